	.target	sm_80

	.elftype	@"ET_EXEC"


//--------------------- .note.nv.tkinfo           --------------------------
	.section	.note.nv.tkinfo,"",@"SHT_NOTE"
	.sectionflags	@"SHF_NOTE_NV_TKINFO"
	.tkinfo
        /*0018*/ 	.word	0x00000002
        /*0030*/ 	.string	""
        /*0030*/ 	.string	"ptxas"
        /*0030*/ 	.string	"Cuda compilation tools, release 13.0, V13.0.88"
        /*0030*/ 	.string	"Build cuda_13.0.r13.0/compiler.36424714_0"
        /*0030*/ 	.string	"-arch sm_80 -m 64 "



//--------------------- .note.nv.cuinfo           --------------------------
	.section	.note.nv.cuinfo,"",@"SHT_NOTE"
	.sectionflags	@"SHF_NOTE_NV_CUINFO"
        /*0018*/ 	.short	0x0002
        /*001a*/ 	.short	0x0050
        /*001c*/ 	.short	0x0082
	.zero		2


//--------------------- .nv.info                  --------------------------
	.section	.nv.info,"",@"SHT_CUDA_INFO"
	.align	4


	//----- nvinfo : EIATTR_REGCOUNT
	.align		4
        /*0000*/ 	.byte	0x04, 0x2f
        /*0002*/ 	.short	(.L_12 - .L_11)
	.align		4
.L_11:
        /*0004*/ 	.word	index@(_ZN5flash25flash_bwd_dot_do_o_kernelILb1E23Flash_bwd_kernel_traitsILi96ELi64ELi128ELi8ELi2ELi4ELi4ELb0ELb0EN7cutlass10bfloat16_tE19Flash_kernel_traitsILi96ELi64ELi128ELi8ES3_EEEEvNS_16Flash_bwd_paramsE)
        /*0008*/ 	.word	0x0000002d


	//----- nvinfo : EIATTR_FRAME_SIZE
	.align		4
.L_12:
        /*000c*/ 	.byte	0x04, 0x11
        /*000e*/ 	.short	(.L_14 - .L_13)
	.align		4
.L_13:
        /*0010*/ 	.word	index@(_ZN5flash25flash_bwd_dot_do_o_kernelILb1E23Flash_bwd_kernel_traitsILi96ELi64ELi128ELi8ELi2ELi4ELi4ELb0ELb0EN7cutlass10bfloat16_tE19Flash_kernel_traitsILi96ELi64ELi128ELi8ES3_EEEEvNS_16Flash_bwd_paramsE)
        /*0014*/ 	.word	0x00000000


	//----- nvinfo : EIATTR_REGCOUNT
	.align		4
.L_14:
        /*0018*/ 	.byte	0x04, 0x2f
        /*001a*/ 	.short	(.L_16 - .L_15)
	.align		4
.L_15:
        /*001c*/ 	.word	index@(_ZN5flash25flash_bwd_dot_do_o_kernelILb0E23Flash_bwd_kernel_traitsILi96ELi64ELi128ELi8ELi2ELi4ELi4ELb0ELb0EN7cutlass10bfloat16_tE19Flash_kernel_traitsILi96ELi64ELi128ELi8ES3_EEEEvNS_16Flash_bwd_paramsE)
        /*0020*/ 	.word	0x0000002b


	//----- nvinfo : EIATTR_FRAME_SIZE
	.align		4
.L_16:
        /*0024*/ 	.byte	0x04, 0x11
        /*0026*/ 	.short	(.L_18 - .L_17)
	.align		4
.L_17:
        /*0028*/ 	.word	index@(_ZN5flash25flash_bwd_dot_do_o_kernelILb0E23Flash_bwd_kernel_traitsILi96ELi64ELi128ELi8ELi2ELi4ELi4ELb0ELb0EN7cutlass10bfloat16_tE19Flash_kernel_traitsILi96ELi64ELi128ELi8ES3_EEEEvNS_16Flash_bwd_paramsE)
        /*002c*/ 	.word	0x00000000


	//----- nvinfo : EIATTR_REGCOUNT
	.align		4
.L_18:
        /*0030*/ 	.byte	0x04, 0x2f
        /*0032*/ 	.short	(.L_20 - .L_19)
	.align		4
.L_19:
        /*0034*/ 	.word	index@(_ZN5flash44flash_bwd_dq_dk_dv_loop_seqk_parallel_kernelI23Flash_bwd_kernel_traitsILi96ELi64ELi128ELi8ELi2ELi4ELi4ELb0ELb0EN7cutlass10bfloat16_tE19Flash_kernel_traitsILi96ELi64ELi128ELi8ES3_EELb0ELb0ELb1ELb1ELb0ELb0ELb1EEEvNS_16Flash_bwd_paramsE)
        /*0038*/ 	.word	0x000000ff


	//----- nvinfo : EIATTR_FRAME_SIZE
	.align		4
.L_20:
        /*003c*/ 	.byte	0x04, 0x11
        /*003e*/ 	.short	(.L_22 - .L_21)
	.align		4
.L_21:
        /*0040*/ 	.word	index@(_ZN5flash44flash_bwd_dq_dk_dv_loop_seqk_parallel_kernelI23Flash_bwd_kernel_traitsILi96ELi64ELi128ELi8ELi2ELi4ELi4ELb0ELb0EN7cutlass10bfloat16_tE19Flash_kernel_traitsILi96ELi64ELi128ELi8ES3_EELb0ELb0ELb1ELb1ELb0ELb0ELb1EEEvNS_16Flash_bwd_paramsE)
        /*0044*/ 	.word	0x00000008


	//----- nvinfo : EIATTR_REGCOUNT
	.align		4
.L_22:
        /*0048*/ 	.byte	0x04, 0x2f
        /*004a*/ 	.short	(.L_24 - .L_23)
	.align		4
.L_23:
        /*004c*/ 	.word	index@(_ZN5flash44flash_bwd_dq_dk_dv_loop_seqk_parallel_kernelI23Flash_bwd_kernel_traitsILi96ELi64ELi128ELi8ELi2ELi4ELi4ELb0ELb0EN7cutlass10bfloat16_tE19Flash_kernel_traitsILi96ELi64ELi128ELi8ES3_EELb1ELb0ELb1ELb1ELb0ELb0ELb0EEEvNS_16Flash_bwd_paramsE)
        /*0050*/ 	.word	0x000000ff


	//----- nvinfo : EIATTR_FRAME_SIZE
	.align		4
.L_24:
        /*0054*/ 	.byte	0x04, 0x11
        /*0056*/ 	.short	(.L_26 - .L_25)
	.align		4
.L_25:
        /*0058*/ 	.word	index@(_ZN5flash44flash_bwd_dq_dk_dv_loop_seqk_parallel_kernelI23Flash_bwd_kernel_traitsILi96ELi64ELi128ELi8ELi2ELi4ELi4ELb0ELb0EN7cutlass10bfloat16_tE19Flash_kernel_traitsILi96ELi64ELi128ELi8ES3_EELb1ELb0ELb1ELb1ELb0ELb0ELb0EEEvNS_16Flash_bwd_paramsE)
        /*005c*/ 	.word	0x00000000


	//----- nvinfo : EIATTR_REGCOUNT
	.align		4
.L_26:
        /*0060*/ 	.byte	0x04, 0x2f
        /*0062*/ 	.short	(.L_28 - .L_27)
	.align		4
.L_27:
        /*0064*/ 	.word	index@(_ZN5flash44flash_bwd_dq_dk_dv_loop_seqk_parallel_kernelI23Flash_bwd_kernel_traitsILi96ELi64ELi128ELi8ELi2ELi4ELi4ELb0ELb0EN7cutlass10bfloat16_tE19Flash_kernel_traitsILi96ELi64ELi128ELi8ES3_EELb0ELb0ELb1ELb0ELb0ELb1ELb1EEEvNS_16Flash_bwd_paramsE)
        /*0068*/ 	.word	0x000000ff


	//----- nvinfo : EIATTR_FRAME_SIZE
	.align		4
.L_28:
        /*006c*/ 	.byte	0x04, 0x11
        /*006e*/ 	.short	(.L_30 - .L_29)
	.align		4
.L_29:
        /*0070*/ 	.word	index@(_ZN5flash44flash_bwd_dq_dk_dv_loop_seqk_parallel_kernelI23Flash_bwd_kernel_traitsILi96ELi64ELi128ELi8ELi2ELi4ELi4ELb0ELb0EN7cutlass10bfloat16_tE19Flash_kernel_traitsILi96ELi64ELi128ELi8ES3_EELb0ELb0ELb1ELb0ELb0ELb1ELb1EEEvNS_16Flash_bwd_paramsE)
        /*0074*/ 	.word	0x00000010


	//----- nvinfo : EIATTR_REGCOUNT
	.align		4
.L_30:
        /*0078*/ 	.byte	0x04, 0x2f
        /*007a*/ 	.short	(.L_32 - .L_31)
	.align		4
.L_31:
        /*007c*/ 	.word	index@(_ZN5flash44flash_bwd_dq_dk_dv_loop_seqk_parallel_kernelI23Flash_bwd_kernel_traitsILi96ELi64ELi128ELi8ELi2ELi4ELi4ELb0ELb0EN7cutlass10bfloat16_tE19Flash_kernel_traitsILi96ELi64ELi128ELi8ES3_EELb1ELb0ELb1ELb0ELb0ELb1ELb0EEEvNS_16Flash_bwd_paramsE)
        /*0080*/ 	.word	0x000000ff


	//----- nvinfo : EIATTR_FRAME_SIZE
	.align		4
.L_32:
        /*0084*/ 	.byte	0x04, 0x11
        /*0086*/ 	.short	(.L_34 - .L_33)
	.align		4
.L_33:
        /*0088*/ 	.word	index@(_ZN5flash44flash_bwd_dq_dk_dv_loop_seqk_parallel_kernelI23Flash_bwd_kernel_traitsILi96ELi64ELi128ELi8ELi2ELi4ELi4ELb0ELb0EN7cutlass10bfloat16_tE19Flash_kernel_traitsILi96ELi64ELi128ELi8ES3_EELb1ELb0ELb1ELb0ELb0ELb1ELb0EEEvNS_16Flash_bwd_paramsE)
        /*008c*/ 	.word	0x00000000


	//----- nvinfo : EIATTR_REGCOUNT
	.align		4
.L_34:
        /*0090*/ 	.byte	0x04, 0x2f
        /*0092*/ 	.short	(.L_36 - .L_35)
	.align		4
.L_35:
        /*0094*/ 	.word	index@(_ZN5flash44flash_bwd_dq_dk_dv_loop_seqk_parallel_kernelI23Flash_bwd_kernel_traitsILi96ELi64ELi128ELi8ELi2ELi4ELi4ELb0ELb0EN7cutlass10bfloat16_tE19Flash_kernel_traitsILi96ELi64ELi128ELi8ES3_EELb0ELb0ELb0ELb1ELb0ELb0ELb1EEEvNS_16Flash_bwd_paramsE)
        /*0098*/ 	.word	0x000000ff


	//----- nvinfo : EIATTR_FRAME_SIZE
	.align		4
.L_36:
        /*009c*/ 	.byte	0x04, 0x11
        /*009e*/ 	.short	(.L_38 - .L_37)
	.align		4
.L_37:
        /*00a0*/ 	.word	index@(_ZN5flash44flash_bwd_dq_dk_dv_loop_seqk_parallel_kernelI23Flash_bwd_kernel_traitsILi96ELi64ELi128ELi8ELi2ELi4ELi4ELb0ELb0EN7cutlass10bfloat16_tE19Flash_kernel_traitsILi96ELi64ELi128ELi8ES3_EELb0ELb0ELb0ELb1ELb0ELb0ELb1EEEvNS_16Flash_bwd_paramsE)
        /*00a4*/ 	.word	0x00000028


	//----- nvinfo : EIATTR_REGCOUNT
	.align		4
.L_38:
        /*00a8*/ 	.byte	0x04, 0x2f
        /*00aa*/ 	.short	(.L_40 - .L_39)
	.align		4
.L_39:
        /*00ac*/ 	.word	index@(_ZN5flash44flash_bwd_dq_dk_dv_loop_seqk_parallel_kernelI23Flash_bwd_kernel_traitsILi96ELi64ELi128ELi8ELi2ELi4ELi4ELb0ELb0EN7cutlass10bfloat16_tE19Flash_kernel_traitsILi96ELi64ELi128ELi8ES3_EELb1ELb0ELb0ELb1ELb0ELb0ELb0EEEvNS_16Flash_bwd_paramsE)
        /*00b0*/ 	.word	0x000000ff


	//----- nvinfo : EIATTR_FRAME_SIZE
	.align		4
.L_40:
        /*00b4*/ 	.byte	0x04, 0x11
        /*00b6*/ 	.short	(.L_42 - .L_41)
	.align		4
.L_41:
        /*00b8*/ 	.word	index@(_ZN5flash44flash_bwd_dq_dk_dv_loop_seqk_parallel_kernelI23Flash_bwd_kernel_traitsILi96ELi64ELi128ELi8ELi2ELi4ELi4ELb0ELb0EN7cutlass10bfloat16_tE19Flash_kernel_traitsILi96ELi64ELi128ELi8ES3_EELb1ELb0ELb0ELb1ELb0ELb0ELb0EEEvNS_16Flash_bwd_paramsE)
        /*00bc*/ 	.word	0x00000030


	//----- nvinfo : EIATTR_REGCOUNT
	.align		4
.L_42:
        /*00c0*/ 	.byte	0x04, 0x2f
        /*00c2*/ 	.short	(.L_44 - .L_43)
	.align		4
.L_43:
        /*00c4*/ 	.word	index@(_ZN5flash44flash_bwd_dq_dk_dv_loop_seqk_parallel_kernelI23Flash_bwd_kernel_traitsILi96ELi64ELi128ELi8ELi2ELi4ELi4ELb0ELb0EN7cutlass10bfloat16_tE19Flash_kernel_traitsILi96ELi64ELi128ELi8ES3_EELb0ELb0ELb0ELb0ELb1ELb1ELb1EEEvNS_16Flash_bwd_paramsE)
        /*00c8*/ 	.word	0x000000ff


	//----- nvinfo : EIATTR_FRAME_SIZE
	.align		4
.L_44:
        /*00cc*/ 	.byte	0x04, 0x11
        /*00ce*/ 	.short	(.L_46 - .L_45)
	.align		4
.L_45:
        /*00d0*/ 	.word	index@(_ZN5flash44flash_bwd_dq_dk_dv_loop_seqk_parallel_kernelI23Flash_bwd_kernel_traitsILi96ELi64ELi128ELi8ELi2ELi4ELi4ELb0ELb0EN7cutlass10bfloat16_tE19Flash_kernel_traitsILi96ELi64ELi128ELi8ES3_EELb0ELb0ELb0ELb0ELb1ELb1ELb1EEEvNS_16Flash_bwd_paramsE)
        /*00d4*/ 	.word	0x00000018


	//----- nvinfo : EIATTR_REGCOUNT
	.align		4
.L_46:
        /*00d8*/ 	.byte	0x04, 0x2f
        /*00da*/ 	.short	(.L_48 - .L_47)
	.align		4
.L_47:
        /*00dc*/ 	.word	index@(_ZN5flash44flash_bwd_dq_dk_dv_loop_seqk_parallel_kernelI23Flash_bwd_kernel_traitsILi96ELi64ELi128ELi8ELi2ELi4ELi4ELb0ELb0EN7cutlass10bfloat16_tE19Flash_kernel_traitsILi96ELi64ELi128ELi8ES3_EELb1ELb0ELb0ELb0ELb1ELb1ELb0EEEvNS_16Flash_bwd_paramsE)
        /*00e0*/ 	.word	0x000000ff


	//----- nvinfo : EIATTR_FRAME_SIZE
	.align		4
.L_48:
        /*00e4*/ 	.byte	0x04, 0x11
        /*00e6*/ 	.short	(.L_50 - .L_49)
	.align		4
.L_49:
        /*00e8*/ 	.word	index@(_ZN5flash44flash_bwd_dq_dk_dv_loop_seqk_parallel_kernelI23Flash_bwd_kernel_traitsILi96ELi64ELi128ELi8ELi2ELi4ELi4ELb0ELb0EN7cutlass10bfloat16_tE19Flash_kernel_traitsILi96ELi64ELi128ELi8ES3_EELb1ELb0ELb0ELb0ELb1ELb1ELb0EEEvNS_16Flash_bwd_paramsE)
        /*00ec*/ 	.word	0x00000008


	//----- nvinfo : EIATTR_REGCOUNT
	.align		4
.L_50:
        /*00f0*/ 	.byte	0x04, 0x2f
        /*00f2*/ 	.short	(.L_52 - .L_51)
	.align		4
.L_51:
        /*00f4*/ 	.word	index@(_ZN5flash44flash_bwd_dq_dk_dv_loop_seqk_parallel_kernelI23Flash_bwd_kernel_traitsILi96ELi64ELi128ELi8ELi2ELi4ELi4ELb0ELb0EN7cutlass10bfloat16_tE19Flash_kernel_traitsILi96ELi64ELi128ELi8ES3_EELb0ELb0ELb1ELb0ELb0ELb0ELb1EEEvNS_16Flash_bwd_paramsE)
        /*00f8*/ 	.word	0x000000ff


	//----- nvinfo : EIATTR_FRAME_SIZE
	.align		4
.L_52:
        /*00fc*/ 	.byte	0x04, 0x11
        /*00fe*/ 	.short	(.L_54 - .L_53)
	.align		4
.L_53:
        /*0100*/ 	.word	index@(_ZN5flash44flash_bwd_dq_dk_dv_loop_seqk_parallel_kernelI23Flash_bwd_kernel_traitsILi96ELi64ELi128ELi8ELi2ELi4ELi4ELb0ELb0EN7cutlass10bfloat16_tE19Flash_kernel_traitsILi96ELi64ELi128ELi8ES3_EELb0ELb0ELb1ELb0ELb0ELb0ELb1EEEvNS_16Flash_bwd_paramsE)
        /*0104*/ 	.word	0x00000008


	//----- nvinfo : EIATTR_REGCOUNT
	.align		4
.L_54:
        /*0108*/ 	.byte	0x04, 0x2f
        /*010a*/ 	.short	(.L_56 - .L_55)
	.align		4
.L_55:
        /*010c*/ 	.word	index@(_ZN5flash44flash_bwd_dq_dk_dv_loop_seqk_parallel_kernelI23Flash_bwd_kernel_traitsILi96ELi64ELi128ELi8ELi2ELi4ELi4ELb0ELb0EN7cutlass10bfloat16_tE19Flash_kernel_traitsILi96ELi64ELi128ELi8ES3_EELb1ELb0ELb1ELb0ELb0ELb0ELb0EEEvNS_16Flash_bwd_paramsE)
        /*0110*/ 	.word	0x000000ff


	//----- nvinfo : EIATTR_FRAME_SIZE
	.align		4
.L_56:
        /*0114*/ 	.byte	0x04, 0x11
        /*0116*/ 	.short	(.L_58 - .L_57)
	.align		4
.L_57:
        /*0118*/ 	.word	index@(_ZN5flash44flash_bwd_dq_dk_dv_loop_seqk_parallel_kernelI23Flash_bwd_kernel_traitsILi96ELi64ELi128ELi8ELi2ELi4ELi4ELb0ELb0EN7cutlass10bfloat16_tE19Flash_kernel_traitsILi96ELi64ELi128ELi8ES3_EELb1ELb0ELb1ELb0ELb0ELb0ELb0EEEvNS_16Flash_bwd_paramsE)
        /*011c*/ 	.word	0x00000000


	//----- nvinfo : EIATTR_REGCOUNT
	.align		4
.L_58:
        /*0120*/ 	.byte	0x04, 0x2f
        /*0122*/ 	.short	(.L_60 - .L_59)
	.align		4
.L_59:
        /*0124*/ 	.word	index@(_ZN5flash44flash_bwd_dq_dk_dv_loop_seqk_parallel_kernelI23Flash_bwd_kernel_traitsILi96ELi64ELi128ELi8ELi2ELi4ELi4ELb0ELb0EN7cutlass10bfloat16_tE19Flash_kernel_traitsILi96ELi64ELi128ELi8ES3_EELb0ELb0ELb0ELb0ELb0ELb0ELb1EEEvNS_16Flash_bwd_paramsE)
        /*0128*/ 	.word	0x000000ff


	//----- nvinfo : EIATTR_FRAME_SIZE
	.align		4
.L_60:
        /*012c*/ 	.byte	0x04, 0x11
        /*012e*/ 	.short	(.L_62 - .L_61)
	.align		4
.L_61:
        /*0130*/ 	.word	index@(_ZN5flash44flash_bwd_dq_dk_dv_loop_seqk_parallel_kernelI23Flash_bwd_kernel_traitsILi96ELi64ELi128ELi8ELi2ELi4ELi4ELb0ELb0EN7cutlass10bfloat16_tE19Flash_kernel_traitsILi96ELi64ELi128ELi8ES3_EELb0ELb0ELb0ELb0ELb0ELb0ELb1EEEvNS_16Flash_bwd_paramsE)
        /*0134*/ 	.word	0x00000018


	//----- nvinfo : EIATTR_REGCOUNT
	.align		4
.L_62:
        /*0138*/ 	.byte	0x04, 0x2f
        /*013a*/ 	.short	(.L_64 - .L_63)
	.align		4
.L_63:
        /*013c*/ 	.word	index@(_ZN5flash44flash_bwd_dq_dk_dv_loop_seqk_parallel_kernelI23Flash_bwd_kernel_traitsILi96ELi64ELi128ELi8ELi2ELi4ELi4ELb0ELb0EN7cutlass10bfloat16_tE19Flash_kernel_traitsILi96ELi64ELi128ELi8ES3_EELb1ELb0ELb0ELb0ELb0ELb0ELb0EEEvNS_16Flash_bwd_paramsE)
        /*0140*/ 	.word	0x000000ff


	//----- nvinfo : EIATTR_FRAME_SIZE
	.align		4
.L_64:
        /*0144*/ 	.byte	0x04, 0x11
        /*0146*/ 	.short	(.L_66 - .L_65)
	.align		4
.L_65:
        /*0148*/ 	.word	index@(_ZN5flash44flash_bwd_dq_dk_dv_loop_seqk_parallel_kernelI23Flash_bwd_kernel_traitsILi96ELi64ELi128ELi8ELi2ELi4ELi4ELb0ELb0EN7cutlass10bfloat16_tE19Flash_kernel_traitsILi96ELi64ELi128ELi8ES3_EELb1ELb0ELb0ELb0ELb0ELb0ELb0EEEvNS_16Flash_bwd_paramsE)
        /*014c*/ 	.word	0x00000008


	//----- nvinfo : EIATTR_REGCOUNT
	.align		4
.L_66:
        /*0150*/ 	.byte	0x04, 0x2f
        /*0152*/ 	.short	(.L_68 - .L_67)
	.align		4
.L_67:
        /*0154*/ 	.word	index@(_ZN5flash44flash_bwd_dq_dk_dv_loop_seqk_parallel_kernelI23Flash_bwd_kernel_traitsILi96ELi64ELi128ELi8ELi2ELi4ELi4ELb0ELb0EN7cutlass10bfloat16_tE19Flash_kernel_traitsILi96ELi64ELi128ELi8ES3_EELb0ELb0ELb0ELb0ELb0ELb1ELb1EEEvNS_16Flash_bwd_paramsE)
        /*0158*/ 	.word	0x000000ff


	//----- nvinfo : EIATTR_FRAME_SIZE
	.align		4
.L_68:
        /*015c*/ 	.byte	0x04, 0x11
        /*015e*/ 	.short	(.L_70 - .L_69)
	.align		4
.L_69:
        /*0160*/ 	.word	index@(_ZN5flash44flash_bwd_dq_dk_dv_loop_seqk_parallel_kernelI23Flash_bwd_kernel_traitsILi96ELi64ELi128ELi8ELi2ELi4ELi4ELb0ELb0EN7cutlass10bfloat16_tE19Flash_kernel_traitsILi96ELi64ELi128ELi8ES3_EELb0ELb0ELb0ELb0ELb0ELb1ELb1EEEvNS_16Flash_bwd_paramsE)
        /*0164*/ 	.word	0x00000020


	//----- nvinfo : EIATTR_REGCOUNT
	.align		4
.L_70:
        /*0168*/ 	.byte	0x04, 0x2f
        /*016a*/ 	.short	(.L_72 - .L_71)
	.align		4
.L_71:
        /*016c*/ 	.word	index@(_ZN5flash44flash_bwd_dq_dk_dv_loop_seqk_parallel_kernelI23Flash_bwd_kernel_traitsILi96ELi64ELi128ELi8ELi2ELi4ELi4ELb0ELb0EN7cutlass10bfloat16_tE19Flash_kernel_traitsILi96ELi64ELi128ELi8ES3_EELb1ELb0ELb0ELb0ELb0ELb1ELb0EEEvNS_16Flash_bwd_paramsE)
        /*0170*/ 	.word	0x000000ff


	//----- nvinfo : EIATTR_FRAME_SIZE
	.align		4
.L_72:
        /*0174*/ 	.byte	0x04, 0x11
        /*0176*/ 	.short	(.L_74 - .L_73)
	.align		4
.L_73:
        /*0178*/ 	.word	index@(_ZN5flash44flash_bwd_dq_dk_dv_loop_seqk_parallel_kernelI23Flash_bwd_kernel_traitsILi96ELi64ELi128ELi8ELi2ELi4ELi4ELb0ELb0EN7cutlass10bfloat16_tE19Flash_kernel_traitsILi96ELi64ELi128ELi8ES3_EELb1ELb0ELb0ELb0ELb0ELb1ELb0EEEvNS_16Flash_bwd_paramsE)
        /*017c*/ 	.word	0x00000008


	//----- nvinfo : EIATTR_REGCOUNT
	.align		4
.L_74:
        /*0180*/ 	.byte	0x04, 0x2f
        /*0182*/ 	.short	(.L_76 - .L_75)
	.align		4
.L_75:
        /*0184*/ 	.word	index@(_ZN5flash27flash_bwd_convert_dq_kernelI23Flash_bwd_kernel_traitsILi96ELi64ELi128ELi8ELi2ELi4ELi4ELb0ELb0EN7cutlass10bfloat16_tE19Flash_kernel_traitsILi96ELi64ELi128ELi8ES3_EEEEvNS_16Flash_bwd_paramsEi)
        /*0188*/ 	.word	0x00000040


	//----- nvinfo : EIATTR_FRAME_SIZE
	.align		4
.L_76:
        /*018c*/ 	.byte	0x04, 0x11
        /*018e*/ 	.short	(.L_78 - .L_77)
	.align		4
.L_77:
        /*0190*/ 	.word	index@(_ZN5flash27flash_bwd_convert_dq_kernelI23Flash_bwd_kernel_traitsILi96ELi64ELi128ELi8ELi2ELi4ELi4ELb0ELb0EN7cutlass10bfloat16_tE19Flash_kernel_traitsILi96ELi64ELi128ELi8ES3_EEEEvNS_16Flash_bwd_paramsEi)
        /*0194*/ 	.word	0x00000000


	//----- nvinfo : EIATTR_REGCOUNT
	.align		4
.L_78:
        /*0198*/ 	.byte	0x04, 0x2f
        /*019a*/ 	.short	(.L_80 - .L_79)
	.align		4
.L_79:
        /*019c*/ 	.word	index@(_ZN5flash25flash_bwd_dot_do_o_kernelILb1E23Flash_bwd_kernel_traitsILi96ELi64ELi128ELi8ELi2ELi4ELi4ELb1ELb0EN7cutlass10bfloat16_tE19Flash_kernel_traitsILi96ELi64ELi128ELi8ES3_EEEEvNS_16Flash_bwd_paramsE)
        /*01a0*/ 	.word	0x0000002d


	//----- nvinfo : EIATTR_FRAME_SIZE
	.align		4
.L_80:
        /*01a4*/ 	.byte	0x04, 0x11
        /*01a6*/ 	.short	(.L_82 - .L_81)
	.align		4
.L_81:
        /*01a8*/ 	.word	index@(_ZN5flash25flash_bwd_dot_do_o_kernelILb1E23Flash_bwd_kernel_traitsILi96ELi64ELi128ELi8ELi2ELi4ELi4ELb1ELb0EN7cutlass10bfloat16_tE19Flash_kernel_traitsILi96ELi64ELi128ELi8ES3_EEEEvNS_16Flash_bwd_paramsE)
        /*01ac*/ 	.word	0x00000000


	//----- nvinfo : EIATTR_REGCOUNT
	.align		4
.L_82:
        /*01b0*/ 	.byte	0x04, 0x2f
        /*01b2*/ 	.short	(.L_84 - .L_83)
	.align		4
.L_83:
        /*01b4*/ 	.word	index@(_ZN5flash25flash_bwd_dot_do_o_kernelILb0E23Flash_bwd_kernel_traitsILi96ELi64ELi128ELi8ELi2ELi4ELi4ELb1ELb0EN7cutlass10bfloat16_tE19Flash_kernel_traitsILi96ELi64ELi128ELi8ES3_EEEEvNS_16Flash_bwd_paramsE)
        /*01b8*/ 	.word	0x0000002b


	//----- nvinfo : EIATTR_FRAME_SIZE
	.align		4
.L_84:
        /*01bc*/ 	.byte	0x04, 0x11
        /*01be*/ 	.short	(.L_86 - .L_85)
	.align		4
.L_85:
        /*01c0*/ 	.word	index@(_ZN5flash25flash_bwd_dot_do_o_kernelILb0E23Flash_bwd_kernel_traitsILi96ELi64ELi128ELi8ELi2ELi4ELi4ELb1ELb0EN7cutlass10bfloat16_tE19Flash_kernel_traitsILi96ELi64ELi128ELi8ES3_EEEEvNS_16Flash_bwd_paramsE)
        /*01c4*/ 	.word	0x00000000


	//----- nvinfo : EIATTR_REGCOUNT
	.align		4
.L_86:
        /*01c8*/ 	.byte	0x04, 0x2f
        /*01ca*/ 	.short	(.L_88 - .L_87)
	.align		4
.L_87:
        /*01cc*/ 	.word	index@(_ZN5flash44flash_bwd_dq_dk_dv_loop_seqk_parallel_kernelI23Flash_bwd_kernel_traitsILi96ELi64ELi128ELi8ELi2ELi4ELi4ELb1ELb0EN7cutlass10bfloat16_tE19Flash_kernel_traitsILi96ELi64ELi128ELi8ES3_EELb0ELb0ELb1ELb1ELb0ELb0ELb1EEEvNS_16Flash_bwd_paramsE)
        /*01d0*/ 	.word	0x000000ff


	//----- nvinfo : EIATTR_FRAME_SIZE
	.align		4
.L_88:
        /*01d4*/ 	.byte	0x04, 0x11
        /*01d6*/ 	.short	(.L_90 - .L_89)
	.align		4
.L_89:
        /*01d8*/ 	.word	index@(_ZN5flash44flash_bwd_dq_dk_dv_loop_seqk_parallel_kernelI23Flash_bwd_kernel_traitsILi96ELi64ELi128ELi8ELi2ELi4ELi4ELb1ELb0EN7cutlass10bfloat16_tE19Flash_kernel_traitsILi96ELi64ELi128ELi8ES3_EELb0ELb0ELb1ELb1ELb0ELb0ELb1EEEvNS_16Flash_bwd_paramsE)
        /*01dc*/ 	.word	0x000000c8


	//----- nvinfo : EIATTR_REGCOUNT
	.align		4
.L_90:
        /*01e0*/ 	.byte	0x04, 0x2f
        /*01e2*/ 	.short	(.L_92 - .L_91)
	.align		4
.L_91:
        /*01e4*/ 	.word	index@(_ZN5flash44flash_bwd_dq_dk_dv_loop_seqk_parallel_kernelI23Flash_bwd_kernel_traitsILi96ELi64ELi128ELi8ELi2ELi4ELi4ELb1ELb0EN7cutlass10bfloat16_tE19Flash_kernel_traitsILi96ELi64ELi128ELi8ES3_EELb1ELb0ELb1ELb1ELb0ELb0ELb0EEEvNS_16Flash_bwd_paramsE)
        /*01e8*/ 	.word	0x000000ff


	//----- nvinfo : EIATTR_FRAME_SIZE
	.align		4
.L_92:
        /*01ec*/ 	.byte	0x04, 0x11
        /*01ee*/ 	.short	(.L_94 - .L_93)
	.align		4
.L_93:
        /*01f0*/ 	.word	index@(_ZN5flash44flash_bwd_dq_dk_dv_loop_seqk_parallel_kernelI23Flash_bwd_kernel_traitsILi96ELi64ELi128ELi8ELi2ELi4ELi4ELb1ELb0EN7cutlass10bfloat16_tE19Flash_kernel_traitsILi96ELi64ELi128ELi8ES3_EELb1ELb0ELb1ELb1ELb0ELb0ELb0EEEvNS_16Flash_bwd_paramsE)
        /*01f4*/ 	.word	0x00000050


	//----- nvinfo : EIATTR_REGCOUNT
	.align		4
.L_94:
        /*01f8*/ 	.byte	0x04, 0x2f
        /*01fa*/ 	.short	(.L_96 - .L_95)
	.align		4
.L_95:
        /*01fc*/ 	.word	index@(_ZN5flash44flash_bwd_dq_dk_dv_loop_seqk_parallel_kernelI23Flash_bwd_kernel_traitsILi96ELi64ELi128ELi8ELi2ELi4ELi4ELb1ELb0EN7cutlass10bfloat16_tE19Flash_kernel_traitsILi96ELi64ELi128ELi8ES3_EELb0ELb0ELb1ELb0ELb0ELb1ELb1EEEvNS_16Flash_bwd_paramsE)
        /*0200*/ 	.word	0x000000ff


	//----- nvinfo : EIATTR_FRAME_SIZE
	.align		4
.L_96:
        /*0204*/ 	.byte	0x04, 0x11
        /*0206*/ 	.short	(.L_98 - .L_97)
	.align		4
.L_97:
        /*0208*/ 	.word	index@(_ZN5flash44flash_bwd_dq_dk_dv_loop_seqk_parallel_kernelI23Flash_bwd_kernel_traitsILi96ELi64ELi128ELi8ELi2ELi4ELi4ELb1ELb0EN7cutlass10bfloat16_tE19Flash_kernel_traitsILi96ELi64ELi128ELi8ES3_EELb0ELb0ELb1ELb0ELb0ELb1ELb1EEEvNS_16Flash_bwd_paramsE)
        /*020c*/ 	.word	0x000000b8


	//----- nvinfo : EIATTR_REGCOUNT
	.align		4
.L_98:
        /*0210*/ 	.byte	0x04, 0x2f
        /*0212*/ 	.short	(.L_100 - .L_99)
	.align		4
.L_99:
        /*0214*/ 	.word	index@(_ZN5flash44flash_bwd_dq_dk_dv_loop_seqk_parallel_kernelI23Flash_bwd_kernel_traitsILi96ELi64ELi128ELi8ELi2ELi4ELi4ELb1ELb0EN7cutlass10bfloat16_tE19Flash_kernel_traitsILi96ELi64ELi128ELi8ES3_EELb1ELb0ELb1ELb0ELb0ELb1ELb0EEEvNS_16Flash_bwd_paramsE)
        /*0218*/ 	.word	0x000000ff


	//----- nvinfo : EIATTR_FRAME_SIZE
	.align		4
.L_100:
        /*021c*/ 	.byte	0x04, 0x11
        /*021e*/ 	.short	(.L_102 - .L_101)
	.align		4
.L_101:
        /*0220*/ 	.word	index@(_ZN5flash44flash_bwd_dq_dk_dv_loop_seqk_parallel_kernelI23Flash_bwd_kernel_traitsILi96ELi64ELi128ELi8ELi2ELi4ELi4ELb1ELb0EN7cutlass10bfloat16_tE19Flash_kernel_traitsILi96ELi64ELi128ELi8ES3_EELb1ELb0ELb1ELb0ELb0ELb1ELb0EEEvNS_16Flash_bwd_paramsE)
        /*0224*/ 	.word	0x00000030


	//----- nvinfo : EIATTR_REGCOUNT
	.align		4
.L_102:
        /*0228*/ 	.byte	0x04, 0x2f
        /*022a*/ 	.short	(.L_104 - .L_103)
	.align		4
.L_103:
        /*022c*/ 	.word	index@(_ZN5flash44flash_bwd_dq_dk_dv_loop_seqk_parallel_kernelI23Flash_bwd_kernel_traitsILi96ELi64ELi128ELi8ELi2ELi4ELi4ELb1ELb0EN7cutlass10bfloat16_tE19Flash_kernel_traitsILi96ELi64ELi128ELi8ES3_EELb0ELb0ELb0ELb1ELb0ELb0ELb1EEEvNS_16Flash_bwd_paramsE)
        /*0230*/ 	.word	0x000000ff


	//----- nvinfo : EIATTR_FRAME_SIZE
	.align		4
.L_104:
        /*0234*/ 	.byte	0x04, 0x11
        /*0236*/ 	.short	(.L_106 - .L_105)
	.align		4
.L_105:
        /*0238*/ 	.word	index@(_ZN5flash44flash_bwd_dq_dk_dv_loop_seqk_parallel_kernelI23Flash_bwd_kernel_traitsILi96ELi64ELi128ELi8ELi2ELi4ELi4ELb1ELb0EN7cutlass10bfloat16_tE19Flash_kernel_traitsILi96ELi64ELi128ELi8ES3_EELb0ELb0ELb0ELb1ELb0ELb0ELb1EEEvNS_16Flash_bwd_paramsE)
        /*023c*/ 	.word	0x000000c8


	//----- nvinfo : EIATTR_REGCOUNT
	.align		4
.L_106:
        /*0240*/ 	.byte	0x04, 0x2f
        /*0242*/ 	.short	(.L_108 - .L_107)
	.align		4
.L_107:
        /*0244*/ 	.word	index@(_ZN5flash44flash_bwd_dq_dk_dv_loop_seqk_parallel_kernelI23Flash_bwd_kernel_traitsILi96ELi64ELi128ELi8ELi2ELi4ELi4ELb1ELb0EN7cutlass10bfloat16_tE19Flash_kernel_traitsILi96ELi64ELi128ELi8ES3_EELb1ELb0ELb0ELb1ELb0ELb0ELb0EEEvNS_16Flash_bwd_paramsE)
        /*0248*/ 	.word	0x000000ff


	//----- nvinfo : EIATTR_FRAME_SIZE
	.align		4
.L_108:
        /*024c*/ 	.byte	0x04, 0x11
        /*024e*/ 	.short	(.L_110 - .L_109)
	.align		4
.L_109:
        /*0250*/ 	.word	index@(_ZN5flash44flash_bwd_dq_dk_dv_loop_seqk_parallel_kernelI23Flash_bwd_kernel_traitsILi96ELi64ELi128ELi8ELi2ELi4ELi4ELb1ELb0EN7cutlass10bfloat16_tE19Flash_kernel_traitsILi96ELi64ELi128ELi8ES3_EELb1ELb0ELb0ELb1ELb0ELb0ELb0EEEvNS_16Flash_bwd_paramsE)
        /*0254*/ 	.word	0x00000078


	//----- nvinfo : EIATTR_REGCOUNT
	.align		4
.L_110:
        /*0258*/ 	.byte	0x04, 0x2f
        /*025a*/ 	.short	(.L_112 - .L_111)
	.align		4
.L_111:
        /*025c*/ 	.word	index@(_ZN5flash44flash_bwd_dq_dk_dv_loop_seqk_parallel_kernelI23Flash_bwd_kernel_traitsILi96ELi64ELi128ELi8ELi2ELi4ELi4ELb1ELb0EN7cutlass10bfloat16_tE19Flash_kernel_traitsILi96ELi64ELi128ELi8ES3_EELb0ELb0ELb0ELb0ELb1ELb1ELb1EEEvNS_16Flash_bwd_paramsE)
        /*0260*/ 	.word	0x000000ff


	//----- nvinfo : EIATTR_FRAME_SIZE
	.align		4
.L_112:
        /*0264*/ 	.byte	0x04, 0x11
        /*0266*/ 	.short	(.L_114 - .L_113)
	.align		4
.L_113:
        /*0268*/ 	.word	index@(_ZN5flash44flash_bwd_dq_dk_dv_loop_seqk_parallel_kernelI23Flash_bwd_kernel_traitsILi96ELi64ELi128ELi8ELi2ELi4ELi4ELb1ELb0EN7cutlass10bfloat16_tE19Flash_kernel_traitsILi96ELi64ELi128ELi8ES3_EELb0ELb0ELb0ELb0ELb1ELb1ELb1EEEvNS_16Flash_bwd_paramsE)
        /*026c*/ 	.word	0x000000b0


	//----- nvinfo : EIATTR_REGCOUNT
	.align		4
.L_114:
        /*0270*/ 	.byte	0x04, 0x2f
        /*0272*/ 	.short	(.L_116 - .L_115)
	.align		4
.L_115:
        /*0274*/ 	.word	index@(_ZN5flash44flash_bwd_dq_dk_dv_loop_seqk_parallel_kernelI23Flash_bwd_kernel_traitsILi96ELi64ELi128ELi8ELi2ELi4ELi4ELb1ELb0EN7cutlass10bfloat16_tE19Flash_kernel_traitsILi96ELi64ELi128ELi8ES3_EELb1ELb0ELb0ELb0ELb1ELb1ELb0EEEvNS_16Flash_bwd_paramsE)
        /*0278*/ 	.word	0x000000ff


	//----- nvinfo : EIATTR_FRAME_SIZE
	.align		4
.L_116:
        /*027c*/ 	.byte	0x04, 0x11
        /*027e*/ 	.short	(.L_118 - .L_117)
	.align		4
.L_117:
        /*0280*/ 	.word	index@(_ZN5flash44flash_bwd_dq_dk_dv_loop_seqk_parallel_kernelI23Flash_bwd_kernel_traitsILi96ELi64ELi128ELi8ELi2ELi4ELi4ELb1ELb0EN7cutlass10bfloat16_tE19Flash_kernel_traitsILi96ELi64ELi128ELi8ES3_EELb1ELb0ELb0ELb0ELb1ELb1ELb0EEEvNS_16Flash_bwd_paramsE)
        /*0284*/ 	.word	0x00000050


	//----- nvinfo : EIATTR_REGCOUNT
	.align		4
.L_118:
        /*0288*/ 	.byte	0x04, 0x2f
        /*028a*/ 	.short	(.L_120 - .L_119)
	.align		4
.L_119:
        /*028c*/ 	.word	index@(_ZN5flash44flash_bwd_dq_dk_dv_loop_seqk_parallel_kernelI23Flash_bwd_kernel_traitsILi96ELi64ELi128ELi8ELi2ELi4ELi4ELb1ELb0EN7cutlass10bfloat16_tE19Flash_kernel_traitsILi96ELi64ELi128ELi8ES3_EELb0ELb0ELb1ELb0ELb0ELb0ELb1EEEvNS_16Flash_bwd_paramsE)
        /*0290*/ 	.word	0x000000ff


	//----- nvinfo : EIATTR_FRAME_SIZE
	.align		4
.L_120:
        /*0294*/ 	.byte	0x04, 0x11
        /*0296*/ 	.short	(.L_122 - .L_121)
	.align		4
.L_121:
        /*0298*/ 	.word	index@(_ZN5flash44flash_bwd_dq_dk_dv_loop_seqk_parallel_kernelI23Flash_bwd_kernel_traitsILi96ELi64ELi128ELi8ELi2ELi4ELi4ELb1ELb0EN7cutlass10bfloat16_tE19Flash_kernel_traitsILi96ELi64ELi128ELi8ES3_EELb0ELb0ELb1ELb0ELb0ELb0ELb1EEEvNS_16Flash_bwd_paramsE)
        /*029c*/ 	.word	0x000000c8


	//----- nvinfo : EIATTR_REGCOUNT
	.align		4
.L_122:
        /*02a0*/ 	.byte	0x04, 0x2f
        /*02a2*/ 	.short	(.L_124 - .L_123)
	.align		4
.L_123:
        /*02a4*/ 	.word	index@(_ZN5flash44flash_bwd_dq_dk_dv_loop_seqk_parallel_kernelI23Flash_bwd_kernel_traitsILi96ELi64ELi128ELi8ELi2ELi4ELi4ELb1ELb0EN7cutlass10bfloat16_tE19Flash_kernel_traitsILi96ELi64ELi128ELi8ES3_EELb1ELb0ELb1ELb0ELb0ELb0ELb0EEEvNS_16Flash_bwd_paramsE)
        /*02a8*/ 	.word	0x000000ff


	//----- nvinfo : EIATTR_FRAME_SIZE
	.align		4
.L_124:
        /*02ac*/ 	.byte	0x04, 0x11
        /*02ae*/ 	.short	(.L_126 - .L_125)
	.align		4
.L_125:
        /*02b0*/ 	.word	index@(_ZN5flash44flash_bwd_dq_dk_dv_loop_seqk_parallel_kernelI23Flash_bwd_kernel_traitsILi96ELi64ELi128ELi8ELi2ELi4ELi4ELb1ELb0EN7cutlass10bfloat16_tE19Flash_kernel_traitsILi96ELi64ELi128ELi8ES3_EELb1ELb0ELb1ELb0ELb0ELb0ELb0EEEvNS_16Flash_bwd_paramsE)
        /*02b4*/ 	.word	0x00000048


	//----- nvinfo : EIATTR_REGCOUNT
	.align		4
.L_126:
        /*02b8*/ 	.byte	0x04, 0x2f
        /*02ba*/ 	.short	(.L_128 - .L_127)
	.align		4
.L_127:
        /*02bc*/ 	.word	index@(_ZN5flash44flash_bwd_dq_dk_dv_loop_seqk_parallel_kernelI23Flash_bwd_kernel_traitsILi96ELi64ELi128ELi8ELi2ELi4ELi4ELb1ELb0EN7cutlass10bfloat16_tE19Flash_kernel_traitsILi96ELi64ELi128ELi8ES3_EELb0ELb0ELb0ELb0ELb0ELb0ELb1EEEvNS_16Flash_bwd_paramsE)
        /*02c0*/ 	.word	0x000000ff


	//----- nvinfo : EIATTR_FRAME_SIZE
	.align		4
.L_128:
        /*02c4*/ 	.byte	0x04, 0x11
        /*02c6*/ 	.short	(.L_130 - .L_129)
	.align		4
.L_129:
        /*02c8*/ 	.word	index@(_ZN5flash44flash_bwd_dq_dk_dv_loop_seqk_parallel_kernelI23Flash_bwd_kernel_traitsILi96ELi64ELi128ELi8ELi2ELi4ELi4ELb1ELb0EN7cutlass10bfloat16_tE19Flash_kernel_traitsILi96ELi64ELi128ELi8ES3_EELb0ELb0ELb0ELb0ELb0ELb0ELb1EEEvNS_16Flash_bwd_paramsE)
        /*02cc*/ 	.word	0x000000c0


	//----- nvinfo : EIATTR_REGCOUNT
	.align		4
.L_130:
        /*02d0*/ 	.byte	0x04, 0x2f
        /*02d2*/ 	.short	(.L_132 - .L_131)
	.align		4
.L_131:
        /*02d4*/ 	.word	index@(_ZN5flash44flash_bwd_dq_dk_dv_loop_seqk_parallel_kernelI23Flash_bwd_kernel_traitsILi96ELi64ELi128ELi8ELi2ELi4ELi4ELb1ELb0EN7cutlass10bfloat16_tE19Flash_kernel_traitsILi96ELi64ELi128ELi8ES3_EELb1ELb0ELb0ELb0ELb0ELb0ELb0EEEvNS_16Flash_bwd_paramsE)
        /*02d8*/ 	.word	0x000000ff


	//----- nvinfo : EIATTR_FRAME_SIZE
	.align		4
.L_132:
        /*02dc*/ 	.byte	0x04, 0x11
        /*02de*/ 	.short	(.L_134 - .L_133)
	.align		4
.L_133:
        /*02e0*/ 	.word	index@(_ZN5flash44flash_bwd_dq_dk_dv_loop_seqk_parallel_kernelI23Flash_bwd_kernel_traitsILi96ELi64ELi128ELi8ELi2ELi4ELi4ELb1ELb0EN7cutlass10bfloat16_tE19Flash_kernel_traitsILi96ELi64ELi128ELi8ES3_EELb1ELb0ELb0ELb0ELb0ELb0ELb0EEEvNS_16Flash_bwd_paramsE)
        /*02e4*/ 	.word	0x00000050


	//----- nvinfo : EIATTR_REGCOUNT
	.align		4
.L_134:
        /*02e8*/ 	.byte	0x04, 0x2f
        /*02ea*/ 	.short	(.L_136 - .L_135)
	.align		4
.L_135:
        /*02ec*/ 	.word	index@(_ZN5flash44flash_bwd_dq_dk_dv_loop_seqk_parallel_kernelI23Flash_bwd_kernel_traitsILi96ELi64ELi128ELi8ELi2ELi4ELi4ELb1ELb0EN7cutlass10bfloat16_tE19Flash_kernel_traitsILi96ELi64ELi128ELi8ES3_EELb0ELb0ELb0ELb0ELb0ELb1ELb1EEEvNS_16Flash_bwd_paramsE)
        /*02f0*/ 	.word	0x000000ff


	//----- nvinfo : EIATTR_FRAME_SIZE
	.align		4
.L_136:
        /*02f4*/ 	.byte	0x04, 0x11
        /*02f6*/ 	.short	(.L_138 - .L_137)
	.align		4
.L_137:
        /*02f8*/ 	.word	index@(_ZN5flash44flash_bwd_dq_dk_dv_loop_seqk_parallel_kernelI23Flash_bwd_kernel_traitsILi96ELi64ELi128ELi8ELi2ELi4ELi4ELb1ELb0EN7cutlass10bfloat16_tE19Flash_kernel_traitsILi96ELi64ELi128ELi8ES3_EELb0ELb0ELb0ELb0ELb0ELb1ELb1EEEvNS_16Flash_bwd_paramsE)
        /*02fc*/ 	.word	0x000000b0


	//----- nvinfo : EIATTR_REGCOUNT
	.align		4
.L_138:
        /*0300*/ 	.byte	0x04, 0x2f
        /*0302*/ 	.short	(.L_140 - .L_139)
	.align		4
.L_139:
        /*0304*/ 	.word	index@(_ZN5flash44flash_bwd_dq_dk_dv_loop_seqk_parallel_kernelI23Flash_bwd_kernel_traitsILi96ELi64ELi128ELi8ELi2ELi4ELi4ELb1ELb0EN7cutlass10bfloat16_tE19Flash_kernel_traitsILi96ELi64ELi128ELi8ES3_EELb1ELb0ELb0ELb0ELb0ELb1ELb0EEEvNS_16Flash_bwd_paramsE)
        /*0308*/ 	.word	0x000000ff


	//----- nvinfo : EIATTR_FRAME_SIZE
	.align		4
.L_140:
        /*030c*/ 	.byte	0x04, 0x11
        /*030e*/ 	.short	(.L_142 - .L_141)
	.align		4
.L_141:
        /*0310*/ 	.word	index@(_ZN5flash44flash_bwd_dq_dk_dv_loop_seqk_parallel_kernelI23Flash_bwd_kernel_traitsILi96ELi64ELi128ELi8ELi2ELi4ELi4ELb1ELb0EN7cutlass10bfloat16_tE19Flash_kernel_traitsILi96ELi64ELi128ELi8ES3_EELb1ELb0ELb0ELb0ELb0ELb1ELb0EEEvNS_16Flash_bwd_paramsE)
        /*0314*/ 	.word	0x00000048


	//----- nvinfo : EIATTR_REGCOUNT
	.align		4
.L_142:
        /*0318*/ 	.byte	0x04, 0x2f
        /*031a*/ 	.short	(.L_144 - .L_143)
	.align		4
.L_143:
        /*031c*/ 	.word	index@(_ZN5flash27flash_bwd_convert_dq_kernelI23Flash_bwd_kernel_traitsILi96ELi64ELi128ELi8ELi2ELi4ELi4ELb1ELb0EN7cutlass10bfloat16_tE19Flash_kernel_traitsILi96ELi64ELi128ELi8ES3_EEEEvNS_16Flash_bwd_paramsEi)
        /*0320*/ 	.word	0x00000040


	//----- nvinfo : EIATTR_FRAME_SIZE
	.align		4
.L_144:
        /*0324*/ 	.byte	0x04, 0x11
        /*0326*/ 	.short	(.L_146 - .L_145)
	.align		4
.L_145:
        /*0328*/ 	.word	index@(_ZN5flash27flash_bwd_convert_dq_kernelI23Flash_bwd_kernel_traitsILi96ELi64ELi128ELi8ELi2ELi4ELi4ELb1ELb0EN7cutlass10bfloat16_tE19Flash_kernel_traitsILi96ELi64ELi128ELi8ES3_EEEEvNS_16Flash_bwd_paramsEi)
        /*032c*/ 	.word	0x00000000


	//----- nvinfo : EIATTR_REGCOUNT
	.align		4
.L_146:
        /*0330*/ 	.byte	0x04, 0x2f
        /*0332*/ 	.short	(.L_148 - .L_147)
	.align		4
.L_147:
        /*0334*/ 	.word	index@(_ZN5flash44flash_bwd_dq_dk_dv_loop_seqk_parallel_kernelI23Flash_bwd_kernel_traitsILi96ELi64ELi128ELi8ELi2ELi4ELi4ELb1ELb0EN7cutlass10bfloat16_tE19Flash_kernel_traitsILi96ELi64ELi128ELi8ES3_EELb0ELb0ELb1ELb1ELb0ELb0ELb0EEEvNS_16Flash_bwd_paramsE)
        /*0338*/ 	.word	0x000000ff


	//----- nvinfo : EIATTR_FRAME_SIZE
	.align		4
.L_148:
        /*033c*/ 	.byte	0x04, 0x11
        /*033e*/ 	.short	(.L_150 - .L_149)
	.align		4
.L_149:
        /*0340*/ 	.word	index@(_ZN5flash44flash_bwd_dq_dk_dv_loop_seqk_parallel_kernelI23Flash_bwd_kernel_traitsILi96ELi64ELi128ELi8ELi2ELi4ELi4ELb1ELb0EN7cutlass10bfloat16_tE19Flash_kernel_traitsILi96ELi64ELi128ELi8ES3_EELb0ELb0ELb1ELb1ELb0ELb0ELb0EEEvNS_16Flash_bwd_paramsE)
        /*0344*/ 	.word	0x00000048


	//----- nvinfo : EIATTR_REGCOUNT
	.align		4
.L_150:
        /*0348*/ 	.byte	0x04, 0x2f
        /*034a*/ 	.short	(.L_152 - .L_151)
	.align		4
.L_151:
        /*034c*/ 	.word	index@(_ZN5flash44flash_bwd_dq_dk_dv_loop_seqk_parallel_kernelI23Flash_bwd_kernel_traitsILi96ELi64ELi128ELi8ELi2ELi4ELi4ELb1ELb0EN7cutlass10bfloat16_tE19Flash_kernel_traitsILi96ELi64ELi128ELi8ES3_EELb0ELb0ELb1ELb0ELb0ELb1ELb0EEEvNS_16Flash_bwd_paramsE)
        /*0350*/ 	.word	0x000000ff


	//----- nvinfo : EIATTR_FRAME_SIZE
	.align		4
.L_152:
        /*0354*/ 	.byte	0x04, 0x11
        /*0356*/ 	.short	(.L_154 - .L_153)
	.align		4
.L_153:
        /*0358*/ 	.word	index@(_ZN5flash44flash_bwd_dq_dk_dv_loop_seqk_parallel_kernelI23Flash_bwd_kernel_traitsILi96ELi64ELi128ELi8ELi2ELi4ELi4ELb1ELb0EN7cutlass10bfloat16_tE19Flash_kernel_traitsILi96ELi64ELi128ELi8ES3_EELb0ELb0ELb1ELb0ELb0ELb1ELb0EEEvNS_16Flash_bwd_paramsE)
        /*035c*/ 	.word	0x00000030


	//----- nvinfo : EIATTR_REGCOUNT
	.align		4
.L_154:
        /*0360*/ 	.byte	0x04, 0x2f
        /*0362*/ 	.short	(.L_156 - .L_155)
	.align		4
.L_155:
        /*0364*/ 	.word	index@(_ZN5flash44flash_bwd_dq_dk_dv_loop_seqk_parallel_kernelI23Flash_bwd_kernel_traitsILi96ELi64ELi128ELi8ELi2ELi4ELi4ELb1ELb0EN7cutlass10bfloat16_tE19Flash_kernel_traitsILi96ELi64ELi128ELi8ES3_EELb0ELb0ELb0ELb1ELb0ELb0ELb0EEEvNS_16Flash_bwd_paramsE)
        /*0368*/ 	.word	0x000000ff


	//----- nvinfo : EIATTR_FRAME_SIZE
	.align		4
.L_156:
        /*036c*/ 	.byte	0x04, 0x11
        /*036e*/ 	.short	(.L_158 - .L_157)
	.align		4
.L_157:
        /*0370*/ 	.word	index@(_ZN5flash44flash_bwd_dq_dk_dv_loop_seqk_parallel_kernelI23Flash_bwd_kernel_traitsILi96ELi64ELi128ELi8ELi2ELi4ELi4ELb1ELb0EN7cutlass10bfloat16_tE19Flash_kernel_traitsILi96ELi64ELi128ELi8ES3_EELb0ELb0ELb0ELb1ELb0ELb0ELb0EEEvNS_16Flash_bwd_paramsE)
        /*0374*/ 	.word	0x00000050


	//----- nvinfo : EIATTR_REGCOUNT
	.align		4
.L_158:
        /*0378*/ 	.byte	0x04, 0x2f
        /*037a*/ 	.short	(.L_160 - .L_159)
	.align		4
.L_159:
        /*037c*/ 	.word	index@(_ZN5flash44flash_bwd_dq_dk_dv_loop_seqk_parallel_kernelI23Flash_bwd_kernel_traitsILi96ELi64ELi128ELi8ELi2ELi4ELi4ELb1ELb0EN7cutlass10bfloat16_tE19Flash_kernel_traitsILi96ELi64ELi128ELi8ES3_EELb0ELb0ELb0ELb0ELb1ELb1ELb0EEEvNS_16Flash_bwd_paramsE)
        /*0380*/ 	.word	0x000000ff


	//----- nvinfo : EIATTR_FRAME_SIZE
	.align		4
.L_160:
        /*0384*/ 	.byte	0x04, 0x11
        /*0386*/ 	.short	(.L_162 - .L_161)
	.align		4
.L_161:
        /*0388*/ 	.word	index@(_ZN5flash44flash_bwd_dq_dk_dv_loop_seqk_parallel_kernelI23Flash_bwd_kernel_traitsILi96ELi64ELi128ELi8ELi2ELi4ELi4ELb1ELb0EN7cutlass10bfloat16_tE19Flash_kernel_traitsILi96ELi64ELi128ELi8ES3_EELb0ELb0ELb0ELb0ELb1ELb1ELb0EEEvNS_16Flash_bwd_paramsE)
        /*038c*/ 	.word	0x00000030


	//----- nvinfo : EIATTR_REGCOUNT
	.align		4
.L_162:
        /*0390*/ 	.byte	0x04, 0x2f
        /*0392*/ 	.short	(.L_164 - .L_163)
	.align		4
.L_163:
        /*0394*/ 	.word	index@(_ZN5flash44flash_bwd_dq_dk_dv_loop_seqk_parallel_kernelI23Flash_bwd_kernel_traitsILi96ELi64ELi128ELi8ELi2ELi4ELi4ELb1ELb0EN7cutlass10bfloat16_tE19Flash_kernel_traitsILi96ELi64ELi128ELi8ES3_EELb0ELb0ELb1ELb0ELb0ELb0ELb0EEEvNS_16Flash_bwd_paramsE)
        /*0398*/ 	.word	0x000000ff


	//----- nvinfo : EIATTR_FRAME_SIZE
	.align		4
.L_164:
        /*039c*/ 	.byte	0x04, 0x11
        /*039e*/ 	.short	(.L_166 - .L_165)
	.align		4
.L_165:
        /*03a0*/ 	.word	index@(_ZN5flash44flash_bwd_dq_dk_dv_loop_seqk_parallel_kernelI23Flash_bwd_kernel_traitsILi96ELi64ELi128ELi8ELi2ELi4ELi4ELb1ELb0EN7cutlass10bfloat16_tE19Flash_kernel_traitsILi96ELi64ELi128ELi8ES3_EELb0ELb0ELb1ELb0ELb0ELb0ELb0EEEvNS_16Flash_bwd_paramsE)
        /*03a4*/ 	.word	0x00000048


	//----- nvinfo : EIATTR_REGCOUNT
	.align		4
.L_166:
        /*03a8*/ 	.byte	0x04, 0x2f
        /*03aa*/ 	.short	(.L_168 - .L_167)
	.align		4
.L_167:
        /*03ac*/ 	.word	index@(_ZN5flash44flash_bwd_dq_dk_dv_loop_seqk_parallel_kernelI23Flash_bwd_kernel_traitsILi96ELi64ELi128ELi8ELi2ELi4ELi4ELb1ELb0EN7cutlass10bfloat16_tE19Flash_kernel_traitsILi96ELi64ELi128ELi8ES3_EELb0ELb0ELb0ELb0ELb0ELb0ELb0EEEvNS_16Flash_bwd_paramsE)
        /*03b0*/ 	.word	0x000000ff


	//----- nvinfo : EIATTR_FRAME_SIZE
	.align		4
.L_168:
        /*03b4*/ 	.byte	0x04, 0x11
        /*03b6*/ 	.short	(.L_170 - .L_169)
	.align		4
.L_169:
        /*03b8*/ 	.word	index@(_ZN5flash44flash_bwd_dq_dk_dv_loop_seqk_parallel_kernelI23Flash_bwd_kernel_traitsILi96ELi64ELi128ELi8ELi2ELi4ELi4ELb1ELb0EN7cutlass10bfloat16_tE19Flash_kernel_traitsILi96ELi64ELi128ELi8ES3_EELb0ELb0ELb0ELb0ELb0ELb0ELb0EEEvNS_16Flash_bwd_paramsE)
        /*03bc*/ 	.word	0x00000050


	//----- nvinfo : EIATTR_REGCOUNT
	.align		4
.L_170:
        /*03c0*/ 	.byte	0x04, 0x2f
        /*03c2*/ 	.short	(.L_172 - .L_171)
	.align		4
.L_171:
        /*03c4*/ 	.word	index@(_ZN5flash44flash_bwd_dq_dk_dv_loop_seqk_parallel_kernelI23Flash_bwd_kernel_traitsILi96ELi64ELi128ELi8ELi2ELi4ELi4ELb1ELb0EN7cutlass10bfloat16_tE19Flash_kernel_traitsILi96ELi64ELi128ELi8ES3_EELb0ELb0ELb0ELb0ELb0ELb1ELb0EEEvNS_16Flash_bwd_paramsE)
        /*03c8*/ 	.word	0x000000ff


	//----- nvinfo : EIATTR_FRAME_SIZE
	.align		4
.L_172:
        /*03cc*/ 	.byte	0x04, 0x11
        /*03ce*/ 	.short	(.L_174 - .L_173)
	.align		4
.L_173:
        /*03d0*/ 	.word	index@(_ZN5flash44flash_bwd_dq_dk_dv_loop_seqk_parallel_kernelI23Flash_bwd_kernel_traitsILi96ELi64ELi128ELi8ELi2ELi4ELi4ELb1ELb0EN7cutlass10bfloat16_tE19Flash_kernel_traitsILi96ELi64ELi128ELi8ES3_EELb0ELb0ELb0ELb0ELb0ELb1ELb0EEEvNS_16Flash_bwd_paramsE)
        /*03d4*/ 	.word	0x00000040


	//----- nvinfo : EIATTR_MIN_STACK_SIZE
	.align		4
.L_174:
        /*03d8*/ 	.byte	0x04, 0x12
        /*03da*/ 	.short	(.L_176 - .L_175)
	.align		4
.L_175:
        /*03dc*/ 	.word	index@(_ZN5flash44flash_bwd_dq_dk_dv_loop_seqk_parallel_kernelI23Flash_bwd_kernel_traitsILi96ELi64ELi128ELi8ELi2ELi4ELi4ELb1ELb0EN7cutlass10bfloat16_tE19Flash_kernel_traitsILi96ELi64ELi128ELi8ES3_EELb0ELb0ELb0ELb0ELb0ELb1ELb0EEEvNS_16Flash_bwd_paramsE)
        /*03e0*/ 	.word	0x00000040


	//----- nvinfo : EIATTR_MIN_STACK_SIZE
	.align		4
.L_176:
        /*03e4*/ 	.byte	0x04, 0x12
        /*03e6*/ 	.short	(.L_178 - .L_177)
	.align		4
.L_177:
        /*03e8*/ 	.word	index@(_ZN5flash44flash_bwd_dq_dk_dv_loop_seqk_parallel_kernelI23Flash_bwd_kernel_traitsILi96ELi64ELi128ELi8ELi2ELi4ELi4ELb1ELb0EN7cutlass10bfloat16_tE19Flash_kernel_traitsILi96ELi64ELi128ELi8ES3_EELb0ELb0ELb0ELb0ELb0ELb0ELb0EEEvNS_16Flash_bwd_paramsE)
        /*03ec*/ 	.word	0x00000050


	//----- nvinfo : EIATTR_MIN_STACK_SIZE
	.align		4
.L_178:
        /*03f0*/ 	.byte	0x04, 0x12
        /*03f2*/ 	.short	(.L_180 - .L_179)
	.align		4
.L_179:
        /*03f4*/ 	.word	index@(_ZN5flash44flash_bwd_dq_dk_dv_loop_seqk_parallel_kernelI23Flash_bwd_kernel_traitsILi96ELi64ELi128ELi8ELi2ELi4ELi4ELb1ELb0EN7cutlass10bfloat16_tE19Flash_kernel_traitsILi96ELi64ELi128ELi8ES3_EELb0ELb0ELb1ELb0ELb0ELb0ELb0EEEvNS_16Flash_bwd_paramsE)
        /*03f8*/ 	.word	0x00000048


	//----- nvinfo : EIATTR_MIN_STACK_SIZE
	.align		4
.L_180:
        /*03fc*/ 	.byte	0x04, 0x12
        /*03fe*/ 	.short	(.L_182 - .L_181)
	.align		4
.L_181:
        /*0400*/ 	.word	index@(_ZN5flash44flash_bwd_dq_dk_dv_loop_seqk_parallel_kernelI23Flash_bwd_kernel_traitsILi96ELi64ELi128ELi8ELi2ELi4ELi4ELb1ELb0EN7cutlass10bfloat16_tE19Flash_kernel_traitsILi96ELi64ELi128ELi8ES3_EELb0ELb0ELb0ELb0ELb1ELb1ELb0EEEvNS_16Flash_bwd_paramsE)
        /*0404*/ 	.word	0x00000030


	//----- nvinfo : EIATTR_MIN_STACK_SIZE
	.align		4
.L_182:
        /*0408*/ 	.byte	0x04, 0x12
        /*040a*/ 	.short	(.L_184 - .L_183)
	.align		4
.L_183:
        /*040c*/ 	.word	index@(_ZN5flash44flash_bwd_dq_dk_dv_loop_seqk_parallel_kernelI23Flash_bwd_kernel_traitsILi96ELi64ELi128ELi8ELi2ELi4ELi4ELb1ELb0EN7cutlass10bfloat16_tE19Flash_kernel_traitsILi96ELi64ELi128ELi8ES3_EELb0ELb0ELb0ELb1ELb0ELb0ELb0EEEvNS_16Flash_bwd_paramsE)
        /*0410*/ 	.word	0x00000050


	//----- nvinfo : EIATTR_MIN_STACK_SIZE
	.align		4
.L_184:
        /*0414*/ 	.byte	0x04, 0x12
        /*0416*/ 	.short	(.L_186 - .L_185)
	.align		4
.L_185:
        /*0418*/ 	.word	index@(_ZN5flash44flash_bwd_dq_dk_dv_loop_seqk_parallel_kernelI23Flash_bwd_kernel_traitsILi96ELi64ELi128ELi8ELi2ELi4ELi4ELb1ELb0EN7cutlass10bfloat16_tE19Flash_kernel_traitsILi96ELi64ELi128ELi8ES3_EELb0ELb0ELb1ELb0ELb0ELb1ELb0EEEvNS_16Flash_bwd_paramsE)
        /*041c*/ 	.word	0x00000030


	//----- nvinfo : EIATTR_MIN_STACK_SIZE
	.align		4
.L_186:
        /*0420*/ 	.byte	0x04, 0x12
        /*0422*/ 	.short	(.L_188 - .L_187)
	.align		4
.L_187:
        /*0424*/ 	.word	index@(_ZN5flash44flash_bwd_dq_dk_dv_loop_seqk_parallel_kernelI23Flash_bwd_kernel_traitsILi96ELi64ELi128ELi8ELi2ELi4ELi4ELb1ELb0EN7cutlass10bfloat16_tE19Flash_kernel_traitsILi96ELi64ELi128ELi8ES3_EELb0ELb0ELb1ELb1ELb0ELb0ELb0EEEvNS_16Flash_bwd_paramsE)
        /*0428*/ 	.word	0x00000048


	//----- nvinfo : EIATTR_MIN_STACK_SIZE
	.align		4
.L_188:
        /*042c*/ 	.byte	0x04, 0x12
        /*042e*/ 	.short	(.L_190 - .L_189)
	.align		4
.L_189:
        /*0430*/ 	.word	index@(_ZN5flash27flash_bwd_convert_dq_kernelI23Flash_bwd_kernel_traitsILi96ELi64ELi128ELi8ELi2ELi4ELi4ELb1ELb0EN7cutlass10bfloat16_tE19Flash_kernel_traitsILi96ELi64ELi128ELi8ES3_EEEEvNS_16Flash_bwd_paramsEi)
        /*0434*/ 	.word	0x00000000


	//----- nvinfo : EIATTR_MIN_STACK_SIZE
	.align		4
.L_190:
        /*0438*/ 	.byte	0x04, 0x12
        /*043a*/ 	.short	(.L_192 - .L_191)
	.align		4
.L_191:
        /*043c*/ 	.word	index@(_ZN5flash44flash_bwd_dq_dk_dv_loop_seqk_parallel_kernelI23Flash_bwd_kernel_traitsILi96ELi64ELi128ELi8ELi2ELi4ELi4ELb1ELb0EN7cutlass10bfloat16_tE19Flash_kernel_traitsILi96ELi64ELi128ELi8ES3_EELb1ELb0ELb0ELb0ELb0ELb1ELb0EEEvNS_16Flash_bwd_paramsE)
        /*0440*/ 	.word	0x00000048


	//----- nvinfo : EIATTR_MIN_STACK_SIZE
	.align		4
.L_192:
        /*0444*/ 	.byte	0x04, 0x12
        /*0446*/ 	.short	(.L_194 - .L_193)
	.align		4
.L_193:
        /*0448*/ 	.word	index@(_ZN5flash44flash_bwd_dq_dk_dv_loop_seqk_parallel_kernelI23Flash_bwd_kernel_traitsILi96ELi64ELi128ELi8ELi2ELi4ELi4ELb1ELb0EN7cutlass10bfloat16_tE19Flash_kernel_traitsILi96ELi64ELi128ELi8ES3_EELb0ELb0ELb0ELb0ELb0ELb1ELb1EEEvNS_16Flash_bwd_paramsE)
        /*044c*/ 	.word	0x000000b0


	//----- nvinfo : EIATTR_MIN_STACK_SIZE
	.align		4
.L_194:
        /*0450*/ 	.byte	0x04, 0x12
        /*0452*/ 	.short	(.L_196 - .L_195)
	.align		4
.L_195:
        /*0454*/ 	.word	index@(_ZN5flash44flash_bwd_dq_dk_dv_loop_seqk_parallel_kernelI23Flash_bwd_kernel_traitsILi96ELi64ELi128ELi8ELi2ELi4ELi4ELb1ELb0EN7cutlass10bfloat16_tE19Flash_kernel_traitsILi96ELi64ELi128ELi8ES3_EELb1ELb0ELb0ELb0ELb0ELb0ELb0EEEvNS_16Flash_bwd_paramsE)
        /*0458*/ 	.word	0x00000050


	//----- nvinfo : EIATTR_MIN_STACK_SIZE
	.align		4
.L_196:
        /*045c*/ 	.byte	0x04, 0x12
        /*045e*/ 	.short	(.L_198 - .L_197)
	.align		4
.L_197:
        /*0460*/ 	.word	index@(_ZN5flash44flash_bwd_dq_dk_dv_loop_seqk_parallel_kernelI23Flash_bwd_kernel_traitsILi96ELi64ELi128ELi8ELi2ELi4ELi4ELb1ELb0EN7cutlass10bfloat16_tE19Flash_kernel_traitsILi96ELi64ELi128ELi8ES3_EELb0ELb0ELb0ELb0ELb0ELb0ELb1EEEvNS_16Flash_bwd_paramsE)
        /*0464*/ 	.word	0x000000c0


	//----- nvinfo : EIATTR_MIN_STACK_SIZE
	.align		4
.L_198:
        /*0468*/ 	.byte	0x04, 0x12
        /*046a*/ 	.short	(.L_200 - .L_199)
	.align		4
.L_199:
        /*046c*/ 	.word	index@(_ZN5flash44flash_bwd_dq_dk_dv_loop_seqk_parallel_kernelI23Flash_bwd_kernel_traitsILi96ELi64ELi128ELi8ELi2ELi4ELi4ELb1ELb0EN7cutlass10bfloat16_tE19Flash_kernel_traitsILi96ELi64ELi128ELi8ES3_EELb1ELb0ELb1ELb0ELb0ELb0ELb0EEEvNS_16Flash_bwd_paramsE)
        /*0470*/ 	.word	0x00000048


	//----- nvinfo : EIATTR_MIN_STACK_SIZE
	.align		4
.L_200:
        /*0474*/ 	.byte	0x04, 0x12
        /*0476*/ 	.short	(.L_202 - .L_201)
	.align		4
.L_201:
        /*0478*/ 	.word	index@(_ZN5flash44flash_bwd_dq_dk_dv_loop_seqk_parallel_kernelI23Flash_bwd_kernel_traitsILi96ELi64ELi128ELi8ELi2ELi4ELi4ELb1ELb0EN7cutlass10bfloat16_tE19Flash_kernel_traitsILi96ELi64ELi128ELi8ES3_EELb0ELb0ELb1ELb0ELb0ELb0ELb1EEEvNS_16Flash_bwd_paramsE)
        /*047c*/ 	.word	0x000000c8


	//----- nvinfo : EIATTR_MIN_STACK_SIZE
	.align		4
.L_202:
        /*0480*/ 	.byte	0x04, 0x12
        /*0482*/ 	.short	(.L_204 - .L_203)
	.align		4
.L_203:
        /*0484*/ 	.word	index@(_ZN5flash44flash_bwd_dq_dk_dv_loop_seqk_parallel_kernelI23Flash_bwd_kernel_traitsILi96ELi64ELi128ELi8ELi2ELi4ELi4ELb1ELb0EN7cutlass10bfloat16_tE19Flash_kernel_traitsILi96ELi64ELi128ELi8ES3_EELb1ELb0ELb0ELb0ELb1ELb1ELb0EEEvNS_16Flash_bwd_paramsE)
        /*0488*/ 	.word	0x00000050


	//----- nvinfo : EIATTR_MIN_STACK_SIZE
	.align		4
.L_204:
        /*048c*/ 	.byte	0x04, 0x12
        /*048e*/ 	.short	(.L_206 - .L_205)
	.align		4
.L_205:
        /*0490*/ 	.word	index@(_ZN5flash44flash_bwd_dq_dk_dv_loop_seqk_parallel_kernelI23Flash_bwd_kernel_traitsILi96ELi64ELi128ELi8ELi2ELi4ELi4ELb1ELb0EN7cutlass10bfloat16_tE19Flash_kernel_traitsILi96ELi64ELi128ELi8ES3_EELb0ELb0ELb0ELb0ELb1ELb1ELb1EEEvNS_16Flash_bwd_paramsE)
        /*0494*/ 	.word	0x000000b0


	//----- nvinfo : EIATTR_MIN_STACK_SIZE
	.align		4
.L_206:
        /*0498*/ 	.byte	0x04, 0x12
        /*049a*/ 	.short	(.L_208 - .L_207)
	.align		4
.L_207:
        /*049c*/ 	.word	index@(_ZN5flash44flash_bwd_dq_dk_dv_loop_seqk_parallel_kernelI23Flash_bwd_kernel_traitsILi96ELi64ELi128ELi8ELi2ELi4ELi4ELb1ELb0EN7cutlass10bfloat16_tE19Flash_kernel_traitsILi96ELi64ELi128ELi8ES3_EELb1ELb0ELb0ELb1ELb0ELb0ELb0EEEvNS_16Flash_bwd_paramsE)
        /*04a0*/ 	.word	0x00000078


	//----- nvinfo : EIATTR_MIN_STACK_SIZE
	.align		4
.L_208:
        /*04a4*/ 	.byte	0x04, 0x12
        /*04a6*/ 	.short	(.L_210 - .L_209)
	.align		4
.L_209:
        /*04a8*/ 	.word	index@(_ZN5flash44flash_bwd_dq_dk_dv_loop_seqk_parallel_kernelI23Flash_bwd_kernel_traitsILi96ELi64ELi128ELi8ELi2ELi4ELi4ELb1ELb0EN7cutlass10bfloat16_tE19Flash_kernel_traitsILi96ELi64ELi128ELi8ES3_EELb0ELb0ELb0ELb1ELb0ELb0ELb1EEEvNS_16Flash_bwd_paramsE)
        /*04ac*/ 	.word	0x000000c8


	//----- nvinfo : EIATTR_MIN_STACK_SIZE
	.align		4
.L_210:
        /*04b0*/ 	.byte	0x04, 0x12
        /*04b2*/ 	.short	(.L_212 - .L_211)
	.align		4
.L_211:
        /*04b4*/ 	.word	index@(_ZN5flash44flash_bwd_dq_dk_dv_loop_seqk_parallel_kernelI23Flash_bwd_kernel_traitsILi96ELi64ELi128ELi8ELi2ELi4ELi4ELb1ELb0EN7cutlass10bfloat16_tE19Flash_kernel_traitsILi96ELi64ELi128ELi8ES3_EELb1ELb0ELb1ELb0ELb0ELb1ELb0EEEvNS_16Flash_bwd_paramsE)
        /*04b8*/ 	.word	0x00000030


	//----- nvinfo : EIATTR_MIN_STACK_SIZE
	.align		4
.L_212:
        /*04bc*/ 	.byte	0x04, 0x12
        /*04be*/ 	.short	(.L_214 - .L_213)
	.align		4
.L_213:
        /*04c0*/ 	.word	index@(_ZN5flash44flash_bwd_dq_dk_dv_loop_seqk_parallel_kernelI23Flash_bwd_kernel_traitsILi96ELi64ELi128ELi8ELi2ELi4ELi4ELb1ELb0EN7cutlass10bfloat16_tE19Flash_kernel_traitsILi96ELi64ELi128ELi8ES3_EELb0ELb0ELb1ELb0ELb0ELb1ELb1EEEvNS_16Flash_bwd_paramsE)
        /*04c4*/ 	.word	0x000000b8


	//----- nvinfo : EIATTR_MIN_STACK_SIZE
	.align		4
.L_214:
        /*04c8*/ 	.byte	0x04, 0x12
        /*04ca*/ 	.short	(.L_216 - .L_215)
	.align		4
.L_215:
        /*04cc*/ 	.word	index@(_ZN5flash44flash_bwd_dq_dk_dv_loop_seqk_parallel_kernelI23Flash_bwd_kernel_traitsILi96ELi64ELi128ELi8ELi2ELi4ELi4ELb1ELb0EN7cutlass10bfloat16_tE19Flash_kernel_traitsILi96ELi64ELi128ELi8ES3_EELb1ELb0ELb1ELb1ELb0ELb0ELb0EEEvNS_16Flash_bwd_paramsE)
        /*04d0*/ 	.word	0x00000050


	//----- nvinfo : EIATTR_MIN_STACK_SIZE
	.align		4
.L_216:
        /*04d4*/ 	.byte	0x04, 0x12
        /*04d6*/ 	.short	(.L_218 - .L_217)
	.align		4
.L_217:
        /*04d8*/ 	.word	index@(_ZN5flash44flash_bwd_dq_dk_dv_loop_seqk_parallel_kernelI23Flash_bwd_kernel_traitsILi96ELi64ELi128ELi8ELi2ELi4ELi4ELb1ELb0EN7cutlass10bfloat16_tE19Flash_kernel_traitsILi96ELi64ELi128ELi8ES3_EELb0ELb0ELb1ELb1ELb0ELb0ELb1EEEvNS_16Flash_bwd_paramsE)
        /*04dc*/ 	.word	0x000000c8


	//----- nvinfo : EIATTR_MIN_STACK_SIZE
	.align		4
.L_218:
        /*04e0*/ 	.byte	0x04, 0x12
        /*04e2*/ 	.short	(.L_220 - .L_219)
	.align		4
.L_219:
        /*04e4*/ 	.word	index@(_ZN5flash25flash_bwd_dot_do_o_kernelILb0E23Flash_bwd_kernel_traitsILi96ELi64ELi128ELi8ELi2ELi4ELi4ELb1ELb0EN7cutlass10bfloat16_tE19Flash_kernel_traitsILi96ELi64ELi128ELi8ES3_EEEEvNS_16Flash_bwd_paramsE)
        /*04e8*/ 	.word	0x00000000


	//----- nvinfo : EIATTR_MIN_STACK_SIZE
	.align		4
.L_220:
        /*04ec*/ 	.byte	0x04, 0x12
        /*04ee*/ 	.short	(.L_222 - .L_221)
	.align		4
.L_221:
        /*04f0*/ 	.word	index@(_ZN5flash25flash_bwd_dot_do_o_kernelILb1E23Flash_bwd_kernel_traitsILi96ELi64ELi128ELi8ELi2ELi4ELi4ELb1ELb0EN7cutlass10bfloat16_tE19Flash_kernel_traitsILi96ELi64ELi128ELi8ES3_EEEEvNS_16Flash_bwd_paramsE)
        /*04f4*/ 	.word	0x00000000


	//----- nvinfo : EIATTR_MIN_STACK_SIZE
	.align		4
.L_222:
        /*04f8*/ 	.byte	0x04, 0x12
        /*04fa*/ 	.short	(.L_224 - .L_223)
	.align		4
.L_223:
        /*04fc*/ 	.word	index@(_ZN5flash27flash_bwd_convert_dq_kernelI23Flash_bwd_kernel_traitsILi96ELi64ELi128ELi8ELi2ELi4ELi4ELb0ELb0EN7cutlass10bfloat16_tE19Flash_kernel_traitsILi96ELi64ELi128ELi8ES3_EEEEvNS_16Flash_bwd_paramsEi)
        /*0500*/ 	.word	0x00000000


	//----- nvinfo : EIATTR_MIN_STACK_SIZE
	.align		4
.L_224:
        /*0504*/ 	.byte	0x04, 0x12
        /*0506*/ 	.short	(.L_226 - .L_225)
	.align		4
.L_225:
        /*0508*/ 	.word	index@(_ZN5flash44flash_bwd_dq_dk_dv_loop_seqk_parallel_kernelI23Flash_bwd_kernel_traitsILi96ELi64ELi128ELi8ELi2ELi4ELi4ELb0ELb0EN7cutlass10bfloat16_tE19Flash_kernel_traitsILi96ELi64ELi128ELi8ES3_EELb1ELb0ELb0ELb0ELb0ELb1ELb0EEEvNS_16Flash_bwd_paramsE)
        /*050c*/ 	.word	0x00000008


	//----- nvinfo : EIATTR_MIN_STACK_SIZE
	.align		4
.L_226:
        /*0510*/ 	.byte	0x04, 0x12
        /*0512*/ 	.short	(.L_228 - .L_227)
	.align		4
.L_227:
        /*0514*/ 	.word	index@(_ZN5flash44flash_bwd_dq_dk_dv_loop_seqk_parallel_kernelI23Flash_bwd_kernel_traitsILi96ELi64ELi128ELi8ELi2ELi4ELi4ELb0ELb0EN7cutlass10bfloat16_tE19Flash_kernel_traitsILi96ELi64ELi128ELi8ES3_EELb0ELb0ELb0ELb0ELb0ELb1ELb1EEEvNS_16Flash_bwd_paramsE)
        /*0518*/ 	.word	0x00000020


	//----- nvinfo : EIATTR_MIN_STACK_SIZE
	.align		4
.L_228:
        /*051c*/ 	.byte	0x04, 0x12
        /*051e*/ 	.short	(.L_230 - .L_229)
	.align		4
.L_229:
        /*0520*/ 	.word	index@(_ZN5flash44flash_bwd_dq_dk_dv_loop_seqk_parallel_kernelI23Flash_bwd_kernel_traitsILi96ELi64ELi128ELi8ELi2ELi4ELi4ELb0ELb0EN7cutlass10bfloat16_tE19Flash_kernel_traitsILi96ELi64ELi128ELi8ES3_EELb1ELb0ELb0ELb0ELb0ELb0ELb0EEEvNS_16Flash_bwd_paramsE)
        /*0524*/ 	.word	0x00000008


	//----- nvinfo : EIATTR_MIN_STACK_SIZE
	.align		4
.L_230:
        /*0528*/ 	.byte	0x04, 0x12
        /*052a*/ 	.short	(.L_232 - .L_231)
	.align		4
.L_231:
        /*052c*/ 	.word	index@(_ZN5flash44flash_bwd_dq_dk_dv_loop_seqk_parallel_kernelI23Flash_bwd_kernel_traitsILi96ELi64ELi128ELi8ELi2ELi4ELi4ELb0ELb0EN7cutlass10bfloat16_tE19Flash_kernel_traitsILi96ELi64ELi128ELi8ES3_EELb0ELb0ELb0ELb0ELb0ELb0ELb1EEEvNS_16Flash_bwd_paramsE)
        /*0530*/ 	.word	0x00000018


	//----- nvinfo : EIATTR_MIN_STACK_SIZE
	.align		4
.L_232:
        /*0534*/ 	.byte	0x04, 0x12
        /*0536*/ 	.short	(.L_234 - .L_233)
	.align		4
.L_233:
        /*0538*/ 	.word	index@(_ZN5flash44flash_bwd_dq_dk_dv_loop_seqk_parallel_kernelI23Flash_bwd_kernel_traitsILi96ELi64ELi128ELi8ELi2ELi4ELi4ELb0ELb0EN7cutlass10bfloat16_tE19Flash_kernel_traitsILi96ELi64ELi128ELi8ES3_EELb1ELb0ELb1ELb0ELb0ELb0ELb0EEEvNS_16Flash_bwd_paramsE)
        /*053c*/ 	.word	0x00000000


	//----- nvinfo : EIATTR_MIN_STACK_SIZE
	.align		4
.L_234:
        /*0540*/ 	.byte	0x04, 0x12
        /*0542*/ 	.short	(.L_236 - .L_235)
	.align		4
.L_235:
        /*0544*/ 	.word	index@(_ZN5flash44flash_bwd_dq_dk_dv_loop_seqk_parallel_kernelI23Flash_bwd_kernel_traitsILi96ELi64ELi128ELi8ELi2ELi4ELi4ELb0ELb0EN7cutlass10bfloat16_tE19Flash_kernel_traitsILi96ELi64ELi128ELi8ES3_EELb0ELb0ELb1ELb0ELb0ELb0ELb1EEEvNS_16Flash_bwd_paramsE)
        /*0548*/ 	.word	0x00000008


	//----- nvinfo : EIATTR_MIN_STACK_SIZE
	.align		4
.L_236:
        /*054c*/ 	.byte	0x04, 0x12
        /*054e*/ 	.short	(.L_238 - .L_237)
	.align		4
.L_237:
        /*0550*/ 	.word	index@(_ZN5flash44flash_bwd_dq_dk_dv_loop_seqk_parallel_kernelI23Flash_bwd_kernel_traitsILi96ELi64ELi128ELi8ELi2ELi4ELi4ELb0ELb0EN7cutlass10bfloat16_tE19Flash_kernel_traitsILi96ELi64ELi128ELi8ES3_EELb1ELb0ELb0ELb0ELb1ELb1ELb0EEEvNS_16Flash_bwd_paramsE)
        /*0554*/ 	.word	0x00000008


	//----- nvinfo : EIATTR_MIN_STACK_SIZE
	.align		4
.L_238:
        /*0558*/ 	.byte	0x04, 0x12
        /*055a*/ 	.short	(.L_240 - .L_239)
	.align		4
.L_239:
        /*055c*/ 	.word	index@(_ZN5flash44flash_bwd_dq_dk_dv_loop_seqk_parallel_kernelI23Flash_bwd_kernel_traitsILi96ELi64ELi128ELi8ELi2ELi4ELi4ELb0ELb0EN7cutlass10bfloat16_tE19Flash_kernel_traitsILi96ELi64ELi128ELi8ES3_EELb0ELb0ELb0ELb0ELb1ELb1ELb1EEEvNS_16Flash_bwd_paramsE)
        /*0560*/ 	.word	0x00000018


	//----- nvinfo : EIATTR_MIN_STACK_SIZE
	.align		4
.L_240:
        /*0564*/ 	.byte	0x04, 0x12
        /*0566*/ 	.short	(.L_242 - .L_241)
	.align		4
.L_241:
        /*0568*/ 	.word	index@(_ZN5flash44flash_bwd_dq_dk_dv_loop_seqk_parallel_kernelI23Flash_bwd_kernel_traitsILi96ELi64ELi128ELi8ELi2ELi4ELi4ELb0ELb0EN7cutlass10bfloat16_tE19Flash_kernel_traitsILi96ELi64ELi128ELi8ES3_EELb1ELb0ELb0ELb1ELb0ELb0ELb0EEEvNS_16Flash_bwd_paramsE)
        /*056c*/ 	.word	0x00000030


	//----- nvinfo : EIATTR_MIN_STACK_SIZE
	.align		4
.L_242:
        /*0570*/ 	.byte	0x04, 0x12
        /*0572*/ 	.short	(.L_244 - .L_243)
	.align		4
.L_243:
        /*0574*/ 	.word	index@(_ZN5flash44flash_bwd_dq_dk_dv_loop_seqk_parallel_kernelI23Flash_bwd_kernel_traitsILi96ELi64ELi128ELi8ELi2ELi4ELi4ELb0ELb0EN7cutlass10bfloat16_tE19Flash_kernel_traitsILi96ELi64ELi128ELi8ES3_EELb0ELb0ELb0ELb1ELb0ELb0ELb1EEEvNS_16Flash_bwd_paramsE)
        /*0578*/ 	.word	0x00000028


	//----- nvinfo : EIATTR_MIN_STACK_SIZE
	.align		4
.L_244:
        /*057c*/ 	.byte	0x04, 0x12
        /*057e*/ 	.short	(.L_246 - .L_245)
	.align		4
.L_245:
        /*0580*/ 	.word	index@(_ZN5flash44flash_bwd_dq_dk_dv_loop_seqk_parallel_kernelI23Flash_bwd_kernel_traitsILi96ELi64ELi128ELi8ELi2ELi4ELi4ELb0ELb0EN7cutlass10bfloat16_tE19Flash_kernel_traitsILi96ELi64ELi128ELi8ES3_EELb1ELb0ELb1ELb0ELb0ELb1ELb0EEEvNS_16Flash_bwd_paramsE)
        /*0584*/ 	.word	0x00000000


	//----- nvinfo : EIATTR_MIN_STACK_SIZE
	.align		4
.L_246:
        /*0588*/ 	.byte	0x04, 0x12
        /*058a*/ 	.short	(.L_248 - .L_247)
	.align		4
.L_247:
        /*058c*/ 	.word	index@(_ZN5flash44flash_bwd_dq_dk_dv_loop_seqk_parallel_kernelI23Flash_bwd_kernel_traitsILi96ELi64ELi128ELi8ELi2ELi4ELi4ELb0ELb0EN7cutlass10bfloat16_tE19Flash_kernel_traitsILi96ELi64ELi128ELi8ES3_EELb0ELb0ELb1ELb0ELb0ELb1ELb1EEEvNS_16Flash_bwd_paramsE)
        /*0590*/ 	.word	0x00000010


	//----- nvinfo : EIATTR_MIN_STACK_SIZE
	.align		4
.L_248:
        /*0594*/ 	.byte	0x04, 0x12
        /*0596*/ 	.short	(.L_250 - .L_249)
	.align		4
.L_249:
        /*0598*/ 	.word	index@(_ZN5flash44flash_bwd_dq_dk_dv_loop_seqk_parallel_kernelI23Flash_bwd_kernel_traitsILi96ELi64ELi128ELi8ELi2ELi4ELi4ELb0ELb0EN7cutlass10bfloat16_tE19Flash_kernel_traitsILi96ELi64ELi128ELi8ES3_EELb1ELb0ELb1ELb1ELb0ELb0ELb0EEEvNS_16Flash_bwd_paramsE)
        /*059c*/ 	.word	0x00000000


	//----- nvinfo : EIATTR_MIN_STACK_SIZE
	.align		4
.L_250:
        /*05a0*/ 	.byte	0x04, 0x12
        /*05a2*/ 	.short	(.L_252 - .L_251)
	.align		4
.L_251:
        /*05a4*/ 	.word	index@(_ZN5flash44flash_bwd_dq_dk_dv_loop_seqk_parallel_kernelI23Flash_bwd_kernel_traitsILi96ELi64ELi128ELi8ELi2ELi4ELi4ELb0ELb0EN7cutlass10bfloat16_tE19Flash_kernel_traitsILi96ELi64ELi128ELi8ES3_EELb0ELb0ELb1ELb1ELb0ELb0ELb1EEEvNS_16Flash_bwd_paramsE)
        /*05a8*/ 	.word	0x00000008


	//----- nvinfo : EIATTR_MIN_STACK_SIZE
	.align		4
.L_252:
        /*05ac*/ 	.byte	0x04, 0x12
        /*05ae*/ 	.short	(.L_254 - .L_253)
	.align		4
.L_253:
        /*05b0*/ 	.word	index@(_ZN5flash25flash_bwd_dot_do_o_kernelILb0E23Flash_bwd_kernel_traitsILi96ELi64ELi128ELi8ELi2ELi4ELi4ELb0ELb0EN7cutlass10bfloat16_tE19Flash_kernel_traitsILi96ELi64ELi128ELi8ES3_EEEEvNS_16Flash_bwd_paramsE)
        /*05b4*/ 	.word	0x00000000


	//----- nvinfo : EIATTR_MIN_STACK_SIZE
	.align		4
.L_254:
        /*05b8*/ 	.byte	0x04, 0x12
        /*05ba*/ 	.short	(.L_256 - .L_255)
	.align		4
.L_255:
        /*05bc*/ 	.word	index@(_ZN5flash25flash_bwd_dot_do_o_kernelILb1E23Flash_bwd_kernel_traitsILi96ELi64ELi128ELi8ELi2ELi4ELi4ELb0ELb0EN7cutlass10bfloat16_tE19Flash_kernel_traitsILi96ELi64ELi128ELi8ES3_EEEEvNS_16Flash_bwd_paramsE)
        /*05c0*/ 	.word	0x00000000
.L_256:


//--------------------- .nv.info._ZN5flash44flash_bwd_dq_dk_dv_loop_seqk_parallel_kernelI23Flash_bwd_kernel_traitsILi96ELi64ELi128ELi8ELi2ELi4ELi4ELb1ELb0EN7cutlass10bfloat16_tE19Flash_kernel_traitsILi96ELi64ELi128ELi8ES3_EELb0ELb0ELb0ELb0ELb0ELb1ELb0EEEvNS_16Flash_bwd_paramsE --------------------------
	.section	.nv.info._ZN5flash44flash_bwd_dq_dk_dv_loop_seqk_parallel_kernelI23Flash_bwd_kernel_traitsILi96ELi64ELi128ELi8ELi2ELi4ELi4ELb1ELb0EN7cutlass10bfloat16_tE19Flash_kernel_traitsILi96ELi64ELi128ELi8ES3_EELb0ELb0ELb0ELb0ELb0ELb1ELb0EEEvNS_16Flash_bwd_paramsE,"",@"SHT_CUDA_INFO"
	.sectionflags	@""
	.align	4


	//----- nvinfo : EIATTR_CUDA_API_VERSION
	.align		4
        /*0000*/ 	.byte	0x04, 0x37
        /*0002*/ 	.short	(.L_258 - .L_257)
.L_257:
        /*0004*/ 	.word	0x00000082


	//----- nvinfo : EIATTR_SW2861232_WAR
	.align		4
.L_258:
        /*0008*/ 	.byte	0x01, 0x35
	.zero		2


	//----- nvinfo : EIATTR_PARAM_CBANK
	.align		4
        /*000c*/ 	.byte	0x04, 0x0a
        /*000e*/ 	.short	(.L_260 - .L_259)
	.align		4
.L_259:
        /*0010*/ 	.word	index@(.nv.constant0._ZN5flash44flash_bwd_dq_dk_dv_loop_seqk_parallel_kernelI23Flash_bwd_kernel_traitsILi96ELi64ELi128ELi8ELi2ELi4ELi4ELb1ELb0EN7cutlass10bfloat16_tE19Flash_kernel_traitsILi96ELi64ELi128ELi8ES3_EELb0ELb0ELb0ELb0ELb0ELb1ELb0EEEvNS_16Flash_bwd_paramsE)
        /*0014*/ 	.short	0x0160
        /*0016*/ 	.short	0x0280


	//----- nvinfo : EIATTR_CBANK_PARAM_SIZE
	.align		4
.L_260:
        /*0018*/ 	.byte	0x03, 0x19
        /*001a*/ 	.short	0x0280


	//----- nvinfo : EIATTR_KPARAM_INFO
	.align		4
        /*001c*/ 	.byte	0x04, 0x17
        /*001e*/ 	.short	(.L_262 - .L_261)
.L_261:
        /*0020*/ 	.word	0x00000000
        /*0024*/ 	.short	0x0000
        /*0026*/ 	.short	0x0000
        /*0028*/ 	.byte	0x00, 0xf0, 0x01, 0x0a


	//----- nvinfo : EIATTR_MAXREG_COUNT
	.align		4
.L_262:
        /*002c*/ 	.byte	0x03, 0x1b
        /*002e*/ 	.short	0x00ff


	//----- nvinfo : EIATTR_NUM_BARRIERS
	.align		4
        /*0030*/ 	.byte	0x02, 0x4c
        /*0032*/ 	.byte	0x01
	.zero		1


	//----- nvinfo : EIATTR_ANNOTATIONS
	.align		4
        /*0034*/ 	.byte	0x04, 0x55
        /*0036*/ 	.short	(.L_264 - .L_263)


	//   ....[0]....
.L_263:
        /*0038*/ 	.word	0x00000001
        /*003c*/ 	.byte	0x40, 0x06, 0x00, 0x00, 0x01, 0x00, 0x00, 0x00, 0x20, 0x0a, 0x00, 0x00, 0x01, 0x00, 0x00, 0x00
        /* <DEDUP_REMOVED lines=18> */
        /*016c*/ 	.byte	0xf0, 0x65, 0x00, 0x00


	//----- nvinfo : EIATTR_MERCURY_ISA_VERSION
	.align		4
.L_264:
        /*0170*/ 	.byte	0x03, 0x5f
        /*0172*/ 	.short	0x0000


	//----- nvinfo : EIATTR_EXIT_INSTR_OFFSETS
	.align		4
        /*0174*/ 	.byte	0x04, 0x1c
        /*0176*/ 	.short	(.L_266 - .L_265)


	//   ....[0]....
.L_265:
        /*0178*/ 	.word	0x000000a0


	//   ....[1]....
        /*017c*/ 	.word	0x000081e0


	//----- nvinfo : EIATTR_CTAIDZ_USED
	.align		4
.L_266:
        /*0180*/ 	.byte	0x01, 0x04
	.zero		2


	//----- nvinfo : EIATTR_CRS_STACK_SIZE
	.align		4
        /*0184*/ 	.byte	0x04, 0x1e
        /*0186*/ 	.short	(.L_268 - .L_267)
.L_267:
        /*0188*/ 	.word	0x00000000
.L_268:


//--------------------- .nv.info._ZN5flash44flash_bwd_dq_dk_dv_loop_seqk_parallel_kernelI23Flash_bwd_kernel_traitsILi96ELi64ELi128ELi8ELi2ELi4ELi4ELb1ELb0EN7cutlass10bfloat16_tE19Flash_kernel_traitsILi96ELi64ELi128ELi8ES3_EELb0ELb0ELb0ELb0ELb0ELb0ELb0EEEvNS_16Flash_bwd_paramsE --------------------------
	.section	.nv.info._ZN5flash44flash_bwd_dq_dk_dv_loop_seqk_parallel_kernelI23Flash_bwd_kernel_traitsILi96ELi64ELi128ELi8ELi2ELi4ELi4ELb1ELb0EN7cutlass10bfloat16_tE19Flash_kernel_traitsILi96ELi64ELi128ELi8ES3_EELb0ELb0ELb0ELb0ELb0ELb0ELb0EEEvNS_16Flash_bwd_paramsE,"",@"SHT_CUDA_INFO"
	.sectionflags	@""
	.align	4


	//----- nvinfo : EIATTR_CUDA_API_VERSION
	.align		4
        /*0000*/ 	.byte	0x04, 0x37
        /*0002*/ 	.short	(.L_270 - .L_269)
.L_269:
        /*0004*/ 	.word	0x00000082


	//----- nvinfo : EIATTR_SW2861232_WAR
	.align		4
.L_270:
        /*0008*/ 	.byte	0x01, 0x35
	.zero		2


	//----- nvinfo : EIATTR_PARAM_CBANK
	.align		4
        /*000c*/ 	.byte	0x04, 0x0a
        /*000e*/ 	.short	(.L_272 - .L_271)
	.align		4
.L_271:
        /*0010*/ 	.word	index@(.nv.constant0._ZN5flash44flash_bwd_dq_dk_dv_loop_seqk_parallel_kernelI23Flash_bwd_kernel_traitsILi96ELi64ELi128ELi8ELi2ELi4ELi4ELb1ELb0EN7cutlass10bfloat16_tE19Flash_kernel_traitsILi96ELi64ELi128ELi8ES3_EELb0ELb0ELb0ELb0ELb0ELb0ELb0EEEvNS_16Flash_bwd_paramsE)
        /*0014*/ 	.short	0x0160
        /*0016*/ 	.short	0x0280


	//----- nvinfo : EIATTR_CBANK_PARAM_SIZE
	.align		4
.L_272:
        /*0018*/ 	.byte	0x03, 0x19
        /*001a*/ 	.short	0x0280


	//----- nvinfo : EIATTR_KPARAM_INFO
	.align		4
        /*001c*/ 	.byte	0x04, 0x17
        /*001e*/ 	.short	(.L_274 - .L_273)
.L_273:
        /*0020*/ 	.word	0x00000000
        /*0024*/ 	.short	0x0000
        /*0026*/ 	.short	0x0000
        /*0028*/ 	.byte	0x00, 0xf0, 0x01, 0x0a


	//----- nvinfo : EIATTR_MAXREG_COUNT
	.align		4
.L_274:
        /*002c*/ 	.byte	0x03, 0x1b
        /*002e*/ 	.short	0x00ff


	//----- nvinfo : EIATTR_NUM_BARRIERS
	.align		4
        /*0030*/ 	.byte	0x02, 0x4c
        /*0032*/ 	.byte	0x01
	.zero		1


	//----- nvinfo : EIATTR_ANNOTATIONS
	.align		4
        /*0034*/ 	.byte	0x04, 0x55
        /*0036*/ 	.short	(.L_276 - .L_275)


	//   ....[0]....
.L_275:
        /* <DEDUP_REMOVED lines=32> */


	//----- nvinfo : EIATTR_MERCURY_ISA_VERSION
	.align		4
.L_276:
        /*0220*/ 	.byte	0x03, 0x5f
        /*0222*/ 	.short	0x0000


	//----- nvinfo : EIATTR_EXIT_INSTR_OFFSETS
	.align		4
        /*0224*/ 	.byte	0x04, 0x1c
        /*0226*/ 	.short	(.L_278 - .L_277)


	//   ....[0]....
.L_277:
        /*0228*/ 	.word	0x000000a0


	//   ....[1]....
        /*022c*/ 	.word	0x00009080


	//----- nvinfo : EIATTR_CTAIDZ_USED
	.align		4
.L_278:
        /*0230*/ 	.byte	0x01, 0x04
	.zero		2


	//----- nvinfo : EIATTR_CRS_STACK_SIZE
	.align		4
        /*0234*/ 	.byte	0x04, 0x1e
        /*0236*/ 	.short	(.L_280 - .L_279)
.L_279:
        /*0238*/ 	.word	0x00000000
.L_280:


//--------------------- .nv.info._ZN5flash44flash_bwd_dq_dk_dv_loop_seqk_parallel_kernelI23Flash_bwd_kernel_traitsILi96ELi64ELi128ELi8ELi2ELi4ELi4ELb1ELb0EN7cutlass10bfloat16_tE19Flash_kernel_traitsILi96ELi64ELi128ELi8ES3_EELb0ELb0ELb1ELb0ELb0ELb0ELb0EEEvNS_16Flash_bwd_paramsE --------------------------
	.section	.nv.info._ZN5flash44flash_bwd_dq_dk_dv_loop_seqk_parallel_kernelI23Flash_bwd_kernel_traitsILi96ELi64ELi128ELi8ELi2ELi4ELi4ELb1ELb0EN7cutlass10bfloat16_tE19Flash_kernel_traitsILi96ELi64ELi128ELi8ES3_EELb0ELb0ELb1ELb0ELb0ELb0ELb0EEEvNS_16Flash_bwd_paramsE,"",@"SHT_CUDA_INFO"
	.sectionflags	@""
	.align	4


	//----- nvinfo : EIATTR_CUDA_API_VERSION
	.align		4
        /*0000*/ 	.byte	0x04, 0x37
        /*0002*/ 	.short	(.L_282 - .L_281)
.L_281:
        /*0004*/ 	.word	0x00000082


	//----- nvinfo : EIATTR_SW2861232_WAR
	.align		4
.L_282:
        /*0008*/ 	.byte	0x01, 0x35
	.zero		2


	//----- nvinfo : EIATTR_PARAM_CBANK
	.align		4
        /*000c*/ 	.byte	0x04, 0x0a
        /*000e*/ 	.short	(.L_284 - .L_283)
	.align		4
.L_283:
        /*0010*/ 	.word	index@(.nv.constant0._ZN5flash44flash_bwd_dq_dk_dv_loop_seqk_parallel_kernelI23Flash_bwd_kernel_traitsILi96ELi64ELi128ELi8ELi2ELi4ELi4ELb1ELb0EN7cutlass10bfloat16_tE19Flash_kernel_traitsILi96ELi64ELi128ELi8ES3_EELb0ELb0ELb1ELb0ELb0ELb0ELb0EEEvNS_16Flash_bwd_paramsE)
        /*0014*/ 	.short	0x0160
        /*0016*/ 	.short	0x0280


	//----- nvinfo : EIATTR_CBANK_PARAM_SIZE
	.align		4
.L_284:
        /*0018*/ 	.byte	0x03, 0x19
        /*001a*/ 	.short	0x0280


	//----- nvinfo : EIATTR_KPARAM_INFO
	.align		4
        /*001c*/ 	.byte	0x04, 0x17
        /*001e*/ 	.short	(.L_286 - .L_285)
.L_285:
        /*0020*/ 	.word	0x00000000
        /*0024*/ 	.short	0x0000
        /*0026*/ 	.short	0x0000
        /*0028*/ 	.byte	0x00, 0xf0, 0x01, 0x0a


	//----- nvinfo : EIATTR_MAXREG_COUNT
	.align		4
.L_286:
        /*002c*/ 	.byte	0x03, 0x1b
        /*002e*/ 	.short	0x00ff


	//----- nvinfo : EIATTR_NUM_BARRIERS
	.align		4
        /*0030*/ 	.byte	0x02, 0x4c
        /*0032*/ 	.byte	0x01
	.zero		1


	//----- nvinfo : EIATTR_ANNOTATIONS
	.align		4
        /*0034*/ 	.byte	0x04, 0x55
        /*0036*/ 	.short	(.L_288 - .L_287)


	//   ....[0]....
.L_287:
        /* <DEDUP_REMOVED lines=26> */
        /*01cc*/ 	.byte	0xf0, 0x7f, 0x00, 0x00, 0x01, 0x00, 0x00, 0x00, 0x00, 0x80, 0x00, 0x00


	//----- nvinfo : EIATTR_MERCURY_ISA_VERSION
	.align		4
.L_288:
        /*01d8*/ 	.byte	0x03, 0x5f
        /*01da*/ 	.short	0x0000


	//----- nvinfo : EIATTR_EXIT_INSTR_OFFSETS
	.align		4
        /*01dc*/ 	.byte	0x04, 0x1c
        /*01de*/ 	.short	(.L_290 - .L_289)


	//   ....[0]....
.L_289:
        /*01e0*/ 	.word	0x000000a0


	//   ....[1]....
        /*01e4*/ 	.word	0x00009430


	//----- nvinfo : EIATTR_CTAIDZ_USED
	.align		4
.L_290:
        /*01e8*/ 	.byte	0x01, 0x04
	.zero		2


	//----- nvinfo : EIATTR_CRS_STACK_SIZE
	.align		4
        /*01ec*/ 	.byte	0x04, 0x1e
        /*01ee*/ 	.short	(.L_292 - .L_291)
.L_291:
        /*01f0*/ 	.word	0x00000000
.L_292:


//--------------------- .nv.info._ZN5flash44flash_bwd_dq_dk_dv_loop_seqk_parallel_kernelI23Flash_bwd_kernel_traitsILi96ELi64ELi128ELi8ELi2ELi4ELi4ELb1ELb0EN7cutlass10bfloat16_tE19Flash_kernel_traitsILi96ELi64ELi128ELi8ES3_EELb0ELb0ELb0ELb0ELb1ELb1ELb0EEEvNS_16Flash_bwd_paramsE --------------------------
	.section	.nv.info._ZN5flash44flash_bwd_dq_dk_dv_loop_seqk_parallel_kernelI23Flash_bwd_kernel_traitsILi96ELi64ELi128ELi8ELi2ELi4ELi4ELb1ELb0EN7cutlass10bfloat16_tE19Flash_kernel_traitsILi96ELi64ELi128ELi8ES3_EELb0ELb0ELb0ELb0ELb1ELb1ELb0EEEvNS_16Flash_bwd_paramsE,"",@"SHT_CUDA_INFO"
	.sectionflags	@""
	.align	4


	//----- nvinfo : EIATTR_CUDA_API_VERSION
	.align		4
        /*0000*/ 	.byte	0x04, 0x37
        /*0002*/ 	.short	(.L_294 - .L_293)
.L_293:
        /*0004*/ 	.word	0x00000082


	//----- nvinfo : EIATTR_SW2861232_WAR
	.align		4
.L_294:
        /*0008*/ 	.byte	0x01, 0x35
	.zero		2


	//----- nvinfo : EIATTR_PARAM_CBANK
	.align		4
        /*000c*/ 	.byte	0x04, 0x0a
        /*000e*/ 	.short	(.L_296 - .L_295)
	.align		4
.L_295:
        /*0010*/ 	.word	index@(.nv.constant0._ZN5flash44flash_bwd_dq_dk_dv_loop_seqk_parallel_kernelI23Flash_bwd_kernel_traitsILi96ELi64ELi128ELi8ELi2ELi4ELi4ELb1ELb0EN7cutlass10bfloat16_tE19Flash_kernel_traitsILi96ELi64ELi128ELi8ES3_EELb0ELb0ELb0ELb0ELb1ELb1ELb0EEEvNS_16Flash_bwd_paramsE)
        /*0014*/ 	.short	0x0160
        /*0016*/ 	.short	0x0280


	//----- nvinfo : EIATTR_CBANK_PARAM_SIZE
	.align		4
.L_296:
        /*0018*/ 	.byte	0x03, 0x19
        /*001a*/ 	.short	0x0280


	//----- nvinfo : EIATTR_KPARAM_INFO
	.align		4
        /*001c*/ 	.byte	0x04, 0x17
        /*001e*/ 	.short	(.L_298 - .L_297)
.L_297:
        /*0020*/ 	.word	0x00000000
        /*0024*/ 	.short	0x0000
        /*0026*/ 	.short	0x0000
        /*0028*/ 	.byte	0x00, 0xf0, 0x01, 0x0a


	//----- nvinfo : EIATTR_MAXREG_COUNT
	.align		4
.L_298:
        /*002c*/ 	.byte	0x03, 0x1b
        /*002e*/ 	.short	0x00ff


	//----- nvinfo : EIATTR_NUM_BARRIERS
	.align		4
        /*0030*/ 	.byte	0x02, 0x4c
        /*0032*/ 	.byte	0x01
	.zero		1


	//----- nvinfo : EIATTR_ANNOTATIONS
	.align		4
        /*0034*/ 	.byte	0x04, 0x55
        /*0036*/ 	.short	(.L_300 - .L_299)


	//   ....[0]....
.L_299:
        /* <DEDUP_REMOVED lines=14> */


	//----- nvinfo : EIATTR_MERCURY_ISA_VERSION
	.align		4
.L_300:
        /*0108*/ 	.byte	0x03, 0x5f
        /*010a*/ 	.short	0x0000


	//----- nvinfo : EIATTR_EXIT_INSTR_OFFSETS
	.align		4
        /*010c*/ 	.byte	0x04, 0x1c
        /*010e*/ 	.short	(.L_302 - .L_301)


	//   ....[0]....
.L_301:
        /*0110*/ 	.word	0x000000a0


	//   ....[1]....
        /*0114*/ 	.word	0x000062c0


	//----- nvinfo : EIATTR_CTAIDZ_USED
	.align		4
.L_302:
        /*0118*/ 	.byte	0x01, 0x04
	.zero		2


//--------------------- .nv.info._ZN5flash44flash_bwd_dq_dk_dv_loop_seqk_parallel_kernelI23Flash_bwd_kernel_traitsILi96ELi64ELi128ELi8ELi2ELi4ELi4ELb1ELb0EN7cutlass10bfloat16_tE19Flash_kernel_traitsILi96ELi64ELi128ELi8ES3_EELb0ELb0ELb0ELb1ELb0ELb0ELb0EEEvNS_16Flash_bwd_paramsE --------------------------
	.section	.nv.info._ZN5flash44flash_bwd_dq_dk_dv_loop_seqk_parallel_kernelI23Flash_bwd_kernel_traitsILi96ELi64ELi128ELi8ELi2ELi4ELi4ELb1ELb0EN7cutlass10bfloat16_tE19Flash_kernel_traitsILi96ELi64ELi128ELi8ES3_EELb0ELb0ELb0ELb1ELb0ELb0ELb0EEEvNS_16Flash_bwd_paramsE,"",@"SHT_CUDA_INFO"
	.sectionflags	@""
	.align	4


	//----- nvinfo : EIATTR_CUDA_API_VERSION
	.align		4
        /*0000*/ 	.byte	0x04, 0x37
        /*0002*/ 	.short	(.L_304 - .L_303)
.L_303:
        /*0004*/ 	.word	0x00000082


	//----- nvinfo : EIATTR_SW2861232_WAR
	.align		4
.L_304:
        /*0008*/ 	.byte	0x01, 0x35
	.zero		2


	//----- nvinfo : EIATTR_PARAM_CBANK
	.align		4
        /*000c*/ 	.byte	0x04, 0x0a
        /*000e*/ 	.short	(.L_306 - .L_305)
	.align		4
.L_305:
        /*0010*/ 	.word	index@(.nv.constant0._ZN5flash44flash_bwd_dq_dk_dv_loop_seqk_parallel_kernelI23Flash_bwd_kernel_traitsILi96ELi64ELi128ELi8ELi2ELi4ELi4ELb1ELb0EN7cutlass10bfloat16_tE19Flash_kernel_traitsILi96ELi64ELi128ELi8ES3_EELb0ELb0ELb0ELb1ELb0ELb0ELb0EEEvNS_16Flash_bwd_paramsE)
        /*0014*/ 	.short	0x0160
        /*0016*/ 	.short	0x0280


	//----- nvinfo : EIATTR_CBANK_PARAM_SIZE
	.align		4
.L_306:
        /*0018*/ 	.byte	0x03, 0x19
        /*001a*/ 	.short	0x0280


	//----- nvinfo : EIATTR_KPARAM_INFO
	.align		4
        /*001c*/ 	.byte	0x04, 0x17
        /*001e*/ 	.short	(.L_308 - .L_307)
.L_307:
        /*0020*/ 	.word	0x00000000
        /*0024*/ 	.short	0x0000
        /*0026*/ 	.short	0x0000
        /*0028*/ 	.byte	0x00, 0xf0, 0x01, 0x0a


	//----- nvinfo : EIATTR_MAXREG_COUNT
	.align		4
.L_308:
        /*002c*/ 	.byte	0x03, 0x1b
        /*002e*/ 	.short	0x00ff


	//----- nvinfo : EIATTR_NUM_BARRIERS
	.align		4
        /*0030*/ 	.byte	0x02, 0x4c
        /*0032*/ 	.byte	0x01
	.zero		1


	//----- nvinfo : EIATTR_ANNOTATIONS
	.align		4
        /*0034*/ 	.byte	0x04, 0x55
        /*0036*/ 	.short	(.L_310 - .L_309)


	//   ....[0]....
.L_309:
        /* <DEDUP_REMOVED lines=33> */


	//----- nvinfo : EIATTR_MERCURY_ISA_VERSION
	.align		4
.L_310:
        /*0238*/ 	.byte	0x03, 0x5f
        /*023a*/ 	.short	0x0000


	//----- nvinfo : EIATTR_EXIT_INSTR_OFFSETS
	.align		4
        /*023c*/ 	.byte	0x04, 0x1c
        /*023e*/ 	.short	(.L_312 - .L_311)


	//   ....[0]....
.L_311:
        /*0240*/ 	.word	0x000000a0


	//   ....[1]....
        /*0244*/ 	.word	0x00009970


	//----- nvinfo : EIATTR_CTAIDZ_USED
	.align		4
.L_312:
        /*0248*/ 	.byte	0x01, 0x04
	.zero		2


	//----- nvinfo : EIATTR_CRS_STACK_SIZE
	.align		4
        /*024c*/ 	.byte	0x04, 0x1e
        /*024e*/ 	.short	(.L_314 - .L_313)
.L_313:
        /*0250*/ 	.word	0x00000000
.L_314:


//--------------------- .nv.info._ZN5flash44flash_bwd_dq_dk_dv_loop_seqk_parallel_kernelI23Flash_bwd_kernel_traitsILi96ELi64ELi128ELi8ELi2ELi4ELi4ELb1ELb0EN7cutlass10bfloat16_tE19Flash_kernel_traitsILi96ELi64ELi128ELi8ES3_EELb0ELb0ELb1ELb0ELb0ELb1ELb0EEEvNS_16Flash_bwd_paramsE --------------------------
	.section	.nv.info._ZN5flash44flash_bwd_dq_dk_dv_loop_seqk_parallel_kernelI23Flash_bwd_kernel_traitsILi96ELi64ELi128ELi8ELi2ELi4ELi4ELb1ELb0EN7cutlass10bfloat16_tE19Flash_kernel_traitsILi96ELi64ELi128ELi8ES3_EELb0ELb0ELb1ELb0ELb0ELb1ELb0EEEvNS_16Flash_bwd_paramsE,"",@"SHT_CUDA_INFO"
	.sectionflags	@""
	.align	4


	//----- nvinfo : EIATTR_CUDA_API_VERSION
	.align		4
        /*0000*/ 	.byte	0x04, 0x37
        /*0002*/ 	.short	(.L_316 - .L_315)
.L_315:
        /*0004*/ 	.word	0x00000082


	//----- nvinfo : EIATTR_SW2861232_WAR
	.align		4
.L_316:
        /*0008*/ 	.byte	0x01, 0x35
	.zero		2


	//----- nvinfo : EIATTR_PARAM_CBANK
	.align		4
        /*000c*/ 	.byte	0x04, 0x0a
        /*000e*/ 	.short	(.L_318 - .L_317)
	.align		4
.L_317:
        /*0010*/ 	.word	index@(.nv.constant0._ZN5flash44flash_bwd_dq_dk_dv_loop_seqk_parallel_kernelI23Flash_bwd_kernel_traitsILi96ELi64ELi128ELi8ELi2ELi4ELi4ELb1ELb0EN7cutlass10bfloat16_tE19Flash_kernel_traitsILi96ELi64ELi128ELi8ES3_EELb0ELb0ELb1ELb0ELb0ELb1ELb0EEEvNS_16Flash_bwd_paramsE)
        /*0014*/ 	.short	0x0160
        /*0016*/ 	.short	0x0280


	//----- nvinfo : EIATTR_CBANK_PARAM_SIZE
	.align		4
.L_318:
        /*0018*/ 	.byte	0x03, 0x19
        /*001a*/ 	.short	0x0280


	//----- nvinfo : EIATTR_KPARAM_INFO
	.align		4
        /*001c*/ 	.byte	0x04, 0x17
        /*001e*/ 	.short	(.L_320 - .L_319)
.L_319:
        /*0020*/ 	.word	0x00000000
        /*0024*/ 	.short	0x0000
        /*0026*/ 	.short	0x0000
        /*0028*/ 	.byte	0x00, 0xf0, 0x01, 0x0a


	//----- nvinfo : EIATTR_MAXREG_COUNT
	.align		4
.L_320:
        /*002c*/ 	.byte	0x03, 0x1b
        /*002e*/ 	.short	0x00ff


	//----- nvinfo : EIATTR_NUM_BARRIERS
	.align		4
        /*0030*/ 	.byte	0x02, 0x4c
        /*0032*/ 	.byte	0x01
	.zero		1


	//----- nvinfo : EIATTR_ANNOTATIONS
	.align		4
        /*0034*/ 	.byte	0x04, 0x55
        /*0036*/ 	.short	(.L_322 - .L_321)


	//   ....[0]....
.L_321:
        /* <DEDUP_REMOVED lines=13> */


	//----- nvinfo : EIATTR_MERCURY_ISA_VERSION
	.align		4
.L_322:
        /*00f8*/ 	.byte	0x03, 0x5f
        /*00fa*/ 	.short	0x0000


	//----- nvinfo : EIATTR_EXIT_INSTR_OFFSETS
	.align		4
        /*00fc*/ 	.byte	0x04, 0x1c
        /*00fe*/ 	.short	(.L_324 - .L_323)


	//   ....[0]....
.L_323:
        /*0100*/ 	.word	0x000000a0


	//   ....[1]....
        /*0104*/ 	.word	0x000083d0


	//----- nvinfo : EIATTR_CTAIDZ_USED
	.align		4
.L_324:
        /*0108*/ 	.byte	0x01, 0x04
	.zero		2


	//----- nvinfo : EIATTR_CRS_STACK_SIZE
	.align		4
        /*010c*/ 	.byte	0x04, 0x1e
        /*010e*/ 	.short	(.L_326 - .L_325)
.L_325:
        /*0110*/ 	.word	0x00000000
.L_326:


//--------------------- .nv.info._ZN5flash44flash_bwd_dq_dk_dv_loop_seqk_parallel_kernelI23Flash_bwd_kernel_traitsILi96ELi64ELi128ELi8ELi2ELi4ELi4ELb1ELb0EN7cutlass10bfloat16_tE19Flash_kernel_traitsILi96ELi64ELi128ELi8ES3_EELb0ELb0ELb1ELb1ELb0ELb0ELb0EEEvNS_16Flash_bwd_paramsE --------------------------
	.section	.nv.info._ZN5flash44flash_bwd_dq_dk_dv_loop_seqk_parallel_kernelI23Flash_bwd_kernel_traitsILi96ELi64ELi128ELi8ELi2ELi4ELi4ELb1ELb0EN7cutlass10bfloat16_tE19Flash_kernel_traitsILi96ELi64ELi128ELi8ES3_EELb0ELb0ELb1ELb1ELb0ELb0ELb0EEEvNS_16Flash_bwd_paramsE,"",@"SHT_CUDA_INFO"
	.sectionflags	@""
	.align	4


	//----- nvinfo : EIATTR_CUDA_API_VERSION
	.align		4
        /*0000*/ 	.byte	0x04, 0x37
        /*0002*/ 	.short	(.L_328 - .L_327)
.L_327:
        /*0004*/ 	.word	0x00000082


	//----- nvinfo : EIATTR_SW2861232_WAR
	.align		4
.L_328:
        /*0008*/ 	.byte	0x01, 0x35
	.zero		2


	//----- nvinfo : EIATTR_PARAM_CBANK
	.align		4
        /*000c*/ 	.byte	0x04, 0x0a
        /*000e*/ 	.short	(.L_330 - .L_329)
	.align		4
.L_329:
        /*0010*/ 	.word	index@(.nv.constant0._ZN5flash44flash_bwd_dq_dk_dv_loop_seqk_parallel_kernelI23Flash_bwd_kernel_traitsILi96ELi64ELi128ELi8ELi2ELi4ELi4ELb1ELb0EN7cutlass10bfloat16_tE19Flash_kernel_traitsILi96ELi64ELi128ELi8ES3_EELb0ELb0ELb1ELb1ELb0ELb0ELb0EEEvNS_16Flash_bwd_paramsE)
        /*0014*/ 	.short	0x0160
        /*0016*/ 	.short	0x0280


	//----- nvinfo : EIATTR_CBANK_PARAM_SIZE
	.align		4
.L_330:
        /*0018*/ 	.byte	0x03, 0x19
        /*001a*/ 	.short	0x0280


	//----- nvinfo : EIATTR_KPARAM_INFO
	.align		4
        /*001c*/ 	.byte	0x04, 0x17
        /*001e*/ 	.short	(.L_332 - .L_331)
.L_331:
        /*0020*/ 	.word	0x00000000
        /*0024*/ 	.short	0x0000
        /*0026*/ 	.short	0x0000
        /*0028*/ 	.byte	0x00, 0xf0, 0x01, 0x0a


	//----- nvinfo : EIATTR_MAXREG_COUNT
	.align		4
.L_332:
        /*002c*/ 	.byte	0x03, 0x1b
        /*002e*/ 	.short	0x00ff


	//----- nvinfo : EIATTR_NUM_BARRIERS
	.align		4
        /*0030*/ 	.byte	0x02, 0x4c
        /*0032*/ 	.byte	0x01
	.zero		1


	//----- nvinfo : EIATTR_ANNOTATIONS
	.align		4
        /*0034*/ 	.byte	0x04, 0x55
        /*0036*/ 	.short	(.L_334 - .L_333)


	//   ....[0]....
.L_333:
        /* <DEDUP_REMOVED lines=28> */


	//----- nvinfo : EIATTR_MERCURY_ISA_VERSION
	.align		4
.L_334:
        /*01e8*/ 	.byte	0x03, 0x5f
        /*01ea*/ 	.short	0x0000


	//----- nvinfo : EIATTR_EXIT_INSTR_OFFSETS
	.align		4
        /*01ec*/ 	.byte	0x04, 0x1c
        /*01ee*/ 	.short	(.L_336 - .L_335)


	//   ....[0]....
.L_335:
        /*01f0*/ 	.word	0x000000a0


	//   ....[1]....
        /*01f4*/ 	.word	0x00009bb0


	//----- nvinfo : EIATTR_CTAIDZ_USED
	.align		4
.L_336:
        /*01f8*/ 	.byte	0x01, 0x04
	.zero		2


	//----- nvinfo : EIATTR_CRS_STACK_SIZE
	.align		4
        /*01fc*/ 	.byte	0x04, 0x1e
        /*01fe*/ 	.short	(.L_338 - .L_337)
.L_337:
        /*0200*/ 	.word	0x00000000
.L_338:


//--------------------- .nv.info._ZN5flash27flash_bwd_convert_dq_kernelI23Flash_bwd_kernel_traitsILi96ELi64ELi128ELi8ELi2ELi4ELi4ELb1ELb0EN7cutlass10bfloat16_tE19Flash_kernel_traitsILi96ELi64ELi128ELi8ES3_EEEEvNS_16Flash_bwd_paramsEi --------------------------
	.section	.nv.info._ZN5flash27flash_bwd_convert_dq_kernelI23Flash_bwd_kernel_traitsILi96ELi64ELi128ELi8ELi2ELi4ELi4ELb1ELb0EN7cutlass10bfloat16_tE19Flash_kernel_traitsILi96ELi64ELi128ELi8ES3_EEEEvNS_16Flash_bwd_paramsEi,"",@"SHT_CUDA_INFO"
	.sectionflags	@""
	.align	4


	//----- nvinfo : EIATTR_CUDA_API_VERSION
	.align		4
        /*0000*/ 	.byte	0x04, 0x37
        /*0002*/ 	.short	(.L_340 - .L_339)
.L_339:
        /*0004*/ 	.word	0x00000082


	//----- nvinfo : EIATTR_SW2861232_WAR
	.align		4
.L_340:
        /*0008*/ 	.byte	0x01, 0x35
	.zero		2


	//----- nvinfo : EIATTR_PARAM_CBANK
	.align		4
        /*000c*/ 	.byte	0x04, 0x0a
        /*000e*/ 	.short	(.L_342 - .L_341)
	.align		4
.L_341:
        /*0010*/ 	.word	index@(.nv.constant0._ZN5flash27flash_bwd_convert_dq_kernelI23Flash_bwd_kernel_traitsILi96ELi64ELi128ELi8ELi2ELi4ELi4ELb1ELb0EN7cutlass10bfloat16_tE19Flash_kernel_traitsILi96ELi64ELi128ELi8ES3_EEEEvNS_16Flash_bwd_paramsEi)
        /*0014*/ 	.short	0x0160
        /*0016*/ 	.short	0x0284


	//----- nvinfo : EIATTR_CBANK_PARAM_SIZE
	.align		4
.L_342:
        /*0018*/ 	.byte	0x03, 0x19
        /*001a*/ 	.short	0x0284


	//----- nvinfo : EIATTR_KPARAM_INFO
	.align		4
        /*001c*/ 	.byte	0x04, 0x17
        /*001e*/ 	.short	(.L_344 - .L_343)
.L_343:
        /*0020*/ 	.word	0x00000000
        /*0024*/ 	.short	0x0001
        /*0026*/ 	.short	0x0280
        /*0028*/ 	.byte	0x00, 0xf0, 0x11, 0x00


	//----- nvinfo : EIATTR_KPARAM_INFO
	.align		4
.L_344:
        /*002c*/ 	.byte	0x04, 0x17
        /*002e*/ 	.short	(.L_346 - .L_345)
.L_345:
        /*0030*/ 	.word	0x00000000
        /*0034*/ 	.short	0x0000
        /*0036*/ 	.short	0x0000
        /*0038*/ 	.byte	0x00, 0xf0, 0x01, 0x0a


	//----- nvinfo : EIATTR_MAXREG_COUNT
	.align		4
.L_346:
        /*003c*/ 	.byte	0x03, 0x1b
        /*003e*/ 	.short	0x00ff


	//----- nvinfo : EIATTR_NUM_BARRIERS
	.align		4
        /*0040*/ 	.byte	0x02, 0x4c
        /*0042*/ 	.byte	0x01
	.zero		1


	//----- nvinfo : EIATTR_MERCURY_ISA_VERSION
	.align		4
        /*0044*/ 	.byte	0x03, 0x5f
        /*0046*/ 	.short	0x0000


	//----- nvinfo : EIATTR_EXIT_INSTR_OFFSETS
	.align		4
        /*0048*/ 	.byte	0x04, 0x1c
        /*004a*/ 	.short	(.L_348 - .L_347)


	//   ....[0]....
.L_347:
        /*004c*/ 	.word	0x00000170


	//   ....[1]....
        /*0050*/ 	.word	0x000014f0


	//   ....[2]....
        /*0054*/ 	.word	0x00001710


	//   ....[3]....
        /*0058*/ 	.word	0x00001740


	//----- nvinfo : EIATTR_CTAIDZ_USED
	.align		4
.L_348:
        /*005c*/ 	.byte	0x01, 0x04
	.zero		2


//--------------------- .nv.info._ZN5flash44flash_bwd_dq_dk_dv_loop_seqk_parallel_kernelI23Flash_bwd_kernel_traitsILi96ELi64ELi128ELi8ELi2ELi4ELi4ELb1ELb0EN7cutlass10bfloat16_tE19Flash_kernel_traitsILi96ELi64ELi128ELi8ES3_EELb1ELb0ELb0ELb0ELb0ELb1ELb0EEEvNS_16Flash_bwd_paramsE --------------------------
	.section	.nv.info._ZN5flash44flash_bwd_dq_dk_dv_loop_seqk_parallel_kernelI23Flash_bwd_kernel_traitsILi96ELi64ELi128ELi8ELi2ELi4ELi4ELb1ELb0EN7cutlass10bfloat16_tE19Flash_kernel_traitsILi96ELi64ELi128ELi8ES3_EELb1ELb0ELb0ELb0ELb0ELb1ELb0EEEvNS_16Flash_bwd_paramsE,"",@"SHT_CUDA_INFO"
	.sectionflags	@""
	.align	4


	//----- nvinfo : EIATTR_CUDA_API_VERSION
	.align		4
        /*0000*/ 	.byte	0x04, 0x37
        /*0002*/ 	.short	(.L_350 - .L_349)
.L_349:
        /*0004*/ 	.word	0x00000082


	//----- nvinfo : EIATTR_SW2861232_WAR
	.align		4
.L_350:
        /*0008*/ 	.byte	0x01, 0x35
	.zero		2


	//----- nvinfo : EIATTR_PARAM_CBANK
	.align		4
        /*000c*/ 	.byte	0x04, 0x0a
        /*000e*/ 	.short	(.L_352 - .L_351)
	.align		4
.L_351:
        /*0010*/ 	.word	index@(.nv.constant0._ZN5flash44flash_bwd_dq_dk_dv_loop_seqk_parallel_kernelI23Flash_bwd_kernel_traitsILi96ELi64ELi128ELi8ELi2ELi4ELi4ELb1ELb0EN7cutlass10bfloat16_tE19Flash_kernel_traitsILi96ELi64ELi128ELi8ES3_EELb1ELb0ELb0ELb0ELb0ELb1ELb0EEEvNS_16Flash_bwd_paramsE)
        /*0014*/ 	.short	0x0160
        /*0016*/ 	.short	0x0280


	//----- nvinfo : EIATTR_CBANK_PARAM_SIZE
	.align		4
.L_352:
        /*0018*/ 	.byte	0x03, 0x19
        /*001a*/ 	.short	0x0280


	//----- nvinfo : EIATTR_KPARAM_INFO
	.align		4
        /*001c*/ 	.byte	0x04, 0x17
        /*001e*/ 	.short	(.L_354 - .L_353)
.L_353:
        /*0020*/ 	.word	0x00000000
        /*0024*/ 	.short	0x0000
        /*0026*/ 	.short	0x0000
        /*0028*/ 	.byte	0x00, 0xf0, 0x01, 0x0a


	//----- nvinfo : EIATTR_MAXREG_COUNT
	.align		4
.L_354:
        /*002c*/ 	.byte	0x03, 0x1b
        /*002e*/ 	.short	0x00ff


	//----- nvinfo : EIATTR_NUM_BARRIERS
	.align		4
        /*0030*/ 	.byte	0x02, 0x4c
        /*0032*/ 	.byte	0x01
	.zero		1


	//----- nvinfo : EIATTR_ANNOTATIONS
	.align		4
        /*0034*/ 	.byte	0x04, 0x55
        /*0036*/ 	.short	(.L_356 - .L_355)


	//   ....[0]....
.L_355:
        /* <DEDUP_REMOVED lines=17> */


	//----- nvinfo : EIATTR_MERCURY_ISA_VERSION
	.align		4
.L_356:
        /*0138*/ 	.byte	0x03, 0x5f
        /*013a*/ 	.short	0x0000


	//----- nvinfo : EIATTR_EXIT_INSTR_OFFSETS
	.align		4
        /*013c*/ 	.byte	0x04, 0x1c
        /*013e*/ 	.short	(.L_358 - .L_357)


	//   ....[0]....
.L_357:
        /*0140*/ 	.word	0x000000a0


	//   ....[1]....
        /*0144*/ 	.word	0x00009550


	//----- nvinfo : EIATTR_CTAIDZ_USED
	.align		4
.L_358:
        /*0148*/ 	.byte	0x01, 0x04
	.zero		2


	//----- nvinfo : EIATTR_CRS_STACK_SIZE
	.align		4
        /*014c*/ 	.byte	0x04, 0x1e
        /*014e*/ 	.short	(.L_360 - .L_359)
.L_359:
        /*0150*/ 	.word	0x00000000
.L_360:


//--------------------- .nv.info._ZN5flash44flash_bwd_dq_dk_dv_loop_seqk_parallel_kernelI23Flash_bwd_kernel_traitsILi96ELi64ELi128ELi8ELi2ELi4ELi4ELb1ELb0EN7cutlass10bfloat16_tE19Flash_kernel_traitsILi96ELi64ELi128ELi8ES3_EELb0ELb0ELb0ELb0ELb0ELb1ELb1EEEvNS_16Flash_bwd_paramsE --------------------------
	.section	.nv.info._ZN5flash44flash_bwd_dq_dk_dv_loop_seqk_parallel_kernelI23Flash_bwd_kernel_traitsILi96ELi64ELi128ELi8ELi2ELi4ELi4ELb1ELb0EN7cutlass10bfloat16_tE19Flash_kernel_traitsILi96ELi64ELi128ELi8ES3_EELb0ELb0ELb0ELb0ELb0ELb1ELb1EEEvNS_16Flash_bwd_paramsE,"",@"SHT_CUDA_INFO"
	.sectionflags	@""
	.align	4


	//----- nvinfo : EIATTR_CUDA_API_VERSION
	.align		4
        /*0000*/ 	.byte	0x04, 0x37
        /*0002*/ 	.short	(.L_362 - .L_361)
.L_361:
        /*0004*/ 	.word	0x00000082


	//----- nvinfo : EIATTR_SW2861232_WAR
	.align		4
.L_362:
        /*0008*/ 	.byte	0x01, 0x35
	.zero		2


	//----- nvinfo : EIATTR_PARAM_CBANK
	.align		4
        /*000c*/ 	.byte	0x04, 0x0a
        /*000e*/ 	.short	(.L_364 - .L_363)
	.align		4
.L_363:
        /*0010*/ 	.word	index@(.nv.constant0._ZN5flash44flash_bwd_dq_dk_dv_loop_seqk_parallel_kernelI23Flash_bwd_kernel_traitsILi96ELi64ELi128ELi8ELi2ELi4ELi4ELb1ELb0EN7cutlass10bfloat16_tE19Flash_kernel_traitsILi96ELi64ELi128ELi8ES3_EELb0ELb0ELb0ELb0ELb0ELb1ELb1EEEvNS_16Flash_bwd_paramsE)
        /*0014*/ 	.short	0x0160
        /*0016*/ 	.short	0x0280


	//----- nvinfo : EIATTR_CBANK_PARAM_SIZE
	.align		4
.L_364:
        /*0018*/ 	.byte	0x03, 0x19
        /*001a*/ 	.short	0x0280


	//----- nvinfo : EIATTR_KPARAM_INFO
	.align		4
        /*001c*/ 	.byte	0x04, 0x17
        /*001e*/ 	.short	(.L_366 - .L_365)
.L_365:
        /*0020*/ 	.word	0x00000000
        /*0024*/ 	.short	0x0000
        /*0026*/ 	.short	0x0000
        /*0028*/ 	.byte	0x00, 0xf0, 0x01, 0x0a


	//----- nvinfo : EIATTR_MAXREG_COUNT
	.align		4
.L_366:
        /*002c*/ 	.byte	0x03, 0x1b
        /*002e*/ 	.short	0x00ff


	//----- nvinfo : EIATTR_NUM_BARRIERS
	.align		4
        /*0030*/ 	.byte	0x02, 0x4c
        /*0032*/ 	.byte	0x01
	.zero		1


	//----- nvinfo : EIATTR_ANNOTATIONS
	.align		4
        /*0034*/ 	.byte	0x04, 0x55
        /*0036*/ 	.short	(.L_368 - .L_367)


	//   ....[0]....
.L_367:
        /* <DEDUP_REMOVED lines=51> */


	//----- nvinfo : EIATTR_MERCURY_ISA_VERSION
	.align		4
.L_368:
        /*0350*/ 	.byte	0x03, 0x5f
        /*0352*/ 	.short	0x0000


	//----- nvinfo : EIATTR_EXIT_INSTR_OFFSETS
	.align		4
        /*0354*/ 	.byte	0x04, 0x1c
        /*0356*/ 	.short	(.L_370 - .L_369)


	//   ....[0]....
.L_369:
        /*0358*/ 	.word	0x000000a0


	//   ....[1]....
        /*035c*/ 	.word	0x00009150


	//----- nvinfo : EIATTR_CTAIDZ_USED
	.align		4
.L_370:
        /*0360*/ 	.byte	0x01, 0x04
	.zero		2


	//----- nvinfo : EIATTR_CRS_STACK_SIZE
	.align		4
        /*0364*/ 	.byte	0x04, 0x1e
        /*0366*/ 	.short	(.L_372 - .L_371)
.L_371:
        /*0368*/ 	.word	0x00000000
.L_372:


//--------------------- .nv.info._ZN5flash44flash_bwd_dq_dk_dv_loop_seqk_parallel_kernelI23Flash_bwd_kernel_traitsILi96ELi64ELi128ELi8ELi2ELi4ELi4ELb1ELb0EN7cutlass10bfloat16_tE19Flash_kernel_traitsILi96ELi64ELi128ELi8ES3_EELb1ELb0ELb0ELb0ELb0ELb0ELb0EEEvNS_16Flash_bwd_paramsE --------------------------
	.section	.nv.info._ZN5flash44flash_bwd_dq_dk_dv_loop_seqk_parallel_kernelI23Flash_bwd_kernel_traitsILi96ELi64ELi128ELi8ELi2ELi4ELi4ELb1ELb0EN7cutlass10bfloat16_tE19Flash_kernel_traitsILi96ELi64ELi128ELi8ES3_EELb1ELb0ELb0ELb0ELb0ELb0ELb0EEEvNS_16Flash_bwd_paramsE,"",@"SHT_CUDA_INFO"
	.sectionflags	@""
	.align	4


	//----- nvinfo : EIATTR_CUDA_API_VERSION
	.align		4
        /*0000*/ 	.byte	0x04, 0x37
        /*0002*/ 	.short	(.L_374 - .L_373)
.L_373:
        /*0004*/ 	.word	0x00000082


	//----- nvinfo : EIATTR_SW2861232_WAR
	.align		4
.L_374:
        /*0008*/ 	.byte	0x01, 0x35
	.zero		2


	//----- nvinfo : EIATTR_PARAM_CBANK
	.align		4
        /*000c*/ 	.byte	0x04, 0x0a
        /*000e*/ 	.short	(.L_376 - .L_375)
	.align		4
.L_375:
        /*0010*/ 	.word	index@(.nv.constant0._ZN5flash44flash_bwd_dq_dk_dv_loop_seqk_parallel_kernelI23Flash_bwd_kernel_traitsILi96ELi64ELi128ELi8ELi2ELi4ELi4ELb1ELb0EN7cutlass10bfloat16_tE19Flash_kernel_traitsILi96ELi64ELi128ELi8ES3_EELb1ELb0ELb0ELb0ELb0ELb0ELb0EEEvNS_16Flash_bwd_paramsE)
        /*0014*/ 	.short	0x0160
        /*0016*/ 	.short	0x0280


	//----- nvinfo : EIATTR_CBANK_PARAM_SIZE
	.align		4
.L_376:
        /*0018*/ 	.byte	0x03, 0x19
        /*001a*/ 	.short	0x0280


	//----- nvinfo : EIATTR_KPARAM_INFO
	.align		4
        /*001c*/ 	.byte	0x04, 0x17
        /*001e*/ 	.short	(.L_378 - .L_377)
.L_377:
        /*0020*/ 	.word	0x00000000
        /*0024*/ 	.short	0x0000
        /*0026*/ 	.short	0x0000
        /*0028*/ 	.byte	0x00, 0xf0, 0x01, 0x0a


	//----- nvinfo : EIATTR_MAXREG_COUNT
	.align		4
.L_378:
        /*002c*/ 	.byte	0x03, 0x1b
        /*002e*/ 	.short	0x00ff


	//----- nvinfo : EIATTR_NUM_BARRIERS
	.align		4
        /*0030*/ 	.byte	0x02, 0x4c
        /*0032*/ 	.byte	0x01
	.zero		1


	//----- nvinfo : EIATTR_ANNOTATIONS
	.align		4
        /*0034*/ 	.byte	0x04, 0x55
        /*0036*/ 	.short	(.L_380 - .L_379)


	//   ....[0]....
.L_379:
        /* <DEDUP_REMOVED lines=30> */


	//----- nvinfo : EIATTR_MERCURY_ISA_VERSION
	.align		4
.L_380:
        /*0200*/ 	.byte	0x03, 0x5f
        /*0202*/ 	.short	0x0000


	//----- nvinfo : EIATTR_EXIT_INSTR_OFFSETS
	.align		4
        /*0204*/ 	.byte	0x04, 0x1c
        /*0206*/ 	.short	(.L_382 - .L_381)


	//   ....[0]....
.L_381:
        /*0208*/ 	.word	0x000000a0


	//   ....[1]....
        /*020c*/ 	.word	0x0000a4f0


	//----- nvinfo : EIATTR_CTAIDZ_USED
	.align		4
.L_382:
        /*0210*/ 	.byte	0x01, 0x04
	.zero		2


	//----- nvinfo : EIATTR_CRS_STACK_SIZE
	.align		4
        /*0214*/ 	.byte	0x04, 0x1e
        /*0216*/ 	.short	(.L_384 - .L_383)
.L_383:
        /*0218*/ 	.word	0x00000000
.L_384:


//--------------------- .nv.info._ZN5flash44flash_bwd_dq_dk_dv_loop_seqk_parallel_kernelI23Flash_bwd_kernel_traitsILi96ELi64ELi128ELi8ELi2ELi4ELi4ELb1ELb0EN7cutlass10bfloat16_tE19Flash_kernel_traitsILi96ELi64ELi128ELi8ES3_EELb0ELb0ELb0ELb0ELb0ELb0ELb1EEEvNS_16Flash_bwd_paramsE --------------------------
	.section	.nv.info._ZN5flash44flash_bwd_dq_dk_dv_loop_seqk_parallel_kernelI23Flash_bwd_kernel_traitsILi96ELi64ELi128ELi8ELi2ELi4ELi4ELb1ELb0EN7cutlass10bfloat16_tE19Flash_kernel_traitsILi96ELi64ELi128ELi8ES3_EELb0ELb0ELb0ELb0ELb0ELb0ELb1EEEvNS_16Flash_bwd_paramsE,"",@"SHT_CUDA_INFO"
	.sectionflags	@""
	.align	4


	//----- nvinfo : EIATTR_CUDA_API_VERSION
	.align		4
        /*0000*/ 	.byte	0x04, 0x37
        /*0002*/ 	.short	(.L_386 - .L_385)
.L_385:
        /*0004*/ 	.word	0x00000082


	//----- nvinfo : EIATTR_SW2861232_WAR
	.align		4
.L_386:
        /*0008*/ 	.byte	0x01, 0x35
	.zero		2


	//----- nvinfo : EIATTR_PARAM_CBANK
	.align		4
        /*000c*/ 	.byte	0x04, 0x0a
        /*000e*/ 	.short	(.L_388 - .L_387)
	.align		4
.L_387:
        /*0010*/ 	.word	index@(.nv.constant0._ZN5flash44flash_bwd_dq_dk_dv_loop_seqk_parallel_kernelI23Flash_bwd_kernel_traitsILi96ELi64ELi128ELi8ELi2ELi4ELi4ELb1ELb0EN7cutlass10bfloat16_tE19Flash_kernel_traitsILi96ELi64ELi128ELi8ES3_EELb0ELb0ELb0ELb0ELb0ELb0ELb1EEEvNS_16Flash_bwd_paramsE)
        /*0014*/ 	.short	0x0160
        /*0016*/ 	.short	0x0280


	//----- nvinfo : EIATTR_CBANK_PARAM_SIZE
	.align		4
.L_388:
        /*0018*/ 	.byte	0x03, 0x19
        /*001a*/ 	.short	0x0280


	//----- nvinfo : EIATTR_KPARAM_INFO
	.align		4
        /*001c*/ 	.byte	0x04, 0x17
        /*001e*/ 	.short	(.L_390 - .L_389)
.L_389:
        /*0020*/ 	.word	0x00000000
        /*0024*/ 	.short	0x0000
        /*0026*/ 	.short	0x0000
        /*0028*/ 	.byte	0x00, 0xf0, 0x01, 0x0a


	//----- nvinfo : EIATTR_MAXREG_COUNT
	.align		4
.L_390:
        /*002c*/ 	.byte	0x03, 0x1b
        /*002e*/ 	.short	0x00ff


	//----- nvinfo : EIATTR_NUM_BARRIERS
	.align		4
        /*0030*/ 	.byte	0x02, 0x4c
        /*0032*/ 	.byte	0x01
	.zero		1


	//----- nvinfo : EIATTR_ANNOTATIONS
	.align		4
        /*0034*/ 	.byte	0x04, 0x55
        /*0036*/ 	.short	(.L_392 - .L_391)


	//   ....[0]....
.L_391:
        /* <DEDUP_REMOVED lines=61> */


	//----- nvinfo : EIATTR_MERCURY_ISA_VERSION
	.align		4
.L_392:
        /*03f8*/ 	.byte	0x03, 0x5f
        /*03fa*/ 	.short	0x0000


	//----- nvinfo : EIATTR_EXIT_INSTR_OFFSETS
	.align		4
        /*03fc*/ 	.byte	0x04, 0x1c
        /*03fe*/ 	.short	(.L_394 - .L_393)


	//   ....[0]....
.L_393:
        /*0400*/ 	.word	0x000000a0


	//   ....[1]....
        /*0404*/ 	.word	0x0000a040


	//----- nvinfo : EIATTR_CTAIDZ_USED
	.align		4
.L_394:
        /*0408*/ 	.byte	0x01, 0x04
	.zero		2


	//----- nvinfo : EIATTR_CRS_STACK_SIZE
	.align		4
        /*040c*/ 	.byte	0x04, 0x1e
        /*040e*/ 	.short	(.L_396 - .L_395)
.L_395:
        /*0410*/ 	.word	0x00000000
.L_396:


//--------------------- .nv.info._ZN5flash44flash_bwd_dq_dk_dv_loop_seqk_parallel_kernelI23Flash_bwd_kernel_traitsILi96ELi64ELi128ELi8ELi2ELi4ELi4ELb1ELb0EN7cutlass10bfloat16_tE19Flash_kernel_traitsILi96ELi64ELi128ELi8ES3_EELb1ELb0ELb1ELb0ELb0ELb0ELb0EEEvNS_16Flash_bwd_paramsE --------------------------
	.section	.nv.info._ZN5flash44flash_bwd_dq_dk_dv_loop_seqk_parallel_kernelI23Flash_bwd_kernel_traitsILi96ELi64ELi128ELi8ELi2ELi4ELi4ELb1ELb0EN7cutlass10bfloat16_tE19Flash_kernel_traitsILi96ELi64ELi128ELi8ES3_EELb1ELb0ELb1ELb0ELb0ELb0ELb0EEEvNS_16Flash_bwd_paramsE,"",@"SHT_CUDA_INFO"
	.sectionflags	@""
	.align	4


	//----- nvinfo : EIATTR_CUDA_API_VERSION
	.align		4
        /*0000*/ 	.byte	0x04, 0x37
        /*0002*/ 	.short	(.L_398 - .L_397)
.L_397:
        /*0004*/ 	.word	0x00000082


	//----- nvinfo : EIATTR_SW2861232_WAR
	.align		4
.L_398:
        /*0008*/ 	.byte	0x01, 0x35
	.zero		2


	//----- nvinfo : EIATTR_PARAM_CBANK
	.align		4
        /*000c*/ 	.byte	0x04, 0x0a
        /*000e*/ 	.short	(.L_400 - .L_399)
	.align		4
.L_399:
        /*0010*/ 	.word	index@(.nv.constant0._ZN5flash44flash_bwd_dq_dk_dv_loop_seqk_parallel_kernelI23Flash_bwd_kernel_traitsILi96ELi64ELi128ELi8ELi2ELi4ELi4ELb1ELb0EN7cutlass10bfloat16_tE19Flash_kernel_traitsILi96ELi64ELi128ELi8ES3_EELb1ELb0ELb1ELb0ELb0ELb0ELb0EEEvNS_16Flash_bwd_paramsE)
        /*0014*/ 	.short	0x0160
        /*0016*/ 	.short	0x0280


	//----- nvinfo : EIATTR_CBANK_PARAM_SIZE
	.align		4
.L_400:
        /*0018*/ 	.byte	0x03, 0x19
        /*001a*/ 	.short	0x0280


	//----- nvinfo : EIATTR_KPARAM_INFO
	.align		4
        /*001c*/ 	.byte	0x04, 0x17
        /*001e*/ 	.short	(.L_402 - .L_401)
.L_401:
        /*0020*/ 	.word	0x00000000
        /*0024*/ 	.short	0x0000
        /*0026*/ 	.short	0x0000
        /*0028*/ 	.byte	0x00, 0xf0, 0x01, 0x0a


	//----- nvinfo : EIATTR_MAXREG_COUNT
	.align		4
.L_402:
        /*002c*/ 	.byte	0x03, 0x1b
        /*002e*/ 	.short	0x00ff


	//----- nvinfo : EIATTR_NUM_BARRIERS
	.align		4
        /*0030*/ 	.byte	0x02, 0x4c
        /*0032*/ 	.byte	0x01
	.zero		1


	//----- nvinfo : EIATTR_ANNOTATIONS
	.align		4
        /*0034*/ 	.byte	0x04, 0x55
        /*0036*/ 	.short	(.L_404 - .L_403)


	//   ....[0]....
.L_403:
        /* <DEDUP_REMOVED lines=29> */


	//----- nvinfo : EIATTR_MERCURY_ISA_VERSION
	.align		4
.L_404:
        /*01f0*/ 	.byte	0x03, 0x5f
        /*01f2*/ 	.short	0x0000


	//----- nvinfo : EIATTR_EXIT_INSTR_OFFSETS
	.align		4
        /*01f4*/ 	.byte	0x04, 0x1c
        /*01f6*/ 	.short	(.L_406 - .L_405)


	//   ....[0]....
.L_405:
        /*01f8*/ 	.word	0x000000a0


	//   ....[1]....
        /*01fc*/ 	.word	0x0000ad30


	//----- nvinfo : EIATTR_CTAIDZ_USED
	.align		4
.L_406:
        /*0200*/ 	.byte	0x01, 0x04
	.zero		2


	//----- nvinfo : EIATTR_CRS_STACK_SIZE
	.align		4
        /*0204*/ 	.byte	0x04, 0x1e
        /*0206*/ 	.short	(.L_408 - .L_407)
.L_407:
        /*0208*/ 	.word	0x00000000
.L_408:


//--------------------- .nv.info._ZN5flash44flash_bwd_dq_dk_dv_loop_seqk_parallel_kernelI23Flash_bwd_kernel_traitsILi96ELi64ELi128ELi8ELi2ELi4ELi4ELb1ELb0EN7cutlass10bfloat16_tE19Flash_kernel_traitsILi96ELi64ELi128ELi8ES3_EELb0ELb0ELb1ELb0ELb0ELb0ELb1EEEvNS_16Flash_bwd_paramsE --------------------------
	.section	.nv.info._ZN5flash44flash_bwd_dq_dk_dv_loop_seqk_parallel_kernelI23Flash_bwd_kernel_traitsILi96ELi64ELi128ELi8ELi2ELi4ELi4ELb1ELb0EN7cutlass10bfloat16_tE19Flash_kernel_traitsILi96ELi64ELi128ELi8ES3_EELb0ELb0ELb1ELb0ELb0ELb0ELb1EEEvNS_16Flash_bwd_paramsE,"",@"SHT_CUDA_INFO"
	.sectionflags	@""
	.align	4


	//----- nvinfo : EIATTR_CUDA_API_VERSION
	.align		4
        /*0000*/ 	.byte	0x04, 0x37
        /*0002*/ 	.short	(.L_410 - .L_409)
.L_409:
        /*0004*/ 	.word	0x00000082


	//----- nvinfo : EIATTR_SW2861232_WAR
	.align		4
.L_410:
        /*0008*/ 	.byte	0x01, 0x35
	.zero		2


	//----- nvinfo : EIATTR_PARAM_CBANK
	.align		4
        /*000c*/ 	.byte	0x04, 0x0a
        /*000e*/ 	.short	(.L_412 - .L_411)
	.align		4
.L_411:
        /*0010*/ 	.word	index@(.nv.constant0._ZN5flash44flash_bwd_dq_dk_dv_loop_seqk_parallel_kernelI23Flash_bwd_kernel_traitsILi96ELi64ELi128ELi8ELi2ELi4ELi4ELb1ELb0EN7cutlass10bfloat16_tE19Flash_kernel_traitsILi96ELi64ELi128ELi8ES3_EELb0ELb0ELb1ELb0ELb0ELb0ELb1EEEvNS_16Flash_bwd_paramsE)
        /*0014*/ 	.short	0x0160
        /*0016*/ 	.short	0x0280


	//----- nvinfo : EIATTR_CBANK_PARAM_SIZE
	.align		4
.L_412:
        /*0018*/ 	.byte	0x03, 0x19
        /*001a*/ 	.short	0x0280


	//----- nvinfo : EIATTR_KPARAM_INFO
	.align		4
        /*001c*/ 	.byte	0x04, 0x17
        /*001e*/ 	.short	(.L_414 - .L_413)
.L_413:
        /*0020*/ 	.word	0x00000000
        /*0024*/ 	.short	0x0000
        /*0026*/ 	.short	0x0000
        /*0028*/ 	.byte	0x00, 0xf0, 0x01, 0x0a


	//----- nvinfo : EIATTR_MAXREG_COUNT
	.align		4
.L_414:
        /*002c*/ 	.byte	0x03, 0x1b
        /*002e*/ 	.short	0x00ff


	//----- nvinfo : EIATTR_NUM_BARRIERS
	.align		4
        /*0030*/ 	.byte	0x02, 0x4c
        /*0032*/ 	.byte	0x01
	.zero		1


	//----- nvinfo : EIATTR_ANNOTATIONS
	.align		4
        /*0034*/ 	.byte	0x04, 0x55
        /*0036*/ 	.short	(.L_416 - .L_415)


	//   ....[0]....
.L_415:
        /* <DEDUP_REMOVED lines=63> */


	//----- nvinfo : EIATTR_MERCURY_ISA_VERSION
	.align		4
.L_416:
        /*0410*/ 	.byte	0x03, 0x5f
        /*0412*/ 	.short	0x0000


	//----- nvinfo : EIATTR_EXIT_INSTR_OFFSETS
	.align		4
        /*0414*/ 	.byte	0x04, 0x1c
        /*0416*/ 	.short	(.L_418 - .L_417)


	//   ....[0]....
.L_417:
        /*0418*/ 	.word	0x000000a0


	//   ....[1]....
        /*041c*/ 	.word	0x0000a410


	//----- nvinfo : EIATTR_CTAIDZ_USED
	.align		4
.L_418:
        /*0420*/ 	.byte	0x01, 0x04
	.zero		2


	//----- nvinfo : EIATTR_CRS_STACK_SIZE
	.align		4
        /*0424*/ 	.byte	0x04, 0x1e
        /*0426*/ 	.short	(.L_420 - .L_419)
.L_419:
        /*0428*/ 	.word	0x00000000
.L_420:


//--------------------- .nv.info._ZN5flash44flash_bwd_dq_dk_dv_loop_seqk_parallel_kernelI23Flash_bwd_kernel_traitsILi96ELi64ELi128ELi8ELi2ELi4ELi4ELb1ELb0EN7cutlass10bfloat16_tE19Flash_kernel_traitsILi96ELi64ELi128ELi8ES3_EELb1ELb0ELb0ELb0ELb1ELb1ELb0EEEvNS_16Flash_bwd_paramsE --------------------------
	.section	.nv.info._ZN5flash44flash_bwd_dq_dk_dv_loop_seqk_parallel_kernelI23Flash_bwd_kernel_traitsILi96ELi64ELi128ELi8ELi2ELi4ELi4ELb1ELb0EN7cutlass10bfloat16_tE19Flash_kernel_traitsILi96ELi64ELi128ELi8ES3_EELb1ELb0ELb0ELb0ELb1ELb1ELb0EEEvNS_16Flash_bwd_paramsE,"",@"SHT_CUDA_INFO"
	.sectionflags	@""
	.align	4


	//----- nvinfo : EIATTR_CUDA_API_VERSION
	.align		4
        /*0000*/ 	.byte	0x04, 0x37
        /*0002*/ 	.short	(.L_422 - .L_421)
.L_421:
        /*0004*/ 	.word	0x00000082


	//----- nvinfo : EIATTR_SW2861232_WAR
	.align		4
.L_422:
        /*0008*/ 	.byte	0x01, 0x35
	.zero		2


	//----- nvinfo : EIATTR_PARAM_CBANK
	.align		4
        /*000c*/ 	.byte	0x04, 0x0a
        /*000e*/ 	.short	(.L_424 - .L_423)
	.align		4
.L_423:
        /*0010*/ 	.word	index@(.nv.constant0._ZN5flash44flash_bwd_dq_dk_dv_loop_seqk_parallel_kernelI23Flash_bwd_kernel_traitsILi96ELi64ELi128ELi8ELi2ELi4ELi4ELb1ELb0EN7cutlass10bfloat16_tE19Flash_kernel_traitsILi96ELi64ELi128ELi8ES3_EELb1ELb0ELb0ELb0ELb1ELb1ELb0EEEvNS_16Flash_bwd_paramsE)
        /*0014*/ 	.short	0x0160
        /*0016*/ 	.short	0x0280


	//----- nvinfo : EIATTR_CBANK_PARAM_SIZE
	.align		4
.L_424:
        /*0018*/ 	.byte	0x03, 0x19
        /*001a*/ 	.short	0x0280


	//----- nvinfo : EIATTR_KPARAM_INFO
	.align		4
        /*001c*/ 	.byte	0x04, 0x17
        /*001e*/ 	.short	(.L_426 - .L_425)
.L_425:
        /*0020*/ 	.word	0x00000000
        /*0024*/ 	.short	0x0000
        /*0026*/ 	.short	0x0000
        /*0028*/ 	.byte	0x00, 0xf0, 0x01, 0x0a


	//----- nvinfo : EIATTR_MAXREG_COUNT
	.align		4
.L_426:
        /*002c*/ 	.byte	0x03, 0x1b
        /*002e*/ 	.short	0x00ff


	//----- nvinfo : EIATTR_NUM_BARRIERS
	.align		4
        /*0030*/ 	.byte	0x02, 0x4c
        /*0032*/ 	.byte	0x01
	.zero		1


	//----- nvinfo : EIATTR_ANNOTATIONS
	.align		4
        /*0034*/ 	.byte	0x04, 0x55
        /*0036*/ 	.short	(.L_428 - .L_427)


	//   ....[0]....
.L_427:
        /* <DEDUP_REMOVED lines=19> */


	//----- nvinfo : EIATTR_MERCURY_ISA_VERSION
	.align		4
.L_428:
        /*0158*/ 	.byte	0x03, 0x5f
        /*015a*/ 	.short	0x0000


	//----- nvinfo : EIATTR_EXIT_INSTR_OFFSETS
	.align		4
        /*015c*/ 	.byte	0x04, 0x1c
        /*015e*/ 	.short	(.L_430 - .L_429)


	//   ....[0]....
.L_429:
        /*0160*/ 	.word	0x000000a0


	//   ....[1]....
        /*0164*/ 	.word	0x000076d0


	//----- nvinfo : EIATTR_CTAIDZ_USED
	.align		4
.L_430:
        /*0168*/ 	.byte	0x01, 0x04
	.zero		2


//--------------------- .nv.info._ZN5flash44flash_bwd_dq_dk_dv_loop_seqk_parallel_kernelI23Flash_bwd_kernel_traitsILi96ELi64ELi128ELi8ELi2ELi4ELi4ELb1ELb0EN7cutlass10bfloat16_tE19Flash_kernel_traitsILi96ELi64ELi128ELi8ES3_EELb0ELb0ELb0ELb0ELb1ELb1ELb1EEEvNS_16Flash_bwd_paramsE --------------------------
	.section	.nv.info._ZN5flash44flash_bwd_dq_dk_dv_loop_seqk_parallel_kernelI23Flash_bwd_kernel_traitsILi96ELi64ELi128ELi8ELi2ELi4ELi4ELb1ELb0EN7cutlass10bfloat16_tE19Flash_kernel_traitsILi96ELi64ELi128ELi8ES3_EELb0ELb0ELb0ELb0ELb1ELb1ELb1EEEvNS_16Flash_bwd_paramsE,"",@"SHT_CUDA_INFO"
	.sectionflags	@""
	.align	4


	//----- nvinfo : EIATTR_CUDA_API_VERSION
	.align		4
        /*0000*/ 	.byte	0x04, 0x37
        /*0002*/ 	.short	(.L_432 - .L_431)
.L_431:
        /*0004*/ 	.word	0x00000082


	//----- nvinfo : EIATTR_SW2861232_WAR
	.align		4
.L_432:
        /*0008*/ 	.byte	0x01, 0x35
	.zero		2


	//----- nvinfo : EIATTR_PARAM_CBANK
	.align		4
        /*000c*/ 	.byte	0x04, 0x0a
        /*000e*/ 	.short	(.L_434 - .L_433)
	.align		4
.L_433:
        /*0010*/ 	.word	index@(.nv.constant0._ZN5flash44flash_bwd_dq_dk_dv_loop_seqk_parallel_kernelI23Flash_bwd_kernel_traitsILi96ELi64ELi128ELi8ELi2ELi4ELi4ELb1ELb0EN7cutlass10bfloat16_tE19Flash_kernel_traitsILi96ELi64ELi128ELi8ES3_EELb0ELb0ELb0ELb0ELb1ELb1ELb1EEEvNS_16Flash_bwd_paramsE)
        /*0014*/ 	.short	0x0160
        /*0016*/ 	.short	0x0280


	//----- nvinfo : EIATTR_CBANK_PARAM_SIZE
	.align		4
.L_434:
        /*0018*/ 	.byte	0x03, 0x19
        /*001a*/ 	.short	0x0280


	//----- nvinfo : EIATTR_KPARAM_INFO
	.align		4
        /*001c*/ 	.byte	0x04, 0x17
        /*001e*/ 	.short	(.L_436 - .L_435)
.L_435:
        /*0020*/ 	.word	0x00000000
        /*0024*/ 	.short	0x0000
        /*0026*/ 	.short	0x0000
        /*0028*/ 	.byte	0x00, 0xf0, 0x01, 0x0a


	//----- nvinfo : EIATTR_MAXREG_COUNT
	.align		4
.L_436:
        /*002c*/ 	.byte	0x03, 0x1b
        /*002e*/ 	.short	0x00ff


	//----- nvinfo : EIATTR_NUM_BARRIERS
	.align		4
        /*0030*/ 	.byte	0x02, 0x4c
        /*0032*/ 	.byte	0x01
	.zero		1


	//----- nvinfo : EIATTR_ANNOTATIONS
	.align		4
        /*0034*/ 	.byte	0x04, 0x55
        /*0036*/ 	.short	(.L_438 - .L_437)


	//   ....[0]....
.L_437:
        /* <DEDUP_REMOVED lines=50> */


	//----- nvinfo : EIATTR_MERCURY_ISA_VERSION
	.align		4
.L_438:
        /*0340*/ 	.byte	0x03, 0x5f
        /*0342*/ 	.short	0x0000


	//----- nvinfo : EIATTR_EXIT_INSTR_OFFSETS
	.align		4
        /*0344*/ 	.byte	0x04, 0x1c
        /*0346*/ 	.short	(.L_440 - .L_439)


	//   ....[0]....
.L_439:
        /*0348*/ 	.word	0x000000a0


	//   ....[1]....
        /*034c*/ 	.word	0x00007140


	//----- nvinfo : EIATTR_CTAIDZ_USED
	.align		4
.L_440:
        /*0350*/ 	.byte	0x01, 0x04
	.zero		2


//--------------------- .nv.info._ZN5flash44flash_bwd_dq_dk_dv_loop_seqk_parallel_kernelI23Flash_bwd_kernel_traitsILi96ELi64ELi128ELi8ELi2ELi4ELi4ELb1ELb0EN7cutlass10bfloat16_tE19Flash_kernel_traitsILi96ELi64ELi128ELi8ES3_EELb1ELb0ELb0ELb1ELb0ELb0ELb0EEEvNS_16Flash_bwd_paramsE --------------------------
	.section	.nv.info._ZN5flash44flash_bwd_dq_dk_dv_loop_seqk_parallel_kernelI23Flash_bwd_kernel_traitsILi96ELi64ELi128ELi8ELi2ELi4ELi4ELb1ELb0EN7cutlass10bfloat16_tE19Flash_kernel_traitsILi96ELi64ELi128ELi8ES3_EELb1ELb0ELb0ELb1ELb0ELb0ELb0EEEvNS_16Flash_bwd_paramsE,"",@"SHT_CUDA_INFO"
	.sectionflags	@""
	.align	4


	//----- nvinfo : EIATTR_CUDA_API_VERSION
	.align		4
        /*0000*/ 	.byte	0x04, 0x37
        /*0002*/ 	.short	(.L_442 - .L_441)
.L_441:
        /*0004*/ 	.word	0x00000082


	//----- nvinfo : EIATTR_SW2861232_WAR
	.align		4
.L_442:
        /*0008*/ 	.byte	0x01, 0x35
	.zero		2


	//----- nvinfo : EIATTR_PARAM_CBANK
	.align		4
        /*000c*/ 	.byte	0x04, 0x0a
        /*000e*/ 	.short	(.L_444 - .L_443)
	.align		4
.L_443:
        /*0010*/ 	.word	index@(.nv.constant0._ZN5flash44flash_bwd_dq_dk_dv_loop_seqk_parallel_kernelI23Flash_bwd_kernel_traitsILi96ELi64ELi128ELi8ELi2ELi4ELi4ELb1ELb0EN7cutlass10bfloat16_tE19Flash_kernel_traitsILi96ELi64ELi128ELi8ES3_EELb1ELb0ELb0ELb1ELb0ELb0ELb0EEEvNS_16Flash_bwd_paramsE)
        /*0014*/ 	.short	0x0160
        /*0016*/ 	.short	0x0280


	//----- nvinfo : EIATTR_CBANK_PARAM_SIZE
	.align		4
.L_444:
        /*0018*/ 	.byte	0x03, 0x19
        /*001a*/ 	.short	0x0280


	//----- nvinfo : EIATTR_KPARAM_INFO
	.align		4
        /*001c*/ 	.byte	0x04, 0x17
        /*001e*/ 	.short	(.L_446 - .L_445)
.L_445:
        /*0020*/ 	.word	0x00000000
        /*0024*/ 	.short	0x0000
        /*0026*/ 	.short	0x0000
        /*0028*/ 	.byte	0x00, 0xf0, 0x01, 0x0a


	//----- nvinfo : EIATTR_MAXREG_COUNT
	.align		4
.L_446:
        /*002c*/ 	.byte	0x03, 0x1b
        /*002e*/ 	.short	0x00ff


	//----- nvinfo : EIATTR_NUM_BARRIERS
	.align		4
        /*0030*/ 	.byte	0x02, 0x4c
        /*0032*/ 	.byte	0x01
	.zero		1


	//----- nvinfo : EIATTR_ANNOTATIONS
	.align		4
        /*0034*/ 	.byte	0x04, 0x55
        /*0036*/ 	.short	(.L_448 - .L_447)


	//   ....[0]....
.L_447:
        /* <DEDUP_REMOVED lines=44> */


	//----- nvinfo : EIATTR_MERCURY_ISA_VERSION
	.align		4
.L_448:
        /*02e8*/ 	.byte	0x03, 0x5f
        /*02ea*/ 	.short	0x0000


	//----- nvinfo : EIATTR_EXIT_INSTR_OFFSETS
	.align		4
        /*02ec*/ 	.byte	0x04, 0x1c
        /*02ee*/ 	.short	(.L_450 - .L_449)


	//   ....[0]....
.L_449:
        /*02f0*/ 	.word	0x000000a0


	//   ....[1]....
        /*02f4*/ 	.word	0x0000ada0


	//----- nvinfo : EIATTR_CTAIDZ_USED
	.align		4
.L_450:
        /*02f8*/ 	.byte	0x01, 0x04
	.zero		2


	//----- nvinfo : EIATTR_CRS_STACK_SIZE
	.align		4
        /*02fc*/ 	.byte	0x04, 0x1e
        /*02fe*/ 	.short	(.L_452 - .L_451)
.L_451:
        /*0300*/ 	.word	0x00000000
.L_452:


//--------------------- .nv.info._ZN5flash44flash_bwd_dq_dk_dv_loop_seqk_parallel_kernelI23Flash_bwd_kernel_traitsILi96ELi64ELi128ELi8ELi2ELi4ELi4ELb1ELb0EN7cutlass10bfloat16_tE19Flash_kernel_traitsILi96ELi64ELi128ELi8ES3_EELb0ELb0ELb0ELb1ELb0ELb0ELb1EEEvNS_16Flash_bwd_paramsE --------------------------
	.section	.nv.info._ZN5flash44flash_bwd_dq_dk_dv_loop_seqk_parallel_kernelI23Flash_bwd_kernel_traitsILi96ELi64ELi128ELi8ELi2ELi4ELi4ELb1ELb0EN7cutlass10bfloat16_tE19Flash_kernel_traitsILi96ELi64ELi128ELi8ES3_EELb0ELb0ELb0ELb1ELb0ELb0ELb1EEEvNS_16Flash_bwd_paramsE,"",@"SHT_CUDA_INFO"
	.sectionflags	@""
	.align	4


	//----- nvinfo : EIATTR_CUDA_API_VERSION
	.align		4
        /*0000*/ 	.byte	0x04, 0x37
        /*0002*/ 	.short	(.L_454 - .L_453)
.L_453:
        /*0004*/ 	.word	0x00000082


	//----- nvinfo : EIATTR_SW2861232_WAR
	.align		4
.L_454:
        /*0008*/ 	.byte	0x01, 0x35
	.zero		2


	//----- nvinfo : EIATTR_PARAM_CBANK
	.align		4
        /*000c*/ 	.byte	0x04, 0x0a
        /*000e*/ 	.short	(.L_456 - .L_455)
	.align		4
.L_455:
        /*0010*/ 	.word	index@(.nv.constant0._ZN5flash44flash_bwd_dq_dk_dv_loop_seqk_parallel_kernelI23Flash_bwd_kernel_traitsILi96ELi64ELi128ELi8ELi2ELi4ELi4ELb1ELb0EN7cutlass10bfloat16_tE19Flash_kernel_traitsILi96ELi64ELi128ELi8ES3_EELb0ELb0ELb0ELb1ELb0ELb0ELb1EEEvNS_16Flash_bwd_paramsE)
        /*0014*/ 	.short	0x0160
        /*0016*/ 	.short	0x0280


	//----- nvinfo : EIATTR_CBANK_PARAM_SIZE
	.align		4
.L_456:
        /*0018*/ 	.byte	0x03, 0x19
        /*001a*/ 	.short	0x0280


	//----- nvinfo : EIATTR_KPARAM_INFO
	.align		4
        /*001c*/ 	.byte	0x04, 0x17
        /*001e*/ 	.short	(.L_458 - .L_457)
.L_457:
        /*0020*/ 	.word	0x00000000
        /*0024*/ 	.short	0x0000
        /*0026*/ 	.short	0x0000
        /*0028*/ 	.byte	0x00, 0xf0, 0x01, 0x0a


	//----- nvinfo : EIATTR_MAXREG_COUNT
	.align		4
.L_458:
        /*002c*/ 	.byte	0x03, 0x1b
        /*002e*/ 	.short	0x00ff


	//----- nvinfo : EIATTR_NUM_BARRIERS
	.align		4
        /*0030*/ 	.byte	0x02, 0x4c
        /*0032*/ 	.byte	0x01
	.zero		1


	//----- nvinfo : EIATTR_ANNOTATIONS
	.align		4
        /*0034*/ 	.byte	0x04, 0x55
        /*0036*/ 	.short	(.L_460 - .L_459)


	//   ....[0]....
.L_459:
        /* <DEDUP_REMOVED lines=63> */


	//----- nvinfo : EIATTR_MERCURY_ISA_VERSION
	.align		4
.L_460:
        /*0418*/ 	.byte	0x03, 0x5f
        /*041a*/ 	.short	0x0000


	//----- nvinfo : EIATTR_EXIT_INSTR_OFFSETS
	.align		4
        /*041c*/ 	.byte	0x04, 0x1c
        /*041e*/ 	.short	(.L_462 - .L_461)


	//   ....[0]....
.L_461:
        /*0420*/ 	.word	0x000000a0


	//   ....[1]....
        /*0424*/ 	.word	0x0000a6a0


	//----- nvinfo : EIATTR_CTAIDZ_USED
	.align		4
.L_462:
        /*0428*/ 	.byte	0x01, 0x04
	.zero		2


	//----- nvinfo : EIATTR_CRS_STACK_SIZE
	.align		4
        /*042c*/ 	.byte	0x04, 0x1e
        /*042e*/ 	.short	(.L_464 - .L_463)
.L_463:
        /*0430*/ 	.word	0x00000000
.L_464:


//--------------------- .nv.info._ZN5flash44flash_bwd_dq_dk_dv_loop_seqk_parallel_kernelI23Flash_bwd_kernel_traitsILi96ELi64ELi128ELi8ELi2ELi4ELi4ELb1ELb0EN7cutlass10bfloat16_tE19Flash_kernel_traitsILi96ELi64ELi128ELi8ES3_EELb1ELb0ELb1ELb0ELb0ELb1ELb0EEEvNS_16Flash_bwd_paramsE --------------------------
	.section	.nv.info._ZN5flash44flash_bwd_dq_dk_dv_loop_seqk_parallel_kernelI23Flash_bwd_kernel_traitsILi96ELi64ELi128ELi8ELi2ELi4ELi4ELb1ELb0EN7cutlass10bfloat16_tE19Flash_kernel_traitsILi96ELi64ELi128ELi8ES3_EELb1ELb0ELb1ELb0ELb0ELb1ELb0EEEvNS_16Flash_bwd_paramsE,"",@"SHT_CUDA_INFO"
	.sectionflags	@""
	.align	4


	//----- nvinfo : EIATTR_CUDA_API_VERSION
	.align		4
        /*0000*/ 	.byte	0x04, 0x37
        /*0002*/ 	.short	(.L_466 - .L_465)
.L_465:
        /*0004*/ 	.word	0x00000082


	//----- nvinfo : EIATTR_SW2861232_WAR
	.align		4
.L_466:
        /*0008*/ 	.byte	0x01, 0x35
	.zero		2


	//----- nvinfo : EIATTR_PARAM_CBANK
	.align		4
        /*000c*/ 	.byte	0x04, 0x0a
        /*000e*/ 	.short	(.L_468 - .L_467)
	.align		4
.L_467:
        /*0010*/ 	.word	index@(.nv.constant0._ZN5flash44flash_bwd_dq_dk_dv_loop_seqk_parallel_kernelI23Flash_bwd_kernel_traitsILi96ELi64ELi128ELi8ELi2ELi4ELi4ELb1ELb0EN7cutlass10bfloat16_tE19Flash_kernel_traitsILi96ELi64ELi128ELi8ES3_EELb1ELb0ELb1ELb0ELb0ELb1ELb0EEEvNS_16Flash_bwd_paramsE)
        /*0014*/ 	.short	0x0160
        /*0016*/ 	.short	0x0280


	//----- nvinfo : EIATTR_CBANK_PARAM_SIZE
	.align		4
.L_468:
        /*0018*/ 	.byte	0x03, 0x19
        /*001a*/ 	.short	0x0280


	//----- nvinfo : EIATTR_KPARAM_INFO
	.align		4
        /*001c*/ 	.byte	0x04, 0x17
        /*001e*/ 	.short	(.L_470 - .L_469)
.L_469:
        /*0020*/ 	.word	0x00000000
        /*0024*/ 	.short	0x0000
        /*0026*/ 	.short	0x0000
        /*0028*/ 	.byte	0x00, 0xf0, 0x01, 0x0a


	//----- nvinfo : EIATTR_MAXREG_COUNT
	.align		4
.L_470:
        /*002c*/ 	.byte	0x03, 0x1b
        /*002e*/ 	.short	0x00ff


	//----- nvinfo : EIATTR_NUM_BARRIERS
	.align		4
        /*0030*/ 	.byte	0x02, 0x4c
        /*0032*/ 	.byte	0x01
	.zero		1


	//----- nvinfo : EIATTR_ANNOTATIONS
	.align		4
        /*0034*/ 	.byte	0x04, 0x55
        /*0036*/ 	.short	(.L_472 - .L_471)


	//   ....[0]....
.L_471:
        /* <DEDUP_REMOVED lines=14> */


	//----- nvinfo : EIATTR_MERCURY_ISA_VERSION
	.align		4
.L_472:
        /*0108*/ 	.byte	0x03, 0x5f
        /*010a*/ 	.short	0x0000


	//----- nvinfo : EIATTR_EXIT_INSTR_OFFSETS
	.align		4
        /*010c*/ 	.byte	0x04, 0x1c
        /*010e*/ 	.short	(.L_474 - .L_473)


	//   ....[0]....
.L_473:
        /*0110*/ 	.word	0x000000a0


	//   ....[1]....
        /*0114*/ 	.word	0x00009a20


	//----- nvinfo : EIATTR_CTAIDZ_USED
	.align		4
.L_474:
        /*0118*/ 	.byte	0x01, 0x04
	.zero		2


	//----- nvinfo : EIATTR_CRS_STACK_SIZE
	.align		4
        /*011c*/ 	.byte	0x04, 0x1e
        /*011e*/ 	.short	(.L_476 - .L_475)
.L_475:
        /*0120*/ 	.word	0x00000000
.L_476:


//--------------------- .nv.info._ZN5flash44flash_bwd_dq_dk_dv_loop_seqk_parallel_kernelI23Flash_bwd_kernel_traitsILi96ELi64ELi128ELi8ELi2ELi4ELi4ELb1ELb0EN7cutlass10bfloat16_tE19Flash_kernel_traitsILi96ELi64ELi128ELi8ES3_EELb0ELb0ELb1ELb0ELb0ELb1ELb1EEEvNS_16Flash_bwd_paramsE --------------------------
	.section	.nv.info._ZN5flash44flash_bwd_dq_dk_dv_loop_seqk_parallel_kernelI23Flash_bwd_kernel_traitsILi96ELi64ELi128ELi8ELi2ELi4ELi4ELb1ELb0EN7cutlass10bfloat16_tE19Flash_kernel_traitsILi96ELi64ELi128ELi8ES3_EELb0ELb0ELb1ELb0ELb0ELb1ELb1EEEvNS_16Flash_bwd_paramsE,"",@"SHT_CUDA_INFO"
	.sectionflags	@""
	.align	4


	//----- nvinfo : EIATTR_CUDA_API_VERSION
	.align		4
        /*0000*/ 	.byte	0x04, 0x37
        /*0002*/ 	.short	(.L_478 - .L_477)
.L_477:
        /*0004*/ 	.word	0x00000082


	//----- nvinfo : EIATTR_SW2861232_WAR
	.align		4
.L_478:
        /*0008*/ 	.byte	0x01, 0x35
	.zero		2


	//----- nvinfo : EIATTR_PARAM_CBANK
	.align		4
        /*000c*/ 	.byte	0x04, 0x0a
        /*000e*/ 	.short	(.L_480 - .L_479)
	.align		4
.L_479:
        /*0010*/ 	.word	index@(.nv.constant0._ZN5flash44flash_bwd_dq_dk_dv_loop_seqk_parallel_kernelI23Flash_bwd_kernel_traitsILi96ELi64ELi128ELi8ELi2ELi4ELi4ELb1ELb0EN7cutlass10bfloat16_tE19Flash_kernel_traitsILi96ELi64ELi128ELi8ES3_EELb0ELb0ELb1ELb0ELb0ELb1ELb1EEEvNS_16Flash_bwd_paramsE)
        /*0014*/ 	.short	0x0160
        /*0016*/ 	.short	0x0280


	//----- nvinfo : EIATTR_CBANK_PARAM_SIZE
	.align		4
.L_480:
        /*0018*/ 	.byte	0x03, 0x19
        /*001a*/ 	.short	0x0280


	//----- nvinfo : EIATTR_KPARAM_INFO
	.align		4
        /*001c*/ 	.byte	0x04, 0x17
        /*001e*/ 	.short	(.L_482 - .L_481)
.L_481:
        /*0020*/ 	.word	0x00000000
        /*0024*/ 	.short	0x0000
        /*0026*/ 	.short	0x0000
        /*0028*/ 	.byte	0x00, 0xf0, 0x01, 0x0a


	//----- nvinfo : EIATTR_MAXREG_COUNT
	.align		4
.L_482:
        /*002c*/ 	.byte	0x03, 0x1b
        /*002e*/ 	.short	0x00ff


	//----- nvinfo : EIATTR_NUM_BARRIERS
	.align		4
        /*0030*/ 	.byte	0x02, 0x4c
        /*0032*/ 	.byte	0x01
	.zero		1


	//----- nvinfo : EIATTR_ANNOTATIONS
	.align		4
        /*0034*/ 	.byte	0x04, 0x55
        /*0036*/ 	.short	(.L_484 - .L_483)


	//   ....[0]....
.L_483:
        /* <DEDUP_REMOVED lines=51> */


	//----- nvinfo : EIATTR_MERCURY_ISA_VERSION
	.align		4
.L_484:
        /*0350*/ 	.byte	0x03, 0x5f
        /*0352*/ 	.short	0x0000


	//----- nvinfo : EIATTR_EXIT_INSTR_OFFSETS
	.align		4
        /*0354*/ 	.byte	0x04, 0x1c
        /*0356*/ 	.short	(.L_486 - .L_485)


	//   ....[0]....
.L_485:
        /*0358*/ 	.word	0x000000a0


	//   ....[1]....
        /*035c*/ 	.word	0x00009490


	//----- nvinfo : EIATTR_CTAIDZ_USED
	.align		4
.L_486:
        /*0360*/ 	.byte	0x01, 0x04
	.zero		2


	//----- nvinfo : EIATTR_CRS_STACK_SIZE
	.align		4
        /*0364*/ 	.byte	0x04, 0x1e
        /*0366*/ 	.short	(.L_488 - .L_487)
.L_487:
        /*0368*/ 	.word	0x00000000
.L_488:


//--------------------- .nv.info._ZN5flash44flash_bwd_dq_dk_dv_loop_seqk_parallel_kernelI23Flash_bwd_kernel_traitsILi96ELi64ELi128ELi8ELi2ELi4ELi4ELb1ELb0EN7cutlass10bfloat16_tE19Flash_kernel_traitsILi96ELi64ELi128ELi8ES3_EELb1ELb0ELb1ELb1ELb0ELb0ELb0EEEvNS_16Flash_bwd_paramsE --------------------------
	.section	.nv.info._ZN5flash44flash_bwd_dq_dk_dv_loop_seqk_parallel_kernelI23Flash_bwd_kernel_traitsILi96ELi64ELi128ELi8ELi2ELi4ELi4ELb1ELb0EN7cutlass10bfloat16_tE19Flash_kernel_traitsILi96ELi64ELi128ELi8ES3_EELb1ELb0ELb1ELb1ELb0ELb0ELb0EEEvNS_16Flash_bwd_paramsE,"",@"SHT_CUDA_INFO"
	.sectionflags	@""
	.align	4


	//----- nvinfo : EIATTR_CUDA_API_VERSION
	.align		4
        /*0000*/ 	.byte	0x04, 0x37
        /*0002*/ 	.short	(.L_490 - .L_489)
.L_489:
        /*0004*/ 	.word	0x00000082


	//----- nvinfo : EIATTR_SW2861232_WAR
	.align		4
.L_490:
        /*0008*/ 	.byte	0x01, 0x35
	.zero		2


	//----- nvinfo : EIATTR_PARAM_CBANK
	.align		4
        /*000c*/ 	.byte	0x04, 0x0a
        /*000e*/ 	.short	(.L_492 - .L_491)
	.align		4
.L_491:
        /*0010*/ 	.word	index@(.nv.constant0._ZN5flash44flash_bwd_dq_dk_dv_loop_seqk_parallel_kernelI23Flash_bwd_kernel_traitsILi96ELi64ELi128ELi8ELi2ELi4ELi4ELb1ELb0EN7cutlass10bfloat16_tE19Flash_kernel_traitsILi96ELi64ELi128ELi8ES3_EELb1ELb0ELb1ELb1ELb0ELb0ELb0EEEvNS_16Flash_bwd_paramsE)
        /*0014*/ 	.short	0x0160
        /*0016*/ 	.short	0x0280


	//----- nvinfo : EIATTR_CBANK_PARAM_SIZE
	.align		4
.L_492:
        /*0018*/ 	.byte	0x03, 0x19
        /*001a*/ 	.short	0x0280


	//----- nvinfo : EIATTR_KPARAM_INFO
	.align		4
        /*001c*/ 	.byte	0x04, 0x17
        /*001e*/ 	.short	(.L_494 - .L_493)
.L_493:
        /*0020*/ 	.word	0x00000000
        /*0024*/ 	.short	0x0000
        /*0026*/ 	.short	0x0000
        /*0028*/ 	.byte	0x00, 0xf0, 0x01, 0x0a


	//----- nvinfo : EIATTR_MAXREG_COUNT
	.align		4
.L_494:
        /*002c*/ 	.byte	0x03, 0x1b
        /*002e*/ 	.short	0x00ff


	//----- nvinfo : EIATTR_NUM_BARRIERS
	.align		4
        /*0030*/ 	.byte	0x02, 0x4c
        /*0032*/ 	.byte	0x01
	.zero		1


	//----- nvinfo : EIATTR_ANNOTATIONS
	.align		4
        /*0034*/ 	.byte	0x04, 0x55
        /*0036*/ 	.short	(.L_496 - .L_495)


	//   ....[0]....
.L_495:
        /* <DEDUP_REMOVED lines=29> */


	//----- nvinfo : EIATTR_MERCURY_ISA_VERSION
	.align		4
.L_496:
        /*01f0*/ 	.byte	0x03, 0x5f
        /*01f2*/ 	.short	0x0000


	//----- nvinfo : EIATTR_EXIT_INSTR_OFFSETS
	.align		4
        /*01f4*/ 	.byte	0x04, 0x1c
        /*01f6*/ 	.short	(.L_498 - .L_497)


	//   ....[0]....
.L_497:
        /*01f8*/ 	.word	0x000000a0


	//   ....[1]....
        /*01fc*/ 	.word	0x0000af20


	//----- nvinfo : EIATTR_CTAIDZ_USED
	.align		4
.L_498:
        /*0200*/ 	.byte	0x01, 0x04
	.zero		2


	//----- nvinfo : EIATTR_CRS_STACK_SIZE
	.align		4
        /*0204*/ 	.byte	0x04, 0x1e
        /*0206*/ 	.short	(.L_500 - .L_499)
.L_499:
        /*0208*/ 	.word	0x00000000
.L_500:


//--------------------- .nv.info._ZN5flash44flash_bwd_dq_dk_dv_loop_seqk_parallel_kernelI23Flash_bwd_kernel_traitsILi96ELi64ELi128ELi8ELi2ELi4ELi4ELb1ELb0EN7cutlass10bfloat16_tE19Flash_kernel_traitsILi96ELi64ELi128ELi8ES3_EELb0ELb0ELb1ELb1ELb0ELb0ELb1EEEvNS_16Flash_bwd_paramsE --------------------------
	.section	.nv.info._ZN5flash44flash_bwd_dq_dk_dv_loop_seqk_parallel_kernelI23Flash_bwd_kernel_traitsILi96ELi64ELi128ELi8ELi2ELi4ELi4ELb1ELb0EN7cutlass10bfloat16_tE19Flash_kernel_traitsILi96ELi64ELi128ELi8ES3_EELb0ELb0ELb1ELb1ELb0ELb0ELb1EEEvNS_16Flash_bwd_paramsE,"",@"SHT_CUDA_INFO"
	.sectionflags	@""
	.align	4


	//----- nvinfo : EIATTR_CUDA_API_VERSION
	.align		4
        /*0000*/ 	.byte	0x04, 0x37
        /*0002*/ 	.short	(.L_502 - .L_501)
.L_501:
        /*0004*/ 	.word	0x00000082


	//----- nvinfo : EIATTR_SW2861232_WAR
	.align		4
.L_502:
        /*0008*/ 	.byte	0x01, 0x35
	.zero		2


	//----- nvinfo : EIATTR_PARAM_CBANK
	.align		4
        /*000c*/ 	.byte	0x04, 0x0a
        /*000e*/ 	.short	(.L_504 - .L_503)
	.align		4
.L_503:
        /*0010*/ 	.word	index@(.nv.constant0._ZN5flash44flash_bwd_dq_dk_dv_loop_seqk_parallel_kernelI23Flash_bwd_kernel_traitsILi96ELi64ELi128ELi8ELi2ELi4ELi4ELb1ELb0EN7cutlass10bfloat16_tE19Flash_kernel_traitsILi96ELi64ELi128ELi8ES3_EELb0ELb0ELb1ELb1ELb0ELb0ELb1EEEvNS_16Flash_bwd_paramsE)
        /*0014*/ 	.short	0x0160
        /*0016*/ 	.short	0x0280


	//----- nvinfo : EIATTR_CBANK_PARAM_SIZE
	.align		4
.L_504:
        /*0018*/ 	.byte	0x03, 0x19
        /*001a*/ 	.short	0x0280


	//----- nvinfo : EIATTR_KPARAM_INFO
	.align		4
        /*001c*/ 	.byte	0x04, 0x17
        /*001e*/ 	.short	(.L_506 - .L_505)
.L_505:
        /*0020*/ 	.word	0x00000000
        /*0024*/ 	.short	0x0000
        /*0026*/ 	.short	0x0000
        /*0028*/ 	.byte	0x00, 0xf0, 0x01, 0x0a


	//----- nvinfo : EIATTR_MAXREG_COUNT
	.align		4
.L_506:
        /*002c*/ 	.byte	0x03, 0x1b
        /*002e*/ 	.short	0x00ff


	//----- nvinfo : EIATTR_NUM_BARRIERS
	.align		4
        /*0030*/ 	.byte	0x02, 0x4c
        /*0032*/ 	.byte	0x01
	.zero		1


	//----- nvinfo : EIATTR_ANNOTATIONS
	.align		4
        /*0034*/ 	.byte	0x04, 0x55
        /*0036*/ 	.short	(.L_508 - .L_507)


	//   ....[0]....
.L_507:
        /* <DEDUP_REMOVED lines=64> */


	//----- nvinfo : EIATTR_MERCURY_ISA_VERSION
	.align		4
.L_508:
        /*0428*/ 	.byte	0x03, 0x5f
        /*042a*/ 	.short	0x0000


	//----- nvinfo : EIATTR_EXIT_INSTR_OFFSETS
	.align		4
        /*042c*/ 	.byte	0x04, 0x1c
        /*042e*/ 	.short	(.L_510 - .L_509)


	//   ....[0]....
.L_509:
        /*0430*/ 	.word	0x000000a0


	//   ....[1]....
        /*0434*/ 	.word	0x0000aa20


	//----- nvinfo : EIATTR_CTAIDZ_USED
	.align		4
.L_510:
        /*0438*/ 	.byte	0x01, 0x04
	.zero		2


	//----- nvinfo : EIATTR_CRS_STACK_SIZE
	.align		4
        /*043c*/ 	.byte	0x04, 0x1e
        /*043e*/ 	.short	(.L_512 - .L_511)
.L_511:
        /*0440*/ 	.word	0x00000000
.L_512:


//--------------------- .nv.info._ZN5flash25flash_bwd_dot_do_o_kernelILb0E23Flash_bwd_kernel_traitsILi96ELi64ELi128ELi8ELi2ELi4ELi4ELb1ELb0EN7cutlass10bfloat16_tE19Flash_kernel_traitsILi96ELi64ELi128ELi8ES3_EEEEvNS_16Flash_bwd_paramsE --------------------------
	.section	.nv.info._ZN5flash25flash_bwd_dot_do_o_kernelILb0E23Flash_bwd_kernel_traitsILi96ELi64ELi128ELi8ELi2ELi4ELi4ELb1ELb0EN7cutlass10bfloat16_tE19Flash_kernel_traitsILi96ELi64ELi128ELi8ES3_EEEEvNS_16Flash_bwd_paramsE,"",@"SHT_CUDA_INFO"
	.sectionflags	@""
	.align	4


	//----- nvinfo : EIATTR_CUDA_API_VERSION
	.align		4
        /*0000*/ 	.byte	0x04, 0x37
        /*0002*/ 	.short	(.L_514 - .L_513)
.L_513:
        /*0004*/ 	.word	0x00000082


	//----- nvinfo : EIATTR_SW2861232_WAR
	.align		4
.L_514:
        /*0008*/ 	.byte	0x01, 0x35
	.zero		2


	//----- nvinfo : EIATTR_PARAM_CBANK
	.align		4
        /*000c*/ 	.byte	0x04, 0x0a
        /*000e*/ 	.short	(.L_516 - .L_515)
	.align		4
.L_515:
        /*0010*/ 	.word	index@(.nv.constant0._ZN5flash25flash_bwd_dot_do_o_kernelILb0E23Flash_bwd_kernel_traitsILi96ELi64ELi128ELi8ELi2ELi4ELi4ELb1ELb0EN7cutlass10bfloat16_tE19Flash_kernel_traitsILi96ELi64ELi128ELi8ES3_EEEEvNS_16Flash_bwd_paramsE)
        /*0014*/ 	.short	0x0160
        /*0016*/ 	.short	0x0280


	//----- nvinfo : EIATTR_CBANK_PARAM_SIZE
	.align		4
.L_516:
        /*0018*/ 	.byte	0x03, 0x19
        /*001a*/ 	.short	0x0280


	//----- nvinfo : EIATTR_KPARAM_INFO
	.align		4
        /*001c*/ 	.byte	0x04, 0x17
        /*001e*/ 	.short	(.L_518 - .L_517)
.L_517:
        /*0020*/ 	.word	0x00000000
        /*0024*/ 	.short	0x0000
        /*0026*/ 	.short	0x0000
        /*0028*/ 	.byte	0x00, 0xf0, 0x01, 0x0a


	//----- nvinfo : EIATTR_MAXREG_COUNT
	.align		4
.L_518:
        /*002c*/ 	.byte	0x03, 0x1b
        /*002e*/ 	.short	0x00ff


	//----- nvinfo : EIATTR_MERCURY_ISA_VERSION
	.align		4
        /*0030*/ 	.byte	0x03, 0x5f
        /*0032*/ 	.short	0x0000


	//----- nvinfo : EIATTR_COOP_GROUP_MASK_REGIDS
	.align		4
        /*0034*/ 	.byte	0x04, 0x29
        /*0036*/ 	.short	(.L_520 - .L_519)


	//   ....[0]....
.L_519:
        /*0038*/ 	.word	0xffffffff


	//   ....[1]....
        /*003c*/ 	.word	0xffffffff


	//----- nvinfo : EIATTR_COOP_GROUP_INSTR_OFFSETS
	.align		4
.L_520:
        /*0040*/ 	.byte	0x04, 0x28
        /*0042*/ 	.short	(.L_522 - .L_521)


	//   ....[0]....
.L_521:
        /*0044*/ 	.word	0x00000cb0


	//   ....[1]....
        /*0048*/ 	.word	0x00000cd0


	//----- nvinfo : EIATTR_EXIT_INSTR_OFFSETS
	.align		4
.L_522:
        /*004c*/ 	.byte	0x04, 0x1c
        /*004e*/ 	.short	(.L_524 - .L_523)


	//   ....[0]....
.L_523:
        /*0050*/ 	.word	0x00000120


	//   ....[1]....
        /*0054*/ 	.word	0x00000ce0


	//   ....[2]....
        /*0058*/ 	.word	0x00000d60


	//----- nvinfo : EIATTR_CTAIDZ_USED
	.align		4
.L_524:
        /*005c*/ 	.byte	0x01, 0x04
	.zero		2


	//----- nvinfo : EIATTR_CRS_STACK_SIZE
	.align		4
        /*0060*/ 	.byte	0x04, 0x1e
        /*0062*/ 	.short	(.L_526 - .L_525)
.L_525:
        /*0064*/ 	.word	0x00000000
.L_526:


//--------------------- .nv.info._ZN5flash25flash_bwd_dot_do_o_kernelILb1E23Flash_bwd_kernel_traitsILi96ELi64ELi128ELi8ELi2ELi4ELi4ELb1ELb0EN7cutlass10bfloat16_tE19Flash_kernel_traitsILi96ELi64ELi128ELi8ES3_EEEEvNS_16Flash_bwd_paramsE --------------------------
	.section	.nv.info._ZN5flash25flash_bwd_dot_do_o_kernelILb1E23Flash_bwd_kernel_traitsILi96ELi64ELi128ELi8ELi2ELi4ELi4ELb1ELb0EN7cutlass10bfloat16_tE19Flash_kernel_traitsILi96ELi64ELi128ELi8ES3_EEEEvNS_16Flash_bwd_paramsE,"",@"SHT_CUDA_INFO"
	.sectionflags	@""
	.align	4


	//----- nvinfo : EIATTR_CUDA_API_VERSION
	.align		4
        /*0000*/ 	.byte	0x04, 0x37
        /*0002*/ 	.short	(.L_528 - .L_527)
.L_527:
        /*0004*/ 	.word	0x00000082


	//----- nvinfo : EIATTR_SW2861232_WAR
	.align		4
.L_528:
        /*0008*/ 	.byte	0x01, 0x35
	.zero		2


	//----- nvinfo : EIATTR_PARAM_CBANK
	.align		4
        /*000c*/ 	.byte	0x04, 0x0a
        /*000e*/ 	.short	(.L_530 - .L_529)
	.align		4
.L_529:
        /*0010*/ 	.word	index@(.nv.constant0._ZN5flash25flash_bwd_dot_do_o_kernelILb1E23Flash_bwd_kernel_traitsILi96ELi64ELi128ELi8ELi2ELi4ELi4ELb1ELb0EN7cutlass10bfloat16_tE19Flash_kernel_traitsILi96ELi64ELi128ELi8ES3_EEEEvNS_16Flash_bwd_paramsE)
        /*0014*/ 	.short	0x0160
        /*0016*/ 	.short	0x0280


	//----- nvinfo : EIATTR_CBANK_PARAM_SIZE
	.align		4
.L_530:
        /*0018*/ 	.byte	0x03, 0x19
        /*001a*/ 	.short	0x0280


	//----- nvinfo : EIATTR_KPARAM_INFO
	.align		4
        /*001c*/ 	.byte	0x04, 0x17
        /*001e*/ 	.short	(.L_532 - .L_531)
.L_531:
        /*0020*/ 	.word	0x00000000
        /*0024*/ 	.short	0x0000
        /*0026*/ 	.short	0x0000
        /*0028*/ 	.byte	0x00, 0xf0, 0x01, 0x0a


	//----- nvinfo : EIATTR_MAXREG_COUNT
	.align		4
.L_532:
        /*002c*/ 	.byte	0x03, 0x1b
        /*002e*/ 	.short	0x00ff


	//----- nvinfo : EIATTR_MERCURY_ISA_VERSION
	.align		4
        /*0030*/ 	.byte	0x03, 0x5f
        /*0032*/ 	.short	0x0000


	//----- nvinfo : EIATTR_COOP_GROUP_MASK_REGIDS
	.align		4
        /*0034*/ 	.byte	0x04, 0x29
        /*0036*/ 	.short	(.L_534 - .L_533)


	//   ....[0]....
.L_533:
        /*0038*/ 	.word	0xffffffff


	//   ....[1]....
        /*003c*/ 	.word	0xffffffff


	//----- nvinfo : EIATTR_COOP_GROUP_INSTR_OFFSETS
	.align		4
.L_534:
        /*0040*/ 	.byte	0x04, 0x28
        /*0042*/ 	.short	(.L_536 - .L_535)


	//   ....[0]....
.L_535:
        /*0044*/ 	.word	0x00000fe0


	//   ....[1]....
        /*0048*/ 	.word	0x00001000


	//----- nvinfo : EIATTR_EXIT_INSTR_OFFSETS
	.align		4
.L_536:
        /*004c*/ 	.byte	0x04, 0x1c
        /*004e*/ 	.short	(.L_538 - .L_537)


	//   ....[0]....
.L_537:
        /*0050*/ 	.word	0x00000120


	//   ....[1]....
        /*0054*/ 	.word	0x000010b0


	//----- nvinfo : EIATTR_CTAIDZ_USED
	.align		4
.L_538:
        /*0058*/ 	.byte	0x01, 0x04
	.zero		2


	//----- nvinfo : EIATTR_CRS_STACK_SIZE
	.align		4
        /*005c*/ 	.byte	0x04, 0x1e
        /*005e*/ 	.short	(.L_540 - .L_539)
.L_539:
        /*0060*/ 	.word	0x00000000
.L_540:


//--------------------- .nv.info._ZN5flash27flash_bwd_convert_dq_kernelI23Flash_bwd_kernel_traitsILi96ELi64ELi128ELi8ELi2ELi4ELi4ELb0ELb0EN7cutlass10bfloat16_tE19Flash_kernel_traitsILi96ELi64ELi128ELi8ES3_EEEEvNS_16Flash_bwd_paramsEi --------------------------
	.section	.nv.info._ZN5flash27flash_bwd_convert_dq_kernelI23Flash_bwd_kernel_traitsILi96ELi64ELi128ELi8ELi2ELi4ELi4ELb0ELb0EN7cutlass10bfloat16_tE19Flash_kernel_traitsILi96ELi64ELi128ELi8ES3_EEEEvNS_16Flash_bwd_paramsEi,"",@"SHT_CUDA_INFO"
	.sectionflags	@""
	.align	4


	//----- nvinfo : EIATTR_CUDA_API_VERSION
	.align		4
        /*0000*/ 	.byte	0x04, 0x37
        /*0002*/ 	.short	(.L_542 - .L_541)
.L_541:
        /*0004*/ 	.word	0x00000082


	//----- nvinfo : EIATTR_SW2861232_WAR
	.align		4
.L_542:
        /*0008*/ 	.byte	0x01, 0x35
	.zero		2


	//----- nvinfo : EIATTR_PARAM_CBANK
	.align		4
        /*000c*/ 	.byte	0x04, 0x0a
        /*000e*/ 	.short	(.L_544 - .L_543)
	.align		4
.L_543:
        /*0010*/ 	.word	index@(.nv.constant0._ZN5flash27flash_bwd_convert_dq_kernelI23Flash_bwd_kernel_traitsILi96ELi64ELi128ELi8ELi2ELi4ELi4ELb0ELb0EN7cutlass10bfloat16_tE19Flash_kernel_traitsILi96ELi64ELi128ELi8ES3_EEEEvNS_16Flash_bwd_paramsEi)
        /*0014*/ 	.short	0x0160
        /*0016*/ 	.short	0x0284


	//----- nvinfo : EIATTR_CBANK_PARAM_SIZE
	.align		4
.L_544:
        /*0018*/ 	.byte	0x03, 0x19
        /*001a*/ 	.short	0x0284


	//----- nvinfo : EIATTR_KPARAM_INFO
	.align		4
        /*001c*/ 	.byte	0x04, 0x17
        /*001e*/ 	.short	(.L_546 - .L_545)
.L_545:
        /*0020*/ 	.word	0x00000000
        /*0024*/ 	.short	0x0001
        /*0026*/ 	.short	0x0280
        /*0028*/ 	.byte	0x00, 0xf0, 0x11, 0x00


	//----- nvinfo : EIATTR_KPARAM_INFO
	.align		4
.L_546:
        /*002c*/ 	.byte	0x04, 0x17
        /*002e*/ 	.short	(.L_548 - .L_547)
.L_547:
        /*0030*/ 	.word	0x00000000
        /*0034*/ 	.short	0x0000
        /*0036*/ 	.short	0x0000
        /*0038*/ 	.byte	0x00, 0xf0, 0x01, 0x0a


	//----- nvinfo : EIATTR_MAXREG_COUNT
	.align		4
.L_548:
        /*003c*/ 	.byte	0x03, 0x1b
        /*003e*/ 	.short	0x00ff


	//----- nvinfo : EIATTR_NUM_BARRIERS
	.align		4
        /*0040*/ 	.byte	0x02, 0x4c
        /*0042*/ 	.byte	0x01
	.zero		1


	//----- nvinfo : EIATTR_MERCURY_ISA_VERSION
	.align		4
        /*0044*/ 	.byte	0x03, 0x5f
        /*0046*/ 	.short	0x0000


	//----- nvinfo : EIATTR_EXIT_INSTR_OFFSETS
	.align		4
        /*0048*/ 	.byte	0x04, 0x1c
        /*004a*/ 	.short	(.L_550 - .L_549)


	//   ....[0]....
.L_549:
        /*004c*/ 	.word	0x00000170


	//   ....[1]....
        /*0050*/ 	.word	0x000014f0


	//   ....[2]....
        /*0054*/ 	.word	0x00001710


	//   ....[3]....
        /*0058*/ 	.word	0x00001740


	//----- nvinfo : EIATTR_CTAIDZ_USED
	.align		4
.L_550:
        /*005c*/ 	.byte	0x01, 0x04
	.zero		2


//--------------------- .nv.info._ZN5flash44flash_bwd_dq_dk_dv_loop_seqk_parallel_kernelI23Flash_bwd_kernel_traitsILi96ELi64ELi128ELi8ELi2ELi4ELi4ELb0ELb0EN7cutlass10bfloat16_tE19Flash_kernel_traitsILi96ELi64ELi128ELi8ES3_EELb1ELb0ELb0ELb0ELb0ELb1ELb0EEEvNS_16Flash_bwd_paramsE --------------------------
	.section	.nv.info._ZN5flash44flash_bwd_dq_dk_dv_loop_seqk_parallel_kernelI23Flash_bwd_kernel_traitsILi96ELi64ELi128ELi8ELi2ELi4ELi4ELb0ELb0EN7cutlass10bfloat16_tE19Flash_kernel_traitsILi96ELi64ELi128ELi8ES3_EELb1ELb0ELb0ELb0ELb0ELb1ELb0EEEvNS_16Flash_bwd_paramsE,"",@"SHT_CUDA_INFO"
	.sectionflags	@""
	.align	4


	//----- nvinfo : EIATTR_CUDA_API_VERSION
	.align		4
        /*0000*/ 	.byte	0x04, 0x37
        /*0002*/ 	.short	(.L_552 - .L_551)
.L_551:
        /*0004*/ 	.word	0x00000082


	//----- nvinfo : EIATTR_SW2861232_WAR
	.align		4
.L_552:
        /*0008*/ 	.byte	0x01, 0x35
	.zero		2


	//----- nvinfo : EIATTR_PARAM_CBANK
	.align		4
        /*000c*/ 	.byte	0x04, 0x0a
        /*000e*/ 	.short	(.L_554 - .L_553)
	.align		4
.L_553:
        /*0010*/ 	.word	index@(.nv.constant0._ZN5flash44flash_bwd_dq_dk_dv_loop_seqk_parallel_kernelI23Flash_bwd_kernel_traitsILi96ELi64ELi128ELi8ELi2ELi4ELi4ELb0ELb0EN7cutlass10bfloat16_tE19Flash_kernel_traitsILi96ELi64ELi128ELi8ES3_EELb1ELb0ELb0ELb0ELb0ELb1ELb0EEEvNS_16Flash_bwd_paramsE)
        /*0014*/ 	.short	0x0160
        /*0016*/ 	.short	0x0280


	//----- nvinfo : EIATTR_CBANK_PARAM_SIZE
	.align		4
.L_554:
        /*0018*/ 	.byte	0x03, 0x19
        /*001a*/ 	.short	0x0280


	//----- nvinfo : EIATTR_KPARAM_INFO
	.align		4
        /*001c*/ 	.byte	0x04, 0x17
        /*001e*/ 	.short	(.L_556 - .L_555)
.L_555:
        /*0020*/ 	.word	0x00000000
        /*0024*/ 	.short	0x0000
        /*0026*/ 	.short	0x0000
        /*0028*/ 	.byte	0x00, 0xf0, 0x01, 0x0a


	//----- nvinfo : EIATTR_MAXREG_COUNT
	.align		4
.L_556:
        /*002c*/ 	.byte	0x03, 0x1b
        /*002e*/ 	.short	0x00ff


	//----- nvinfo : EIATTR_NUM_BARRIERS
	.align		4
        /*0030*/ 	.byte	0x02, 0x4c
        /*0032*/ 	.byte	0x01
	.zero		1


	//----- nvinfo : EIATTR_ANNOTATIONS
	.align		4
        /*0034*/ 	.byte	0x04, 0x55
        /*0036*/ 	.short	(.L_558 - .L_557)


	//   ....[0]....
.L_557:
        /*0038*/ 	.word	0x00000001
        /*003c*/ 	.byte	0xf0, 0x04, 0x00, 0x00, 0x01, 0x00, 0x00, 0x00, 0xe0, 0x19, 0x00, 0x00


	//----- nvinfo : EIATTR_MERCURY_ISA_VERSION
	.align		4
.L_558:
        /*0048*/ 	.byte	0x03, 0x5f
        /*004a*/ 	.short	0x0000


	//----- nvinfo : EIATTR_EXIT_INSTR_OFFSETS
	.align		4
        /*004c*/ 	.byte	0x04, 0x1c
        /*004e*/ 	.short	(.L_560 - .L_559)


	//   ....[0]....
.L_559:
        /*0050*/ 	.word	0x00000090


	//   ....[1]....
        /*0054*/ 	.word	0x00008580


	//----- nvinfo : EIATTR_CTAIDZ_USED
	.align		4
.L_560:
        /*0058*/ 	.byte	0x01, 0x04
	.zero		2


	//----- nvinfo : EIATTR_CRS_STACK_SIZE
	.align		4
        /*005c*/ 	.byte	0x04, 0x1e
        /*005e*/ 	.short	(.L_562 - .L_561)
.L_561:
        /*0060*/ 	.word	0x00000000
.L_562:


//--------------------- .nv.info._ZN5flash44flash_bwd_dq_dk_dv_loop_seqk_parallel_kernelI23Flash_bwd_kernel_traitsILi96ELi64ELi128ELi8ELi2ELi4ELi4ELb0ELb0EN7cutlass10bfloat16_tE19Flash_kernel_traitsILi96ELi64ELi128ELi8ES3_EELb0ELb0ELb0ELb0ELb0ELb1ELb1EEEvNS_16Flash_bwd_paramsE --------------------------
	.section	.nv.info._ZN5flash44flash_bwd_dq_dk_dv_loop_seqk_parallel_kernelI23Flash_bwd_kernel_traitsILi96ELi64ELi128ELi8ELi2ELi4ELi4ELb0ELb0EN7cutlass10bfloat16_tE19Flash_kernel_traitsILi96ELi64ELi128ELi8ES3_EELb0ELb0ELb0ELb0ELb0ELb1ELb1EEEvNS_16Flash_bwd_paramsE,"",@"SHT_CUDA_INFO"
	.sectionflags	@""
	.align	4


	//----- nvinfo : EIATTR_CUDA_API_VERSION
	.align		4
        /*0000*/ 	.byte	0x04, 0x37
        /*0002*/ 	.short	(.L_564 - .L_563)
.L_563:
        /*0004*/ 	.word	0x00000082


	//----- nvinfo : EIATTR_SW2861232_WAR
	.align		4
.L_564:
        /*0008*/ 	.byte	0x01, 0x35
	.zero		2


	//----- nvinfo : EIATTR_PARAM_CBANK
	.align		4
        /*000c*/ 	.byte	0x04, 0x0a
        /*000e*/ 	.short	(.L_566 - .L_565)
	.align		4
.L_565:
        /*0010*/ 	.word	index@(.nv.constant0._ZN5flash44flash_bwd_dq_dk_dv_loop_seqk_parallel_kernelI23Flash_bwd_kernel_traitsILi96ELi64ELi128ELi8ELi2ELi4ELi4ELb0ELb0EN7cutlass10bfloat16_tE19Flash_kernel_traitsILi96ELi64ELi128ELi8ES3_EELb0ELb0ELb0ELb0ELb0ELb1ELb1EEEvNS_16Flash_bwd_paramsE)
        /*0014*/ 	.short	0x0160
        /*0016*/ 	.short	0x0280


	//----- nvinfo : EIATTR_CBANK_PARAM_SIZE
	.align		4
.L_566:
        /*0018*/ 	.byte	0x03, 0x19
        /*001a*/ 	.short	0x0280


	//----- nvinfo : EIATTR_KPARAM_INFO
	.align		4
        /*001c*/ 	.byte	0x04, 0x17
        /*001e*/ 	.short	(.L_568 - .L_567)
.L_567:
        /*0020*/ 	.word	0x00000000
        /*0024*/ 	.short	0x0000
        /*0026*/ 	.short	0x0000
        /*0028*/ 	.byte	0x00, 0xf0, 0x01, 0x0a


	//----- nvinfo : EIATTR_MAXREG_COUNT
	.align		4
.L_568:
        /*002c*/ 	.byte	0x03, 0x1b
        /*002e*/ 	.short	0x00ff


	//----- nvinfo : EIATTR_NUM_BARRIERS
	.align		4
        /*0030*/ 	.byte	0x02, 0x4c
        /*0032*/ 	.byte	0x01
	.zero		1


	//----- nvinfo : EIATTR_ANNOTATIONS
	.align		4
        /*0034*/ 	.byte	0x04, 0x55
        /*0036*/ 	.short	(.L_570 - .L_569)


	//   ....[0]....
.L_569:
        /*0038*/ 	.word	0x00000001
        /*003c*/ 	.byte	0x40, 0x05, 0x00, 0x00, 0x01, 0x00, 0x00, 0x00, 0x20, 0x0a, 0x00, 0x00, 0x01, 0x00, 0x00, 0x00
        /*004c*/ 	.byte	0x30, 0x0d, 0x00, 0x00, 0x01, 0x00, 0x00, 0x00, 0xd0, 0x0d, 0x00, 0x00, 0x01, 0x00, 0x00, 0x00
        /*005c*/ 	.byte	0xe0, 0x0d, 0x00, 0x00, 0x01, 0x00, 0x00, 0x00, 0x80, 0x1a, 0x00, 0x00, 0x01, 0x00, 0x00, 0x00
        /*006c*/ 	.byte	0x90, 0x1a, 0x00, 0x00, 0x01, 0x00, 0x00, 0x00, 0x30, 0x1c, 0x00, 0x00, 0x01, 0x00, 0x00, 0x00
        /*007c*/ 	.byte	0xc0, 0x1e, 0x00, 0x00, 0x01, 0x00, 0x00, 0x00, 0x90, 0x2e, 0x00, 0x00, 0x01, 0x00, 0x00, 0x00
        /*008c*/ 	.byte	0x90, 0x5e, 0x00, 0x00, 0x01, 0x00, 0x00, 0x00, 0xd0, 0x5e, 0x00, 0x00, 0x01, 0x00, 0x00, 0x00
        /*009c*/ 	.byte	0xa0, 0x79, 0x00, 0x00, 0x01, 0x00, 0x00, 0x00, 0xc0, 0x82, 0x00, 0x00


	//----- nvinfo : EIATTR_MERCURY_ISA_VERSION
	.align		4
.L_570:
        /*00a8*/ 	.byte	0x03, 0x5f
        /*00aa*/ 	.short	0x0000


	//----- nvinfo : EIATTR_EXIT_INSTR_OFFSETS
	.align		4
        /*00ac*/ 	.byte	0x04, 0x1c
        /*00ae*/ 	.short	(.L_572 - .L_571)


	//   ....[0]....
.L_571:
        /*00b0*/ 	.word	0x000000a0


	//   ....[1]....
        /*00b4*/ 	.word	0x00008930


	//----- nvinfo : EIATTR_CTAIDZ_USED
	.align		4
.L_572:
        /*00b8*/ 	.byte	0x01, 0x04
	.zero		2


	//----- nvinfo : EIATTR_CRS_STACK_SIZE
	.align		4
        /*00bc*/ 	.byte	0x04, 0x1e
        /*00be*/ 	.short	(.L_574 - .L_573)
.L_573:
        /*00c0*/ 	.word	0x00000000
.L_574:


//--------------------- .nv.info._ZN5flash44flash_bwd_dq_dk_dv_loop_seqk_parallel_kernelI23Flash_bwd_kernel_traitsILi96ELi64ELi128ELi8ELi2ELi4ELi4ELb0ELb0EN7cutlass10bfloat16_tE19Flash_kernel_traitsILi96ELi64ELi128ELi8ES3_EELb1ELb0ELb0ELb0ELb0ELb0ELb0EEEvNS_16Flash_bwd_paramsE --------------------------
	.section	.nv.info._ZN5flash44flash_bwd_dq_dk_dv_loop_seqk_parallel_kernelI23Flash_bwd_kernel_traitsILi96ELi64ELi128ELi8ELi2ELi4ELi4ELb0ELb0EN7cutlass10bfloat16_tE19Flash_kernel_traitsILi96ELi64ELi128ELi8ES3_EELb1ELb0ELb0ELb0ELb0ELb0ELb0EEEvNS_16Flash_bwd_paramsE,"",@"SHT_CUDA_INFO"
	.sectionflags	@""
	.align	4


	//----- nvinfo : EIATTR_CUDA_API_VERSION
	.align		4
        /*0000*/ 	.byte	0x04, 0x37
        /*0002*/ 	.short	(.L_576 - .L_575)
.L_575:
        /*0004*/ 	.word	0x00000082


	//----- nvinfo : EIATTR_SW2861232_WAR
	.align		4
.L_576:
        /*0008*/ 	.byte	0x01, 0x35
	.zero		2


	//----- nvinfo : EIATTR_PARAM_CBANK
	.align		4
        /*000c*/ 	.byte	0x04, 0x0a
        /*000e*/ 	.short	(.L_578 - .L_577)
	.align		4
.L_577:
        /*0010*/ 	.word	index@(.nv.constant0._ZN5flash44flash_bwd_dq_dk_dv_loop_seqk_parallel_kernelI23Flash_bwd_kernel_traitsILi96ELi64ELi128ELi8ELi2ELi4ELi4ELb0ELb0EN7cutlass10bfloat16_tE19Flash_kernel_traitsILi96ELi64ELi128ELi8ES3_EELb1ELb0ELb0ELb0ELb0ELb0ELb0EEEvNS_16Flash_bwd_paramsE)
        /*0014*/ 	.short	0x0160
        /*0016*/ 	.short	0x0280


	//----- nvinfo : EIATTR_CBANK_PARAM_SIZE
	.align		4
.L_578:
        /*0018*/ 	.byte	0x03, 0x19
        /*001a*/ 	.short	0x0280


	//----- nvinfo : EIATTR_KPARAM_INFO
	.align		4
        /*001c*/ 	.byte	0x04, 0x17
        /*001e*/ 	.short	(.L_580 - .L_579)
.L_579:
        /*0020*/ 	.word	0x00000000
        /*0024*/ 	.short	0x0000
        /*0026*/ 	.short	0x0000
        /*0028*/ 	.byte	0x00, 0xf0, 0x01, 0x0a


	//----- nvinfo : EIATTR_MAXREG_COUNT
	.align		4
.L_580:
        /*002c*/ 	.byte	0x03, 0x1b
        /*002e*/ 	.short	0x00ff


	//----- nvinfo : EIATTR_NUM_BARRIERS
	.align		4
        /*0030*/ 	.byte	0x02, 0x4c
        /*0032*/ 	.byte	0x01
	.zero		1


	//----- nvinfo : EIATTR_ANNOTATIONS
	.align		4
        /*0034*/ 	.byte	0x04, 0x55
        /*0036*/ 	.short	(.L_582 - .L_581)


	//   ....[0]....
.L_581:
        /*0038*/ 	.word	0x00000001
        /*003c*/ 	.byte	0x90, 0x0c, 0x00, 0x00, 0x01, 0x00, 0x00, 0x00, 0x10, 0x76, 0x00, 0x00, 0x01, 0x00, 0x00, 0x00
        /*004c*/ 	.byte	0x50, 0x8b, 0x00, 0x00


	//----- nvinfo : EIATTR_MERCURY_ISA_VERSION
	.align		4
.L_582:
        /*0050*/ 	.byte	0x03, 0x5f
        /*0052*/ 	.short	0x0000


	//----- nvinfo : EIATTR_EXIT_INSTR_OFFSETS
	.align		4
        /*0054*/ 	.byte	0x04, 0x1c
        /*0056*/ 	.short	(.L_584 - .L_583)


	//   ....[0]....
.L_583:
        /*0058*/ 	.word	0x00000090


	//   ....[1]....
        /*005c*/ 	.word	0x00009420


	//----- nvinfo : EIATTR_CTAIDZ_USED
	.align		4
.L_584:
        /*0060*/ 	.byte	0x01, 0x04
	.zero		2


	//----- nvinfo : EIATTR_CRS_STACK_SIZE
	.align		4
        /*0064*/ 	.byte	0x04, 0x1e
        /*0066*/ 	.short	(.L_586 - .L_585)
.L_585:
        /*0068*/ 	.word	0x00000000
.L_586:


//--------------------- .nv.info._ZN5flash44flash_bwd_dq_dk_dv_loop_seqk_parallel_kernelI23Flash_bwd_kernel_traitsILi96ELi64ELi128ELi8ELi2ELi4ELi4ELb0ELb0EN7cutlass10bfloat16_tE19Flash_kernel_traitsILi96ELi64ELi128ELi8ES3_EELb0ELb0ELb0ELb0ELb0ELb0ELb1EEEvNS_16Flash_bwd_paramsE --------------------------
	.section	.nv.info._ZN5flash44flash_bwd_dq_dk_dv_loop_seqk_parallel_kernelI23Flash_bwd_kernel_traitsILi96ELi64ELi128ELi8ELi2ELi4ELi4ELb0ELb0EN7cutlass10bfloat16_tE19Flash_kernel_traitsILi96ELi64ELi128ELi8ES3_EELb0ELb0ELb0ELb0ELb0ELb0ELb1EEEvNS_16Flash_bwd_paramsE,"",@"SHT_CUDA_INFO"
	.sectionflags	@""
	.align	4


	//----- nvinfo : EIATTR_CUDA_API_VERSION
	.align		4
        /*0000*/ 	.byte	0x04, 0x37
        /*0002*/ 	.short	(.L_588 - .L_587)
.L_587:
        /*0004*/ 	.word	0x00000082


	//----- nvinfo : EIATTR_SW2861232_WAR
	.align		4
.L_588:
        /*0008*/ 	.byte	0x01, 0x35
	.zero		2


	//----- nvinfo : EIATTR_PARAM_CBANK
	.align		4
        /*000c*/ 	.byte	0x04, 0x0a
        /*000e*/ 	.short	(.L_590 - .L_589)
	.align		4
.L_589:
        /*0010*/ 	.word	index@(.nv.constant0._ZN5flash44flash_bwd_dq_dk_dv_loop_seqk_parallel_kernelI23Flash_bwd_kernel_traitsILi96ELi64ELi128ELi8ELi2ELi4ELi4ELb0ELb0EN7cutlass10bfloat16_tE19Flash_kernel_traitsILi96ELi64ELi128ELi8ES3_EELb0ELb0ELb0ELb0ELb0ELb0ELb1EEEvNS_16Flash_bwd_paramsE)
        /*0014*/ 	.short	0x0160
        /*0016*/ 	.short	0x0280


	//----- nvinfo : EIATTR_CBANK_PARAM_SIZE
	.align		4
.L_590:
        /*0018*/ 	.byte	0x03, 0x19
        /*001a*/ 	.short	0x0280


	//----- nvinfo : EIATTR_KPARAM_INFO
	.align		4
        /*001c*/ 	.byte	0x04, 0x17
        /*001e*/ 	.short	(.L_592 - .L_591)
.L_591:
        /*0020*/ 	.word	0x00000000
        /*0024*/ 	.short	0x0000
        /*0026*/ 	.short	0x0000
        /*0028*/ 	.byte	0x00, 0xf0, 0x01, 0x0a


	//----- nvinfo : EIATTR_MAXREG_COUNT
	.align		4
.L_592:
        /*002c*/ 	.byte	0x03, 0x1b
        /*002e*/ 	.short	0x00ff


	//----- nvinfo : EIATTR_NUM_BARRIERS
	.align		4
        /*0030*/ 	.byte	0x02, 0x4c
        /*0032*/ 	.byte	0x01
	.zero		1


	//----- nvinfo : EIATTR_ANNOTATIONS
	.align		4
        /*0034*/ 	.byte	0x04, 0x55
        /*0036*/ 	.short	(.L_594 - .L_593)


	//   ....[0]....
.L_593:
        /*0038*/ 	.word	0x00000001
        /*003c*/ 	.byte	0x30, 0x07, 0x00, 0x00, 0x01, 0x00, 0x00, 0x00, 0x50, 0x0a, 0x00, 0x00, 0x01, 0x00, 0x00, 0x00
        /*004c*/ 	.byte	0x40, 0x0d, 0x00, 0x00, 0x01, 0x00, 0x00, 0x00, 0xe0, 0x0d, 0x00, 0x00, 0x01, 0x00, 0x00, 0x00
        /*005c*/ 	.byte	0xf0, 0x0d, 0x00, 0x00, 0x01, 0x00, 0x00, 0x00, 0xc0, 0x1e, 0x00, 0x00, 0x01, 0x00, 0x00, 0x00
        /*006c*/ 	.byte	0xa0, 0x25, 0x00, 0x00, 0x01, 0x00, 0x00, 0x00, 0x80, 0x33, 0x00, 0x00, 0x01, 0x00, 0x00, 0x00
        /*007c*/ 	.byte	0x20, 0x38, 0x00, 0x00, 0x01, 0x00, 0x00, 0x00, 0x80, 0x3c, 0x00, 0x00, 0x01, 0x00, 0x00, 0x00
        /*008c*/ 	.byte	0xe0, 0x61, 0x00, 0x00, 0x01, 0x00, 0x00, 0x00, 0x50, 0x6b, 0x00, 0x00, 0x01, 0x00, 0x00, 0x00
        /*009c*/ 	.byte	0x90, 0x6b, 0x00, 0x00


	//----- nvinfo : EIATTR_MERCURY_ISA_VERSION
	.align		4
.L_594:
        /*00a0*/ 	.byte	0x03, 0x5f
        /*00a2*/ 	.short	0x0000


	//----- nvinfo : EIATTR_EXIT_INSTR_OFFSETS
	.align		4
        /*00a4*/ 	.byte	0x04, 0x1c
        /*00a6*/ 	.short	(.L_596 - .L_595)


	//   ....[0]....
.L_595:
        /*00a8*/ 	.word	0x000000a0


	//   ....[1]....
        /*00ac*/ 	.word	0x00009880


	//----- nvinfo : EIATTR_CTAIDZ_USED
	.align		4
.L_596:
        /*00b0*/ 	.byte	0x01, 0x04
	.zero		2


	//----- nvinfo : EIATTR_CRS_STACK_SIZE
	.align		4
        /*00b4*/ 	.byte	0x04, 0x1e
        /*00b6*/ 	.short	(.L_598 - .L_597)
.L_597:
        /*00b8*/ 	.word	0x00000000
.L_598:


//--------------------- .nv.info._ZN5flash44flash_bwd_dq_dk_dv_loop_seqk_parallel_kernelI23Flash_bwd_kernel_traitsILi96ELi64ELi128ELi8ELi2ELi4ELi4ELb0ELb0EN7cutlass10bfloat16_tE19Flash_kernel_traitsILi96ELi64ELi128ELi8ES3_EELb1ELb0ELb1ELb0ELb0ELb0ELb0EEEvNS_16Flash_bwd_paramsE --------------------------
	.section	.nv.info._ZN5flash44flash_bwd_dq_dk_dv_loop_seqk_parallel_kernelI23Flash_bwd_kernel_traitsILi96ELi64ELi128ELi8ELi2ELi4ELi4ELb0ELb0EN7cutlass10bfloat16_tE19Flash_kernel_traitsILi96ELi64ELi128ELi8ES3_EELb1ELb0ELb1ELb0ELb0ELb0ELb0EEEvNS_16Flash_bwd_paramsE,"",@"SHT_CUDA_INFO"
	.sectionflags	@""
	.align	4


	//----- nvinfo : EIATTR_CUDA_API_VERSION
	.align		4
        /*0000*/ 	.byte	0x04, 0x37
        /*0002*/ 	.short	(.L_600 - .L_599)
.L_599:
        /*0004*/ 	.word	0x00000082


	//----- nvinfo : EIATTR_SW2861232_WAR
	.align		4
.L_600:
        /*0008*/ 	.byte	0x01, 0x35
	.zero		2


	//----- nvinfo : EIATTR_PARAM_CBANK
	.align		4
        /*000c*/ 	.byte	0x04, 0x0a
        /*000e*/ 	.short	(.L_602 - .L_601)
	.align		4
.L_601:
        /*0010*/ 	.word	index@(.nv.constant0._ZN5flash44flash_bwd_dq_dk_dv_loop_seqk_parallel_kernelI23Flash_bwd_kernel_traitsILi96ELi64ELi128ELi8ELi2ELi4ELi4ELb0ELb0EN7cutlass10bfloat16_tE19Flash_kernel_traitsILi96ELi64ELi128ELi8ES3_EELb1ELb0ELb1ELb0ELb0ELb0ELb0EEEvNS_16Flash_bwd_paramsE)
        /*0014*/ 	.short	0x0160
        /*0016*/ 	.short	0x0280


	//----- nvinfo : EIATTR_CBANK_PARAM_SIZE
	.align		4
.L_602:
        /*0018*/ 	.byte	0x03, 0x19
        /*001a*/ 	.short	0x0280


	//----- nvinfo : EIATTR_KPARAM_INFO
	.align		4
        /*001c*/ 	.byte	0x04, 0x17
        /*001e*/ 	.short	(.L_604 - .L_603)
.L_603:
        /*0020*/ 	.word	0x00000000
        /*0024*/ 	.short	0x0000
        /*0026*/ 	.short	0x0000
        /*0028*/ 	.byte	0x00, 0xf0, 0x01, 0x0a


	//----- nvinfo : EIATTR_MAXREG_COUNT
	.align		4
.L_604:
        /*002c*/ 	.byte	0x03, 0x1b
        /*002e*/ 	.short	0x00ff


	//----- nvinfo : EIATTR_NUM_BARRIERS
	.align		4
        /*0030*/ 	.byte	0x02, 0x4c
        /*0032*/ 	.byte	0x01
	.zero		1


	//----- nvinfo : EIATTR_MERCURY_ISA_VERSION
	.align		4
        /*0034*/ 	.byte	0x03, 0x5f
        /*0036*/ 	.short	0x0000


	//----- nvinfo : EIATTR_EXIT_INSTR_OFFSETS
	.align		4
        /*0038*/ 	.byte	0x04, 0x1c
        /*003a*/ 	.short	(.L_606 - .L_605)


	//   ....[0]....
.L_605:
        /*003c*/ 	.word	0x00000080


	//   ....[1]....
        /*0040*/ 	.word	0x000097d0


	//----- nvinfo : EIATTR_CTAIDZ_USED
	.align		4
.L_606:
        /*0044*/ 	.byte	0x01, 0x04
	.zero		2


	//----- nvinfo : EIATTR_CRS_STACK_SIZE
	.align		4
        /*0048*/ 	.byte	0x04, 0x1e
        /*004a*/ 	.short	(.L_608 - .L_607)
.L_607:
        /*004c*/ 	.word	0x00000000
.L_608:


//--------------------- .nv.info._ZN5flash44flash_bwd_dq_dk_dv_loop_seqk_parallel_kernelI23Flash_bwd_kernel_traitsILi96ELi64ELi128ELi8ELi2ELi4ELi4ELb0ELb0EN7cutlass10bfloat16_tE19Flash_kernel_traitsILi96ELi64ELi128ELi8ES3_EELb0ELb0ELb1ELb0ELb0ELb0ELb1EEEvNS_16Flash_bwd_paramsE --------------------------
	.section	.nv.info._ZN5flash44flash_bwd_dq_dk_dv_loop_seqk_parallel_kernelI23Flash_bwd_kernel_traitsILi96ELi64ELi128ELi8ELi2ELi4ELi4ELb0ELb0EN7cutlass10bfloat16_tE19Flash_kernel_traitsILi96ELi64ELi128ELi8ES3_EELb0ELb0ELb1ELb0ELb0ELb0ELb1EEEvNS_16Flash_bwd_paramsE,"",@"SHT_CUDA_INFO"
	.sectionflags	@""
	.align	4


	//----- nvinfo : EIATTR_CUDA_API_VERSION
	.align		4
        /*0000*/ 	.byte	0x04, 0x37
        /*0002*/ 	.short	(.L_610 - .L_609)
.L_609:
        /*0004*/ 	.word	0x00000082


	//----- nvinfo : EIATTR_SW2861232_WAR
	.align		4
.L_610:
        /*0008*/ 	.byte	0x01, 0x35
	.zero		2


	//----- nvinfo : EIATTR_PARAM_CBANK
	.align		4
        /*000c*/ 	.byte	0x04, 0x0a
        /*000e*/ 	.short	(.L_612 - .L_611)
	.align		4
.L_611:
        /*0010*/ 	.word	index@(.nv.constant0._ZN5flash44flash_bwd_dq_dk_dv_loop_seqk_parallel_kernelI23Flash_bwd_kernel_traitsILi96ELi64ELi128ELi8ELi2ELi4ELi4ELb0ELb0EN7cutlass10bfloat16_tE19Flash_kernel_traitsILi96ELi64ELi128ELi8ES3_EELb0ELb0ELb1ELb0ELb0ELb0ELb1EEEvNS_16Flash_bwd_paramsE)
        /*0014*/ 	.short	0x0160
        /*0016*/ 	.short	0x0280


	//----- nvinfo : EIATTR_CBANK_PARAM_SIZE
	.align		4
.L_612:
        /*0018*/ 	.byte	0x03, 0x19
        /*001a*/ 	.short	0x0280


	//----- nvinfo : EIATTR_KPARAM_INFO
	.align		4
        /*001c*/ 	.byte	0x04, 0x17
        /*001e*/ 	.short	(.L_614 - .L_613)
.L_613:
        /*0020*/ 	.word	0x00000000
        /*0024*/ 	.short	0x0000
        /*0026*/ 	.short	0x0000
        /*0028*/ 	.byte	0x00, 0xf0, 0x01, 0x0a


	//----- nvinfo : EIATTR_MAXREG_COUNT
	.align		4
.L_614:
        /*002c*/ 	.byte	0x03, 0x1b
        /*002e*/ 	.short	0x00ff


	//----- nvinfo : EIATTR_NUM_BARRIERS
	.align		4
        /*0030*/ 	.byte	0x02, 0x4c
        /*0032*/ 	.byte	0x01
	.zero		1


	//----- nvinfo : EIATTR_ANNOTATIONS
	.align		4
        /*0034*/ 	.byte	0x04, 0x55
        /*0036*/ 	.short	(.L_616 - .L_615)


	//   ....[0]....
.L_615:
        /*0038*/ 	.word	0x00000001
        /*003c*/ 	.byte	0x50, 0x07, 0x00, 0x00, 0x01, 0x00, 0x00, 0x00, 0x40, 0x0a, 0x00, 0x00, 0x01, 0x00, 0x00, 0x00
        /*004c*/ 	.byte	0x90, 0x28, 0x00, 0x00, 0x01, 0x00, 0x00, 0x00, 0x10, 0x4d, 0x00, 0x00, 0x01, 0x00, 0x00, 0x00
        /*005c*/ 	.byte	0xe0, 0x6d, 0x00, 0x00


	//----- nvinfo : EIATTR_MERCURY_ISA_VERSION
	.align		4
.L_616:
        /*0060*/ 	.byte	0x03, 0x5f
        /*0062*/ 	.short	0x0000


	//----- nvinfo : EIATTR_EXIT_INSTR_OFFSETS
	.align		4
        /*0064*/ 	.byte	0x04, 0x1c
        /*0066*/ 	.short	(.L_618 - .L_617)


	//   ....[0]....
.L_617:
        /*0068*/ 	.word	0x000000a0


	//   ....[1]....
        /*006c*/ 	.word	0x00009bc0


	//----- nvinfo : EIATTR_CTAIDZ_USED
	.align		4
.L_618:
        /*0070*/ 	.byte	0x01, 0x04
	.zero		2


	//----- nvinfo : EIATTR_CRS_STACK_SIZE
	.align		4
        /*0074*/ 	.byte	0x04, 0x1e
        /*0076*/ 	.short	(.L_620 - .L_619)
.L_619:
        /*0078*/ 	.word	0x00000000
.L_620:


//--------------------- .nv.info._ZN5flash44flash_bwd_dq_dk_dv_loop_seqk_parallel_kernelI23Flash_bwd_kernel_traitsILi96ELi64ELi128ELi8ELi2ELi4ELi4ELb0ELb0EN7cutlass10bfloat16_tE19Flash_kernel_traitsILi96ELi64ELi128ELi8ES3_EELb1ELb0ELb0ELb0ELb1ELb1ELb0EEEvNS_16Flash_bwd_paramsE --------------------------
	.section	.nv.info._ZN5flash44flash_bwd_dq_dk_dv_loop_seqk_parallel_kernelI23Flash_bwd_kernel_traitsILi96ELi64ELi128ELi8ELi2ELi4ELi4ELb0ELb0EN7cutlass10bfloat16_tE19Flash_kernel_traitsILi96ELi64ELi128ELi8ES3_EELb1ELb0ELb0ELb0ELb1ELb1ELb0EEEvNS_16Flash_bwd_paramsE,"",@"SHT_CUDA_INFO"
	.sectionflags	@""
	.align	4


	//----- nvinfo : EIATTR_CUDA_API_VERSION
	.align		4
        /*0000*/ 	.byte	0x04, 0x37
        /*0002*/ 	.short	(.L_622 - .L_621)
.L_621:
        /*0004*/ 	.word	0x00000082


	//----- nvinfo : EIATTR_SW2861232_WAR
	.align		4
.L_622:
        /*0008*/ 	.byte	0x01, 0x35
	.zero		2


	//----- nvinfo : EIATTR_PARAM_CBANK
	.align		4
        /*000c*/ 	.byte	0x04, 0x0a
        /*000e*/ 	.short	(.L_624 - .L_623)
	.align		4
.L_623:
        /*0010*/ 	.word	index@(.nv.constant0._ZN5flash44flash_bwd_dq_dk_dv_loop_seqk_parallel_kernelI23Flash_bwd_kernel_traitsILi96ELi64ELi128ELi8ELi2ELi4ELi4ELb0ELb0EN7cutlass10bfloat16_tE19Flash_kernel_traitsILi96ELi64ELi128ELi8ES3_EELb1ELb0ELb0ELb0ELb1ELb1ELb0EEEvNS_16Flash_bwd_paramsE)
        /*0014*/ 	.short	0x0160
        /*0016*/ 	.short	0x0280


	//----- nvinfo : EIATTR_CBANK_PARAM_SIZE
	.align		4
.L_624:
        /*0018*/ 	.byte	0x03, 0x19
        /*001a*/ 	.short	0x0280


	//----- nvinfo : EIATTR_KPARAM_INFO
	.align		4
        /*001c*/ 	.byte	0x04, 0x17
        /*001e*/ 	.short	(.L_626 - .L_625)
.L_625:
        /*0020*/ 	.word	0x00000000
        /*0024*/ 	.short	0x0000
        /*0026*/ 	.short	0x0000
        /*0028*/ 	.byte	0x00, 0xf0, 0x01, 0x0a


	//----- nvinfo : EIATTR_MAXREG_COUNT
	.align		4
.L_626:
        /*002c*/ 	.byte	0x03, 0x1b
        /*002e*/ 	.short	0x00ff


	//----- nvinfo : EIATTR_NUM_BARRIERS
	.align		4
        /*0030*/ 	.byte	0x02, 0x4c
        /*0032*/ 	.byte	0x01
	.zero		1


	//----- nvinfo : EIATTR_ANNOTATIONS
	.align		4
        /*0034*/ 	.byte	0x04, 0x55
        /*0036*/ 	.short	(.L_628 - .L_627)


	//   ....[0]....
.L_627:
        /*0038*/ 	.word	0x00000001
        /*003c*/ 	.byte	0x80, 0x04, 0x00, 0x00, 0x01, 0x00, 0x00, 0x00, 0x00, 0x06, 0x00, 0x00, 0x01, 0x00, 0x00, 0x00
        /*004c*/ 	.byte	0x40, 0x11, 0x00, 0x00, 0x01, 0x00, 0x00, 0x00, 0x50, 0x11, 0x00, 0x00


	//----- nvinfo : EIATTR_MERCURY_ISA_VERSION
	.align		4
.L_628:
        /*0058*/ 	.byte	0x03, 0x5f
        /*005a*/ 	.short	0x0000


	//----- nvinfo : EIATTR_EXIT_INSTR_OFFSETS
	.align		4
        /*005c*/ 	.byte	0x04, 0x1c
        /*005e*/ 	.short	(.L_630 - .L_629)


	//   ....[0]....
.L_629:
        /*0060*/ 	.word	0x00000090


	//   ....[1]....
        /*0064*/ 	.word	0x00006de0


	//----- nvinfo : EIATTR_CTAIDZ_USED
	.align		4
.L_630:
        /*0068*/ 	.byte	0x01, 0x04
	.zero		2


//--------------------- .nv.info._ZN5flash44flash_bwd_dq_dk_dv_loop_seqk_parallel_kernelI23Flash_bwd_kernel_traitsILi96ELi64ELi128ELi8ELi2ELi4ELi4ELb0ELb0EN7cutlass10bfloat16_tE19Flash_kernel_traitsILi96ELi64ELi128ELi8ES3_EELb0ELb0ELb0ELb0ELb1ELb1ELb1EEEvNS_16Flash_bwd_paramsE --------------------------
	.section	.nv.info._ZN5flash44flash_bwd_dq_dk_dv_loop_seqk_parallel_kernelI23Flash_bwd_kernel_traitsILi96ELi64ELi128ELi8ELi2ELi4ELi4ELb0ELb0EN7cutlass10bfloat16_tE19Flash_kernel_traitsILi96ELi64ELi128ELi8ES3_EELb0ELb0ELb0ELb0ELb1ELb1ELb1EEEvNS_16Flash_bwd_paramsE,"",@"SHT_CUDA_INFO"
	.sectionflags	@""
	.align	4


	//----- nvinfo : EIATTR_CUDA_API_VERSION
	.align		4
        /*0000*/ 	.byte	0x04, 0x37
        /*0002*/ 	.short	(.L_632 - .L_631)
.L_631:
        /*0004*/ 	.word	0x00000082


	//----- nvinfo : EIATTR_SW2861232_WAR
	.align		4
.L_632:
        /*0008*/ 	.byte	0x01, 0x35
	.zero		2


	//----- nvinfo : EIATTR_PARAM_CBANK
	.align		4
        /*000c*/ 	.byte	0x04, 0x0a
        /*000e*/ 	.short	(.L_634 - .L_633)
	.align		4
.L_633:
        /*0010*/ 	.word	index@(.nv.constant0._ZN5flash44flash_bwd_dq_dk_dv_loop_seqk_parallel_kernelI23Flash_bwd_kernel_traitsILi96ELi64ELi128ELi8ELi2ELi4ELi4ELb0ELb0EN7cutlass10bfloat16_tE19Flash_kernel_traitsILi96ELi64ELi128ELi8ES3_EELb0ELb0ELb0ELb0ELb1ELb1ELb1EEEvNS_16Flash_bwd_paramsE)
        /*0014*/ 	.short	0x0160
        /*0016*/ 	.short	0x0280


	//----- nvinfo : EIATTR_CBANK_PARAM_SIZE
	.align		4
.L_634:
        /*0018*/ 	.byte	0x03, 0x19
        /*001a*/ 	.short	0x0280


	//----- nvinfo : EIATTR_KPARAM_INFO
	.align		4
        /*001c*/ 	.byte	0x04, 0x17
        /*001e*/ 	.short	(.L_636 - .L_635)
.L_635:
        /*0020*/ 	.word	0x00000000
        /*0024*/ 	.short	0x0000
        /*0026*/ 	.short	0x0000
        /*0028*/ 	.byte	0x00, 0xf0, 0x01, 0x0a


	//----- nvinfo : EIATTR_MAXREG_COUNT
	.align		4
.L_636:
        /*002c*/ 	.byte	0x03, 0x1b
        /*002e*/ 	.short	0x00ff


	//----- nvinfo : EIATTR_NUM_BARRIERS
	.align		4
        /*0030*/ 	.byte	0x02, 0x4c
        /*0032*/ 	.byte	0x01
	.zero		1


	//----- nvinfo : EIATTR_ANNOTATIONS
	.align		4
        /*0034*/ 	.byte	0x04, 0x55
        /*0036*/ 	.short	(.L_638 - .L_637)


	//   ....[0]....
.L_637:
        /*0038*/ 	.word	0x00000001
        /*003c*/ 	.byte	0x80, 0x04, 0x00, 0x00, 0x01, 0x00, 0x00, 0x00, 0x80, 0x0b, 0x00, 0x00, 0x01, 0x00, 0x00, 0x00
        /*004c*/ 	.byte	0x40, 0x0c, 0x00, 0x00, 0x01, 0x00, 0x00, 0x00, 0x60, 0x0c, 0x00, 0x00, 0x01, 0x00, 0x00, 0x00
        /*005c*/ 	.byte	0x30, 0x13, 0x00, 0x00, 0x01, 0x00, 0x00, 0x00, 0x50, 0x13, 0x00, 0x00, 0x01, 0x00, 0x00, 0x00
        /*006c*/ 	.byte	0xb0, 0x15, 0x00, 0x00, 0x01, 0x00, 0x00, 0x00, 0xd0, 0x15, 0x00, 0x00, 0x01, 0x00, 0x00, 0x00
        /*007c*/ 	.byte	0x60, 0x4b, 0x00, 0x00, 0x01, 0x00, 0x00, 0x00, 0xa0, 0x4b, 0x00, 0x00, 0x01, 0x00, 0x00, 0x00
        /*008c*/ 	.byte	0xd0, 0x5a, 0x00, 0x00


	//----- nvinfo : EIATTR_MERCURY_ISA_VERSION
	.align		4
.L_638:
        /*0090*/ 	.byte	0x03, 0x5f
        /*0092*/ 	.short	0x0000


	//----- nvinfo : EIATTR_EXIT_INSTR_OFFSETS
	.align		4
        /*0094*/ 	.byte	0x04, 0x1c
        /*0096*/ 	.short	(.L_640 - .L_639)


	//   ....[0]....
.L_639:
        /*0098*/ 	.word	0x000000a0


	//   ....[1]....
        /*009c*/ 	.word	0x000069f0


	//----- nvinfo : EIATTR_CTAIDZ_USED
	.align		4
.L_640:
        /*00a0*/ 	.byte	0x01, 0x04
	.zero		2


//--------------------- .nv.info._ZN5flash44flash_bwd_dq_dk_dv_loop_seqk_parallel_kernelI23Flash_bwd_kernel_traitsILi96ELi64ELi128ELi8ELi2ELi4ELi4ELb0ELb0EN7cutlass10bfloat16_tE19Flash_kernel_traitsILi96ELi64ELi128ELi8ES3_EELb1ELb0ELb0ELb1ELb0ELb0ELb0EEEvNS_16Flash_bwd_paramsE --------------------------
	.section	.nv.info._ZN5flash44flash_bwd_dq_dk_dv_loop_seqk_parallel_kernelI23Flash_bwd_kernel_traitsILi96ELi64ELi128ELi8ELi2ELi4ELi4ELb0ELb0EN7cutlass10bfloat16_tE19Flash_kernel_traitsILi96ELi64ELi128ELi8ES3_EELb1ELb0ELb0ELb1ELb0ELb0ELb0EEEvNS_16Flash_bwd_paramsE,"",@"SHT_CUDA_INFO"
	.sectionflags	@""
	.align	4


	//----- nvinfo : EIATTR_CUDA_API_VERSION
	.align		4
        /*0000*/ 	.byte	0x04, 0x37
        /*0002*/ 	.short	(.L_642 - .L_641)
.L_641:
        /*0004*/ 	.word	0x00000082


	//----- nvinfo : EIATTR_SW2861232_WAR
	.align		4
.L_642:
        /*0008*/ 	.byte	0x01, 0x35
	.zero		2


	//----- nvinfo : EIATTR_PARAM_CBANK
	.align		4
        /*000c*/ 	.byte	0x04, 0x0a
        /*000e*/ 	.short	(.L_644 - .L_643)
	.align		4
.L_643:
        /*0010*/ 	.word	index@(.nv.constant0._ZN5flash44flash_bwd_dq_dk_dv_loop_seqk_parallel_kernelI23Flash_bwd_kernel_traitsILi96ELi64ELi128ELi8ELi2ELi4ELi4ELb0ELb0EN7cutlass10bfloat16_tE19Flash_kernel_traitsILi96ELi64ELi128ELi8ES3_EELb1ELb0ELb0ELb1ELb0ELb0ELb0EEEvNS_16Flash_bwd_paramsE)
        /*0014*/ 	.short	0x0160
        /*0016*/ 	.short	0x0280


	//----- nvinfo : EIATTR_CBANK_PARAM_SIZE
	.align		4
.L_644:
        /*0018*/ 	.byte	0x03, 0x19
        /*001a*/ 	.short	0x0280


	//----- nvinfo : EIATTR_KPARAM_INFO
	.align		4
        /*001c*/ 	.byte	0x04, 0x17
        /*001e*/ 	.short	(.L_646 - .L_645)
.L_645:
        /*0020*/ 	.word	0x00000000
        /*0024*/ 	.short	0x0000
        /*0026*/ 	.short	0x0000
        /*0028*/ 	.byte	0x00, 0xf0, 0x01, 0x0a


	//----- nvinfo : EIATTR_MAXREG_COUNT
	.align		4
.L_646:
        /*002c*/ 	.byte	0x03, 0x1b
        /*002e*/ 	.short	0x00ff


	//----- nvinfo : EIATTR_NUM_BARRIERS
	.align		4
        /*0030*/ 	.byte	0x02, 0x4c
        /*0032*/ 	.byte	0x01
	.zero		1


	//----- nvinfo : EIATTR_ANNOTATIONS
	.align		4
        /*0034*/ 	.byte	0x04, 0x55
        /*0036*/ 	.short	(.L_648 - .L_647)


	//   ....[0]....
.L_647:
        /* <DEDUP_REMOVED lines=16> */


	//----- nvinfo : EIATTR_MERCURY_ISA_VERSION
	.align		4
.L_648:
        /*0128*/ 	.byte	0x03, 0x5f
        /*012a*/ 	.short	0x0000


	//----- nvinfo : EIATTR_EXIT_INSTR_OFFSETS
	.align		4
        /*012c*/ 	.byte	0x04, 0x1c
        /*012e*/ 	.short	(.L_650 - .L_649)


	//   ....[0]....
.L_649:
        /*0130*/ 	.word	0x00000090


	//   ....[1]....
        /*0134*/ 	.word	0x00009f20


	//----- nvinfo : EIATTR_CTAIDZ_USED
	.align		4
.L_650:
        /*0138*/ 	.byte	0x01, 0x04
	.zero		2


	//----- nvinfo : EIATTR_CRS_STACK_SIZE
	.align		4
        /*013c*/ 	.byte	0x04, 0x1e
        /*013e*/ 	.short	(.L_652 - .L_651)
.L_651:
        /*0140*/ 	.word	0x00000000
.L_652:


//--------------------- .nv.info._ZN5flash44flash_bwd_dq_dk_dv_loop_seqk_parallel_kernelI23Flash_bwd_kernel_traitsILi96ELi64ELi128ELi8ELi2ELi4ELi4ELb0ELb0EN7cutlass10bfloat16_tE19Flash_kernel_traitsILi96ELi64ELi128ELi8ES3_EELb0ELb0ELb0ELb1ELb0ELb0ELb1EEEvNS_16Flash_bwd_paramsE --------------------------
	.section	.nv.info._ZN5flash44flash_bwd_dq_dk_dv_loop_seqk_parallel_kernelI23Flash_bwd_kernel_traitsILi96ELi64ELi128ELi8ELi2ELi4ELi4ELb0ELb0EN7cutlass10bfloat16_tE19Flash_kernel_traitsILi96ELi64ELi128ELi8ES3_EELb0ELb0ELb0ELb1ELb0ELb0ELb1EEEvNS_16Flash_bwd_paramsE,"",@"SHT_CUDA_INFO"
	.sectionflags	@""
	.align	4


	//----- nvinfo : EIATTR_CUDA_API_VERSION
	.align		4
        /*0000*/ 	.byte	0x04, 0x37
        /*0002*/ 	.short	(.L_654 - .L_653)
.L_653:
        /*0004*/ 	.word	0x00000082


	//----- nvinfo : EIATTR_SW2861232_WAR
	.align		4
.L_654:
        /*0008*/ 	.byte	0x01, 0x35
	.zero		2


	//----- nvinfo : EIATTR_PARAM_CBANK
	.align		4
        /*000c*/ 	.byte	0x04, 0x0a
        /*000e*/ 	.short	(.L_656 - .L_655)
	.align		4
.L_655:
        /*0010*/ 	.word	index@(.nv.constant0._ZN5flash44flash_bwd_dq_dk_dv_loop_seqk_parallel_kernelI23Flash_bwd_kernel_traitsILi96ELi64ELi128ELi8ELi2ELi4ELi4ELb0ELb0EN7cutlass10bfloat16_tE19Flash_kernel_traitsILi96ELi64ELi128ELi8ES3_EELb0ELb0ELb0ELb1ELb0ELb0ELb1EEEvNS_16Flash_bwd_paramsE)
        /*0014*/ 	.short	0x0160
        /*0016*/ 	.short	0x0280


	//----- nvinfo : EIATTR_CBANK_PARAM_SIZE
	.align		4
.L_656:
        /*0018*/ 	.byte	0x03, 0x19
        /*001a*/ 	.short	0x0280


	//----- nvinfo : EIATTR_KPARAM_INFO
	.align		4
        /*001c*/ 	.byte	0x04, 0x17
        /*001e*/ 	.short	(.L_658 - .L_657)
.L_657:
        /*0020*/ 	.word	0x00000000
        /*0024*/ 	.short	0x0000
        /*0026*/ 	.short	0x0000
        /*0028*/ 	.byte	0x00, 0xf0, 0x01, 0x0a


	//----- nvinfo : EIATTR_MAXREG_COUNT
	.align		4
.L_658:
        /*002c*/ 	.byte	0x03, 0x1b
        /*002e*/ 	.short	0x00ff


	//----- nvinfo : EIATTR_NUM_BARRIERS
	.align		4
        /*0030*/ 	.byte	0x02, 0x4c
        /*0032*/ 	.byte	0x01
	.zero		1


	//----- nvinfo : EIATTR_ANNOTATIONS
	.align		4
        /*0034*/ 	.byte	0x04, 0x55
        /*0036*/ 	.short	(.L_660 - .L_659)


	//   ....[0]....
.L_659:
        /* <DEDUP_REMOVED lines=11> */


	//----- nvinfo : EIATTR_MERCURY_ISA_VERSION
	.align		4
.L_660:
        /*00d8*/ 	.byte	0x03, 0x5f
        /*00da*/ 	.short	0x0000


	//----- nvinfo : EIATTR_EXIT_INSTR_OFFSETS
	.align		4
        /*00dc*/ 	.byte	0x04, 0x1c
        /*00de*/ 	.short	(.L_662 - .L_661)


	//   ....[0]....
.L_661:
        /*00e0*/ 	.word	0x000000a0


	//   ....[1]....
        /*00e4*/ 	.word	0x00009ef0


	//----- nvinfo : EIATTR_CTAIDZ_USED
	.align		4
.L_662:
        /*00e8*/ 	.byte	0x01, 0x04
	.zero		2


	//----- nvinfo : EIATTR_CRS_STACK_SIZE
	.align		4
        /*00ec*/ 	.byte	0x04, 0x1e
        /*00ee*/ 	.short	(.L_664 - .L_663)
.L_663:
        /*00f0*/ 	.word	0x00000000
.L_664:


//--------------------- .nv.info._ZN5flash44flash_bwd_dq_dk_dv_loop_seqk_parallel_kernelI23Flash_bwd_kernel_traitsILi96ELi64ELi128ELi8ELi2ELi4ELi4ELb0ELb0EN7cutlass10bfloat16_tE19Flash_kernel_traitsILi96ELi64ELi128ELi8ES3_EELb1ELb0ELb1ELb0ELb0ELb1ELb0EEEvNS_16Flash_bwd_paramsE --------------------------
	.section	.nv.info._ZN5flash44flash_bwd_dq_dk_dv_loop_seqk_parallel_kernelI23Flash_bwd_kernel_traitsILi96ELi64ELi128ELi8ELi2ELi4ELi4ELb0ELb0EN7cutlass10bfloat16_tE19Flash_kernel_traitsILi96ELi64ELi128ELi8ES3_EELb1ELb0ELb1ELb0ELb0ELb1ELb0EEEvNS_16Flash_bwd_paramsE,"",@"SHT_CUDA_INFO"
	.sectionflags	@""
	.align	4


	//----- nvinfo : EIATTR_CUDA_API_VERSION
	.align		4
        /*0000*/ 	.byte	0x04, 0x37
        /*0002*/ 	.short	(.L_666 - .L_665)
.L_665:
        /*0004*/ 	.word	0x00000082


	//----- nvinfo : EIATTR_SW2861232_WAR
	.align		4
.L_666:
        /*0008*/ 	.byte	0x01, 0x35
	.zero		2


	//----- nvinfo : EIATTR_PARAM_CBANK
	.align		4
        /*000c*/ 	.byte	0x04, 0x0a
        /*000e*/ 	.short	(.L_668 - .L_667)
	.align		4
.L_667:
        /*0010*/ 	.word	index@(.nv.constant0._ZN5flash44flash_bwd_dq_dk_dv_loop_seqk_parallel_kernelI23Flash_bwd_kernel_traitsILi96ELi64ELi128ELi8ELi2ELi4ELi4ELb0ELb0EN7cutlass10bfloat16_tE19Flash_kernel_traitsILi96ELi64ELi128ELi8ES3_EELb1ELb0ELb1ELb0ELb0ELb1ELb0EEEvNS_16Flash_bwd_paramsE)
        /*0014*/ 	.short	0x0160
        /*0016*/ 	.short	0x0280


	//----- nvinfo : EIATTR_CBANK_PARAM_SIZE
	.align		4
.L_668:
        /*0018*/ 	.byte	0x03, 0x19
        /*001a*/ 	.short	0x0280


	//----- nvinfo : EIATTR_KPARAM_INFO
	.align		4
        /*001c*/ 	.byte	0x04, 0x17
        /*001e*/ 	.short	(.L_670 - .L_669)
.L_669:
        /*0020*/ 	.word	0x00000000
        /*0024*/ 	.short	0x0000
        /*0026*/ 	.short	0x0000
        /*0028*/ 	.byte	0x00, 0xf0, 0x01, 0x0a


	//----- nvinfo : EIATTR_MAXREG_COUNT
	.align		4
.L_670:
        /*002c*/ 	.byte	0x03, 0x1b
        /*002e*/ 	.short	0x00ff


	//----- nvinfo : EIATTR_NUM_BARRIERS
	.align		4
        /*0030*/ 	.byte	0x02, 0x4c
        /*0032*/ 	.byte	0x01
	.zero		1


	//----- nvinfo : EIATTR_MERCURY_ISA_VERSION
	.align		4
        /*0034*/ 	.byte	0x03, 0x5f
        /*0036*/ 	.short	0x0000


	//----- nvinfo : EIATTR_EXIT_INSTR_OFFSETS
	.align		4
        /*0038*/ 	.byte	0x04, 0x1c
        /*003a*/ 	.short	(.L_672 - .L_671)


	//   ....[0]....
.L_671:
        /*003c*/ 	.word	0x00000080


	//   ....[1]....
        /*0040*/ 	.word	0x00008a50


	//----- nvinfo : EIATTR_CTAIDZ_USED
	.align		4
.L_672:
        /*0044*/ 	.byte	0x01, 0x04
	.zero		2


	//----- nvinfo : EIATTR_CRS_STACK_SIZE
	.align		4
        /*0048*/ 	.byte	0x04, 0x1e
        /*004a*/ 	.short	(.L_674 - .L_673)
.L_673:
        /*004c*/ 	.word	0x00000000
.L_674:


//--------------------- .nv.info._ZN5flash44flash_bwd_dq_dk_dv_loop_seqk_parallel_kernelI23Flash_bwd_kernel_traitsILi96ELi64ELi128ELi8ELi2ELi4ELi4ELb0ELb0EN7cutlass10bfloat16_tE19Flash_kernel_traitsILi96ELi64ELi128ELi8ES3_EELb0ELb0ELb1ELb0ELb0ELb1ELb1EEEvNS_16Flash_bwd_paramsE --------------------------
	.section	.nv.info._ZN5flash44flash_bwd_dq_dk_dv_loop_seqk_parallel_kernelI23Flash_bwd_kernel_traitsILi96ELi64ELi128ELi8ELi2ELi4ELi4ELb0ELb0EN7cutlass10bfloat16_tE19Flash_kernel_traitsILi96ELi64ELi128ELi8ES3_EELb0ELb0ELb1ELb0ELb0ELb1ELb1EEEvNS_16Flash_bwd_paramsE,"",@"SHT_CUDA_INFO"
	.sectionflags	@""
	.align	4


	//----- nvinfo : EIATTR_CUDA_API_VERSION
	.align		4
        /*0000*/ 	.byte	0x04, 0x37
        /*0002*/ 	.short	(.L_676 - .L_675)
.L_675:
        /*0004*/ 	.word	0x00000082


	//----- nvinfo : EIATTR_SW2861232_WAR
	.align		4
.L_676:
        /*0008*/ 	.byte	0x01, 0x35
	.zero		2


	//----- nvinfo : EIATTR_PARAM_CBANK
	.align		4
        /*000c*/ 	.byte	0x04, 0x0a
        /*000e*/ 	.short	(.L_678 - .L_677)
	.align		4
.L_677:
        /*0010*/ 	.word	index@(.nv.constant0._ZN5flash44flash_bwd_dq_dk_dv_loop_seqk_parallel_kernelI23Flash_bwd_kernel_traitsILi96ELi64ELi128ELi8ELi2ELi4ELi4ELb0ELb0EN7cutlass10bfloat16_tE19Flash_kernel_traitsILi96ELi64ELi128ELi8ES3_EELb0ELb0ELb1ELb0ELb0ELb1ELb1EEEvNS_16Flash_bwd_paramsE)
        /*0014*/ 	.short	0x0160
        /*0016*/ 	.short	0x0280


	//----- nvinfo : EIATTR_CBANK_PARAM_SIZE
	.align		4
.L_678:
        /*0018*/ 	.byte	0x03, 0x19
        /*001a*/ 	.short	0x0280


	//----- nvinfo : EIATTR_KPARAM_INFO
	.align		4
        /*001c*/ 	.byte	0x04, 0x17
        /*001e*/ 	.short	(.L_680 - .L_679)
.L_679:
        /*0020*/ 	.word	0x00000000
        /*0024*/ 	.short	0x0000
        /*0026*/ 	.short	0x0000
        /*0028*/ 	.byte	0x00, 0xf0, 0x01, 0x0a


	//----- nvinfo : EIATTR_MAXREG_COUNT
	.align		4
.L_680:
        /*002c*/ 	.byte	0x03, 0x1b
        /*002e*/ 	.short	0x00ff


	//----- nvinfo : EIATTR_NUM_BARRIERS
	.align		4
        /*0030*/ 	.byte	0x02, 0x4c
        /*0032*/ 	.byte	0x01
	.zero		1


	//----- nvinfo : EIATTR_ANNOTATIONS
	.align		4
        /*0034*/ 	.byte	0x04, 0x55
        /*0036*/ 	.short	(.L_682 - .L_681)


	//   ....[0]....
.L_681:
        /*0038*/ 	.word	0x00000001
        /*003c*/ 	.byte	0x80, 0x05, 0x00, 0x00, 0x01, 0x00, 0x00, 0x00, 0xf0, 0x09, 0x00, 0x00, 0x01, 0x00, 0x00, 0x00
        /*004c*/ 	.byte	0xd0, 0x1a, 0x00, 0x00, 0x01, 0x00, 0x00, 0x00, 0xe0, 0x1a, 0x00, 0x00, 0x01, 0x00, 0x00, 0x00
        /*005c*/ 	.byte	0x20, 0x1e, 0x00, 0x00, 0x01, 0x00, 0x00, 0x00, 0x50, 0x43, 0x00, 0x00, 0x01, 0x00, 0x00, 0x00
        /*006c*/ 	.byte	0xa0, 0x85, 0x00, 0x00


	//----- nvinfo : EIATTR_MERCURY_ISA_VERSION
	.align		4
.L_682:
        /*0070*/ 	.byte	0x03, 0x5f
        /*0072*/ 	.short	0x0000


	//----- nvinfo : EIATTR_EXIT_INSTR_OFFSETS
	.align		4
        /*0074*/ 	.byte	0x04, 0x1c
        /*0076*/ 	.short	(.L_684 - .L_683)


	//   ....[0]....
.L_683:
        /*0078*/ 	.word	0x000000a0


	//   ....[1]....
        /*007c*/ 	.word	0x00008d50


	//----- nvinfo : EIATTR_CTAIDZ_USED
	.align		4
.L_684:
        /*0080*/ 	.byte	0x01, 0x04
	.zero		2


	//----- nvinfo : EIATTR_CRS_STACK_SIZE
	.align		4
        /*0084*/ 	.byte	0x04, 0x1e
        /*0086*/ 	.short	(.L_686 - .L_685)
.L_685:
        /*0088*/ 	.word	0x00000000
.L_686:


//--------------------- .nv.info._ZN5flash44flash_bwd_dq_dk_dv_loop_seqk_parallel_kernelI23Flash_bwd_kernel_traitsILi96ELi64ELi128ELi8ELi2ELi4ELi4ELb0ELb0EN7cutlass10bfloat16_tE19Flash_kernel_traitsILi96ELi64ELi128ELi8ES3_EELb1ELb0ELb1ELb1ELb0ELb0ELb0EEEvNS_16Flash_bwd_paramsE --------------------------
	.section	.nv.info._ZN5flash44flash_bwd_dq_dk_dv_loop_seqk_parallel_kernelI23Flash_bwd_kernel_traitsILi96ELi64ELi128ELi8ELi2ELi4ELi4ELb0ELb0EN7cutlass10bfloat16_tE19Flash_kernel_traitsILi96ELi64ELi128ELi8ES3_EELb1ELb0ELb1ELb1ELb0ELb0ELb0EEEvNS_16Flash_bwd_paramsE,"",@"SHT_CUDA_INFO"
	.sectionflags	@""
	.align	4


	//----- nvinfo : EIATTR_CUDA_API_VERSION
	.align		4
        /*0000*/ 	.byte	0x04, 0x37
        /*0002*/ 	.short	(.L_688 - .L_687)
.L_687:
        /*0004*/ 	.word	0x00000082


	//----- nvinfo : EIATTR_SW2861232_WAR
	.align		4
.L_688:
        /*0008*/ 	.byte	0x01, 0x35
	.zero		2


	//----- nvinfo : EIATTR_PARAM_CBANK
	.align		4
        /*000c*/ 	.byte	0x04, 0x0a
        /*000e*/ 	.short	(.L_690 - .L_689)
	.align		4
.L_689:
        /*0010*/ 	.word	index@(.nv.constant0._ZN5flash44flash_bwd_dq_dk_dv_loop_seqk_parallel_kernelI23Flash_bwd_kernel_traitsILi96ELi64ELi128ELi8ELi2ELi4ELi4ELb0ELb0EN7cutlass10bfloat16_tE19Flash_kernel_traitsILi96ELi64ELi128ELi8ES3_EELb1ELb0ELb1ELb1ELb0ELb0ELb0EEEvNS_16Flash_bwd_paramsE)
        /*0014*/ 	.short	0x0160
        /*0016*/ 	.short	0x0280


	//----- nvinfo : EIATTR_CBANK_PARAM_SIZE
	.align		4
.L_690:
        /*0018*/ 	.byte	0x03, 0x19
        /*001a*/ 	.short	0x0280


	//----- nvinfo : EIATTR_KPARAM_INFO
	.align		4
        /*001c*/ 	.byte	0x04, 0x17
        /*001e*/ 	.short	(.L_692 - .L_691)
.L_691:
        /*0020*/ 	.word	0x00000000
        /*0024*/ 	.short	0x0000
        /*0026*/ 	.short	0x0000
        /*0028*/ 	.byte	0x00, 0xf0, 0x01, 0x0a


	//----- nvinfo : EIATTR_MAXREG_COUNT
	.align		4
.L_692:
        /*002c*/ 	.byte	0x03, 0x1b
        /*002e*/ 	.short	0x00ff


	//----- nvinfo : EIATTR_NUM_BARRIERS
	.align		4
        /*0030*/ 	.byte	0x02, 0x4c
        /*0032*/ 	.byte	0x01
	.zero		1


	//----- nvinfo : EIATTR_MERCURY_ISA_VERSION
	.align		4
        /*0034*/ 	.byte	0x03, 0x5f
        /*0036*/ 	.short	0x0000


	//----- nvinfo : EIATTR_EXIT_INSTR_OFFSETS
	.align		4
        /*0038*/ 	.byte	0x04, 0x1c
        /*003a*/ 	.short	(.L_694 - .L_693)


	//   ....[0]....
.L_693:
        /*003c*/ 	.word	0x00000080


	//   ....[1]....
        /*0040*/ 	.word	0x0000a020


	//----- nvinfo : EIATTR_CTAIDZ_USED
	.align		4
.L_694:
        /*0044*/ 	.byte	0x01, 0x04
	.zero		2


	//----- nvinfo : EIATTR_CRS_STACK_SIZE
	.align		4
        /*0048*/ 	.byte	0x04, 0x1e
        /*004a*/ 	.short	(.L_696 - .L_695)
.L_695:
        /*004c*/ 	.word	0x00000000
.L_696:


//--------------------- .nv.info._ZN5flash44flash_bwd_dq_dk_dv_loop_seqk_parallel_kernelI23Flash_bwd_kernel_traitsILi96ELi64ELi128ELi8ELi2ELi4ELi4ELb0ELb0EN7cutlass10bfloat16_tE19Flash_kernel_traitsILi96ELi64ELi128ELi8ES3_EELb0ELb0ELb1ELb1ELb0ELb0ELb1EEEvNS_16Flash_bwd_paramsE --------------------------
	.section	.nv.info._ZN5flash44flash_bwd_dq_dk_dv_loop_seqk_parallel_kernelI23Flash_bwd_kernel_traitsILi96ELi64ELi128ELi8ELi2ELi4ELi4ELb0ELb0EN7cutlass10bfloat16_tE19Flash_kernel_traitsILi96ELi64ELi128ELi8ES3_EELb0ELb0ELb1ELb1ELb0ELb0ELb1EEEvNS_16Flash_bwd_paramsE,"",@"SHT_CUDA_INFO"
	.sectionflags	@""
	.align	4


	//----- nvinfo : EIATTR_CUDA_API_VERSION
	.align		4
        /*0000*/ 	.byte	0x04, 0x37
        /*0002*/ 	.short	(.L_698 - .L_697)
.L_697:
        /*0004*/ 	.word	0x00000082


	//----- nvinfo : EIATTR_SW2861232_WAR
	.align		4
.L_698:
        /*0008*/ 	.byte	0x01, 0x35
	.zero		2


	//----- nvinfo : EIATTR_PARAM_CBANK
	.align		4
        /*000c*/ 	.byte	0x04, 0x0a
        /*000e*/ 	.short	(.L_700 - .L_699)
	.align		4
.L_699:
        /*0010*/ 	.word	index@(.nv.constant0._ZN5flash44flash_bwd_dq_dk_dv_loop_seqk_parallel_kernelI23Flash_bwd_kernel_traitsILi96ELi64ELi128ELi8ELi2ELi4ELi4ELb0ELb0EN7cutlass10bfloat16_tE19Flash_kernel_traitsILi96ELi64ELi128ELi8ES3_EELb0ELb0ELb1ELb1ELb0ELb0ELb1EEEvNS_16Flash_bwd_paramsE)
        /*0014*/ 	.short	0x0160
        /*0016*/ 	.short	0x0280


	//----- nvinfo : EIATTR_CBANK_PARAM_SIZE
	.align		4
.L_700:
        /*0018*/ 	.byte	0x03, 0x19
        /*001a*/ 	.short	0x0280


	//----- nvinfo : EIATTR_KPARAM_INFO
	.align		4
        /*001c*/ 	.byte	0x04, 0x17
        /*001e*/ 	.short	(.L_702 - .L_701)
.L_701:
        /*0020*/ 	.word	0x00000000
        /*0024*/ 	.short	0x0000
        /*0026*/ 	.short	0x0000
        /*0028*/ 	.byte	0x00, 0xf0, 0x01, 0x0a


	//----- nvinfo : EIATTR_MAXREG_COUNT
	.align		4
.L_702:
        /*002c*/ 	.byte	0x03, 0x1b
        /*002e*/ 	.short	0x00ff


	//----- nvinfo : EIATTR_NUM_BARRIERS
	.align		4
        /*0030*/ 	.byte	0x02, 0x4c
        /*0032*/ 	.byte	0x01
	.zero		1


	//----- nvinfo : EIATTR_ANNOTATIONS
	.align		4
        /*0034*/ 	.byte	0x04, 0x55
        /*0036*/ 	.short	(.L_704 - .L_703)


	//   ....[0]....
.L_703:
        /*0038*/ 	.word	0x00000001
        /*003c*/ 	.byte	0x50, 0x06, 0x00, 0x00, 0x01, 0x00, 0x00, 0x00, 0x90, 0x28, 0x00, 0x00, 0x01, 0x00, 0x00, 0x00
        /*004c*/ 	.byte	0xe0, 0x41, 0x00, 0x00, 0x01, 0x00, 0x00, 0x00, 0xa0, 0x42, 0x00, 0x00, 0x01, 0x00, 0x00, 0x00
        /*005c*/ 	.byte	0x50, 0x74, 0x00, 0x00


	//----- nvinfo : EIATTR_MERCURY_ISA_VERSION
	.align		4
.L_704:
        /*0060*/ 	.byte	0x03, 0x5f
        /*0062*/ 	.short	0x0000


	//----- nvinfo : EIATTR_EXIT_INSTR_OFFSETS
	.align		4
        /*0064*/ 	.byte	0x04, 0x1c
        /*0066*/ 	.short	(.L_706 - .L_705)


	//   ....[0]....
.L_705:
        /*0068*/ 	.word	0x000000a0


	//   ....[1]....
        /*006c*/ 	.word	0x0000a210


	//----- nvinfo : EIATTR_CTAIDZ_USED
	.align		4
.L_706:
        /*0070*/ 	.byte	0x01, 0x04
	.zero		2


	//----- nvinfo : EIATTR_CRS_STACK_SIZE
	.align		4
        /*0074*/ 	.byte	0x04, 0x1e
        /*0076*/ 	.short	(.L_708 - .L_707)
.L_707:
        /*0078*/ 	.word	0x00000000
.L_708:


//--------------------- .nv.info._ZN5flash25flash_bwd_dot_do_o_kernelILb0E23Flash_bwd_kernel_traitsILi96ELi64ELi128ELi8ELi2ELi4ELi4ELb0ELb0EN7cutlass10bfloat16_tE19Flash_kernel_traitsILi96ELi64ELi128ELi8ES3_EEEEvNS_16Flash_bwd_paramsE --------------------------
	.section	.nv.info._ZN5flash25flash_bwd_dot_do_o_kernelILb0E23Flash_bwd_kernel_traitsILi96ELi64ELi128ELi8ELi2ELi4ELi4ELb0ELb0EN7cutlass10bfloat16_tE19Flash_kernel_traitsILi96ELi64ELi128ELi8ES3_EEEEvNS_16Flash_bwd_paramsE,"",@"SHT_CUDA_INFO"
	.sectionflags	@""
	.align	4


	//----- nvinfo : EIATTR_CUDA_API_VERSION
	.align		4
        /*0000*/ 	.byte	0x04, 0x37
        /*0002*/ 	.short	(.L_710 - .L_709)
.L_709:
        /*0004*/ 	.word	0x00000082


	//----- nvinfo : EIATTR_SW2861232_WAR
	.align		4
.L_710:
        /*0008*/ 	.byte	0x01, 0x35
	.zero		2


	//----- nvinfo : EIATTR_PARAM_CBANK
	.align		4
        /*000c*/ 	.byte	0x04, 0x0a
        /*000e*/ 	.short	(.L_712 - .L_711)
	.align		4
.L_711:
        /*0010*/ 	.word	index@(.nv.constant0._ZN5flash25flash_bwd_dot_do_o_kernelILb0E23Flash_bwd_kernel_traitsILi96ELi64ELi128ELi8ELi2ELi4ELi4ELb0ELb0EN7cutlass10bfloat16_tE19Flash_kernel_traitsILi96ELi64ELi128ELi8ES3_EEEEvNS_16Flash_bwd_paramsE)
        /*0014*/ 	.short	0x0160
        /*0016*/ 	.short	0x0280


	//----- nvinfo : EIATTR_CBANK_PARAM_SIZE
	.align		4
.L_712:
        /*0018*/ 	.byte	0x03, 0x19
        /*001a*/ 	.short	0x0280


	//----- nvinfo : EIATTR_KPARAM_INFO
	.align		4
        /*001c*/ 	.byte	0x04, 0x17
        /*001e*/ 	.short	(.L_714 - .L_713)
.L_713:
        /*0020*/ 	.word	0x00000000
        /*0024*/ 	.short	0x0000
        /*0026*/ 	.short	0x0000
        /*0028*/ 	.byte	0x00, 0xf0, 0x01, 0x0a


	//----- nvinfo : EIATTR_MAXREG_COUNT
	.align		4
.L_714:
        /*002c*/ 	.byte	0x03, 0x1b
        /*002e*/ 	.short	0x00ff


	//----- nvinfo : EIATTR_MERCURY_ISA_VERSION
	.align		4
        /*0030*/ 	.byte	0x03, 0x5f
        /*0032*/ 	.short	0x0000


	//----- nvinfo : EIATTR_COOP_GROUP_MASK_REGIDS
	.align		4
        /*0034*/ 	.byte	0x04, 0x29
        /*0036*/ 	.short	(.L_716 - .L_715)


	//   ....[0]....
.L_715:
        /*0038*/ 	.word	0xffffffff


	//   ....[1]....
        /*003c*/ 	.word	0xffffffff


	//----- nvinfo : EIATTR_COOP_GROUP_INSTR_OFFSETS
	.align		4
.L_716:
        /*0040*/ 	.byte	0x04, 0x28
        /*0042*/ 	.short	(.L_718 - .L_717)


	//   ....[0]....
.L_717:
        /*0044*/ 	.word	0x00000cb0


	//   ....[1]....
        /*0048*/ 	.word	0x00000cd0


	//----- nvinfo : EIATTR_EXIT_INSTR_OFFSETS
	.align		4
.L_718:
        /*004c*/ 	.byte	0x04, 0x1c
        /*004e*/ 	.short	(.L_720 - .L_719)


	//   ....[0]....
.L_719:
        /*0050*/ 	.word	0x00000120


	//   ....[1]....
        /*0054*/ 	.word	0x00000ce0


	//   ....[2]....
        /*0058*/ 	.word	0x00000d60


	//----- nvinfo : EIATTR_CTAIDZ_USED
	.align		4
.L_720:
        /*005c*/ 	.byte	0x01, 0x04
	.zero		2


	//----- nvinfo : EIATTR_CRS_STACK_SIZE
	.align		4
        /*0060*/ 	.byte	0x04, 0x1e
        /*0062*/ 	.short	(.L_722 - .L_721)
.L_721:
        /*0064*/ 	.word	0x00000000
.L_722:


//--------------------- .nv.info._ZN5flash25flash_bwd_dot_do_o_kernelILb1E23Flash_bwd_kernel_traitsILi96ELi64ELi128ELi8ELi2ELi4ELi4ELb0ELb0EN7cutlass10bfloat16_tE19Flash_kernel_traitsILi96ELi64ELi128ELi8ES3_EEEEvNS_16Flash_bwd_paramsE --------------------------
	.section	.nv.info._ZN5flash25flash_bwd_dot_do_o_kernelILb1E23Flash_bwd_kernel_traitsILi96ELi64ELi128ELi8ELi2ELi4ELi4ELb0ELb0EN7cutlass10bfloat16_tE19Flash_kernel_traitsILi96ELi64ELi128ELi8ES3_EEEEvNS_16Flash_bwd_paramsE,"",@"SHT_CUDA_INFO"
	.sectionflags	@""
	.align	4


	//----- nvinfo : EIATTR_CUDA_API_VERSION
	.align		4
        /*0000*/ 	.byte	0x04, 0x37
        /*0002*/ 	.short	(.L_724 - .L_723)
.L_723:
        /*0004*/ 	.word	0x00000082


	//----- nvinfo : EIATTR_SW2861232_WAR
	.align		4
.L_724:
        /*0008*/ 	.byte	0x01, 0x35
	.zero		2


	//----- nvinfo : EIATTR_PARAM_CBANK
	.align		4
        /*000c*/ 	.byte	0x04, 0x0a
        /*000e*/ 	.short	(.L_726 - .L_725)
	.align		4
.L_725:
        /*0010*/ 	.word	index@(.nv.constant0._ZN5flash25flash_bwd_dot_do_o_kernelILb1E23Flash_bwd_kernel_traitsILi96ELi64ELi128ELi8ELi2ELi4ELi4ELb0ELb0EN7cutlass10bfloat16_tE19Flash_kernel_traitsILi96ELi64ELi128ELi8ES3_EEEEvNS_16Flash_bwd_paramsE)
        /*0014*/ 	.short	0x0160
        /*0016*/ 	.short	0x0280


	//----- nvinfo : EIATTR_CBANK_PARAM_SIZE
	.align		4
.L_726:
        /*0018*/ 	.byte	0x03, 0x19
        /*001a*/ 	.short	0x0280


	//----- nvinfo : EIATTR_KPARAM_INFO
	.align		4
        /*001c*/ 	.byte	0x04, 0x17
        /*001e*/ 	.short	(.L_728 - .L_727)
.L_727:
        /*0020*/ 	.word	0x00000000
        /*0024*/ 	.short	0x0000
        /*0026*/ 	.short	0x0000
        /*0028*/ 	.byte	0x00, 0xf0, 0x01, 0x0a


	//----- nvinfo : EIATTR_MAXREG_COUNT
	.align		4
.L_728:
        /*002c*/ 	.byte	0x03, 0x1b
        /*002e*/ 	.short	0x00ff


	//----- nvinfo : EIATTR_MERCURY_ISA_VERSION
	.align		4
        /*0030*/ 	.byte	0x03, 0x5f
        /*0032*/ 	.short	0x0000


	//----- nvinfo : EIATTR_COOP_GROUP_MASK_REGIDS
	.align		4
        /*0034*/ 	.byte	0x04, 0x29
        /*0036*/ 	.short	(.L_730 - .L_729)


	//   ....[0]....
.L_729:
        /*0038*/ 	.word	0xffffffff


	//   ....[1]....
        /*003c*/ 	.word	0xffffffff


	//----- nvinfo : EIATTR_COOP_GROUP_INSTR_OFFSETS
	.align		4
.L_730:
        /*0040*/ 	.byte	0x04, 0x28
        /*0042*/ 	.short	(.L_732 - .L_731)


	//   ....[0]....
.L_731:
        /*0044*/ 	.word	0x00000fe0


	//   ....[1]....
        /*0048*/ 	.word	0x00001000


	//----- nvinfo : EIATTR_EXIT_INSTR_OFFSETS
	.align		4
.L_732:
        /*004c*/ 	.byte	0x04, 0x1c
        /*004e*/ 	.short	(.L_734 - .L_733)


	//   ....[0]....
.L_733:
        /*0050*/ 	.word	0x00000120


	//   ....[1]....
        /*0054*/ 	.word	0x000010b0


	//----- nvinfo : EIATTR_CTAIDZ_USED
	.align		4
.L_734:
        /*0058*/ 	.byte	0x01, 0x04
	.zero		2


	//----- nvinfo : EIATTR_CRS_STACK_SIZE
	.align		4
        /*005c*/ 	.byte	0x04, 0x1e
        /*005e*/ 	.short	(.L_736 - .L_735)
.L_735:
        /*0060*/ 	.word	0x00000000
.L_736:


//--------------------- .nv.callgraph             --------------------------
	.section	.nv.callgraph,"",@"SHT_CUDA_CALLGRAPH"
	.align	4
	.sectionentsize	8
	.align		4
        /*0000*/ 	.word	0x00000000
	.align		4
        /*0004*/ 	.word	0xffffffff
	.align		4
        /*0008*/ 	.word	0x00000000
	.align		4
        /*000c*/ 	.word	0xfffffffe
	.align		4
        /*0010*/ 	.word	0x00000000
	.align		4
        /*0014*/ 	.word	0xfffffffd
	.align		4
        /*0018*/ 	.word	0x00000000
	.align		4
        /*001c*/ 	.word	0xfffffffc


//--------------------- .nv.rel.action            --------------------------
	.section	.nv.rel.action,"",@"SHT_CUDA_RELOCINFO"
	.align	8
	.sectionentsize	8
        /*0000*/ 	.byte	0x73, 0x00, 0x00, 0x00, 0x00, 0x00, 0x00, 0x00, 0x00, 0x00, 0x00, 0x11, 0x25, 0x00, 0x05, 0x36


//--------------------- .nv.constant4             --------------------------
	.section	.nv.constant4,"a",@progbits
	.align	8
	.align		8
.nv.constant4:
        /*0000*/ 	.dword	_ZN65_INTERNAL_960262eb_29_flash_bwd_hdim96_bf16_sm80_cu_93b96ec2_32984cuda3std3__45__cpo5beginE
	.align		8
        /*0008*/ 	.dword	_ZN65_INTERNAL_960262eb_29_flash_bwd_hdim96_bf16_sm80_cu_93b96ec2_32984cuda3std3__45__cpo3endE
	.align		8
        /*0010*/ 	.dword	_ZN65_INTERNAL_960262eb_29_flash_bwd_hdim96_bf16_sm80_cu_93b96ec2_32984cuda3std3__45__cpo6cbeginE
	.align		8
        /*0018*/ 	.dword	_ZN65_INTERNAL_960262eb_29_flash_bwd_hdim96_bf16_sm80_cu_93b96ec2_32984cuda3std3__45__cpo4cendE
	.align		8
        /*0020*/ 	.dword	_ZN65_INTERNAL_960262eb_29_flash_bwd_hdim96_bf16_sm80_cu_93b96ec2_32984cuda3std3__467_GLOBAL__N__960262eb_29_flash_bwd_hdim96_bf16_sm80_cu_93b96ec2_32986ignoreE
	.align		8
        /*0028*/ 	.dword	_ZN65_INTERNAL_960262eb_29_flash_bwd_hdim96_bf16_sm80_cu_93b96ec2_32984cuda3std3__419piecewise_constructE
	.align		8
        /*0030*/ 	.dword	_ZN65_INTERNAL_960262eb_29_flash_bwd_hdim96_bf16_sm80_cu_93b96ec2_32984cuda3std3__48in_placeE
	.align		8
        /*0038*/ 	.dword	_ZN65_INTERNAL_960262eb_29_flash_bwd_hdim96_bf16_sm80_cu_93b96ec2_32984cuda3std6ranges3__45__cpo4swapE
	.align		8
        /*0040*/ 	.dword	_ZN65_INTERNAL_960262eb_29_flash_bwd_hdim96_bf16_sm80_cu_93b96ec2_32984cuda3std6ranges3__45__cpo9iter_moveE
	.align		8
        /*0048*/ 	.dword	_ZN65_INTERNAL_960262eb_29_flash_bwd_hdim96_bf16_sm80_cu_93b96ec2_32984cute7productE
	.align		8
        /*0050*/ 	.dword	_ZN65_INTERNAL_960262eb_29_flash_bwd_hdim96_bf16_sm80_cu_93b96ec2_32984cute1_E


//--------------------- .nv.constant0._ZN5flash44flash_bwd_dq_dk_dv_loop_seqk_parallel_kernelI23Flash_bwd_kernel_traitsILi96ELi64ELi128ELi8ELi2ELi4ELi4ELb1ELb0EN7cutlass10bfloat16_tE19Flash_kernel_traitsILi96ELi64ELi128ELi8ES3_EELb0ELb0ELb0ELb0ELb0ELb1ELb0EEEvNS_16Flash_bwd_paramsE --------------------------
	.section	.nv.constant0._ZN5flash44flash_bwd_dq_dk_dv_loop_seqk_parallel_kernelI23Flash_bwd_kernel_traitsILi96ELi64ELi128ELi8ELi2ELi4ELi4ELb1ELb0EN7cutlass10bfloat16_tE19Flash_kernel_traitsILi96ELi64ELi128ELi8ES3_EELb0ELb0ELb0ELb0ELb0ELb1ELb0EEEvNS_16Flash_bwd_paramsE,"a",@progbits
	.sectionflags	@""
	.align	4
.nv.constant0._ZN5flash44flash_bwd_dq_dk_dv_loop_seqk_parallel_kernelI23Flash_bwd_kernel_traitsILi96ELi64ELi128ELi8ELi2ELi4ELi4ELb1ELb0EN7cutlass10bfloat16_tE19Flash_kernel_traitsILi96ELi64ELi128ELi8ES3_EELb0ELb0ELb0ELb0ELb0ELb1ELb0EEEvNS_16Flash_bwd_paramsE:
	.zero		992


//--------------------- .nv.constant0._ZN5flash44flash_bwd_dq_dk_dv_loop_seqk_parallel_kernelI23Flash_bwd_kernel_traitsILi96ELi64ELi128ELi8ELi2ELi4ELi4ELb1ELb0EN7cutlass10bfloat16_tE19Flash_kernel_traitsILi96ELi64ELi128ELi8ES3_EELb0ELb0ELb0ELb0ELb0ELb0ELb0EEEvNS_16Flash_bwd_paramsE --------------------------
	.section	.nv.constant0._ZN5flash44flash_bwd_dq_dk_dv_loop_seqk_parallel_kernelI23Flash_bwd_kernel_traitsILi96ELi64ELi128ELi8ELi2ELi4ELi4ELb1ELb0EN7cutlass10bfloat16_tE19Flash_kernel_traitsILi96ELi64ELi128ELi8ES3_EELb0ELb0ELb0ELb0ELb0ELb0ELb0EEEvNS_16Flash_bwd_paramsE,"a",@progbits
	.sectionflags	@""
	.align	4
.nv.constant0._ZN5flash44flash_bwd_dq_dk_dv_loop_seqk_parallel_kernelI23Flash_bwd_kernel_traitsILi96ELi64ELi128ELi8ELi2ELi4ELi4ELb1ELb0EN7cutlass10bfloat16_tE19Flash_kernel_traitsILi96ELi64ELi128ELi8ES3_EELb0ELb0ELb0ELb0ELb0ELb0ELb0EEEvNS_16Flash_bwd_paramsE:
	.zero		992


//--------------------- .nv.constant0._ZN5flash44flash_bwd_dq_dk_dv_loop_seqk_parallel_kernelI23Flash_bwd_kernel_traitsILi96ELi64ELi128ELi8ELi2ELi4ELi4ELb1ELb0EN7cutlass10bfloat16_tE19Flash_kernel_traitsILi96ELi64ELi128ELi8ES3_EELb0ELb0ELb1ELb0ELb0ELb0ELb0EEEvNS_16Flash_bwd_paramsE --------------------------
	.section	.nv.constant0._ZN5flash44flash_bwd_dq_dk_dv_loop_seqk_parallel_kernelI23Flash_bwd_kernel_traitsILi96ELi64ELi128ELi8ELi2ELi4ELi4ELb1ELb0EN7cutlass10bfloat16_tE19Flash_kernel_traitsILi96ELi64ELi128ELi8ES3_EELb0ELb0ELb1ELb0ELb0ELb0ELb0EEEvNS_16Flash_bwd_paramsE,"a",@progbits
	.sectionflags	@""
	.align	4
.nv.constant0._ZN5flash44flash_bwd_dq_dk_dv_loop_seqk_parallel_kernelI23Flash_bwd_kernel_traitsILi96ELi64ELi128ELi8ELi2ELi4ELi4ELb1ELb0EN7cutlass10bfloat16_tE19Flash_kernel_traitsILi96ELi64ELi128ELi8ES3_EELb0ELb0ELb1ELb0ELb0ELb0ELb0EEEvNS_16Flash_bwd_paramsE:
	.zero		992


//--------------------- .nv.constant0._ZN5flash44flash_bwd_dq_dk_dv_loop_seqk_parallel_kernelI23Flash_bwd_kernel_traitsILi96ELi64ELi128ELi8ELi2ELi4ELi4ELb1ELb0EN7cutlass10bfloat16_tE19Flash_kernel_traitsILi96ELi64ELi128ELi8ES3_EELb0ELb0ELb0ELb0ELb1ELb1ELb0EEEvNS_16Flash_bwd_paramsE --------------------------
	.section	.nv.constant0._ZN5flash44flash_bwd_dq_dk_dv_loop_seqk_parallel_kernelI23Flash_bwd_kernel_traitsILi96ELi64ELi128ELi8ELi2ELi4ELi4ELb1ELb0EN7cutlass10bfloat16_tE19Flash_kernel_traitsILi96ELi64ELi128ELi8ES3_EELb0ELb0ELb0ELb0ELb1ELb1ELb0EEEvNS_16Flash_bwd_paramsE,"a",@progbits
	.sectionflags	@""
	.align	4
.nv.constant0._ZN5flash44flash_bwd_dq_dk_dv_loop_seqk_parallel_kernelI23Flash_bwd_kernel_traitsILi96ELi64ELi128ELi8ELi2ELi4ELi4ELb1ELb0EN7cutlass10bfloat16_tE19Flash_kernel_traitsILi96ELi64ELi128ELi8ES3_EELb0ELb0ELb0ELb0ELb1ELb1ELb0EEEvNS_16Flash_bwd_paramsE:
	.zero		992


//--------------------- .nv.constant0._ZN5flash44flash_bwd_dq_dk_dv_loop_seqk_parallel_kernelI23Flash_bwd_kernel_traitsILi96ELi64ELi128ELi8ELi2ELi4ELi4ELb1ELb0EN7cutlass10bfloat16_tE19Flash_kernel_traitsILi96ELi64ELi128ELi8ES3_EELb0ELb0ELb0ELb1ELb0ELb0ELb0EEEvNS_16Flash_bwd_paramsE --------------------------
	.section	.nv.constant0._ZN5flash44flash_bwd_dq_dk_dv_loop_seqk_parallel_kernelI23Flash_bwd_kernel_traitsILi96ELi64ELi128ELi8ELi2ELi4ELi4ELb1ELb0EN7cutlass10bfloat16_tE19Flash_kernel_traitsILi96ELi64ELi128ELi8ES3_EELb0ELb0ELb0ELb1ELb0ELb0ELb0EEEvNS_16Flash_bwd_paramsE,"a",@progbits
	.sectionflags	@""
	.align	4
.nv.constant0._ZN5flash44flash_bwd_dq_dk_dv_loop_seqk_parallel_kernelI23Flash_bwd_kernel_traitsILi96ELi64ELi128ELi8ELi2ELi4ELi4ELb1ELb0EN7cutlass10bfloat16_tE19Flash_kernel_traitsILi96ELi64ELi128ELi8ES3_EELb0ELb0ELb0ELb1ELb0ELb0ELb0EEEvNS_16Flash_bwd_paramsE:
	.zero		992


//--------------------- .nv.constant0._ZN5flash44flash_bwd_dq_dk_dv_loop_seqk_parallel_kernelI23Flash_bwd_kernel_traitsILi96ELi64ELi128ELi8ELi2ELi4ELi4ELb1ELb0EN7cutlass10bfloat16_tE19Flash_kernel_traitsILi96ELi64ELi128ELi8ES3_EELb0ELb0ELb1ELb0ELb0ELb1ELb0EEEvNS_16Flash_bwd_paramsE --------------------------
	.section	.nv.constant0._ZN5flash44flash_bwd_dq_dk_dv_loop_seqk_parallel_kernelI23Flash_bwd_kernel_traitsILi96ELi64ELi128ELi8ELi2ELi4ELi4ELb1ELb0EN7cutlass10bfloat16_tE19Flash_kernel_traitsILi96ELi64ELi128ELi8ES3_EELb0ELb0ELb1ELb0ELb0ELb1ELb0EEEvNS_16Flash_bwd_paramsE,"a",@progbits
	.sectionflags	@""
	.align	4
.nv.constant0._ZN5flash44flash_bwd_dq_dk_dv_loop_seqk_parallel_kernelI23Flash_bwd_kernel_traitsILi96ELi64ELi128ELi8ELi2ELi4ELi4ELb1ELb0EN7cutlass10bfloat16_tE19Flash_kernel_traitsILi96ELi64ELi128ELi8ES3_EELb0ELb0ELb1ELb0ELb0ELb1ELb0EEEvNS_16Flash_bwd_paramsE:
	.zero		992


//--------------------- .nv.constant0._ZN5flash44flash_bwd_dq_dk_dv_loop_seqk_parallel_kernelI23Flash_bwd_kernel_traitsILi96ELi64ELi128ELi8ELi2ELi4ELi4ELb1ELb0EN7cutlass10bfloat16_tE19Flash_kernel_traitsILi96ELi64ELi128ELi8ES3_EELb0ELb0ELb1ELb1ELb0ELb0ELb0EEEvNS_16Flash_bwd_paramsE --------------------------
	.section	.nv.constant0._ZN5flash44flash_bwd_dq_dk_dv_loop_seqk_parallel_kernelI23Flash_bwd_kernel_traitsILi96ELi64ELi128ELi8ELi2ELi4ELi4ELb1ELb0EN7cutlass10bfloat16_tE19Flash_kernel_traitsILi96ELi64ELi128ELi8ES3_EELb0ELb0ELb1ELb1ELb0ELb0ELb0EEEvNS_16Flash_bwd_paramsE,"a",@progbits
	.sectionflags	@""
	.align	4
.nv.constant0._ZN5flash44flash_bwd_dq_dk_dv_loop_seqk_parallel_kernelI23Flash_bwd_kernel_traitsILi96ELi64ELi128ELi8ELi2ELi4ELi4ELb1ELb0EN7cutlass10bfloat16_tE19Flash_kernel_traitsILi96ELi64ELi128ELi8ES3_EELb0ELb0ELb1ELb1ELb0ELb0ELb0EEEvNS_16Flash_bwd_paramsE:
	.zero		992


//--------------------- .nv.constant0._ZN5flash27flash_bwd_convert_dq_kernelI23Flash_bwd_kernel_traitsILi96ELi64ELi128ELi8ELi2ELi4ELi4ELb1ELb0EN7cutlass10bfloat16_tE19Flash_kernel_traitsILi96ELi64ELi128ELi8ES3_EEEEvNS_16Flash_bwd_paramsEi --------------------------
	.section	.nv.constant0._ZN5flash27flash_bwd_convert_dq_kernelI23Flash_bwd_kernel_traitsILi96ELi64ELi128ELi8ELi2ELi4ELi4ELb1ELb0EN7cutlass10bfloat16_tE19Flash_kernel_traitsILi96ELi64ELi128ELi8ES3_EEEEvNS_16Flash_bwd_paramsEi,"a",@progbits
	.sectionflags	@""
	.align	4
.nv.constant0._ZN5flash27flash_bwd_convert_dq_kernelI23Flash_bwd_kernel_traitsILi96ELi64ELi128ELi8ELi2ELi4ELi4ELb1ELb0EN7cutlass10bfloat16_tE19Flash_kernel_traitsILi96ELi64ELi128ELi8ES3_EEEEvNS_16Flash_bwd_paramsEi:
	.zero		996


//--------------------- .nv.constant0._ZN5flash44flash_bwd_dq_dk_dv_loop_seqk_parallel_kernelI23Flash_bwd_kernel_traitsILi96ELi64ELi128ELi8ELi2ELi4ELi4ELb1ELb0EN7cutlass10bfloat16_tE19Flash_kernel_traitsILi96ELi64ELi128ELi8ES3_EELb1ELb0ELb0ELb0ELb0ELb1ELb0EEEvNS_16Flash_bwd_paramsE --------------------------
	.section	.nv.constant0._ZN5flash44flash_bwd_dq_dk_dv_loop_seqk_parallel_kernelI23Flash_bwd_kernel_traitsILi96ELi64ELi128ELi8ELi2ELi4ELi4ELb1ELb0EN7cutlass10bfloat16_tE19Flash_kernel_traitsILi96ELi64ELi128ELi8ES3_EELb1ELb0ELb0ELb0ELb0ELb1ELb0EEEvNS_16Flash_bwd_paramsE,"a",@progbits
	.sectionflags	@""
	.align	4
.nv.constant0._ZN5flash44flash_bwd_dq_dk_dv_loop_seqk_parallel_kernelI23Flash_bwd_kernel_traitsILi96ELi64ELi128ELi8ELi2ELi4ELi4ELb1ELb0EN7cutlass10bfloat16_tE19Flash_kernel_traitsILi96ELi64ELi128ELi8ES3_EELb1ELb0ELb0ELb0ELb0ELb1ELb0EEEvNS_16Flash_bwd_paramsE:
	.zero		992


//--------------------- .nv.constant0._ZN5flash44flash_bwd_dq_dk_dv_loop_seqk_parallel_kernelI23Flash_bwd_kernel_traitsILi96ELi64ELi128ELi8ELi2ELi4ELi4ELb1ELb0EN7cutlass10bfloat16_tE19Flash_kernel_traitsILi96ELi64ELi128ELi8ES3_EELb0ELb0ELb0ELb0ELb0ELb1ELb1EEEvNS_16Flash_bwd_paramsE --------------------------
	.section	.nv.constant0._ZN5flash44flash_bwd_dq_dk_dv_loop_seqk_parallel_kernelI23Flash_bwd_kernel_traitsILi96ELi64ELi128ELi8ELi2ELi4ELi4ELb1ELb0EN7cutlass10bfloat16_tE19Flash_kernel_traitsILi96ELi64ELi128ELi8ES3_EELb0ELb0ELb0ELb0ELb0ELb1ELb1EEEvNS_16Flash_bwd_paramsE,"a",@progbits
	.sectionflags	@""
	.align	4
.nv.constant0._ZN5flash44flash_bwd_dq_dk_dv_loop_seqk_parallel_kernelI23Flash_bwd_kernel_traitsILi96ELi64ELi128ELi8ELi2ELi4ELi4ELb1ELb0EN7cutlass10bfloat16_tE19Flash_kernel_traitsILi96ELi64ELi128ELi8ES3_EELb0ELb0ELb0ELb0ELb0ELb1ELb1EEEvNS_16Flash_bwd_paramsE:
	.zero		992


//--------------------- .nv.constant0._ZN5flash44flash_bwd_dq_dk_dv_loop_seqk_parallel_kernelI23Flash_bwd_kernel_traitsILi96ELi64ELi128ELi8ELi2ELi4ELi4ELb1ELb0EN7cutlass10bfloat16_tE19Flash_kernel_traitsILi96ELi64ELi128ELi8ES3_EELb1ELb0ELb0ELb0ELb0ELb0ELb0EEEvNS_16Flash_bwd_paramsE --------------------------
	.section	.nv.constant0._ZN5flash44flash_bwd_dq_dk_dv_loop_seqk_parallel_kernelI23Flash_bwd_kernel_traitsILi96ELi64ELi128ELi8ELi2ELi4ELi4ELb1ELb0EN7cutlass10bfloat16_tE19Flash_kernel_traitsILi96ELi64ELi128ELi8ES3_EELb1ELb0ELb0ELb0ELb0ELb0ELb0EEEvNS_16Flash_bwd_paramsE,"a",@progbits
	.sectionflags	@""
	.align	4
.nv.constant0._ZN5flash44flash_bwd_dq_dk_dv_loop_seqk_parallel_kernelI23Flash_bwd_kernel_traitsILi96ELi64ELi128ELi8ELi2ELi4ELi4ELb1ELb0EN7cutlass10bfloat16_tE19Flash_kernel_traitsILi96ELi64ELi128ELi8ES3_EELb1ELb0ELb0ELb0ELb0ELb0ELb0EEEvNS_16Flash_bwd_paramsE:
	.zero		992


//--------------------- .nv.constant0._ZN5flash44flash_bwd_dq_dk_dv_loop_seqk_parallel_kernelI23Flash_bwd_kernel_traitsILi96ELi64ELi128ELi8ELi2ELi4ELi4ELb1ELb0EN7cutlass10bfloat16_tE19Flash_kernel_traitsILi96ELi64ELi128ELi8ES3_EELb0ELb0ELb0ELb0ELb0ELb0ELb1EEEvNS_16Flash_bwd_paramsE --------------------------
	.section	.nv.constant0._ZN5flash44flash_bwd_dq_dk_dv_loop_seqk_parallel_kernelI23Flash_bwd_kernel_traitsILi96ELi64ELi128ELi8ELi2ELi4ELi4ELb1ELb0EN7cutlass10bfloat16_tE19Flash_kernel_traitsILi96ELi64ELi128ELi8ES3_EELb0ELb0ELb0ELb0ELb0ELb0ELb1EEEvNS_16Flash_bwd_paramsE,"a",@progbits
	.sectionflags	@""
	.align	4
.nv.constant0._ZN5flash44flash_bwd_dq_dk_dv_loop_seqk_parallel_kernelI23Flash_bwd_kernel_traitsILi96ELi64ELi128ELi8ELi2ELi4ELi4ELb1ELb0EN7cutlass10bfloat16_tE19Flash_kernel_traitsILi96ELi64ELi128ELi8ES3_EELb0ELb0ELb0ELb0ELb0ELb0ELb1EEEvNS_16Flash_bwd_paramsE:
	.zero		992


//--------------------- .nv.constant0._ZN5flash44flash_bwd_dq_dk_dv_loop_seqk_parallel_kernelI23Flash_bwd_kernel_traitsILi96ELi64ELi128ELi8ELi2ELi4ELi4ELb1ELb0EN7cutlass10bfloat16_tE19Flash_kernel_traitsILi96ELi64ELi128ELi8ES3_EELb1ELb0ELb1ELb0ELb0ELb0ELb0EEEvNS_16Flash_bwd_paramsE --------------------------
	.section	.nv.constant0._ZN5flash44flash_bwd_dq_dk_dv_loop_seqk_parallel_kernelI23Flash_bwd_kernel_traitsILi96ELi64ELi128ELi8ELi2ELi4ELi4ELb1ELb0EN7cutlass10bfloat16_tE19Flash_kernel_traitsILi96ELi64ELi128ELi8ES3_EELb1ELb0ELb1ELb0ELb0ELb0ELb0EEEvNS_16Flash_bwd_paramsE,"a",@progbits
	.sectionflags	@""
	.align	4
.nv.constant0._ZN5flash44flash_bwd_dq_dk_dv_loop_seqk_parallel_kernelI23Flash_bwd_kernel_traitsILi96ELi64ELi128ELi8ELi2ELi4ELi4ELb1ELb0EN7cutlass10bfloat16_tE19Flash_kernel_traitsILi96ELi64ELi128ELi8ES3_EELb1ELb0ELb1ELb0ELb0ELb0ELb0EEEvNS_16Flash_bwd_paramsE:
	.zero		992


//--------------------- .nv.constant0._ZN5flash44flash_bwd_dq_dk_dv_loop_seqk_parallel_kernelI23Flash_bwd_kernel_traitsILi96ELi64ELi128ELi8ELi2ELi4ELi4ELb1ELb0EN7cutlass10bfloat16_tE19Flash_kernel_traitsILi96ELi64ELi128ELi8ES3_EELb0ELb0ELb1ELb0ELb0ELb0ELb1EEEvNS_16Flash_bwd_paramsE --------------------------
	.section	.nv.constant0._ZN5flash44flash_bwd_dq_dk_dv_loop_seqk_parallel_kernelI23Flash_bwd_kernel_traitsILi96ELi64ELi128ELi8ELi2ELi4ELi4ELb1ELb0EN7cutlass10bfloat16_tE19Flash_kernel_traitsILi96ELi64ELi128ELi8ES3_EELb0ELb0ELb1ELb0ELb0ELb0ELb1EEEvNS_16Flash_bwd_paramsE,"a",@progbits
	.sectionflags	@""
	.align	4
.nv.constant0._ZN5flash44flash_bwd_dq_dk_dv_loop_seqk_parallel_kernelI23Flash_bwd_kernel_traitsILi96ELi64ELi128ELi8ELi2ELi4ELi4ELb1ELb0EN7cutlass10bfloat16_tE19Flash_kernel_traitsILi96ELi64ELi128ELi8ES3_EELb0ELb0ELb1ELb0ELb0ELb0ELb1EEEvNS_16Flash_bwd_paramsE:
	.zero		992


//--------------------- .nv.constant0._ZN5flash44flash_bwd_dq_dk_dv_loop_seqk_parallel_kernelI23Flash_bwd_kernel_traitsILi96ELi64ELi128ELi8ELi2ELi4ELi4ELb1ELb0EN7cutlass10bfloat16_tE19Flash_kernel_traitsILi96ELi64ELi128ELi8ES3_EELb1ELb0ELb0ELb0ELb1ELb1ELb0EEEvNS_16Flash_bwd_paramsE --------------------------
	.section	.nv.constant0._ZN5flash44flash_bwd_dq_dk_dv_loop_seqk_parallel_kernelI23Flash_bwd_kernel_traitsILi96ELi64ELi128ELi8ELi2ELi4ELi4ELb1ELb0EN7cutlass10bfloat16_tE19Flash_kernel_traitsILi96ELi64ELi128ELi8ES3_EELb1ELb0ELb0ELb0ELb1ELb1ELb0EEEvNS_16Flash_bwd_paramsE,"a",@progbits
	.sectionflags	@""
	.align	4
.nv.constant0._ZN5flash44flash_bwd_dq_dk_dv_loop_seqk_parallel_kernelI23Flash_bwd_kernel_traitsILi96ELi64ELi128ELi8ELi2ELi4ELi4ELb1ELb0EN7cutlass10bfloat16_tE19Flash_kernel_traitsILi96ELi64ELi128ELi8ES3_EELb1ELb0ELb0ELb0ELb1ELb1ELb0EEEvNS_16Flash_bwd_paramsE:
	.zero		992


//--------------------- .nv.constant0._ZN5flash44flash_bwd_dq_dk_dv_loop_seqk_parallel_kernelI23Flash_bwd_kernel_traitsILi96ELi64ELi128ELi8ELi2ELi4ELi4ELb1ELb0EN7cutlass10bfloat16_tE19Flash_kernel_traitsILi96ELi64ELi128ELi8ES3_EELb0ELb0ELb0ELb0ELb1ELb1ELb1EEEvNS_16Flash_bwd_paramsE --------------------------
	.section	.nv.constant0._ZN5flash44flash_bwd_dq_dk_dv_loop_seqk_parallel_kernelI23Flash_bwd_kernel_traitsILi96ELi64ELi128ELi8ELi2ELi4ELi4ELb1ELb0EN7cutlass10bfloat16_tE19Flash_kernel_traitsILi96ELi64ELi128ELi8ES3_EELb0ELb0ELb0ELb0ELb1ELb1ELb1EEEvNS_16Flash_bwd_paramsE,"a",@progbits
	.sectionflags	@""
	.align	4
.nv.constant0._ZN5flash44flash_bwd_dq_dk_dv_loop_seqk_parallel_kernelI23Flash_bwd_kernel_traitsILi96ELi64ELi128ELi8ELi2ELi4ELi4ELb1ELb0EN7cutlass10bfloat16_tE19Flash_kernel_traitsILi96ELi64ELi128ELi8ES3_EELb0ELb0ELb0ELb0ELb1ELb1ELb1EEEvNS_16Flash_bwd_paramsE:
	.zero		992


//--------------------- .nv.constant0._ZN5flash44flash_bwd_dq_dk_dv_loop_seqk_parallel_kernelI23Flash_bwd_kernel_traitsILi96ELi64ELi128ELi8ELi2ELi4ELi4ELb1ELb0EN7cutlass10bfloat16_tE19Flash_kernel_traitsILi96ELi64ELi128ELi8ES3_EELb1ELb0ELb0ELb1ELb0ELb0ELb0EEEvNS_16Flash_bwd_paramsE --------------------------
	.section	.nv.constant0._ZN5flash44flash_bwd_dq_dk_dv_loop_seqk_parallel_kernelI23Flash_bwd_kernel_traitsILi96ELi64ELi128ELi8ELi2ELi4ELi4ELb1ELb0EN7cutlass10bfloat16_tE19Flash_kernel_traitsILi96ELi64ELi128ELi8ES3_EELb1ELb0ELb0ELb1ELb0ELb0ELb0EEEvNS_16Flash_bwd_paramsE,"a",@progbits
	.sectionflags	@""
	.align	4
.nv.constant0._ZN5flash44flash_bwd_dq_dk_dv_loop_seqk_parallel_kernelI23Flash_bwd_kernel_traitsILi96ELi64ELi128ELi8ELi2ELi4ELi4ELb1ELb0EN7cutlass10bfloat16_tE19Flash_kernel_traitsILi96ELi64ELi128ELi8ES3_EELb1ELb0ELb0ELb1ELb0ELb0ELb0EEEvNS_16Flash_bwd_paramsE:
	.zero		992


//--------------------- .nv.constant0._ZN5flash44flash_bwd_dq_dk_dv_loop_seqk_parallel_kernelI23Flash_bwd_kernel_traitsILi96ELi64ELi128ELi8ELi2ELi4ELi4ELb1ELb0EN7cutlass10bfloat16_tE19Flash_kernel_traitsILi96ELi64ELi128ELi8ES3_EELb0ELb0ELb0ELb1ELb0ELb0ELb1EEEvNS_16Flash_bwd_paramsE --------------------------
	.section	.nv.constant0._ZN5flash44flash_bwd_dq_dk_dv_loop_seqk_parallel_kernelI23Flash_bwd_kernel_traitsILi96ELi64ELi128ELi8ELi2ELi4ELi4ELb1ELb0EN7cutlass10bfloat16_tE19Flash_kernel_traitsILi96ELi64ELi128ELi8ES3_EELb0ELb0ELb0ELb1ELb0ELb0ELb1EEEvNS_16Flash_bwd_paramsE,"a",@progbits
	.sectionflags	@""
	.align	4
.nv.constant0._ZN5flash44flash_bwd_dq_dk_dv_loop_seqk_parallel_kernelI23Flash_bwd_kernel_traitsILi96ELi64ELi128ELi8ELi2ELi4ELi4ELb1ELb0EN7cutlass10bfloat16_tE19Flash_kernel_traitsILi96ELi64ELi128ELi8ES3_EELb0ELb0ELb0ELb1ELb0ELb0ELb1EEEvNS_16Flash_bwd_paramsE:
	.zero		992


//--------------------- .nv.constant0._ZN5flash44flash_bwd_dq_dk_dv_loop_seqk_parallel_kernelI23Flash_bwd_kernel_traitsILi96ELi64ELi128ELi8ELi2ELi4ELi4ELb1ELb0EN7cutlass10bfloat16_tE19Flash_kernel_traitsILi96ELi64ELi128ELi8ES3_EELb1ELb0ELb1ELb0ELb0ELb1ELb0EEEvNS_16Flash_bwd_paramsE --------------------------
	.section	.nv.constant0._ZN5flash44flash_bwd_dq_dk_dv_loop_seqk_parallel_kernelI23Flash_bwd_kernel_traitsILi96ELi64ELi128ELi8ELi2ELi4ELi4ELb1ELb0EN7cutlass10bfloat16_tE19Flash_kernel_traitsILi96ELi64ELi128ELi8ES3_EELb1ELb0ELb1ELb0ELb0ELb1ELb0EEEvNS_16Flash_bwd_paramsE,"a",@progbits
	.sectionflags	@""
	.align	4
.nv.constant0._ZN5flash44flash_bwd_dq_dk_dv_loop_seqk_parallel_kernelI23Flash_bwd_kernel_traitsILi96ELi64ELi128ELi8ELi2ELi4ELi4ELb1ELb0EN7cutlass10bfloat16_tE19Flash_kernel_traitsILi96ELi64ELi128ELi8ES3_EELb1ELb0ELb1ELb0ELb0ELb1ELb0EEEvNS_16Flash_bwd_paramsE:
	.zero		992


//--------------------- .nv.constant0._ZN5flash44flash_bwd_dq_dk_dv_loop_seqk_parallel_kernelI23Flash_bwd_kernel_traitsILi96ELi64ELi128ELi8ELi2ELi4ELi4ELb1ELb0EN7cutlass10bfloat16_tE19Flash_kernel_traitsILi96ELi64ELi128ELi8ES3_EELb0ELb0ELb1ELb0ELb0ELb1ELb1EEEvNS_16Flash_bwd_paramsE --------------------------
	.section	.nv.constant0._ZN5flash44flash_bwd_dq_dk_dv_loop_seqk_parallel_kernelI23Flash_bwd_kernel_traitsILi96ELi64ELi128ELi8ELi2ELi4ELi4ELb1ELb0EN7cutlass10bfloat16_tE19Flash_kernel_traitsILi96ELi64ELi128ELi8ES3_EELb0ELb0ELb1ELb0ELb0ELb1ELb1EEEvNS_16Flash_bwd_paramsE,"a",@progbits
	.sectionflags	@""
	.align	4
.nv.constant0._ZN5flash44flash_bwd_dq_dk_dv_loop_seqk_parallel_kernelI23Flash_bwd_kernel_traitsILi96ELi64ELi128ELi8ELi2ELi4ELi4ELb1ELb0EN7cutlass10bfloat16_tE19Flash_kernel_traitsILi96ELi64ELi128ELi8ES3_EELb0ELb0ELb1ELb0ELb0ELb1ELb1EEEvNS_16Flash_bwd_paramsE:
	.zero		992


//--------------------- .nv.constant0._ZN5flash44flash_bwd_dq_dk_dv_loop_seqk_parallel_kernelI23Flash_bwd_kernel_traitsILi96ELi64ELi128ELi8ELi2ELi4ELi4ELb1ELb0EN7cutlass10bfloat16_tE19Flash_kernel_traitsILi96ELi64ELi128ELi8ES3_EELb1ELb0ELb1ELb1ELb0ELb0ELb0EEEvNS_16Flash_bwd_paramsE --------------------------
	.section	.nv.constant0._ZN5flash44flash_bwd_dq_dk_dv_loop_seqk_parallel_kernelI23Flash_bwd_kernel_traitsILi96ELi64ELi128ELi8ELi2ELi4ELi4ELb1ELb0EN7cutlass10bfloat16_tE19Flash_kernel_traitsILi96ELi64ELi128ELi8ES3_EELb1ELb0ELb1ELb1ELb0ELb0ELb0EEEvNS_16Flash_bwd_paramsE,"a",@progbits
	.sectionflags	@""
	.align	4
.nv.constant0._ZN5flash44flash_bwd_dq_dk_dv_loop_seqk_parallel_kernelI23Flash_bwd_kernel_traitsILi96ELi64ELi128ELi8ELi2ELi4ELi4ELb1ELb0EN7cutlass10bfloat16_tE19Flash_kernel_traitsILi96ELi64ELi128ELi8ES3_EELb1ELb0ELb1ELb1ELb0ELb0ELb0EEEvNS_16Flash_bwd_paramsE:
	.zero		992


//--------------------- .nv.constant0._ZN5flash44flash_bwd_dq_dk_dv_loop_seqk_parallel_kernelI23Flash_bwd_kernel_traitsILi96ELi64ELi128ELi8ELi2ELi4ELi4ELb1ELb0EN7cutlass10bfloat16_tE19Flash_kernel_traitsILi96ELi64ELi128ELi8ES3_EELb0ELb0ELb1ELb1ELb0ELb0ELb1EEEvNS_16Flash_bwd_paramsE --------------------------
	.section	.nv.constant0._ZN5flash44flash_bwd_dq_dk_dv_loop_seqk_parallel_kernelI23Flash_bwd_kernel_traitsILi96ELi64ELi128ELi8ELi2ELi4ELi4ELb1ELb0EN7cutlass10bfloat16_tE19Flash_kernel_traitsILi96ELi64ELi128ELi8ES3_EELb0ELb0ELb1ELb1ELb0ELb0ELb1EEEvNS_16Flash_bwd_paramsE,"a",@progbits
	.sectionflags	@""
	.align	4
.nv.constant0._ZN5flash44flash_bwd_dq_dk_dv_loop_seqk_parallel_kernelI23Flash_bwd_kernel_traitsILi96ELi64ELi128ELi8ELi2ELi4ELi4ELb1ELb0EN7cutlass10bfloat16_tE19Flash_kernel_traitsILi96ELi64ELi128ELi8ES3_EELb0ELb0ELb1ELb1ELb0ELb0ELb1EEEvNS_16Flash_bwd_paramsE:
	.zero		992


//--------------------- .nv.constant0._ZN5flash25flash_bwd_dot_do_o_kernelILb0E23Flash_bwd_kernel_traitsILi96ELi64ELi128ELi8ELi2ELi4ELi4ELb1ELb0EN7cutlass10bfloat16_tE19Flash_kernel_traitsILi96ELi64ELi128ELi8ES3_EEEEvNS_16Flash_bwd_paramsE --------------------------
	.section	.nv.constant0._ZN5flash25flash_bwd_dot_do_o_kernelILb0E23Flash_bwd_kernel_traitsILi96ELi64ELi128ELi8ELi2ELi4ELi4ELb1ELb0EN7cutlass10bfloat16_tE19Flash_kernel_traitsILi96ELi64ELi128ELi8ES3_EEEEvNS_16Flash_bwd_paramsE,"a",@progbits
	.sectionflags	@""
	.align	4
.nv.constant0._ZN5flash25flash_bwd_dot_do_o_kernelILb0E23Flash_bwd_kernel_traitsILi96ELi64ELi128ELi8ELi2ELi4ELi4ELb1ELb0EN7cutlass10bfloat16_tE19Flash_kernel_traitsILi96ELi64ELi128ELi8ES3_EEEEvNS_16Flash_bwd_paramsE:
	.zero		992


//--------------------- .nv.constant0._ZN5flash25flash_bwd_dot_do_o_kernelILb1E23Flash_bwd_kernel_traitsILi96ELi64ELi128ELi8ELi2ELi4ELi4ELb1ELb0EN7cutlass10bfloat16_tE19Flash_kernel_traitsILi96ELi64ELi128ELi8ES3_EEEEvNS_16Flash_bwd_paramsE --------------------------
	.section	.nv.constant0._ZN5flash25flash_bwd_dot_do_o_kernelILb1E23Flash_bwd_kernel_traitsILi96ELi64ELi128ELi8ELi2ELi4ELi4ELb1ELb0EN7cutlass10bfloat16_tE19Flash_kernel_traitsILi96ELi64ELi128ELi8ES3_EEEEvNS_16Flash_bwd_paramsE,"a",@progbits
	.sectionflags	@""
	.align	4
.nv.constant0._ZN5flash25flash_bwd_dot_do_o_kernelILb1E23Flash_bwd_kernel_traitsILi96ELi64ELi128ELi8ELi2ELi4ELi4ELb1ELb0EN7cutlass10bfloat16_tE19Flash_kernel_traitsILi96ELi64ELi128ELi8ES3_EEEEvNS_16Flash_bwd_paramsE:
	.zero		992


//--------------------- .nv.constant0._ZN5flash27flash_bwd_convert_dq_kernelI23Flash_bwd_kernel_traitsILi96ELi64ELi128ELi8ELi2ELi4ELi4ELb0ELb0EN7cutlass10bfloat16_tE19Flash_kernel_traitsILi96ELi64ELi128ELi8ES3_EEEEvNS_16Flash_bwd_paramsEi --------------------------
	.section	.nv.constant0._ZN5flash27flash_bwd_convert_dq_kernelI23Flash_bwd_kernel_traitsILi96ELi64ELi128ELi8ELi2ELi4ELi4ELb0ELb0EN7cutlass10bfloat16_tE19Flash_kernel_traitsILi96ELi64ELi128ELi8ES3_EEEEvNS_16Flash_bwd_paramsEi,"a",@progbits
	.sectionflags	@""
	.align	4
.nv.constant0._ZN5flash27flash_bwd_convert_dq_kernelI23Flash_bwd_kernel_traitsILi96ELi64ELi128ELi8ELi2ELi4ELi4ELb0ELb0EN7cutlass10bfloat16_tE19Flash_kernel_traitsILi96ELi64ELi128ELi8ES3_EEEEvNS_16Flash_bwd_paramsEi:
	.zero		996


//--------------------- .nv.constant0._ZN5flash44flash_bwd_dq_dk_dv_loop_seqk_parallel_kernelI23Flash_bwd_kernel_traitsILi96ELi64ELi128ELi8ELi2ELi4ELi4ELb0ELb0EN7cutlass10bfloat16_tE19Flash_kernel_traitsILi96ELi64ELi128ELi8ES3_EELb1ELb0ELb0ELb0ELb0ELb1ELb0EEEvNS_16Flash_bwd_paramsE --------------------------
	.section	.nv.constant0._ZN5flash44flash_bwd_dq_dk_dv_loop_seqk_parallel_kernelI23Flash_bwd_kernel_traitsILi96ELi64ELi128ELi8ELi2ELi4ELi4ELb0ELb0EN7cutlass10bfloat16_tE19Flash_kernel_traitsILi96ELi64ELi128ELi8ES3_EELb1ELb0ELb0ELb0ELb0ELb1ELb0EEEvNS_16Flash_bwd_paramsE,"a",@progbits
	.sectionflags	@""
	.align	4
.nv.constant0._ZN5flash44flash_bwd_dq_dk_dv_loop_seqk_parallel_kernelI23Flash_bwd_kernel_traitsILi96ELi64ELi128ELi8ELi2ELi4ELi4ELb0ELb0EN7cutlass10bfloat16_tE19Flash_kernel_traitsILi96ELi64ELi128ELi8ES3_EELb1ELb0ELb0ELb0ELb0ELb1ELb0EEEvNS_16Flash_bwd_paramsE:
	.zero		992


//--------------------- .nv.constant0._ZN5flash44flash_bwd_dq_dk_dv_loop_seqk_parallel_kernelI23Flash_bwd_kernel_traitsILi96ELi64ELi128ELi8ELi2ELi4ELi4ELb0ELb0EN7cutlass10bfloat16_tE19Flash_kernel_traitsILi96ELi64ELi128ELi8ES3_EELb0ELb0ELb0ELb0ELb0ELb1ELb1EEEvNS_16Flash_bwd_paramsE --------------------------
	.section	.nv.constant0._ZN5flash44flash_bwd_dq_dk_dv_loop_seqk_parallel_kernelI23Flash_bwd_kernel_traitsILi96ELi64ELi128ELi8ELi2ELi4ELi4ELb0ELb0EN7cutlass10bfloat16_tE19Flash_kernel_traitsILi96ELi64ELi128ELi8ES3_EELb0ELb0ELb0ELb0ELb0ELb1ELb1EEEvNS_16Flash_bwd_paramsE,"a",@progbits
	.sectionflags	@""
	.align	4
.nv.constant0._ZN5flash44flash_bwd_dq_dk_dv_loop_seqk_parallel_kernelI23Flash_bwd_kernel_traitsILi96ELi64ELi128ELi8ELi2ELi4ELi4ELb0ELb0EN7cutlass10bfloat16_tE19Flash_kernel_traitsILi96ELi64ELi128ELi8ES3_EELb0ELb0ELb0ELb0ELb0ELb1ELb1EEEvNS_16Flash_bwd_paramsE:
	.zero		992


//--------------------- .nv.constant0._ZN5flash44flash_bwd_dq_dk_dv_loop_seqk_parallel_kernelI23Flash_bwd_kernel_traitsILi96ELi64ELi128ELi8ELi2ELi4ELi4ELb0ELb0EN7cutlass10bfloat16_tE19Flash_kernel_traitsILi96ELi64ELi128ELi8ES3_EELb1ELb0ELb0ELb0ELb0ELb0ELb0EEEvNS_16Flash_bwd_paramsE --------------------------
	.section	.nv.constant0._ZN5flash44flash_bwd_dq_dk_dv_loop_seqk_parallel_kernelI23Flash_bwd_kernel_traitsILi96ELi64ELi128ELi8ELi2ELi4ELi4ELb0ELb0EN7cutlass10bfloat16_tE19Flash_kernel_traitsILi96ELi64ELi128ELi8ES3_EELb1ELb0ELb0ELb0ELb0ELb0ELb0EEEvNS_16Flash_bwd_paramsE,"a",@progbits
	.sectionflags	@""
	.align	4
.nv.constant0._ZN5flash44flash_bwd_dq_dk_dv_loop_seqk_parallel_kernelI23Flash_bwd_kernel_traitsILi96ELi64ELi128ELi8ELi2ELi4ELi4ELb0ELb0EN7cutlass10bfloat16_tE19Flash_kernel_traitsILi96ELi64ELi128ELi8ES3_EELb1ELb0ELb0ELb0ELb0ELb0ELb0EEEvNS_16Flash_bwd_paramsE:
	.zero		992


//--------------------- .nv.constant0._ZN5flash44flash_bwd_dq_dk_dv_loop_seqk_parallel_kernelI23Flash_bwd_kernel_traitsILi96ELi64ELi128ELi8ELi2ELi4ELi4ELb0ELb0EN7cutlass10bfloat16_tE19Flash_kernel_traitsILi96ELi64ELi128ELi8ES3_EELb0ELb0ELb0ELb0ELb0ELb0ELb1EEEvNS_16Flash_bwd_paramsE --------------------------
	.section	.nv.constant0._ZN5flash44flash_bwd_dq_dk_dv_loop_seqk_parallel_kernelI23Flash_bwd_kernel_traitsILi96ELi64ELi128ELi8ELi2ELi4ELi4ELb0ELb0EN7cutlass10bfloat16_tE19Flash_kernel_traitsILi96ELi64ELi128ELi8ES3_EELb0ELb0ELb0ELb0ELb0ELb0ELb1EEEvNS_16Flash_bwd_paramsE,"a",@progbits
	.sectionflags	@""
	.align	4
.nv.constant0._ZN5flash44flash_bwd_dq_dk_dv_loop_seqk_parallel_kernelI23Flash_bwd_kernel_traitsILi96ELi64ELi128ELi8ELi2ELi4ELi4ELb0ELb0EN7cutlass10bfloat16_tE19Flash_kernel_traitsILi96ELi64ELi128ELi8ES3_EELb0ELb0ELb0ELb0ELb0ELb0ELb1EEEvNS_16Flash_bwd_paramsE:
	.zero		992


//--------------------- .nv.constant0._ZN5flash44flash_bwd_dq_dk_dv_loop_seqk_parallel_kernelI23Flash_bwd_kernel_traitsILi96ELi64ELi128ELi8ELi2ELi4ELi4ELb0ELb0EN7cutlass10bfloat16_tE19Flash_kernel_traitsILi96ELi64ELi128ELi8ES3_EELb1ELb0ELb1ELb0ELb0ELb0ELb0EEEvNS_16Flash_bwd_paramsE --------------------------
	.section	.nv.constant0._ZN5flash44flash_bwd_dq_dk_dv_loop_seqk_parallel_kernelI23Flash_bwd_kernel_traitsILi96ELi64ELi128ELi8ELi2ELi4ELi4ELb0ELb0EN7cutlass10bfloat16_tE19Flash_kernel_traitsILi96ELi64ELi128ELi8ES3_EELb1ELb0ELb1ELb0ELb0ELb0ELb0EEEvNS_16Flash_bwd_paramsE,"a",@progbits
	.sectionflags	@""
	.align	4
.nv.constant0._ZN5flash44flash_bwd_dq_dk_dv_loop_seqk_parallel_kernelI23Flash_bwd_kernel_traitsILi96ELi64ELi128ELi8ELi2ELi4ELi4ELb0ELb0EN7cutlass10bfloat16_tE19Flash_kernel_traitsILi96ELi64ELi128ELi8ES3_EELb1ELb0ELb1ELb0ELb0ELb0ELb0EEEvNS_16Flash_bwd_paramsE:
	.zero		992


//--------------------- .nv.constant0._ZN5flash44flash_bwd_dq_dk_dv_loop_seqk_parallel_kernelI23Flash_bwd_kernel_traitsILi96ELi64ELi128ELi8ELi2ELi4ELi4ELb0ELb0EN7cutlass10bfloat16_tE19Flash_kernel_traitsILi96ELi64ELi128ELi8ES3_EELb0ELb0ELb1ELb0ELb0ELb0ELb1EEEvNS_16Flash_bwd_paramsE --------------------------
	.section	.nv.constant0._ZN5flash44flash_bwd_dq_dk_dv_loop_seqk_parallel_kernelI23Flash_bwd_kernel_traitsILi96ELi64ELi128ELi8ELi2ELi4ELi4ELb0ELb0EN7cutlass10bfloat16_tE19Flash_kernel_traitsILi96ELi64ELi128ELi8ES3_EELb0ELb0ELb1ELb0ELb0ELb0ELb1EEEvNS_16Flash_bwd_paramsE,"a",@progbits
	.sectionflags	@""
	.align	4
.nv.constant0._ZN5flash44flash_bwd_dq_dk_dv_loop_seqk_parallel_kernelI23Flash_bwd_kernel_traitsILi96ELi64ELi128ELi8ELi2ELi4ELi4ELb0ELb0EN7cutlass10bfloat16_tE19Flash_kernel_traitsILi96ELi64ELi128ELi8ES3_EELb0ELb0ELb1ELb0ELb0ELb0ELb1EEEvNS_16Flash_bwd_paramsE:
	.zero		992


//--------------------- .nv.constant0._ZN5flash44flash_bwd_dq_dk_dv_loop_seqk_parallel_kernelI23Flash_bwd_kernel_traitsILi96ELi64ELi128ELi8ELi2ELi4ELi4ELb0ELb0EN7cutlass10bfloat16_tE19Flash_kernel_traitsILi96ELi64ELi128ELi8ES3_EELb1ELb0ELb0ELb0ELb1ELb1ELb0EEEvNS_16Flash_bwd_paramsE --------------------------
	.section	.nv.constant0._ZN5flash44flash_bwd_dq_dk_dv_loop_seqk_parallel_kernelI23Flash_bwd_kernel_traitsILi96ELi64ELi128ELi8ELi2ELi4ELi4ELb0ELb0EN7cutlass10bfloat16_tE19Flash_kernel_traitsILi96ELi64ELi128ELi8ES3_EELb1ELb0ELb0ELb0ELb1ELb1ELb0EEEvNS_16Flash_bwd_paramsE,"a",@progbits
	.sectionflags	@""
	.align	4
.nv.constant0._ZN5flash44flash_bwd_dq_dk_dv_loop_seqk_parallel_kernelI23Flash_bwd_kernel_traitsILi96ELi64ELi128ELi8ELi2ELi4ELi4ELb0ELb0EN7cutlass10bfloat16_tE19Flash_kernel_traitsILi96ELi64ELi128ELi8ES3_EELb1ELb0ELb0ELb0ELb1ELb1ELb0EEEvNS_16Flash_bwd_paramsE:
	.zero		992


//--------------------- .nv.constant0._ZN5flash44flash_bwd_dq_dk_dv_loop_seqk_parallel_kernelI23Flash_bwd_kernel_traitsILi96ELi64ELi128ELi8ELi2ELi4ELi4ELb0ELb0EN7cutlass10bfloat16_tE19Flash_kernel_traitsILi96ELi64ELi128ELi8ES3_EELb0ELb0ELb0ELb0ELb1ELb1ELb1EEEvNS_16Flash_bwd_paramsE --------------------------
	.section	.nv.constant0._ZN5flash44flash_bwd_dq_dk_dv_loop_seqk_parallel_kernelI23Flash_bwd_kernel_traitsILi96ELi64ELi128ELi8ELi2ELi4ELi4ELb0ELb0EN7cutlass10bfloat16_tE19Flash_kernel_traitsILi96ELi64ELi128ELi8ES3_EELb0ELb0ELb0ELb0ELb1ELb1ELb1EEEvNS_16Flash_bwd_paramsE,"a",@progbits
	.sectionflags	@""
	.align	4
.nv.constant0._ZN5flash44flash_bwd_dq_dk_dv_loop_seqk_parallel_kernelI23Flash_bwd_kernel_traitsILi96ELi64ELi128ELi8ELi2ELi4ELi4ELb0ELb0EN7cutlass10bfloat16_tE19Flash_kernel_traitsILi96ELi64ELi128ELi8ES3_EELb0ELb0ELb0ELb0ELb1ELb1ELb1EEEvNS_16Flash_bwd_paramsE:
	.zero		992


//--------------------- .nv.constant0._ZN5flash44flash_bwd_dq_dk_dv_loop_seqk_parallel_kernelI23Flash_bwd_kernel_traitsILi96ELi64ELi128ELi8ELi2ELi4ELi4ELb0ELb0EN7cutlass10bfloat16_tE19Flash_kernel_traitsILi96ELi64ELi128ELi8ES3_EELb1ELb0ELb0ELb1ELb0ELb0ELb0EEEvNS_16Flash_bwd_paramsE --------------------------
	.section	.nv.constant0._ZN5flash44flash_bwd_dq_dk_dv_loop_seqk_parallel_kernelI23Flash_bwd_kernel_traitsILi96ELi64ELi128ELi8ELi2ELi4ELi4ELb0ELb0EN7cutlass10bfloat16_tE19Flash_kernel_traitsILi96ELi64ELi128ELi8ES3_EELb1ELb0ELb0ELb1ELb0ELb0ELb0EEEvNS_16Flash_bwd_paramsE,"a",@progbits
	.sectionflags	@""
	.align	4
.nv.constant0._ZN5flash44flash_bwd_dq_dk_dv_loop_seqk_parallel_kernelI23Flash_bwd_kernel_traitsILi96ELi64ELi128ELi8ELi2ELi4ELi4ELb0ELb0EN7cutlass10bfloat16_tE19Flash_kernel_traitsILi96ELi64ELi128ELi8ES3_EELb1ELb0ELb0ELb1ELb0ELb0ELb0EEEvNS_16Flash_bwd_paramsE:
	.zero		992


//--------------------- .nv.constant0._ZN5flash44flash_bwd_dq_dk_dv_loop_seqk_parallel_kernelI23Flash_bwd_kernel_traitsILi96ELi64ELi128ELi8ELi2ELi4ELi4ELb0ELb0EN7cutlass10bfloat16_tE19Flash_kernel_traitsILi96ELi64ELi128ELi8ES3_EELb0ELb0ELb0ELb1ELb0ELb0ELb1EEEvNS_16Flash_bwd_paramsE --------------------------
	.section	.nv.constant0._ZN5flash44flash_bwd_dq_dk_dv_loop_seqk_parallel_kernelI23Flash_bwd_kernel_traitsILi96ELi64ELi128ELi8ELi2ELi4ELi4ELb0ELb0EN7cutlass10bfloat16_tE19Flash_kernel_traitsILi96ELi64ELi128ELi8ES3_EELb0ELb0ELb0ELb1ELb0ELb0ELb1EEEvNS_16Flash_bwd_paramsE,"a",@progbits
	.sectionflags	@""
	.align	4
.nv.constant0._ZN5flash44flash_bwd_dq_dk_dv_loop_seqk_parallel_kernelI23Flash_bwd_kernel_traitsILi96ELi64ELi128ELi8ELi2ELi4ELi4ELb0ELb0EN7cutlass10bfloat16_tE19Flash_kernel_traitsILi96ELi64ELi128ELi8ES3_EELb0ELb0ELb0ELb1ELb0ELb0ELb1EEEvNS_16Flash_bwd_paramsE:
	.zero		992


//--------------------- .nv.constant0._ZN5flash44flash_bwd_dq_dk_dv_loop_seqk_parallel_kernelI23Flash_bwd_kernel_traitsILi96ELi64ELi128ELi8ELi2ELi4ELi4ELb0ELb0EN7cutlass10bfloat16_tE19Flash_kernel_traitsILi96ELi64ELi128ELi8ES3_EELb1ELb0ELb1ELb0ELb0ELb1ELb0EEEvNS_16Flash_bwd_paramsE --------------------------
	.section	.nv.constant0._ZN5flash44flash_bwd_dq_dk_dv_loop_seqk_parallel_kernelI23Flash_bwd_kernel_traitsILi96ELi64ELi128ELi8ELi2ELi4ELi4ELb0ELb0EN7cutlass10bfloat16_tE19Flash_kernel_traitsILi96ELi64ELi128ELi8ES3_EELb1ELb0ELb1ELb0ELb0ELb1ELb0EEEvNS_16Flash_bwd_paramsE,"a",@progbits
	.sectionflags	@""
	.align	4
.nv.constant0._ZN5flash44flash_bwd_dq_dk_dv_loop_seqk_parallel_kernelI23Flash_bwd_kernel_traitsILi96ELi64ELi128ELi8ELi2ELi4ELi4ELb0ELb0EN7cutlass10bfloat16_tE19Flash_kernel_traitsILi96ELi64ELi128ELi8ES3_EELb1ELb0ELb1ELb0ELb0ELb1ELb0EEEvNS_16Flash_bwd_paramsE:
	.zero		992


//--------------------- .nv.constant0._ZN5flash44flash_bwd_dq_dk_dv_loop_seqk_parallel_kernelI23Flash_bwd_kernel_traitsILi96ELi64ELi128ELi8ELi2ELi4ELi4ELb0ELb0EN7cutlass10bfloat16_tE19Flash_kernel_traitsILi96ELi64ELi128ELi8ES3_EELb0ELb0ELb1ELb0ELb0ELb1ELb1EEEvNS_16Flash_bwd_paramsE --------------------------
	.section	.nv.constant0._ZN5flash44flash_bwd_dq_dk_dv_loop_seqk_parallel_kernelI23Flash_bwd_kernel_traitsILi96ELi64ELi128ELi8ELi2ELi4ELi4ELb0ELb0EN7cutlass10bfloat16_tE19Flash_kernel_traitsILi96ELi64ELi128ELi8ES3_EELb0ELb0ELb1ELb0ELb0ELb1ELb1EEEvNS_16Flash_bwd_paramsE,"a",@progbits
	.sectionflags	@""
	.align	4
.nv.constant0._ZN5flash44flash_bwd_dq_dk_dv_loop_seqk_parallel_kernelI23Flash_bwd_kernel_traitsILi96ELi64ELi128ELi8ELi2ELi4ELi4ELb0ELb0EN7cutlass10bfloat16_tE19Flash_kernel_traitsILi96ELi64ELi128ELi8ES3_EELb0ELb0ELb1ELb0ELb0ELb1ELb1EEEvNS_16Flash_bwd_paramsE:
	.zero		992


//--------------------- .nv.constant0._ZN5flash44flash_bwd_dq_dk_dv_loop_seqk_parallel_kernelI23Flash_bwd_kernel_traitsILi96ELi64ELi128ELi8ELi2ELi4ELi4ELb0ELb0EN7cutlass10bfloat16_tE19Flash_kernel_traitsILi96ELi64ELi128ELi8ES3_EELb1ELb0ELb1ELb1ELb0ELb0ELb0EEEvNS_16Flash_bwd_paramsE --------------------------
	.section	.nv.constant0._ZN5flash44flash_bwd_dq_dk_dv_loop_seqk_parallel_kernelI23Flash_bwd_kernel_traitsILi96ELi64ELi128ELi8ELi2ELi4ELi4ELb0ELb0EN7cutlass10bfloat16_tE19Flash_kernel_traitsILi96ELi64ELi128ELi8ES3_EELb1ELb0ELb1ELb1ELb0ELb0ELb0EEEvNS_16Flash_bwd_paramsE,"a",@progbits
	.sectionflags	@""
	.align	4
.nv.constant0._ZN5flash44flash_bwd_dq_dk_dv_loop_seqk_parallel_kernelI23Flash_bwd_kernel_traitsILi96ELi64ELi128ELi8ELi2ELi4ELi4ELb0ELb0EN7cutlass10bfloat16_tE19Flash_kernel_traitsILi96ELi64ELi128ELi8ES3_EELb1ELb0ELb1ELb1ELb0ELb0ELb0EEEvNS_16Flash_bwd_paramsE:
	.zero		992


//--------------------- .nv.constant0._ZN5flash44flash_bwd_dq_dk_dv_loop_seqk_parallel_kernelI23Flash_bwd_kernel_traitsILi96ELi64ELi128ELi8ELi2ELi4ELi4ELb0ELb0EN7cutlass10bfloat16_tE19Flash_kernel_traitsILi96ELi64ELi128ELi8ES3_EELb0ELb0ELb1ELb1ELb0ELb0ELb1EEEvNS_16Flash_bwd_paramsE --------------------------
	.section	.nv.constant0._ZN5flash44flash_bwd_dq_dk_dv_loop_seqk_parallel_kernelI23Flash_bwd_kernel_traitsILi96ELi64ELi128ELi8ELi2ELi4ELi4ELb0ELb0EN7cutlass10bfloat16_tE19Flash_kernel_traitsILi96ELi64ELi128ELi8ES3_EELb0ELb0ELb1ELb1ELb0ELb0ELb1EEEvNS_16Flash_bwd_paramsE,"a",@progbits
	.sectionflags	@""
	.align	4
.nv.constant0._ZN5flash44flash_bwd_dq_dk_dv_loop_seqk_parallel_kernelI23Flash_bwd_kernel_traitsILi96ELi64ELi128ELi8ELi2ELi4ELi4ELb0ELb0EN7cutlass10bfloat16_tE19Flash_kernel_traitsILi96ELi64ELi128ELi8ES3_EELb0ELb0ELb1ELb1ELb0ELb0ELb1EEEvNS_16Flash_bwd_paramsE:
	.zero		992


//--------------------- .nv.constant0._ZN5flash25flash_bwd_dot_do_o_kernelILb0E23Flash_bwd_kernel_traitsILi96ELi64ELi128ELi8ELi2ELi4ELi4ELb0ELb0EN7cutlass10bfloat16_tE19Flash_kernel_traitsILi96ELi64ELi128ELi8ES3_EEEEvNS_16Flash_bwd_paramsE --------------------------
	.section	.nv.constant0._ZN5flash25flash_bwd_dot_do_o_kernelILb0E23Flash_bwd_kernel_traitsILi96ELi64ELi128ELi8ELi2ELi4ELi4ELb0ELb0EN7cutlass10bfloat16_tE19Flash_kernel_traitsILi96ELi64ELi128ELi8ES3_EEEEvNS_16Flash_bwd_paramsE,"a",@progbits
	.sectionflags	@""
	.align	4
.nv.constant0._ZN5flash25flash_bwd_dot_do_o_kernelILb0E23Flash_bwd_kernel_traitsILi96ELi64ELi128ELi8ELi2ELi4ELi4ELb0ELb0EN7cutlass10bfloat16_tE19Flash_kernel_traitsILi96ELi64ELi128ELi8ES3_EEEEvNS_16Flash_bwd_paramsE:
	.zero		992


//--------------------- .nv.constant0._ZN5flash25flash_bwd_dot_do_o_kernelILb1E23Flash_bwd_kernel_traitsILi96ELi64ELi128ELi8ELi2ELi4ELi4ELb0ELb0EN7cutlass10bfloat16_tE19Flash_kernel_traitsILi96ELi64ELi128ELi8ES3_EEEEvNS_16Flash_bwd_paramsE --------------------------
	.section	.nv.constant0._ZN5flash25flash_bwd_dot_do_o_kernelILb1E23Flash_bwd_kernel_traitsILi96ELi64ELi128ELi8ELi2ELi4ELi4ELb0ELb0EN7cutlass10bfloat16_tE19Flash_kernel_traitsILi96ELi64ELi128ELi8ES3_EEEEvNS_16Flash_bwd_paramsE,"a",@progbits
	.sectionflags	@""
	.align	4
.nv.constant0._ZN5flash25flash_bwd_dot_do_o_kernelILb1E23Flash_bwd_kernel_traitsILi96ELi64ELi128ELi8ELi2ELi4ELi4ELb0ELb0EN7cutlass10bfloat16_tE19Flash_kernel_traitsILi96ELi64ELi128ELi8ES3_EEEEvNS_16Flash_bwd_paramsE:
	.zero		992


//--------------------- .text._ZN5flash44flash_bwd_dq_dk_dv_loop_seqk_parallel_kernelI23Flash_bwd_kernel_traitsILi96ELi64ELi128ELi8ELi2ELi4ELi4ELb1ELb0EN7cutlass10bfloat16_tE19Flash_kernel_traitsILi96ELi64ELi128ELi8ES3_EELb0ELb0ELb0ELb0ELb0ELb1ELb0EEEvNS_16Flash_bwd_paramsE --------------------------
	.section	.text._ZN5flash44flash_bwd_dq_dk_dv_loop_seqk_parallel_kernelI23Flash_bwd_kernel_traitsILi96ELi64ELi128ELi8ELi2ELi4ELi4ELb1ELb0EN7cutlass10bfloat16_tE19Flash_kernel_traitsILi96ELi64ELi128ELi8ES3_EELb0ELb0ELb0ELb0ELb0ELb1ELb0EEEvNS_16Flash_bwd_paramsE,"ax",@progbits
	.sectioninfo	@"SHI_REGISTERS=255"
	.align	128
        .global         _ZN5flash44flash_bwd_dq_dk_dv_loop_seqk_parallel_kernelI23Flash_bwd_kernel_traitsILi96ELi64ELi128ELi8ELi2ELi4ELi4ELb1ELb0EN7cutlass10bfloat16_tE19Flash_kernel_traitsILi96ELi64ELi128ELi8ES3_EELb0ELb0ELb0ELb0ELb0ELb1ELb0EEEvNS_16Flash_bwd_paramsE
        .type           _ZN5flash44flash_bwd_dq_dk_dv_loop_seqk_parallel_kernelI23Flash_bwd_kernel_traitsILi96ELi64ELi128ELi8ELi2ELi4ELi4ELb1ELb0EN7cutlass10bfloat16_tE19Flash_kernel_traitsILi96ELi64ELi128ELi8ES3_EELb0ELb0ELb0ELb0ELb0ELb1ELb0EEEvNS_16Flash_bwd_paramsE,@function
        .size           _ZN5flash44flash_bwd_dq_dk_dv_loop_seqk_parallel_kernelI23Flash_bwd_kernel_traitsILi96ELi64ELi128ELi8ELi2ELi4ELi4ELb1ELb0EN7cutlass10bfloat16_tE19Flash_kernel_traitsILi96ELi64ELi128ELi8ES3_EELb0ELb0ELb0ELb0ELb0ELb1ELb0EEEvNS_16Flash_bwd_paramsE,(.L_x_1274 - _ZN5flash44flash_bwd_dq_dk_dv_loop_seqk_parallel_kernelI23Flash_bwd_kernel_traitsILi96ELi64ELi128ELi8ELi2ELi4ELi4ELb1ELb0EN7cutlass10bfloat16_tE19Flash_kernel_traitsILi96ELi64ELi128ELi8ES3_EELb0ELb0ELb0ELb0ELb0ELb1ELb0EEEvNS_16Flash_bwd_paramsE)
        .other          _ZN5flash44flash_bwd_dq_dk_dv_loop_seqk_parallel_kernelI23Flash_bwd_kernel_traitsILi96ELi64ELi128ELi8ELi2ELi4ELi4ELb1ELb0EN7cutlass10bfloat16_tE19Flash_kernel_traitsILi96ELi64ELi128ELi8ES3_EELb0ELb0ELb0ELb0ELb0ELb1ELb0EEEvNS_16Flash_bwd_paramsE,@"STO_CUDA_ENTRY STV_DEFAULT"
_ZN5flash44flash_bwd_dq_dk_dv_loop_seqk_parallel_kernelI23Flash_bwd_kernel_traitsILi96ELi64ELi128ELi8ELi2ELi4ELi4ELb1ELb0EN7cutlass10bfloat16_tE19Flash_kernel_traitsILi96ELi64ELi128ELi8ES3_EELb0ELb0ELb0ELb0ELb0ELb1ELb0EEEvNS_16Flash_bwd_paramsE:
.text._ZN5flash44flash_bwd_dq_dk_dv_loop_seqk_parallel_kernelI23Flash_bwd_kernel_traitsILi96ELi64ELi128ELi8ELi2ELi4ELi4ELb1ELb0EN7cutlass10bfloat16_tE19Flash_kernel_traitsILi96ELi64ELi128ELi8ES3_EELb0ELb0ELb0ELb0ELb0ELb1ELb0EEEvNS_16Flash_bwd_paramsE:
[----:B------:R-:W-:Y:S02]  /*0000*/  MOV R1, c[0x0][0x28] ;  /* 0x00000a0000017a02 */ /* 0x000fe40000000f00 */
[----:B------:R-:W1:Y:S01]  /*0010*/  S2UR UR18, SR_CTAID.X ;  /* 0x00000000001279c3 */ /* 0x000e620000002500 */
[----:B------:R-:W-:Y:S01]  /*0020*/  ULDC UR4, c[0x0][0x218] ;  /* 0x0000860000047ab9 */ /* 0x000fe20000000800 */
[----:B------:R-:W-:Y:S01]  /*0030*/  IADD3 R1, R1, -0x40, RZ ;  /* 0xffffffc001017810 */ /* 0x000fe20007ffe0ff */
[----:B------:R-:W-:-:S04]  /*0040*/  UIADD3 UR5, UR4, 0x7f, URZ ;  /* 0x0000007f04057890 */ /* 0x000fc8000fffe03f */
[----:B------:R-:W-:-:S04]  /*0050*/  USHF.R.S32.HI UR4, URZ, 0x1f, UR5 ;  /* 0x0000001f3f047899 */ /* 0x000fc80008011405 */
[----:B------:R-:W-:-:S04]  /*0060*/  ULEA.HI UR4, UR4, UR5, URZ, 0x7 ;  /* 0x0000000504047291 */ /* 0x000fc8000f8f383f */
[----:B------:R-:W-:-:S04]  /*0070*/  USHF.R.S32.HI UR4, URZ, 0x7, UR4 ;  /* 0x000000073f047899 */ /* 0x000fc80008011404 */
[----:B-1----:R-:W-:-:S06]  /*0080*/  UISETP.GE.AND UP0, UPT, UR18, UR4, UPT ;  /* 0x000000041200728c */ /* 0x002fcc000bf06270 */
[----:B------:R-:W-:-:S13]  /*0090*/  PLOP3.LUT P0, PT, PT, PT, UP0, 0x80, 0x0 ;  /* 0x000000000000781c */ /* 0x000fda0003f0f008 */
[----:B------:R-:W-:Y:S05]  /*00a0*/  @P0 EXIT ;  /* 0x000000000000094d */ /* 0x000fea0003800000 */
[----:B------:R-:W1:Y:S01]  /*00b0*/  S2R R21, SR_TID.X ;  /* 0x0000000000157919 */ /* 0x000e620000002100 */
[----:B------:R-:W2:Y:S01]  /*00c0*/  S2UR UR31, SR_CTAID.Y ;  /* 0x00000000001f79c3 */ /* 0x000ea20000002600 */
[----:B------:R-:W-:Y:S01]  /*00d0*/  ULDC UR14, c[0x0][0x224] ;  /* 0x00008900000e7ab9 */ /* 0x000fe20000000800 */
[----:B------:R-:W-:Y:S01]  /*00e0*/  IMAD.MOV.U32 R226, RZ, RZ, 0x20 ;  /* 0x00000020ffe27424 */ /* 0x000fe200078e00ff */
[----:B------:R-:W-:Y:S01]  /*00f0*/  USHF.R.S32.HI UR7, URZ, 0x1f, UR14 ;  /* 0x0000001f3f077899 */ /* 0x000fe2000801140e */
[----:B------:R-:W-:Y:S01]  /*0100*/  IMAD.MOV.U32 R228, RZ, RZ, -0x10 ;  /* 0xfffffff0ffe47424 */ /* 0x000fe200078e00ff */
[----:B------:R-:W-:Y:S01]  /*0110*/  ULDC.U8 UR9, c[0x0][0x328] ;  /* 0x0000ca0000097ab9 */ /* 0x000fe20000000000 */
[----:B------:R-:W-:Y:S01]  /*0120*/  IMAD.MOV.U32 R223, RZ, RZ, -0x40 ;  /* 0xffffffc0ffdf7424 */ /* 0x000fe200078e00ff */
[----:B------:R-:W-:Y:S01]  /*0130*/  UISETP.NE.AND UP5, UPT, UR9, URZ, UPT ;  /* 0x0000003f0900728c */ /* 0x000fe2000bfa5270 */
[----:B------:R-:W3:Y:S01]  /*0140*/  S2UR UR38, SR_CTAID.Z ;  /* 0x00000000002679c3 */ /* 0x000ee20000002700 */
[----:B------:R-:W-:-:S02]  /*0150*/  ULDC UR46, c[0x0][0x22c] ;  /* 0x00008b00002e7ab9 */ /* 0x000fc40000000800 */
[----:B------:R-:W-:Y:S02]  /*0160*/  ULDC UR36, c[0x0][0x1c0] ;  /* 0x0000700000247ab9 */ /* 0x000fe40000000800 */
[----:B------:R-:W-:Y:S02]  /*0170*/  ULDC UR12, c[0x0][0x1c0] ;  /* 0x00007000000c7ab9 */ /* 0x000fe40000000800 */
[----:B------:R-:W-:Y:S02]  /*0180*/  UIMAD.WIDE UR36, UR46, UR36, URZ ;  /* 0x000000242e2472a5 */ /* 0x000fe4000f8e023f */
[----:B------:R-:W-:Y:S02]  /*0190*/  UMOV UR8, 0x80 ;  /* 0x0000008000087882 */ /* 0x000fe40000000000 */
[----:B------:R-:W-:Y:S02]  /*01a0*/  ULDC UR6, c[0x0][0x210] ;  /* 0x0000840000067ab9 */ /* 0x000fe40000000800 */
[----:B------:R-:W-:Y:S01]  /*01b0*/  ULDC UR55, c[0x0][0x234] ;  /* 0x00008d0000377ab9 */ /* 0x000fe20000000800 */
[----:B-1----:R-:W-:Y:S01]  /*01c0*/  SHF.R.S32.HI R19, RZ, 0x1f, R21 ;  /* 0x0000001fff137819 */ /* 0x002fe20000011415 */
[----:B--2---:R-:W-:-:S02]  /*01d0*/  UIMAD.WIDE.U32 UR44, UR31, UR14, URZ ;  /* 0x0000000e1f2c72a5 */ /* 0x004fc4000f8e003f */
[----:B------:R-:W-:Y:S01]  /*01e0*/  USHF.L.U32 UR14, UR31, 0x7, URZ ;  /* 0x000000071f0e7899 */ /* 0x000fe2000800063f */
[CC--:B------:R-:W-:Y:S01]  /*01f0*/  LEA.HI R11, R19.reuse, R21.reuse, RZ, 0x4 ;  /* 0x00000015130b7211 */ /* 0x0c0fe200078f20ff */
[----:B------:R-:W-:Y:S01]  /*0200*/  ULDC UR13, c[0x0][0x1c0] ;  /* 0x00007000000d7ab9 */ /* 0x000fe20000000800 */
[-C--:B------:R-:W-:Y:S01]  /*0210*/  LEA.HI R5, R19, R21.reuse, RZ, 0x5 ;  /* 0x0000001513057211 */ /* 0x080fe200078f28ff */
[----:B------:R-:W-:Y:S01]  /*0220*/  ULDC UR11, c[0x0][0x1c0] ;  /* 0x00007000000b7ab9 */ /* 0x000fe20000000800 */
[----:B------:R-:W-:Y:S01]  /*0230*/  SHF.R.S32.HI R4, RZ, 0x4, R11 ;  /* 0x00000004ff047819 */ /* 0x000fe2000001140b */
[----:B---3--:R-:W-:Y:S01]  /*0240*/  UIMAD UR47, UR38, UR46, URZ ;  /* 0x0000002e262f72a4 */ /* 0x008fe2000f8e023f */
[----:B------:R-:W-:Y:S01]  /*0250*/  LOP3.LUT R0, R5, 0xffffffe0, RZ, 0xc0, !PT ;  /* 0xffffffe005007812 */ /* 0x000fe200078ec0ff */
[----:B------:R-:W-:Y:S01]  /*0260*/  UIMAD UR46, UR46, UR12, URZ ;  /* 0x0000000c2e2e72a4 */ /* 0x000fe2000f8e023f */
[----:B------:R-:W-:Y:S01]  /*0270*/  LEA.HI R2, R11, R4, RZ, 0x1 ;  /* 0x000000040b027211 */ /* 0x000fe200078f08ff */
[----:B------:R-:W-:Y:S01]  /*0280*/  UIMAD UR55, UR8, UR6, UR55 ;  /* 0x00000006083772a4 */ /* 0x000fe2000f8e0237 */
[-C--:B------:R-:W-:Y:S01]  /*0290*/  LEA.HI R10, R19, R21.reuse, RZ, 0x2 ;  /* 0x00000015130a7211 */ /* 0x080fe200078f10ff */
[----:B------:R-:W-:Y:S01]  /*02a0*/  IMAD.IADD R0, R21, 0x1, -R0 ;  /* 0x0000000115007824 */ /* 0x000fe200078e0a00 */
[----:B------:R-:W-:Y:S01]  /*02b0*/  LOP3.LUT R2, R2, 0xfffffffe, RZ, 0xc0, !PT ;  /* 0xfffffffe02027812 */ /* 0x000fe200078ec0ff */
[----:B------:R-:W-:Y:S01]  /*02c0*/  UIMAD UR52, UR7, UR31, URZ ;  /* 0x0000001f073472a4 */ /* 0x000fe2000f8e023f */
[----:B------:R-:W-:Y:S01]  /*02d0*/  LEA.HI R17, R19, R21, RZ, 0x3 ;  /* 0x0000001513117211 */ /* 0x000fe200078f18ff */
[----:B------:R-:W-:Y:S01]  /*02e0*/  UIMAD UR6, UR31, UR11, UR38 ;  /* 0x0000000b1f0672a4 */ /* 0x000fe2000f8e0226 */
[----:B------:R-:W-:Y:S01]  /*02f0*/  SHF.R.S32.HI R3, RZ, 0x1f, R0 ;  /* 0x0000001fff037819 */ /* 0x000fe20000011400 */
[----:B------:R-:W-:Y:S01]  /*0300*/  IMAD.IADD R14, R4, 0x1, -R2 ;  /* 0x00000001040e7824 */ /* 0x000fe200078e0a02 */
[----:B------:R-:W-:Y:S01]  /*0310*/  SHF.R.S32.HI R15, RZ, 0x2, R10 ;  /* 0x00000002ff0f7819 */ /* 0x000fe2000001140a */
[----:B------:R-:W-:Y:S01]  /*0320*/  @!UP5 UIMAD UR7, UR31, UR13, UR38 ;  /* 0x0000000d1f07d2a4 */ /* 0x000fe2000f8e0226 */
[----:B------:R-:W-:Y:S01]  /*0330*/  LEA.HI R22, R3, R0, RZ, 0x2 ;  /* 0x0000000003167211 */ /* 0x000fe200078f10ff */
[----:B------:R-:W-:Y:S01]  /*0340*/  USHF.L.U32 UR41, UR46, 0x6, URZ ;  /* 0x000000062e297899 */ /* 0x000fe2000800063f */
[----:B------:R-:W-:Y:S01]  /*0350*/  LOP3.LUT R4, R17, 0xfffffff8, RZ, 0xc0, !PT ;  /* 0xfffffff811047812 */ /* 0x000fe200078ec0ff */
[----:B------:R-:W-:Y:S01]  /*0360*/  ULDC UR49, c[0x0][0x214] ;  /* 0x0000850000317ab9 */ /* 0x000fe20000000800 */
[----:B------:R-:W-:Y:S01]  /*0370*/  SHF.R.S32.HI R0, RZ, 0x5, R5 ;  /* 0x00000005ff007819 */ /* 0x000fe20000011405 */
[----:B------:R-:W-:Y:S01]  /*0380*/  ULDC UR56, c[0x0][0x1c8] ;  /* 0x0000720000387ab9 */ /* 0x000fe20000000800 */
[----:B------:R-:W-:Y:S01]  /*0390*/  SHF.R.S32.HI R8, RZ, 0x3, R17 ;  /* 0x00000003ff087819 */ /* 0x000fe20000011411 */
[----:B------:R-:W-:Y:S01]  /*03a0*/  IMAD.IADD R7, R21, 0x1, -R4 ;  /* 0x0000000115077824 */ /* 0x000fe200078e0a04 */
[----:B------:R-:W-:Y:S01]  /*03b0*/  SHF.R.S32.HI R2, RZ, 0x1f, R5 ;  /* 0x0000001fff027819 */ /* 0x000fe20000011405 */
[----:B------:R-:W-:Y:S01]  /*03c0*/  ULDC.U8 UR10, c[0x0][0x3d0] ;  /* 0x0000f400000a7ab9 */ /* 0x000fe20000000000 */
[----:B------:R-:W-:Y:S01]  /*03d0*/  LOP3.LUT R9, R10, 0xfffffffc, RZ, 0xc0, !PT ;  /* 0xfffffffc0a097812 */ /* 0x000fe200078ec0ff */
[----:B------:R-:W-:Y:S01]  /*03e0*/  IMAD.SHL.U32 R4, R8, 0x40, RZ ;  /* 0x0000004008047824 */ /* 0x000fe200078e00ff */
[----:B------:R-:W-:Y:S01]  /*03f0*/  LEA.HI R6, R10, R15, RZ, 0x1 ;  /* 0x0000000f0a067211 */ /* 0x000fe200078f08ff */
[----:B------:R-:W-:Y:S01]  /*0400*/  ULDC UR50, c[0x0][0x224] ;  /* 0x0000890000327ab9 */ /* 0x000fe20000000800 */
[-C--:B------:R-:W-:Y:S01]  /*0410*/  LEA.HI R3, R5, R0.reuse, RZ, 0x1 ;  /* 0x0000000005037211 */ /* 0x080fe200078f08ff */
[----:B------:R-:W-:Y:S01]  /*0420*/  IMAD.IADD R16, R21, 0x1, -R9 ;  /* 0x0000000115107824 */ /* 0x000fe200078e0a09 */
[----:B------:R-:W-:Y:S01]  /*0430*/  LEA.HI R2, R2, R0, RZ, 0x2 ;  /* 0x0000000002027211 */ /* 0x000fe200078f10ff */
[----:B------:R-:W-:Y:S01]  /*0440*/  @UP5 UIMAD UR54, UR31, UR49, URZ ;  /* 0x000000311f3652a4 */ /* 0x000fe2000f8e023f */
[----:B------:R-:W-:Y:S01]  /*0450*/  LOP3.LUT R6, R6, 0x7fffffe, RZ, 0xc0, !PT ;  /* 0x07fffffe06067812 */ /* 0x000fe200078ec0ff */
[----:B------:R-:W-:Y:S01]  /*0460*/  IMAD.SHL.U32 R8, R16, 0x8, RZ ;  /* 0x0000000810087824 */ /* 0x000fe200078e00ff */
[----:B------:R-:W-:Y:S01]  /*0470*/  LOP3.LUT R5, R3, 0xfffffffe, RZ, 0xc0, !PT ;  /* 0xfffffffe03057812 */ /* 0x000fe200078ec0ff */
[----:B------:R-:W-:Y:S01]  /*0480*/  ULDC.64 UR4, c[0x0][0x118] ;  /* 0x0000460000047ab9 */ /* 0x000fe20000000a00 */
[----:B------:R-:W-:Y:S01]  /*0490*/  LOP3.LUT R3, R2, 0xfffffffc, RZ, 0xc0, !PT ;  /* 0xfffffffc02037812 */ /* 0x000fe200078ec0ff */
[----:B------:R-:W-:Y:S01]  /*04a0*/  ULOP3.LUT UR56, UR38, UR56, URZ, 0x3c, !UPT ;  /* 0x0000003826387292 */ /* 0x000fe2000f8e3c3f */
[----:B------:R-:W-:Y:S01]  /*04b0*/  LOP3.LUT R2, R4, 0xc0, RZ, 0xc0, !PT ;  /* 0x000000c004027812 */ /* 0x000fe200078ec0ff */
[----:B------:R-:W-:Y:S01]  /*04c0*/  IMAD.IADD R4, R15, 0x1, -R6 ;  /* 0x000000010f047824 */ /* 0x000fe200078e0a06 */
[----:B------:R-:W-:Y:S01]  /*04d0*/  LEA.HI R9, R7, R7, RZ, 0x1 ;  /* 0x0000000707097211 */ /* 0x000fe200078f08ff */
[C---:B------:R-:W-:Y:S01]  /*04e0*/  IMAD.IADD R12, R0.reuse, 0x1, -R3 ;  /* 0x00000001000c7824 */ /* 0x040fe200078e0a03 */
[----:B------:R-:W-:Y:S01]  /*04f0*/  LEA.HI R13, R19, R21, RZ, 0x6 ;  /* 0x00000015130d7211 */ /* 0x000fe200078f30ff */
[----:B------:R-:W-:Y:S01]  /*0500*/  IMAD.IADD R227, R0, 0x1, -R5 ;  /* 0x0000000100e37824 */ /* 0x000fe200078e0a05 */
[----:B------:R-:W-:Y:S01]  /*0510*/  LOP3.LUT R3, R2, 0x18, R8, 0xf8, !PT ;  /* 0x0000001802037812 */ /* 0x000fe200078ef808 */
[----:B------:R-:W-:Y:S01]  /*0520*/  IMAD R4, R0, 0x8, R4 ;  /* 0x0000000800047824 */ /* 0x000fe200078e0204 */
[----:B------:R-:W-:Y:S01]  /*0530*/  SHF.R.U32.HI R2, RZ, 0x3, R2 ;  /* 0x00000003ff027819 */ /* 0x000fe20000011602 */
[----:B------:R-:W-:Y:S01]  /*0540*/  USHF.R.S32.HI UR61, URZ, 0x1f, UR38 ;  /* 0x0000001f3f3d7899 */ /* 0x000fe20008011426 */
[----:B------:R-:W-:Y:S01]  /*0550*/  LOP3.LUT R0, R9, 0x3fffffe, RZ, 0xc0, !PT ;  /* 0x03fffffe09007812 */ /* 0x000fe200078ec0ff */
[----:B------:R-:W-:Y:S01]  /*0560*/  UISETP.NE.AND UP6, UPT, UR10, URZ, UPT ;  /* 0x0000003f0a00728c */ /* 0x000fe2000bfc5270 */
[----:B------:R-:W-:Y:S01]  /*0570*/  SHF.R.S32.HI R13, RZ, 0x6, R13 ;  /* 0x00000006ff0d7819 */ /* 0x000fe2000001140d */
[----:B------:R-:W-:Y:S01]  /*0580*/  USHF.R.S32.HI UR60, URZ, 0x1f, UR31 ;  /* 0x0000001f3f3c7899 */ /* 0x000fe2000801141f */
[----:B------:R-:W-:Y:S01]  /*0590*/  LOP3.LUT R3, R3, R2, RZ, 0x3c, !PT ;  /* 0x0000000203037212 */ /* 0x000fe200078e3cff */
[----:B------:R-:W-:Y:S01]  /*05a0*/  IMAD.IADD R2, R7, 0x1, -R0 ;  /* 0x0000000107027824 */ /* 0x000fe200078e0a00 */
[----:B------:R-:W-:Y:S01]  /*05b0*/  USHF.R.S32.HI UR59, URZ, 0x1f, UR38 ;  /* 0x0000001f3f3b7899 */ /* 0x000fe20008011426 */
[----:B------:R-:W-:Y:S01]  /*05c0*/  IMAD R0, R13, 0x4, R14 ;  /* 0x000000040d007824 */ /* 0x000fe200078e020e */
[----:B------:R-:W-:Y:S01]  /*05d0*/  USHF.R.S32.HI UR58, URZ, 0x1f, UR31 ;  /* 0x0000001f3f3a7899 */ /* 0x000fe2000801141f */
[----:B------:R-:W-:Y:S01]  /*05e0*/  IMAD.U32 R3, R4, 0x20, R3 ;  /* 0x0000002004037824 */ /* 0x000fe200078e0003 */
[----:B------:R-:W-:Y:S01]  /*05f0*/  USHF.R.S32.HI UR57, URZ, 0x1f, UR38 ;  /* 0x0000001f3f397899 */ /* 0x000fe20008011426 */
[----:B------:R-:W-:Y:S01]  /*0600*/  IMAD R20, R0, 0x8, R2 ;  /* 0x0000000800147824 */ /* 0x000fe200078e0202 */
[----:B------:R-:W-:Y:S01]  /*0610*/  LOP3.LUT R0, R11, 0xfffffff0, RZ, 0xc0, !PT ;  /* 0xfffffff00b007812 */ /* 0x000fe200078ec0ff */
[----:B------:R-:W-:Y:S01]  /*0620*/  UIMAD.WIDE.U32 UR42, UR36, UR44, URZ ;  /* 0x0000002c242a72a5 */ /* 0x000fe2000f8e003f */
[----:B------:R-:W-:Y:S01]  /*0630*/  SHF.R.S32.HI R2, RZ, 0x1f, R10 ;  /* 0x0000001fff027819 */ /* 0x000fe2000001140a */
[----:B------:R1:W-:Y:S01]  /*0640*/  STL [R1+0x2c], R3 ;  /* 0x00002c0301007387 */ /* 0x0003e20000100800 */
[----:B------:R-:W-:Y:S01]  /*0650*/  UIMAD UR51, UR37, UR44, URZ ;  /* 0x0000002c253372a4 */ /* 0x000fe2000f8e023f */
[----:B------:R-:W-:Y:S01]  /*0660*/  IMAD.IADD R0, R21, 0x1, -R0 ;  /* 0x0000000115007824 */ /* 0x000fe200078e0a00 */
[----:B------:R-:W-:Y:S01]  /*0670*/  LEA.HI R2, R2, R15, RZ, 0x3 ;  /* 0x0000000f02027211 */ /* 0x000fe200078f18ff */
[----:B------:R-:W-:-:S02]  /*0680*/  USHF.R.S32.HI UR53, URZ, 0x1f, UR47 ;  /* 0x0000001f3f357899 */ /* 0x000fc4000801142f */
[----:B------:R-:W-:Y:S01]  /*0690*/  UIMAD UR50, UR6, UR50, URZ ;  /* 0x00000032063272a4 */ /* 0x000fe2000f8e023f */
[----:B------:R-:W-:Y:S01]  /*06a0*/  SHF.R.S32.HI R4, RZ, 0x1f, R0 ;  /* 0x0000001fff047819 */ /* 0x000fe20000011400 */
[----:B------:R-:W-:Y:S01]  /*06b0*/  @!UP5 UIMAD UR49, UR7, UR49, URZ ;  /* 0x000000310731d2a4 */ /* 0x000fe2000f8e023f */
[----:B------:R-:W-:Y:S01]  /*06c0*/  LOP3.LUT R2, R2, 0xfffffff8, RZ, 0xc0, !PT ;  /* 0xfffffff802027812 */ /* 0x000fe200078ec0ff */
[----:B------:R-:W-:Y:S01]  /*06d0*/  USHF.R.S32.HI UR48, URZ, 0x1f, UR41 ;  /* 0x0000001f3f307899 */ /* 0x000fe20008011429 */
[----:B------:R-:W-:Y:S01]  /*06e0*/  LEA.HI R10, R4, R0, RZ, 0x3 ;  /* 0x00000000040a7211 */ /* 0x000fe200078f18ff */
[----:B------:R-:W-:Y:S02]  /*06f0*/  UMOV UR40, 0xffffd000 ;  /* 0xffffd00000287882 */ /* 0x000fe40000000000 */
[----:B------:R-:W-:Y:S01]  /*0700*/  IMAD.IADD R6, R15, 0x1, -R2 ;  /* 0x000000010f067824 */ /* 0x000fe200078e0a02 */
[----:B------:R-:W-:-:S04]  /*0710*/  LOP3.LUT R2, R10, 0xfffffff8, RZ, 0xc0, !PT ;  /* 0xfffffff80a027812 */ /* 0x000fc800078ec0ff */
[----:B------:R-:W-:Y:S01]  /*0720*/  LOP3.LUT R4, R6, 0x1, RZ, 0xc0, !PT ;  /* 0x0000000106047812 */ /* 0x000fe200078ec0ff */
[----:B------:R-:W-:Y:S01]  /*0730*/  IMAD.IADD R15, R0, 0x1, -R2 ;  /* 0x00000001000f7824 */ /* 0x000fe200078e0a02 */
[----:B------:R-:W-:Y:S02]  /*0740*/  SHF.R.S32.HI R2, RZ, 0x1, R9 ;  /* 0x00000001ff027819 */ /* 0x000fe40000011409 */
[----:B------:R-:W-:Y:S02]  /*0750*/  ISETP.NE.U32.AND P5, PT, R4, 0x1, PT ;  /* 0x000000010400780c */ /* 0x000fe40003fa5070 */
[----:B-1----:R-:W-:Y:S02]  /*0760*/  LEA.HI R3, R0, R0, RZ, 0x1 ;  /* 0x0000000000037211 */ /* 0x002fe400078f08ff */
[----:B------:R-:W-:Y:S02]  /*0770*/  LOP3.LUT P6, RZ, R2, 0x2, RZ, 0xc0, !PT ;  /* 0x0000000202ff7812 */ /* 0x000fe400078cc0ff */
[----:B------:R-:W-:-:S02]  /*0780*/  LOP3.LUT R5, R3, 0x7fffffe, RZ, 0xc0, !PT ;  /* 0x07fffffe03057812 */ /* 0x000fc400078ec0ff */
[----:B------:R-:W-:Y:S02]  /*0790*/  SHF.R.S32.HI R4, RZ, 0x1f, R3 ;  /* 0x0000001fff047819 */ /* 0x000fe40000011403 */
[----:B------:R-:W-:Y:S01]  /*07a0*/  LEA.HI R9, R19, R21, RZ, 0x7 ;  /* 0x0000001513097211 */ /* 0x000fe200078f38ff */
[----:B------:R-:W-:Y:S01]  /*07b0*/  IMAD.IADD R18, R0, 0x1, -R5 ;  /* 0x0000000100127824 */ /* 0x000fe200078e0a05 */
[----:B------:R-:W-:Y:S01]  /*07c0*/  LOP3.LUT P4, RZ, R6, 0x2, RZ, 0xc0, !PT ;  /* 0x0000000206ff7812 */ /* 0x000fe2000788c0ff */
[----:B------:R-:W-:Y:S01]  /*07d0*/  IMAD.SHL.U32 R0, R7, 0x40, RZ ;  /* 0x0000004007007824 */ /* 0x000fe200078e00ff */
[----:B------:R-:W-:Y:S01]  /*07e0*/  SHF.R.S32.HI R7, RZ, 0x1, R3 ;  /* 0x00000001ff077819 */ /* 0x000fe20000011403 */
[----:B------:R-:W-:Y:S01]  /*07f0*/  IMAD.SHL.U32 R3, R2, 0x40, RZ ;  /* 0x0000004002037824 */ /* 0x000fe200078e00ff */
[----:B------:R-:W-:Y:S01]  /*0800*/  SEL R217, R226, 0xffffffe0, !P6 ;  /* 0xffffffe0e2d97807 */ /* 0x000fe20007000000 */
[----:B------:R-:W-:Y:S01]  /*0810*/  IMAD.SHL.U32 R21, R21, 0x2, RZ ;  /* 0x0000000215157824 */ /* 0x000fe200078e00ff */
[----:B------:R-:W-:Y:S01]  /*0820*/  LOP3.LUT R5, R0, 0x1c0, RZ, 0xc0, !PT ;  /* 0x000001c000057812 */ /* 0x000fe200078ec0ff */
[----:B------:R-:W-:Y:S01]  /*0830*/  IMAD.SHL.U32 R0, R12, 0x10, RZ ;  /* 0x000000100c007824 */ /* 0x000fe200078e00ff */
[----:B------:R-:W-:-:S02]  /*0840*/  LEA.HI R4, R4, R7, RZ, 0x2 ;  /* 0x0000000704047211 */ /* 0x000fc400078f10ff */
[----:B------:R-:W-:Y:S02]  /*0850*/  SEL R228, R228, 0x10, !P5 ;  /* 0x00000010e4e47807 */ /* 0x000fe40006800000 */
[----:B------:R-:W-:Y:S02]  /*0860*/  LOP3.LUT R2, R5, 0x30, R0, 0xf8, !PT ;  /* 0x0000003005027812 */ /* 0x000fe400078ef800 */
[----:B------:R-:W-:Y:S02]  /*0870*/  LOP3.LUT R0, R3, 0xc0, RZ, 0xc0, !PT ;  /* 0x000000c003007812 */ /* 0x000fe400078ec0ff */
[----:B------:R-:W-:Y:S02]  /*0880*/  LOP3.LUT R3, R4, 0xfffffffc, RZ, 0xc0, !PT ;  /* 0xfffffffc04037812 */ /* 0x000fe400078ec0ff */
[--C-:B------:R-:W-:Y:S02]  /*0890*/  LOP3.LUT R4, R2, 0x8, R17.reuse, 0xf8, !PT ;  /* 0x0000000802047812 */ /* 0x100fe400078ef811 */
[----:B------:R-:W-:Y:S01]  /*08a0*/  LOP3.LUT R2, R0, 0x8, R17, 0xf8, !PT ;  /* 0x0000000800027812 */ /* 0x000fe200078ef811 */
[----:B------:R-:W-:Y:S01]  /*08b0*/  IMAD.IADD R11, R7, 0x1, -R3 ;  /* 0x00000001070b7824 */ /* 0x000fe200078e0a03 */
[----:B------:R-:W-:-:S02]  /*08c0*/  SHF.R.U32.HI R0, RZ, 0x3, R0 ;  /* 0x00000003ff007819 */ /* 0x000fc40000011600 */
[----:B------:R-:W-:Y:S02]  /*08d0*/  LEA.HI R7, R6, R6, RZ, 0x1 ;  /* 0x0000000606077211 */ /* 0x000fe400078f08ff */
[----:B------:R-:W-:Y:S01]  /*08e0*/  LOP3.LUT R218, R2, R0, RZ, 0x3c, !PT ;  /* 0x0000000002da7212 */ /* 0x000fe200078e3cff */
[----:B------:R-:W-:Y:S01]  /*08f0*/  IMAD.SHL.U32 R2, R6, 0x40, RZ ;  /* 0x0000004006027824 */ /* 0x000fe200078e00ff */
[----:B------:R-:W-:Y:S01]  /*0900*/  SHF.R.U32.HI R0, RZ, 0x3, R5 ;  /* 0x00000003ff007819 */ /* 0x000fe20000011605 */
[----:B------:R-:W-:Y:S01]  /*0910*/  IMAD.SHL.U32 R5, R16, 0x2, RZ ;  /* 0x0000000210057824 */ /* 0x000fe200078e00ff */
[----:B------:R-:W-:Y:S01]  /*0920*/  SHF.R.S32.HI R3, RZ, 0x3, R10 ;  /* 0x00000003ff037819 */ /* 0x000fe2000001140a */
[----:B------:R-:W-:Y:S01]  /*0930*/  IMAD.U32 R218, R20, 0x20, R218 ;  /* 0x0000002014da7824 */ /* 0x000fe200078e00da */
[----:B------:R-:W-:Y:S02]  /*0940*/  LOP3.LUT R17, R4, R0, RZ, 0x3c, !PT ;  /* 0x0000000004117212 */ /* 0x000fe400078e3cff */
[----:B------:R-:W-:Y:S01]  /*0950*/  LOP3.LUT R0, R7, 0x3fffffe, RZ, 0xc0, !PT ;  /* 0x03fffffe07007812 */ /* 0x000fe200078ec0ff */
[----:B------:R-:W-:Y:S01]  /*0960*/  IMAD R18, R3, 0x8, R18 ;  /* 0x0000000803127824 */ /* 0x000fe200078e0212 */
[----:B------:R-:W-:Y:S01]  /*0970*/  LOP3.LUT R2, R2, 0x1c0, RZ, 0xc0, !PT ;  /* 0x000001c002027812 */ /* 0x000fe200078ec0ff */
[----:B------:R-:W-:-:S02]  /*0980*/  IMAD R221, R12, 0x2, R3 ;  /* 0x000000020cdd7824 */ /* 0x000fc400078e0203 */
[----:B------:R-:W-:Y:S02]  /*0990*/  IMAD.IADD R8, R6, 0x1, -R0 ;  /* 0x0000000106087824 */ /* 0x000fe400078e0a00 */
[----:B------:R-:W-:Y:S02]  /*09a0*/  IMAD.SHL.U32 R0, R13, 0x20, RZ ;  /* 0x000000200d007824 */ /* 0x000fe400078e00ff */
[----:B------:R-:W-:Y:S02]  /*09b0*/  IMAD.U32 R3, RZ, RZ, UR14 ;  /* 0x0000000eff037e24 */ /* 0x000fe4000f8e00ff */
[----:B------:R-:W-:Y:S01]  /*09c0*/  IMAD R217, R218, 0x2, R217 ;  /* 0x00000002dad97824 */ /* 0x000fe200078e02d9 */
[----:B------:R-:W-:Y:S01]  /*09d0*/  LOP3.LUT R6, R0, 0x6, R21, 0xf8, !PT ;  /* 0x0000000600067812 */ /* 0x000fe200078ef815 */
[----:B------:R-:W-:Y:S01]  /*09e0*/  IMAD.SHL.U32 R218, R218, 0x2, RZ ;  /* 0x00000002dada7824 */ /* 0x000fe200078e00ff */
[----:B------:R-:W-:Y:S01]  /*09f0*/  LOP3.LUT R4, R2, 0x20, R0, 0xf8, !PT ;  /* 0x0000002002047812 */ /* 0x000fe200078ef800 */
[----:B------:R-:W-:Y:S01]  /*0a00*/  IMAD R0, R12, 0x200, R5 ;  /* 0x000002000c007824 */ /* 0x000fe200078e0205 */
[----:B------:R-:W-:Y:S01]  /*0a10*/  SHF.R.U32.HI R2, RZ, 0x3, R2 ;  /* 0x00000003ff027819 */ /* 0x000fe20000011602 */
[----:B------:R1:W-:Y:S02]  /*0a20*/  STL [R1+0x38], R6 ;  /* 0x0000380601007387 */ /* 0x0003e40000100800 */
[----:B------:R-:W-:Y:S01]  /*0a30*/  IMAD R10, R8, 0x20, R0 ;  /* 0x00000020080a7824 */ /* 0x000fe200078e0200 */
[----:B------:R-:W-:-:S04]  /*0a40*/  SHF.R.S32.HI R0, RZ, 0x1, R7 ;  /* 0x00000001ff007819 */ /* 0x000fc80000011407 */
[C---:B------:R-:W-:Y:S01]  /*0a50*/  LOP3.LUT P3, RZ, R0.reuse, 0x2, RZ, 0xc0, !PT ;  /* 0x0000000200ff7812 */ /* 0x040fe2000786c0ff */
[----:B------:R-:W-:-:S03]  /*0a60*/  IMAD.SHL.U32 R0, R0, 0x40, RZ ;  /* 0x0000004000007824 */ /* 0x000fc600078e00ff */
[----:B------:R-:W-:Y:S02]  /*0a70*/  R2P PR, R15, 0x6 ;  /* 0x000000060f007804 */ /* 0x000fe40000000000 */
[----:B------:R-:W-:Y:S02]  /*0a80*/  LOP3.LUT R0, R0, 0xc0, RZ, 0xc0, !PT ;  /* 0x000000c000007812 */ /* 0x000fe400078ec0ff */
[----:B------:R-:W-:Y:S02]  /*0a90*/  LOP3.LUT P0, RZ, R11, 0x2, RZ, 0xc0, !PT ;  /* 0x000000020bff7812 */ /* 0x000fe4000780c0ff */
[C---:B------:R-:W-:Y:S02]  /*0aa0*/  SEL R222, R226.reuse, 0xffffffe0, !P1 ;  /* 0xffffffe0e2de7807 */ /* 0x040fe40004800000 */
[----:B------:R-:W-:Y:S02]  /*0ab0*/  SEL R223, R223, 0x40, P2 ;  /* 0x00000040dfdf7807 */ /* 0x000fe40001000000 */
[----:B------:R-:W-:-:S02]  /*0ac0*/  SEL R226, R226, 0xffffffe0, !P0 ;  /* 0xffffffe0e2e27807 */ /* 0x000fc40004000000 */
[----:B-1----:R-:W-:Y:S01]  /*0ad0*/  LOP3.LUT R6, R4, R2, RZ, 0x3c, !PT ;  /* 0x0000000204067212 */ /* 0x002fe200078e3cff */
[----:B------:R-:W-:Y:S01]  /*0ae0*/  IMAD.SHL.U32 R4, R14, 0x10, RZ ;  /* 0x000000100e047824 */ /* 0x000fe200078e00ff */
[----:B------:R-:W-:-:S05]  /*0af0*/  SHF.R.S32.HI R2, RZ, 0x7, R9 ;  /* 0x00000007ff027819 */ /* 0x000fca0000011409 */
[C---:B------:R-:W-:Y:S02]  /*0b00*/  IMAD R3, R2.reuse, 0x1000, R5 ;  /* 0x0000100002037824 */ /* 0x040fe400078e0205 */
[----:B------:R-:W-:Y:S02]  /*0b10*/  IMAD.SHL.U32 R2, R2, 0x8, RZ ;  /* 0x0000000802027824 */ /* 0x000fe400078e00ff */
[----:B------:R-:W-:Y:S01]  /*0b20*/  IMAD R5, R227, 0x400, R3 ;  /* 0x00000400e3057824 */ /* 0x000fe200078e0203 */
[----:B------:R-:W-:Y:S02]  /*0b30*/  SHF.R.U32.HI R3, RZ, 0x3, R0 ;  /* 0x00000003ff037819 */ /* 0x000fe40000011600 */
[----:B------:R-:W-:Y:S01]  /*0b40*/  LOP3.LUT R2, R2, 0x8, RZ, 0xc0, !PT ;  /* 0x0000000802027812 */ /* 0x000fe200078ec0ff */
[----:B------:R-:W-:Y:S02]  /*0b50*/  IMAD.IADD R231, R6, 0x1, R5 ;  /* 0x0000000106e77824 */ /* 0x000fe400078e0205 */
[----:B------:R-:W-:Y:S01]  /*0b60*/  IMAD.SHL.U32 R5, R14, 0x8, RZ ;  /* 0x000000080e057824 */ /* 0x000fe200078e00ff */
[----:B------:R-:W-:Y:S01]  /*0b70*/  LOP3.LUT R8, R3, R0, R2, 0x1e, !PT ;  /* 0x0000000003087212 */ /* 0x000fe200078e1e02 */
[----:B------:R-:W-:Y:S01]  /*0b80*/  IMAD.SHL.U32 R0, R15, 0x40, RZ ;  /* 0x000000400f007824 */ /* 0x000fe200078e00ff */
[----:B------:R-:W-:Y:S01]  /*0b90*/  LOP3.LUT R7, R2, 0x10, R4, 0xf8, !PT ;  /* 0x0000001002077812 */ /* 0x000fe200078ef804 */
[----:B------:R-:W-:Y:S01]  /*0ba0*/  IMAD.SHL.U32 R2, R11, 0x40, RZ ;  /* 0x000000400b027824 */ /* 0x000fe200078e00ff */
[----:B------:R-:W-:Y:S01]  /*0bb0*/  LOP3.LUT R5, R5, 0x8, RZ, 0xc0, !PT ;  /* 0x0000000805057812 */ /* 0x000fe200078ec0ff */
[----:B------:R-:W-:Y:S01]  /*0bc0*/  IMAD.IADD R8, R8, 0x1, R10 ;  /* 0x0000000108087824 */ /* 0x000fe200078e020a */
[----:B------:R-:W-:Y:S01]  /*0bd0*/  LOP3.LUT R0, R0, 0x1c0, RZ, 0xc0, !PT ;  /* 0x000001c000007812 */ /* 0x000fe200078ec0ff */
[----:B------:R-:W-:Y:S01]  /*0be0*/  IMAD.SHL.U32 R231, R231, 0x2, RZ ;  /* 0x00000002e7e77824 */ /* 0x000fe200078e00ff */
[----:B------:R-:W-:Y:S01]  /*0bf0*/  LOP3.LUT R2, R2, 0xc0, RZ, 0xc0, !PT ;  /* 0x000000c002027812 */ /* 0x000fe200078ec0ff */
[----:B------:R-:W-:Y:S01]  /*0c00*/  IMAD R3, R14, 0x200, R17 ;  /* 0x000002000e037824 */ /* 0x000fe200078e0211 */
[----:B------:R-:W-:Y:S01]  /*0c10*/  SHF.R.U32.HI R6, RZ, 0x3, R0 ;  /* 0x00000003ff067819 */ /* 0x000fe20000011600 */
[----:B------:R-:W-:Y:S01]  /*0c20*/  IMAD.IADD R229, R231, 0x1, R228 ;  /* 0x00000001e7e57824 */ /* 0x000fe200078e02e4 */
[----:B------:R-:W-:-:S02]  /*0c30*/  SHF.R.U32.HI R4, RZ, 0x3, R2 ;  /* 0x00000003ff047819 */ /* 0x000fc40000011602 */
[--C-:B------:R-:W-:Y:S01]  /*0c40*/  LOP3.LUT R6, R6, R0, R5.reuse, 0x1e, !PT ;  /* 0x0000000006067212 */ /* 0x100fe200078e1e05 */
[----:B------:R-:W-:Y:S01]  /*0c50*/  IMAD.SHL.U32 R0, R18, 0x20, RZ ;  /* 0x0000002012007824 */ /* 0x000fe200078e00ff */
[C---:B------:R-:W-:Y:S02]  /*0c60*/  LOP3.LUT R5, R4.reuse, R2, R5, 0x1e, !PT ;  /* 0x0000000204057212 */ /* 0x040fe400078e1e05 */
[----:B------:R-:W-:Y:S01]  /*0c70*/  LOP3.LUT R2, R4, R7, R2, 0x1e, !PT ;  /* 0x0000000704027212 */ /* 0x000fe200078e1e02 */
[----:B------:R-:W-:Y:S01]  /*0c80*/  IMAD.U32 R221, R221, 0x200, R6 ;  /* 0x00000200dddd7824 */ /* 0x000fe200078e0006 */
[----:B------:R-:W-:Y:S02]  /*0c90*/  SHF.R.S32.HI R4, RZ, 0x2, R22 ;  /* 0x00000002ff047819 */ /* 0x000fe40000011416 */
[----:B------:R-:W-:Y:S01]  /*0ca0*/  IADD3 R230, R231, 0x20, RZ ;  /* 0x00000020e7e67810 */ /* 0x000fe20007ffe0ff */
[----:B------:R-:W-:Y:S01]  /*0cb0*/  IMAD.IADD R225, R0, 0x1, R2 ;  /* 0x0000000100e17824 */ /* 0x000fe200078e0202 */
[----:B------:R-:W-:Y:S01]  /*0cc0*/  LEA R221, R221, 0xf000, 0x1 ;  /* 0x0000f000dddd7811 */ /* 0x000fe200078e08ff */
[C---:B------:R-:W-:Y:S01]  /*0cd0*/  IMAD R12, R227.reuse, 0x10, R4 ;  /* 0x00000010e30c7824 */ /* 0x040fe200078e0204 */
[----:B------:R-:W-:Y:S01]  /*0ce0*/  LEA R4, R8, 0x9000, 0x1 ;  /* 0x0000900008047811 */ /* 0x000fe200078e08ff */
[----:B------:R-:W-:Y:S01]  /*0cf0*/  IMAD R227, R227, 0x200, R0 ;  /* 0x00000200e3e37824 */ /* 0x000fe200078e0200 */
[----:B------:R-:W-:Y:S01]  /*0d00*/  @P4 IADD3 R230, R231, -0x20, RZ ;  /* 0xffffffe0e7e64810 */ /* 0x000fe20007ffe0ff */
[C---:B------:R-:W-:Y:S01]  /*0d10*/  IMAD.IADD R222, R221.reuse, 0x1, R222 ;  /* 0x00000001ddde7824 */ /* 0x040fe200078e02de */
[----:B------:R-:W-:Y:S01]  /*0d20*/  IADD3 R0, R12, -0x40, RZ ;  /* 0xffffffc00c007810 */ /* 0x000fe20007ffe0ff */
[----:B------:R-:W-:Y:S01]  /*0d30*/  STL [R1+0x3c], R12 ;  /* 0x00003c0c01007387 */ /* 0x000fe20000100800 */
[----:B------:R-:W-:-:S02]  /*0d40*/  IMAD.IADD R224, R221, 0x1, R223 ;  /* 0x00000001dde07824 */ /* 0x000fc400078e02df */
[----:B------:R-:W-:Y:S01]  /*0d50*/  SHF.R.S32.HI R2, RZ, 0x1f, R0 ;  /* 0x0000001fff027819 */ /* 0x000fe20000011400 */
[----:B------:R-:W-:Y:S02]  /*0d60*/  IMAD.IADD R227, R227, 0x1, R5 ;  /* 0x00000001e3e37824 */ /* 0x000fe400078e0205 */
[----:B------:R-:W-:Y:S01]  /*0d70*/  IMAD.IADD R228, R228, 0x1, R230 ;  /* 0x00000001e4e47824 */ /* 0x000fe200078e02e6 */
[C---:B------:R-:W-:Y:S01]  /*0d80*/  SHF.L.U64.HI R2, R0.reuse, 0x2, R2 ;  /* 0x0000000200027819 */ /* 0x040fe20000010202 */
[----:B------:R-:W-:Y:S02]  /*0d90*/  IMAD.SHL.U32 R0, R0, 0x4, RZ ;  /* 0x0000000400007824 */ /* 0x000fe400078e00ff */
[----:B------:R-:W-:Y:S02]  /*0da0*/  IMAD.IADD R223, R222, 0x1, R223 ;  /* 0x00000001dedf7824 */ /* 0x000fe400078e02df */
[----:B------:R1:W-:Y:S04]  /*0db0*/  STL [R1+0x34], R2 ;  /* 0x0000340201007387 */ /* 0x0003e80000100800 */
[----:B------:R2:W-:Y:S04]  /*0dc0*/  STL [R1+0x30], R0 ;  /* 0x0000300001007387 */ /* 0x0005e80000100800 */
[----:B------:R3:W-:Y:S01]  /*0dd0*/  STL [R1+0x1c], R4 ;  /* 0x00001c0401007387 */ /* 0x0007e20000100800 */
[----:B-1----:R-:W-:Y:S01]  /*0de0*/  IMAD.SHL.U32 R2, R3, 0x2, RZ ;  /* 0x0000000203027824 */ /* 0x002fe200078e00ff */
[----:B--2---:R-:W-:-:S02]  /*0df0*/  IADD3 R0, R4, 0x20, RZ ;  /* 0x0000002004007810 */ /* 0x004fc40007ffe0ff */
[----:B------:R-:W-:-:S05]  /*0e00*/  @P3 IADD3 R0, R4, -0x20, RZ ;  /* 0xffffffe004003810 */ /* 0x000fca0007ffe0ff */
[----:B------:R3:W-:Y:S02]  /*0e10*/  STL [R1+0x20], R0 ;  /* 0x0000200001007387 */ /* 0x0007e40000100800 */
.L_x_28:
[----:B------:R-:W-:Y:S02]  /*0e20*/  ULDC.64 UR6, c[0x0][0x240] ;  /* 0x0000900000067ab9 */ /* 0x000fe40000000a00 */
[----:B------:R-:W-:Y:S02]  /*0e30*/  UISETP.NE.U32.AND UP4, UPT, URZ, UR6, UPT ;  /* 0x000000063f00728c */ /* 0x000fe4000bf85070 */
[----:B------:R-:W-:Y:S02]  /*0e40*/  USHF.L.U32 UR13, UR31, 0x2, URZ ;  /* 0x000000021f0d7899 */ /* 0x000fe4000800063f */
[----:B------:R-:W-:Y:S02]  /*0e50*/  USHF.R.S32.HI UR23, URZ, 0x1f, UR31 ;  /* 0x0000001f3f177899 */ /* 0x000fe4000801141f */
[----:B------:R-:W-:Y:S02]  /*0e60*/  UISETP.NE.AND.EX UP4, UPT, URZ, UR7, UPT, UP4 ;  /* 0x000000073f00728c */ /* 0x000fe4000bf85340 */
[----:B------:R-:W-:-:S02]  /*0e70*/  ULDC.64 UR10, c[0x0][0x250] ;  /* 0x00009400000a7ab9 */ /* 0x000fc40000000a00 */
[----:B------:R-:W-:Y:S02]  /*0e80*/  UISETP.NE.U32.AND UP2, UPT, URZ, UR10, UPT ;  /* 0x0000000a3f00728c */ /* 0x000fe4000bf45070 */
[----:B------:R-:W-:Y:S01]  /*0e90*/  USHF.L.U64.HI UR12, UR31, 0x2, UR23 ;  /* 0x000000021f0c7899 */ /* 0x000fe20008010217 */
[----:B------:R-:W-:Y:S01]  /*0ea0*/  PLOP3.LUT P2, PT, PT, PT, UP4, 0x80, 0x0 ;  /* 0x000000000000781c */ /* 0x000fe20003f4f048 */
[----:B------:R-:W-:Y:S02]  /*0eb0*/  UIADD3 UR6, UP0, UR13, UR6, URZ ;  /* 0x000000060d067290 */ /* 0x000fe4000ff1e03f */
[----:B------:R-:W-:Y:S02]  /*0ec0*/  UISETP.NE.AND.EX UP2, UPT, URZ, UR11, UPT, UP2 ;  /* 0x0000000b3f00728c */ /* 0x000fe4000bf45320 */
[----:B------:R-:W-:Y:S02]  /*0ed0*/  UIADD3.X UR7, UR12, UR7, URZ, UP0, !UPT ;  /* 0x000000070c077290 */ /* 0x000fe400087fe43f */
[----:B-1-3--:R-:W-:Y:S01]  /*0ee0*/  IMAD.U32 R4, RZ, RZ, UR6 ;  /* 0x00000006ff047e24 */ /* 0x00afe2000f8e00ff */
[----:B------:R-:W-:Y:S01]  /*0ef0*/  ULDC.U8 UR14, c[0x0][0x312] ;  /* 0x0000c480000e7ab9 */ /* 0x000fe20000000000 */
[----:B------:R-:W-:Y:S01]  /*0f00*/  PLOP3.LUT P0, PT, PT, PT, UP2, 0x80, 0x0 ;  /* 0x000000000000781c */ /* 0x000fe20003f0f028 */
[----:B------:R-:W-:Y:S01]  /*0f10*/  ULDC.64 UR8, c[0x0][0x248] ;  /* 0x0000920000087ab9 */ /* 0x000fe20000000a00 */
[----:B------:R-:W-:Y:S01]  /*0f20*/  IMAD.U32 R5, RZ, RZ, UR7 ;  /* 0x00000007ff057e24 */ /* 0x000fe2000f8e00ff */
[----:B------:R-:W-:-:S02]  /*0f30*/  UISETP.NE.AND UP3, UPT, UR14, URZ, UPT ;  /* 0x0000003f0e00728c */ /* 0x000fc4000bf65270 */
[----:B------:R-:W-:Y:S02]  /*0f40*/  @UP2 UIADD3 UR6, UP0, UR13, UR10, URZ ;  /* 0x0000000a0d062290 */ /* 0x000fe4000ff1e03f */
[----:B------:R1:W2:Y:S01]  /*0f50*/  @P2 LDG.E R8, [R4.64] ;  /* 0x0000000404082981 */ /* 0x0002a2000c1e1900 */
[----:B------:R-:W-:Y:S02]  /*0f60*/  UISETP.EQ.U32.AND UP1, UPT, URZ, UR8, UPT ;  /* 0x000000083f00728c */ /* 0x000fe4000bf22070 */
[----:B------:R-:W-:Y:S01]  /*0f70*/  @UP2 UIADD3.X UR7, UR12, UR11, URZ, UP0, !UPT ;  /* 0x0000000b0c072290 */ /* 0x000fe200087fe43f */
[----:B------:R1:W3:Y:S01]  /*0f80*/  @P2 LDG.E R3, [R4.64+0x4] ;  /* 0x0000040404032981 */ /* 0x0002e2000c1e1900 */
[----:B------:R-:W-:Y:S01]  /*0f90*/  MOV R6, UR6 ;  /* 0x0000000600067c02 */ /* 0x000fe20008000f00 */
[----:B------:R-:W-:-:S03]  /*0fa0*/  UISETP.EQ.OR.EX UP1, UPT, URZ, UR9, !UP3, UP1 ;  /* 0x000000093f00728c */ /* 0x000fc6000df22710 */
[----:B------:R-:W-:Y:S01]  /*0fb0*/  IMAD.U32 R7, RZ, RZ, UR7 ;  /* 0x00000007ff077e24 */ /* 0x000fe2000f8e00ff */
[----:B------:R-:W-:-:S04]  /*0fc0*/  UIADD3 UR8, UP0, UR13, UR8, URZ ;  /* 0x000000080d087290 */ /* 0x000fc8000ff1e03f */
[----:B------:R-:W4:Y:S01]  /*0fd0*/  @P0 LDG.E R6, [R6.64] ;  /* 0x0000000406060981 */ /* 0x000f22000c1e1900 */
[----:B------:R-:W-:Y:S01]  /*0fe0*/  PLOP3.LUT P1, PT, PT, PT, UP1, 0x80, 0x0 ;  /* 0x000000000000781c */ /* 0x000fe20003f2f018 */
[----:B------:R-:W-:Y:S01]  /*0ff0*/  UIADD3.X UR9, UR12, UR9, URZ, UP0, !UPT ;  /* 0x000000090c097290 */ /* 0x000fe200087fe43f */
[----:B-1----:R-:W-:-:S05]  /*1000*/  IMAD.U32 R4, RZ, RZ, UR8 ;  /* 0x00000008ff047e24 */ /* 0x002fca000f8e00ff */
[----:B------:R-:W-:-:S06]  /*1010*/  MOV R5, UR9 ;  /* 0x0000000900057c02 */ /* 0x000fcc0008000f00 */
[----:B------:R-:W5:Y:S01]  /*1020*/  @!P1 LDG.E R0, [R4.64] ;  /* 0x0000000404009981 */ /* 0x000f62000c1e1900 */
[----:B------:R-:W-:Y:S02]  /*1030*/  UMOV UR17, 0xffffffff ;  /* 0xffffffff00117882 */ /* 0x000fe40000000000 */
[----:B------:R-:W-:Y:S02]  /*1040*/  UMOV UR16, URZ ;  /* 0x0000003f00107c82 */ /* 0x000fe40008000000 */
[----:B------:R-:W-:Y:S02]  /*1050*/  UMOV UR19, 0xffffffff ;  /* 0xffffffff00137882 */ /* 0x000fe40000000000 */
[----:B------:R-:W-:Y:S01]  /*1060*/  ULDC UR8, c[0x0][0x218] ;  /* 0x0000860000087ab9 */ /* 0x000fe20000000800 */
[----:B--2---:R-:W1:Y:S08]  /*1070*/  @P2 R2UR UR17, R8 ;  /* 0x00000000081123c2 */ /* 0x004e7000000e0000 */
[----:B---3--:R-:W1:Y:S08]  /*1080*/  @P2 R2UR UR6, R3 ;  /* 0x00000000030623c2 */ /* 0x008e7000000e0000 */
[----:B----4-:R2:W3:Y:S01]  /*1090*/  @P0 R2UR UR16, R6 ;  /* 0x00000000061003c2 */ /* 0x0104e200000e0000 */
[----:B------:R-:W-:-:S04]  /*10a0*/  ISETP.NE.U32.AND P0, PT, RZ, c[0x0][0x248], PT ;  /* 0x00009200ff007a0c */ /* 0x000fc80003f05070 */
[----:B------:R-:W-:Y:S01]  /*10b0*/  ISETP.NE.AND.EX P0, PT, RZ, c[0x0][0x24c], PT, P0 ;  /* 0x00009300ff007a0c */ /* 0x000fe20003f05300 */
[----:B-1----:R-:W-:Y:S02]  /*10c0*/  @UP4 UIADD3 UR28, UR6, -UR17, URZ ;  /* 0x80000011061c4290 */ /* 0x002fe4000fffe03f */
[----:B-----5:R2:W1:Y:S05]  /*10d0*/  @!P1 R2UR UR19, R0 ;  /* 0x00000000001393c2 */ /* 0x02046a00000e0000 */
[----:B------:R-:W-:-:S05]  /*10e0*/  @!UP4 ULDC UR28, c[0x0][0x214] ;  /* 0x00008500001ccab9 */ /* 0x000fca0000000800 */
[----:B------:R-:W-:Y:S05]  /*10f0*/  @!P0 BRA `(.L_x_0) ;  /* 0x0000007000008947 */ /* 0x000fea0003800000 */
[----:B---3--:R-:W-:-:S13]  /*1100*/  PLOP3.LUT P0, PT, PT, PT, UP3, 0x80, 0x0 ;  /* 0x000000000000781c */ /* 0x008fda0003f0f038 */
[----:B--2---:R-:W2:Y:S04]  /*1110*/  @P0 LDG.E R0, [R4.64+0x4] ;  /* 0x0000040404000981 */ /* 0x004ea8000c1e1900 */
[----:B------:R-:W3:Y:S01]  /*1120*/  @!P0 LDG.E R4, [R4.64] ;  /* 0x0000000404048981 */ /* 0x000ee2000c1e1900 */
[----:B--2---:R-:W2:Y:S02]  /*1130*/  @P0 R2UR UR6, R0 ;  /* 0x00000000000603c2 */ /* 0x004ea400000e0000 */
[----:B-12---:R-:W-:-:S11]  /*1140*/  @UP3 UIADD3 UR8, UR6, -UR19, URZ ;  /* 0x8000001306083290 */ /* 0x006fd6000fffe03f */
[----:B---3--:R1:W2:Y:S01]  /*1150*/  @!P0 R2UR UR8, R4 ;  /* 0x00000000040883c2 */ /* 0x0082a200000e0000 */
[----:B------:R-:W-:-:S07]  /*1160*/  DEPBAR.LE SB1, 0x0, {2} ;  /* 0x000090040000791a */ /* 0x000fce0000000000 */
.L_x_0:
[----:B---3--:R-:W-:Y:S02]  /*1170*/  ULDC.64 UR6, c[0x0][0x258] ;  /* 0x0000960000067ab9 */ /* 0x008fe40000000a00 */
[----:B------:R-:W-:-:S04]  /*1180*/  UISETP.NE.U32.AND UP1, UPT, URZ, UR6, UPT ;  /* 0x000000063f00728c */ /* 0x000fc8000bf25070 */
[----:B------:R-:W-:-:S06]  /*1190*/  UISETP.NE.AND.EX UP1, UPT, URZ, UR7, UPT, UP1 ;  /* 0x000000073f00728c */ /* 0x000fcc000bf25310 */
[----:B------:R-:W-:-:S05]  /*11a0*/  PLOP3.LUT P0, PT, PT, PT, UP1, 0x80, 0x0 ;  /* 0x000000000000781c */ /* 0x000fca0003f0f018 */
[----:B------:R-:W-:-:S04]  /*11b0*/  @UP1 UIADD3 UR6, UP0, UR13, UR6, URZ ;  /* 0x000000060d061290 */ /* 0x000fc8000ff1e03f */
[----:B------:R-:W-:Y:S02]  /*11c0*/  @UP1 UIADD3.X UR7, UR12, UR7, URZ, UP0, !UPT ;  /* 0x000000070c071290 */ /* 0x000fe400087fe43f */
[----:B------:R-:W-:-:S04]  /*11d0*/  IMAD.U32 R4, RZ, RZ, UR6 ;  /* 0x00000006ff047e24 */ /* 0x000fc8000f8e00ff */
[----:B------:R-:W-:Y:S01]  /*11e0*/  IMAD.U32 R5, RZ, RZ, UR7 ;  /* 0x00000007ff057e24 */ /* 0x000fe2000f8e00ff */
[----:B------:R-:W-:-:S04]  /*11f0*/  ULDC.64 UR6, c[0x0][0x268] ;  /* 0x00009a0000067ab9 */ /* 0x000fc80000000a00 */
[----:B--2---:R-:W2:Y:S01]  /*1200*/  @P0 LDG.E R0, [R4.64] ;  /* 0x0000000404000981 */ /* 0x004ea2000c1e1900 */
[----:B------:R-:W-:Y:S02]  /*1210*/  @!UP1 UISETP.NE.U32.AND UP0, UPT, URZ, UR6, UPT ;  /* 0x000000063f00928c */ /* 0x000fe4000bf05070 */
[----:B------:R-:W-:Y:S02]  /*1220*/  ULDC UR10, c[0x0][0x21c] ;  /* 0x00008700000a7ab9 */ /* 0x000fe40000000800 */
[----:B------:R-:W-:Y:S02]  /*1230*/  @!UP1 UISETP.NE.AND.EX UP0, UPT, URZ, UR7, UPT, UP0 ;  /* 0x000000073f00928c */ /* 0x000fe4000bf05300 */
[----:B------:R-:W-:Y:S02]  /*1240*/  USHF.L.U32 UR22, UR18, 0x7, URZ ;  /* 0x0000000712167899 */ /* 0x000fe4000800063f */
[----:B------:R-:W-:Y:S01]  /*1250*/  @!UP1 USEL UR7, URZ, UR10, !UP0 ;  /* 0x0000000a3f079287 */ /* 0x000fe2000c000000 */
[----:B--2---:R-:W2:Y:S02]  /*1260*/  @P0 R2UR UR9, R0 ;  /* 0x00000000000903c2 */ /* 0x004ea400000e0000 */
[----:B--2---:R-:W-:-:S02]  /*1270*/  @UP1 UIADD3 UR6, UR9, -UR16, URZ ;  /* 0x8000001009061290 */ /* 0x004fc4000fffe03f */
[----:B------:R-:W-:-:S04]  /*1280*/  @!UP1 UIADD3 UR6, UR7, UR8, -UR16 ;  /* 0x0000000807069290 */ /* 0x000fc8000fffe810 */
[----:B------:R-:W-:-:S06]  /*1290*/  UISETP.GT.AND UP0, UPT, UR6, UR22, UPT ;  /* 0x000000160600728c */ /* 0x000fcc000bf04270 */
[----:B------:R-:W-:-:S13]  /*12a0*/  PLOP3.LUT P0, PT, PT, PT, UP0, 0x80, 0x0 ;  /* 0x000000000000781c */ /* 0x000fda0003f0f008 */
[----:B------:R-:W-:Y:S05]  /*12b0*/  @!P0 BRA `(.L_x_1) ;  /* 0x00006e7000008947 */ /* 0x000fea0003800000 */
[----:B------:R-:W-:Y:S02]  /*12c0*/  ULDC.64 UR10, c[0x0][0x178] ;  /* 0x00005e00000a7ab9 */ /* 0x000fe40000000a00 */
[----:B------:R-:W-:Y:S02]  /*12d0*/  UIMAD UR7, UR23, UR10, URZ ;  /* 0x0000000a170772a4 */ /* 0x000fe4000f8e023f */
[----:B-1----:R-:W-:Y:S02]  /*12e0*/  UISETP.NE.AND UP0, UPT, UR19, -0x1, UPT ;  /* 0xffffffff1300788c */ /* 0x002fe4000bf05270 */
[----:B------:R-:W-:Y:S02]  /*12f0*/  UIMAD UR13, UR31, UR11, UR7 ;  /* 0x0000000b1f0d72a4 */ /* 0x000fe4000f8e0207 */
[----:B------:R-:W-:Y:S02]  /*1300*/  UIADD3 UR7, UR28, 0x3f, URZ ;  /* 0x0000003f1c077890 */ /* 0x000fe4000fffe03f */
[----:B------:R-:W-:Y:S01]  /*1310*/  ULDC.64 UR14, c[0x0][0x190] ;  /* 0x00006400000e7ab9 */ /* 0x000fe20000000a00 */
[----:B------:R-:W-:Y:S01]  /*1320*/  PLOP3.LUT P0, PT, PT, PT, UP0, 0x80, 0x0 ;  /* 0x000000000000781c */ /* 0x000fe20003f0f008 */
[----:B------:R-:W-:-:S02]  /*1330*/  USHF.R.S32.HI UR12, URZ, 0x1f, UR7 ;  /* 0x0000001f3f0c7899 */ /* 0x000fc40008011407 */
[----:B------:R-:W-:Y:S02]  /*1340*/  UIMAD.WIDE.U32 UR8, UR31, UR10, URZ ;  /* 0x0000000a1f0872a5 */ /* 0x000fe4000f8e003f */
[----:B------:R-:W-:Y:S02]  /*1350*/  UISETP.NE.AND UP1, UPT, UR17, -0x1, UPT ;  /* 0xffffffff1100788c */ /* 0x000fe4000bf25270 */
[----:B------:R-:W-:Y:S02]  /*1360*/  UIMAD.WIDE.U32 UR10, UR17, UR14, URZ ;  /* 0x0000000e110a72a5 */ /* 0x000fe4000f8e003f */
[----:B------:R-:W-:Y:S02]  /*1370*/  ULEA.HI UR32, UR12, UR7, URZ, 0x6 ;  /* 0x000000070c207291 */ /* 0x000fe4000f8f303f */
[----:B------:R-:W-:Y:S02]  /*1380*/  @UP0 UIADD3 UR7, UR16, UR19, URZ ;  /* 0x0000001310070290 */ /* 0x000fe4000fffe03f */
[----:B------:R-:W-:-:S02]  /*1390*/  ULDC.64 UR20, c[0x0][0x198] ;  /* 0x0000660000147ab9 */ /* 0x000fc40000000a00 */
[----:B------:R-:W-:Y:S02]  /*13a0*/  USEL UR39, UR8, UR10, !UP1 ;  /* 0x0000000a08277287 */ /* 0x000fe4000c800000 */
[----:B------:R-:W-:Y:S02]  /*13b0*/  UIADD3 UR34, UR9, UR13, URZ ;  /* 0x0000000d09227290 */ /* 0x000fe4000fffe03f */
[----:B------:R-:W-:Y:S02]  /*13c0*/  ULOP3.LUT UR12, UR32, 0xffffffc0, URZ, 0xc0, !UPT ;  /* 0xffffffc0200c7892 */ /* 0x000fe4000f8ec03f */
[----:B------:R-:W-:Y:S02]  /*13d0*/  @UP0 UIMAD.WIDE.U32 UR8, UR7, UR20, URZ ;  /* 0x00000014070802a5 */ /* 0x000fe4000f8e003f */
[----:B------:R-:W-:Y:S02]  /*13e0*/  UIMAD UR10, UR17, UR15, URZ ;  /* 0x0000000f110a72a4 */ /* 0x000fe4000f8e023f */
[----:B------:R-:W-:-:S02]  /*13f0*/  UIADD3 UR14, UR12, -0x40, URZ ;  /* 0xffffffc00c0e7890 */ /* 0x000fc4000fffe03f */
[----:B------:R-:W-:Y:S02]  /*1400*/  @UP0 UIMAD UR35, UR7, UR21, UR9 ;  /* 0x00000015072302a4 */ /* 0x000fe4000f8e0209 */
[----:B------:R-:W-:Y:S02]  /*1410*/  @UP1 UIADD3 UR34, UR11, UR10, URZ ;  /* 0x0000000a0b221290 */ /* 0x000fe4000fffe03f */
[----:B------:R-:W-:Y:S02]  /*1420*/  USHF.R.S32.HI UR27, URZ, 0x1f, UR14 ;  /* 0x0000001f3f1b7899 */ /* 0x000fe4000801140e */
[----:B------:R-:W-:Y:S01]  /*1430*/  @UP0 UMOV UR33, UR8 ;  /* 0x0000000800210c82 */ /* 0x000fe20008000000 */
[----:B------:R-:W-:Y:S05]  /*1440*/  @P0 BRA `(.L_x_2) ;  /* 0x000000c000000947 */ /* 0x000fea0003800000 */
[----:B------:R-:W-:Y:S02]  /*1450*/  USHF.R.S32.HI UR7, URZ, 0x1f, UR16 ;  /* 0x0000001f3f077899 */ /* 0x000fe40008011410 */
[----:B------:R-:W-:Y:S02]  /*1460*/  ULDC.64 UR10, c[0x0][0x198] ;  /* 0x00006600000a7ab9 */ /* 0x000fe40000000a00 */
[----:B------:R-:W-:-:S02]  /*1470*/  UIMAD UR7, UR7, UR10, URZ ;  /* 0x0000000a070772a4 */ /* 0x000fc4000f8e023f */
[----:B------:R-:W-:Y:S02]  /*1480*/  UIMAD.WIDE.U32 UR8, UR16, UR10, URZ ;  /* 0x0000000a100872a5 */ /* 0x000fe4000f8e003f */
[----:B------:R-:W-:Y:S02]  /*1490*/  UIMAD UR11, UR16, UR11, UR7 ;  /* 0x0000000b100b72a4 */ /* 0x000fe4000f8e0207 */
[----:B------:R-:W-:Y:S02]  /*14a0*/  ULDC.64 UR12, c[0x0][0x180] ;  /* 0x00006000000c7ab9 */ /* 0x000fe40000000a00 */
[----:B------:R-:W-:Y:S02]  /*14b0*/  UIADD3 UR9, UR9, UR11, URZ ;  /* 0x0000000b09097290 */ /* 0x000fe4000fffe03f */
[----:B------:R-:W-:Y:S02]  /*14c0*/  UIMAD UR7, UR23, UR12, URZ ;  /* 0x0000000c170772a4 */ /* 0x000fe4000f8e023f */
[----:B------:R-:W-:-:S02]  /*14d0*/  UIMAD.WIDE.U32 UR8, UR31, UR12, UR8 ;  /* 0x0000000c1f0872a5 */ /* 0x000fc4000f8e0008 */
[----:B------:R-:W-:-:S04]  /*14e0*/  UIMAD UR7, UR31, UR13, UR7 ;  /* 0x0000000d1f0772a4 */ /* 0x000fc8000f8e0207 */
[----:B------:R-:W-:Y:S02]  /*14f0*/  UIADD3 UR35, UR9, UR7, URZ ;  /* 0x0000000709237290 */ /* 0x000fe4000fffe03f */
[----:B------:R-:W-:Y:S02]  /*1500*/  UMOV UR33, UR8 ;  /* 0x0000000800217c82 */ /* 0x000fe40008000000 */
.L_x_2:
[----:B------:R-:W-:Y:S02]  /*1510*/  @UP0 UIADD3 UR7, UR16, UR19, URZ ;  /* 0x0000001310070290 */ /* 0x000fe4000fffe03f */
[----:B------:R-:W-:Y:S02]  /*1520*/  ULDC.64 UR10, c[0x0][0x1a0] ;  /* 0x00006800000a7ab9 */ /* 0x000fe40000000a00 */
[----:B------:R-:W-:-:S04]  /*1530*/  @UP0 UIMAD.WIDE.U32 UR8, UR7, UR10, URZ ;  /* 0x0000000a070802a5 */ /* 0x000fc8000f8e003f */
[----:B------:R-:W-:-:S03]  /*1540*/  @UP0 UIMAD UR30, UR7, UR11, UR9 ;  /* 0x0000000b071e02a4 */ /* 0x000fc6000f8e0209 */
[----:B------:R-:W-:Y:S01]  /*1550*/  @UP0 UMOV UR29, UR8 ;  /* 0x00000008001d0c82 */ /* 0x000fe20008000000 */
[----:B------:R-:W-:Y:S05]  /*1560*/  @P0 BRA `(.L_x_3) ;  /* 0x000000c000000947 */ /* 0x000fea0003800000 */
[----:B------:R-:W-:Y:S02]  /*1570*/  USHF.R.S32.HI UR7, URZ, 0x1f, UR16 ;  /* 0x0000001f3f077899 */ /* 0x000fe40008011410 */
[----:B------:R-:W-:Y:S02]  /*1580*/  ULDC.64 UR10, c[0x0][0x1a0] ;  /* 0x00006800000a7ab9 */ /* 0x000fe40000000a00 */
[----:B------:R-:W-:Y:S02]  /*1590*/  UIMAD UR7, UR7, UR10, URZ ;  /* 0x0000000a070772a4 */ /* 0x000fe4000f8e023f */
[----:B------:R-:W-:Y:S02]  /*15a0*/  UIMAD.WIDE.U32 UR8, UR16, UR10, URZ ;  /* 0x0000000a100872a5 */ /* 0x000fe4000f8e003f */
[----:B------:R-:W-:-:S04]  /*15b0*/  UIMAD UR11, UR16, UR11, UR7 ;  /* 0x0000000b100b72a4 */ /* 0x000fc8000f8e0207 */
[----:B------:R-:W-:-:S03]  /*15c0*/  UIADD3 UR9, UR9, UR11, URZ ;  /* 0x0000000b09097290 */ /* 0x000fc6000fffe03f */
[----:B------:R-:W-:Y:S02]  /*15d0*/  ULDC.64 UR10, c[0x0][0x188] ;  /* 0x00006200000a7ab9 */ /* 0x000fe40000000a00 */
[----:B------:R-:W-:Y:S02]  /*15e0*/  UIMAD UR7, UR23, UR10, URZ ;  /* 0x0000000a170772a4 */ /* 0x000fe4000f8e023f */
[----:B------:R-:W-:Y:S02]  /*15f0*/  UIMAD.WIDE.U32 UR8, UR31, UR10, UR8 ;  /* 0x0000000a1f0872a5 */ /* 0x000fe4000f8e0008 */
[----:B------:R-:W-:-:S04]  /*1600*/  UIMAD UR7, UR31, UR11, UR7 ;  /* 0x0000000b1f0772a4 */ /* 0x000fc8000f8e0207 */
[----:B------:R-:W-:Y:S02]  /*1610*/  UIADD3 UR30, UR9, UR7, URZ ;  /* 0x00000007091e7290 */ /* 0x000fe4000fffe03f */
[----:B------:R-:W-:Y:S02]  /*1620*/  UMOV UR29, UR8 ;  /* 0x00000008001d7c82 */ /* 0x000fe40008000000 */
.L_x_3:
[----:B------:R-:W-:Y:S01]  /*1630*/  IABS R6, c[0x0][0x1c8] ;  /* 0x0000720000067a13 */ /* 0x000fe20000000000 */
[----:B------:R-:W-:Y:S01]  /*1640*/  ULDC.64 UR10, c[0x0][0x370] ;  /* 0x0000dc00000a7ab9 */ /* 0x000fe20000000a00 */
[----:B------:R-:W-:Y:S01]  /*1650*/  IABS R3, UR38 ;  /* 0x0000002600037c13 */ /* 0x000fe20008000000 */
[----:B------:R-:W-:Y:S01]  /*1660*/  @UP1 UIMAD.WIDE.U32 UR8, UR17, UR10, URZ ;  /* 0x0000000a110812a5 */ /* 0x000fe2000f8e003f */
[----:B------:R-:W1:Y:S01]  /*1670*/  I2F.RP R4, R6 ;  /* 0x0000000600047306 */ /* 0x000e620000209400 */
[----:B------:R-:W-:Y:S01]  /*1680*/  ULDC UR12, c[0x0][0x224] ;  /* 0x00008900000c7ab9 */ /* 0x000fe20000000800 */
[----:B------:R-:W-:Y:S01]  /*1690*/  ISETP.NE.AND P1, PT, RZ, c[0x0][0x1c8], PT ;  /* 0x00007200ff007a0c */ /* 0x000fe20003f25270 */
[----:B------:R-:W-:Y:S02]  /*16a0*/  @UP1 UIMAD UR25, UR17, UR11, UR9 ;  /* 0x0000000b111912a4 */ /* 0x000fe4000f8e0209 */
[----:B------:R-:W-:-:S02]  /*16b0*/  USHF.L.U32 UR13, UR31, 0x7, URZ ;  /* 0x000000071f0d7899 */ /* 0x000fc4000800063f */
[----:B------:R-:W-:Y:S02]  /*16c0*/  @UP1 UMOV UR24, UR8 ;  /* 0x0000000800181c82 */ /* 0x000fe40008000000 */
[----:B------:R-:W-:Y:S02]  /*16d0*/  ULDC.64 UR8, c[0x0][0x368] ;  /* 0x0000da0000087ab9 */ /* 0x000fe40000000a00 */
[----:B------:R-:W-:Y:S02]  /*16e0*/  @!UP1 UIMAD UR7, UR23, UR8, URZ ;  /* 0x00000008170792a4 */ /* 0x000fe4000f8e023f */
[----:B------:R-:W-:Y:S02]  /*16f0*/  ULDC.64 UR10, c[0x0][0x3d8] ;  /* 0x0000f600000a7ab9 */ /* 0x000fe40000000a00 */
[----:B------:R-:W-:Y:S01]  /*1700*/  @!UP1 UIMAD UR7, UR31, UR9, UR7 ;  /* 0x000000091f0792a4 */ /* 0x000fe2000f8e0207 */
[----:B-1----:R-:W1:Y:S01]  /*1710*/  MUFU.RCP R4, R4 ;  /* 0x0000000400047308 */ /* 0x002e620000001000 */
[----:B------:R-:W-:-:S02]  /*1720*/  @!UP1 UIMAD.WIDE.U32 UR8, UR31, UR8, URZ ;  /* 0x000000081f0892a5 */ /* 0x000fc4000f8e003f */
[----:B------:R-:W-:Y:S02]  /*1730*/  USHF.R.S32.HI UR20, URZ, 0x1f, UR22 ;  /* 0x0000001f3f147899 */ /* 0x000fe40008011416 */
[----:B------:R-:W-:Y:S02]  /*1740*/  @!UP1 UIADD3 UR25, UR9, UR7, URZ ;  /* 0x0000000709199290 */ /* 0x000fe4000fffe03f */
[----:B------:R-:W-:Y:S01]  /*1750*/  UIMAD UR7, UR23, UR12, UR52 ;  /* 0x0000000c170772a4 */ /* 0x000fe2000f8e0234 */
[----:B------:R-:W2:Y:S01]  /*1760*/  S2UR UR12, SR_CTAID.X ;  /* 0x00000000000c79c3 */ /* 0x000ea20000002500 */
[----:B------:R-:W-:Y:S02]  /*1770*/  @!UP1 UMOV UR24, UR8 ;  /* 0x0000000800189c82 */ /* 0x000fe40008000000 */
[----:B------:R-:W-:Y:S02]  /*1780*/  UIADD3 UR7, UR45, UR7, URZ ;  /* 0x000000072d077290 */ /* 0x000fe4000fffe03f */
[----:B------:R-:W-:-:S02]  /*1790*/  UIMAD.WIDE.U32 UR8, UR36, UR17, URZ ;  /* 0x00000011240872a5 */ /* 0x000fc4000f8e003f */
[----:B------:R-:W-:Y:S01]  /*17a0*/  UIMAD UR7, UR36, UR7, UR51 ;  /* 0x00000007240772a4 */ /* 0x000fe2000f8e0233 */
[----:B-1----:R-:W-:Y:S01]  /*17b0*/  IADD3 R4, R4, 0xffffffe, RZ ;  /* 0x0ffffffe04047810 */ /* 0x002fe20007ffe0ff */
[----:B------:R-:W-:Y:S02]  /*17c0*/  USEL UR15, UR42, UR8, !UP1 ;  /* 0x000000082a0f7287 */ /* 0x000fe4000c800000 */
[----:B------:R-:W-:Y:S01]  /*17d0*/  UIADD3 UR21, UR43, UR7, URZ ;  /* 0x000000072b157290 */ /* 0x000fe2000fffe03f */
[----:B------:R-:W1:Y:S01]  /*17e0*/  F2I.FTZ.U32.TRUNC.NTZ R5, R4 ;  /* 0x0000000400057305 */ /* 0x000e62000021f000 */
[----:B------:R-:W-:-:S04]  /*17f0*/  UIMAD UR7, UR37, UR17, URZ ;  /* 0x00000011250772a4 */ /* 0x000fc8000f8e023f */
[----:B------:R-:W-:Y:S02]  /*1800*/  @UP1 UIADD3 UR21, UR9, UR7, URZ ;  /* 0x0000000709151290 */ /* 0x000fe4000fffe03f */
[----:B------:R-:W-:-:S04]  /*1810*/  USHF.L.U64.HI UR7, UR31, 0x7, UR23 ;  /* 0x000000071f077899 */ /* 0x000fc80008010217 */
[----:B------:R-:W-:Y:S02]  /*1820*/  USEL UR7, UR7, URZ, UP4 ;  /* 0x0000003f07077287 */ /* 0x000fe4000a000000 */
[----:B--2---:R-:W-:Y:S01]  /*1830*/  UIMAD.WIDE.U32 UR8, UR12, UR10, URZ ;  /* 0x0000000a0c0872a5 */ /* 0x004fe2000f8e003f */
[----:B-1----:R-:W-:-:S03]  /*1840*/  IMAD.MOV R0, RZ, RZ, -R5 ;  /* 0x000000ffff007224 */ /* 0x002fc600078e0a05 */
[----:B------:R-:W-:Y:S01]  /*1850*/  UIMAD UR11, UR12, UR11, UR9 ;  /* 0x0000000b0c0b72a4 */ /* 0x000fe2000f8e0209 */
[----:B------:R-:W-:Y:S01]  /*1860*/  IMAD.MOV.U32 R4, RZ, RZ, RZ ;  /* 0x000000ffff047224 */ /* 0x000fe200078e00ff */
[----:B------:R-:W-:Y:S01]  /*1870*/  USEL UR12, UR8, URZ, UP6 ;  /* 0x0000003f080c7287 */ /* 0x000fe2000b000000 */
[----:B------:R-:W-:Y:S01]  /*1880*/  IMAD R0, R0, R6, RZ ;  /* 0x0000000600007224 */ /* 0x000fe200078e02ff */
[----:B------:R-:W-:Y:S02]  /*1890*/  USEL UR8, UR13, URZ, UP4 ;  /* 0x0000003f0d087287 */ /* 0x000fe4000a000000 */
[----:B------:R-:W-:Y:S01]  /*18a0*/  USEL UR26, UR11, URZ, UP6 ;  /* 0x0000003f0b1a7287 */ /* 0x000fe2000b000000 */
[----:B------:R-:W-:Y:S01]  /*18b0*/  IMAD.HI.U32 R0, R5, R0, R4 ;  /* 0x0000000005007227 */ /* 0x000fe200078e0004 */
[----:B------:R-:W-:Y:S02]  /*18c0*/  UIADD3 UR8, UP0, UR14, UR8, URZ ;  /* 0x000000080e087290 */ /* 0x000fe4000ff1e03f */
[----:B------:R-:W-:-:S02]  /*18d0*/  ULDC UR13, c[0x0][0x234] ;  /* 0x00008d00000d7ab9 */ /* 0x000fc40000000800 */
[----:B------:R-:W-:Y:S01]  /*18e0*/  UIADD3.X UR9, UR27, UR7, URZ, UP0, !UPT ;  /* 0x000000071b097290 */ /* 0x000fe200087fe43f */
[----:B------:R-:W-:Y:S01]  /*18f0*/  IMAD.HI.U32 R0, R0, R3, RZ ;  /* 0x0000000300007227 */ /* 0x000fe200078e00ff */
[----:B------:R-:W-:-:S03]  /*1900*/  UIMAD UR7, UR37, UR8, URZ ;  /* 0x00000008250772a4 */ /* 0x000fc6000f8e023f */
[----:B------:R-:W-:Y:S01]  /*1910*/  IMAD.MOV R4, RZ, RZ, -R0 ;  /* 0x000000ffff047224 */ /* 0x000fe200078e0a00 */
[----:B------:R-:W-:Y:S02]  /*1920*/  UIMAD UR10, UR36, UR9, UR7 ;  /* 0x00000009240a72a4 */ /* 0x000fe4000f8e0207 */
[----:B------:R-:W-:Y:S01]  /*1930*/  @UP5 USEL UR7, UR54, UR17, !UP1 ;  /* 0x0000001136075287 */ /* 0x000fe2000c800000 */
[C---:B------:R-:W-:Y:S01]  /*1940*/  IMAD R3, R6.reuse, R4, R3 ;  /* 0x0000000406037224 */ /* 0x040fe200078e0203 */
[----:B------:R-:W-:Y:S02]  /*1950*/  UIMAD.WIDE.U32 UR8, UR36, UR8, URZ ;  /* 0x00000008240872a5 */ /* 0x000fe4000f8e003f */
[----:B------:R-:W-:Y:S02]  /*1960*/  @UP5 UIMAD UR13, UR38, UR13, UR7 ;  /* 0x0000000d260d52a4 */ /* 0x000fe4000f8e0207 */
[----:B------:R-:W-:Y:S01]  /*1970*/  ISETP.GT.U32.AND P0, PT, R6, R3, PT ;  /* 0x000000030600720c */ /* 0x000fe20003f04070 */
[----:B------:R-:W-:-:S04]  /*1980*/  UIADD3 UR23, UR9, UR10, URZ ;  /* 0x0000000a09177290 */ /* 0x000fc8000fffe03f */
[----:B------:R-:W-:-:S08]  /*1990*/  @!UP5 UMOV UR13, UR49 ;  /* 0x00000031000ddc82 */ /* 0x000fd00008000000 */
[----:B------:R-:W-:Y:S01]  /*19a0*/  @!P0 IMAD.IADD R3, R3, 0x1, -R6 ;  /* 0x0000000103038824 */ /* 0x000fe200078e0a06 */
[----:B------:R-:W-:Y:S02]  /*19b0*/  @!P0 IADD3 R0, R0, 0x1, RZ ;  /* 0x0000000100008810 */ /* 0x000fe40007ffe0ff */
[----:B------:R-:W-:Y:S02]  /*19c0*/  ISETP.LE.AND P0, PT, RZ, UR56, PT ;  /* 0x00000038ff007c0c */ /* 0x000fe4000bf03270 */
[----:B------:R-:W-:-:S13]  /*19d0*/  ISETP.GE.U32.AND P2, PT, R3, R6, PT ;  /* 0x000000060300720c */ /* 0x000fda0003f46070 */
[----:B------:R-:W-:-:S05]  /*19e0*/  @P2 IADD3 R0, R0, 0x1, RZ ;  /* 0x0000000100002810 */ /* 0x000fca0007ffe0ff */
[----:B------:R-:W-:Y:S01]  /*19f0*/  @!P0 IMAD.MOV R0, RZ, RZ, -R0 ;  /* 0x000000ffff008224 */ /* 0x000fe200078e0a00 */
[----:B------:R-:W-:Y:S02]  /*1a00*/  PLOP3.LUT P0, PT, PT, PT, UP5, 0x80, 0x0 ;  /* 0x000000000000781c */ /* 0x000fe40003f0f058 */
[----:B------:R-:W-:-:S04]  /*1a10*/  @!P1 LOP3.LUT R0, RZ, c[0x0][0x1c8], RZ, 0x33, !PT ;  /* 0x00007200ff009a12 */ /* 0x000fc800078e33ff */
[----:B------:R-:W-:-:S07]  /*1a20*/  SHF.R.S32.HI R12, RZ, 0x1f, R0 ;  /* 0x0000001fff0c7819 */ /* 0x000fce0000011400 */
[----:B------:R-:W-:Y:S05]  /*1a30*/  @!P0 BRA `(.L_x_4) ;  /* 0x0000005000008947 */ /* 0x000fea0003800000 */
[----:B------:R-:W-:Y:S02]  /*1a40*/  ULDC UR7, c[0x0][0x224] ;  /* 0x0000890000077ab9 */ /* 0x000fe40000000800 */
[----:B------:R-:W-:-:S04]  /*1a50*/  @!UP1 UIMAD UR17, UR31, UR7, URZ ;  /* 0x000000071f1192a4 */ /* 0x000fc8000f8e023f */
[----:B------:R-:W-:-:S04]  /*1a60*/  ULEA UR7, UR31, UR17, 0x7 ;  /* 0x000000111f077291 */ /* 0x000fc8000f8e383f */
[----:B------:R-:W-:Y:S01]  /*1a70*/  UIMAD UR11, UR55, UR38, UR7 ;  /* 0x00000026370b72a4 */ /* 0x000fe2000f8e0207 */
[----:B------:R-:W-:Y:S05]  /*1a80*/  BRA `(.L_x_5) ;  /* 0x0000001000007947 */ /* 0x000fea0003800000 */
.L_x_4:
[----:B------:R-:W-:Y:S02]  /*1a90*/  UMOV UR11, UR50 ;  /* 0x00000032000b7c82 */ /* 0x000fe40008000000 */
.L_x_5:
[----:B------:R-:W1:Y:S01]  /*1aa0*/  S2R R10, SR_TID.X ;  /* 0x00000000000a7919 */ /* 0x000e620000002100 */
[----:B------:R-:W-:Y:S01]  /*1ab0*/  UIADD3 UR8, UP3, UP2, UR8, UR41, UR47 ;  /* 0x0000002908087290 */ /* 0x000fe2000fa7e02f */
[----:B------:R-:W-:Y:S01]  /*1ac0*/  BSSY B1, `(.L_x_1) ;  /* 0x0000666000017945 */ /* 0x000fe20003800000 */
[----:B------:R-:W-:Y:S01]  /*1ad0*/  UISETP.GE.AND UP4, UPT, UR28, 0x1, UPT ;  /* 0x000000011c00788c */ /* 0x000fe2000bf86270 */
[----:B------:R-:W2:Y:S01]  /*1ae0*/  S2R R22, SR_TID.X ;  /* 0x0000000000167919 */ /* 0x000ea20000002100 */
[----:B------:R-:W-:Y:S02]  /*1af0*/  UIADD3 UR15, UP1, UP0, UR12, UR8, UR15 ;  /* 0x000000080c0f7290 */ /* 0x000fe4000f83e00f */
[----:B------:R-:W-:Y:S01]  /*1b00*/  UMOV UR17, 0x4 ;  /* 0x0000000400117882 */ /* 0x000fe20000000000 */
[----:B------:R-:W3:Y:S01]  /*1b10*/  S2R R23, SR_TID.X ;  /* 0x0000000000177919 */ /* 0x000ee20000002100 */
[----:B------:R-:W-:-:S02]  /*1b20*/  ULDC.64 UR8, c[0x0][0x1a8] ;  /* 0x00006a0000087ab9 */ /* 0x000fc40000000a00 */
[----:B------:R-:W-:-:S04]  /*1b30*/  UIMAD UR7, UR61, UR8, URZ ;  /* 0x000000083d0772a4 */ /* 0x000fc8000f8e023f */
[----:B------:R-:W-:-:S03]  /*1b40*/  UIMAD UR12, UR38, UR9, UR7 ;  /* 0x00000009260c72a4 */ /* 0x000fc6000f8e0207 */
[----:B------:R-:W-:Y:S02]  /*1b50*/  ULDC.64 UR8, c[0x0][0x378] ;  /* 0x0000de0000087ab9 */ /* 0x000fe40000000a00 */
[----:B------:R-:W-:Y:S01]  /*1b60*/  UIMAD UR7, UR61, UR8, URZ ;  /* 0x000000083d0772a4 */ /* 0x000fe2000f8e023f */
[----:B-1----:R-:W-:-:S03]  /*1b70*/  SHF.R.S32.HI R11, RZ, 0x1f, R10 ;  /* 0x0000001fff0b7819 */ /* 0x002fc6000001140a */
[----:B------:R-:W-:Y:S01]  /*1b80*/  UIMAD UR10, UR38, UR9, UR7 ;  /* 0x00000009260a72a4 */ /* 0x000fe2000f8e0207 */
[----:B------:R-:W-:Y:S02]  /*1b90*/  LEA.HI R4, R11, R10, RZ, 0x2 ;  /* 0x0000000a0b047211 */ /* 0x000fe400078f10ff */
[----:B------:R-:W-:Y:S01]  /*1ba0*/  ULDC.64 UR8, c[0x0][0x370] ;  /* 0x0000dc0000087ab9 */ /* 0x000fe20000000a00 */
[----:B--2---:R-:W-:Y:S01]  /*1bb0*/  SHF.R.S32.HI R22, RZ, 0x1f, R22 ;  /* 0x0000001fff167819 */ /* 0x004fe20000011416 */
[----:B------:R-:W-:Y:S01]  /*1bc0*/  UIMAD UR7, UR27, UR8, URZ ;  /* 0x000000081b0772a4 */ /* 0x000fe2000f8e023f */
[----:B------:R-:W-:Y:S01]  /*1bd0*/  LOP3.LUT R4, R4, 0xfffffffc, RZ, 0xc0, !PT ;  /* 0xfffffffc04047812 */ /* 0x000fe200078ec0ff */
[----:B------:R-:W-:Y:S01]  /*1be0*/  UIADD3 UR8, UR14, UR13, URZ ;  /* 0x0000000d0e087290 */ /* 0x000fe2000fffe03f */
[----:B---3--:R-:W-:Y:S01]  /*1bf0*/  LEA.HI R22, R22, R23, RZ, 0x2 ;  /* 0x0000001716167211 */ /* 0x008fe200078f10ff */
[----:B------:R-:W-:Y:S02]  /*1c00*/  UIMAD UR7, UR14, UR9, UR7 ;  /* 0x000000090e0772a4 */ /* 0x000fe4000f8e0207 */
[----:B------:R-:W-:Y:S01]  /*1c10*/  IMAD.IADD R4, R10, 0x1, -R4 ;  /* 0x000000010a047824 */ /* 0x000fe200078e0a04 */
[----:B------:R-:W-:Y:S01]  /*1c20*/  SHF.R.S32.HI R22, RZ, 0x2, R22 ;  /* 0x00000002ff167819 */ /* 0x000fe20000011416 */
[----:B------:R-:W-:-:S02]  /*1c30*/  UIADD3 UR9, UR14, UR11, URZ ;  /* 0x0000000b0e097290 */ /* 0x000fc4000fffe03f */
[----:B------:R-:W-:Y:S01]  /*1c40*/  IMAD.SHL.U32 R4, R4, 0x8, RZ ;  /* 0x0000000804047824 */ /* 0x000fe200078e00ff */
[----:B------:R-:W-:Y:S01]  /*1c50*/  SHF.R.S32.HI R14, RZ, 0x1f, R22 ;  /* 0x0000001fff0e7819 */ /* 0x000fe20000011416 */
[----:B------:R-:W-:Y:S01]  /*1c60*/  ULEA.HI.SX32 UR11, UR32, 0xffffffff, 0x1a ;  /* 0xffffffff200b7891 */ /* 0x000fe2000f8fd23f */
[----:B------:R-:W-:Y:S02]  /*1c70*/  IADD3 R3, P0, R22, UR14, RZ ;  /* 0x0000000e16037c10 */ /* 0x000fe4000ff1e0ff */
[--C-:B------:R-:W-:Y:S02]  /*1c80*/  SHF.R.S32.HI R5, RZ, 0x1f, R4.reuse ;  /* 0x0000001fff057819 */ /* 0x100fe40000011404 */
[----:B------:R-:W-:Y:S02]  /*1c90*/  IADD3.X R7, R14, UR27, RZ, P0, !PT ;  /* 0x0000001b0e077c10 */ /* 0x000fe400087fe4ff */
[----:B------:R-:W-:Y:S01]  /*1ca0*/  IADD3 R6, P0, R4, UR24, RZ ;  /* 0x0000001804067c10 */ /* 0x000fe2000ff1e0ff */
[----:B------:R-:W-:-:S04]  /*1cb0*/  IMAD.WIDE.U32 R8, R3, c[0x0][0x190], R4 ;  /* 0x0000640003087a25 */ /* 0x000fc800078e0004 */
[----:B------:R-:W-:Y:S01]  /*1cc0*/  IMAD R7, R7, c[0x0][0x190], RZ ;  /* 0x0000640007077a24 */ /* 0x000fe200078e02ff */
[----:B------:R-:W-:-:S03]  /*1cd0*/  IADD3 R8, P1, R8, UR39, RZ ;  /* 0x0000002708087c10 */ /* 0x000fc6000ff3e0ff */
[----:B------:R-:W-:Y:S01]  /*1ce0*/  IMAD R3, R3, c[0x0][0x194], R7 ;  /* 0x0000650003037a24 */ /* 0x000fe200078e0207 */
[----:B------:R-:W-:Y:S01]  /*1cf0*/  IADD3.X R7, R5, UR25, RZ, P0, !PT ;  /* 0x0000001905077c10 */ /* 0x000fe200087fe4ff */
[----:B------:R-:W-:-:S03]  /*1d00*/  ULDC.64 UR24, c[0x0][0x200] ;  /* 0x0000800000187ab9 */ /* 0x000fc60000000a00 */
[----:B------:R-:W-:Y:S01]  /*1d10*/  IADD3.X R9, R9, UR34, R3, P1, !PT ;  /* 0x0000002209097c10 */ /* 0x000fe20008ffe403 */
[----:B------:R-:W-:-:S04]  /*1d20*/  IMAD.U32 R3, RZ, RZ, UR14 ;  /* 0x0000000eff037e24 */ /* 0x000fc8000f8e00ff */
[----:B------:R-:W-:-:S04]  /*1d30*/  IMAD.WIDE.U32 R6, R3, c[0x0][0x370], R6 ;  /* 0x0000dc0003067a25 */ /* 0x000fc800078e0006 */
[----:B------:R-:W-:Y:S01]  /*1d40*/  IMAD.U32 R3, RZ, RZ, UR38 ;  /* 0x00000026ff037e24 */ /* 0x000fe2000f8e00ff */
[----:B------:R-:W-:Y:S01]  /*1d50*/  IADD3 R7, R7, UR7, RZ ;  /* 0x0000000707077c10 */ /* 0x000fe2000fffe0ff */
[----:B------:R-:W-:-:S04]  /*1d60*/  UIADD3.X UR7, UR23, UR48, UR53, UP3, UP2 ;  /* 0x0000003017077290 */ /* 0x000fc80009fe4435 */
[----:B------:R-:W-:Y:S01]  /*1d70*/  IMAD.WIDE.U32 R6, R3, c[0x0][0x378], R6 ;  /* 0x0000de0003067a25 */ /* 0x000fe200078e0006 */
[----:B------:R-:W-:Y:S01]  /*1d80*/  LEA.HI R3, R11, R10, RZ, 0x5 ;  /* 0x0000000a0b037211 */ /* 0x000fe200078f28ff */
[----:B------:R-:W-:-:S03]  /*1d90*/  UIADD3.X UR7, UR26, UR7, UR21, UP1, UP0 ;  /* 0x000000071a077290 */ /* 0x000fc60008fe0415 */
[----:B------:R-:W-:Y:S02]  /*1da0*/  LOP3.LUT R11, R3, 0xffffffe0, RZ, 0xc0, !PT ;  /* 0xffffffe0030b7812 */ /* 0x000fe400078ec0ff */
[----:B------:R-:W-:-:S03]  /*1db0*/  IADD3 R7, R7, UR10, RZ ;  /* 0x0000000a07077c10 */ /* 0x000fc6000fffe0ff */
[----:B------:R-:W-:Y:S01]  /*1dc0*/  IMAD.IADD R11, R10, 0x1, -R11 ;  /* 0x000000010a0b7824 */ /* 0x000fe200078e0a0b */
[----:B------:R-:W-:Y:S01]  /*1dd0*/  SHF.R.S32.HI R10, RZ, 0x5, R3 ;  /* 0x00000005ff0a7819 */ /* 0x000fe20000011403 */
[----:B------:R-:W-:Y:S02]  /*1de0*/  IMAD.U32 R3, RZ, RZ, UR38 ;  /* 0x00000026ff037e24 */ /* 0x000fe4000f8e00ff */
[----:B------:R-:W-:-:S04]  /*1df0*/  IMAD.WIDE.U32 R6, R22, c[0x0][0x370], R6 ;  /* 0x0000dc0016067a25 */ /* 0x000fc800078e0006 */
[----:B------:R-:W-:Y:S01]  /*1e00*/  IMAD.WIDE.U32 R8, R3, c[0x0][0x1a8], R8 ;  /* 0x00006a0003087a25 */ /* 0x000fe200078e0008 */
[----:B------:R-:W-:-:S03]  /*1e10*/  LEA R234, P3, R6, c[0x0][0x330], 0x1 ;  /* 0x0000cc0006ea7a11 */ /* 0x000fc600078608ff */
[----:B------:R-:W-:Y:S01]  /*1e20*/  IMAD R10, R10, UR46, R11 ;  /* 0x0000002e0a0a7c24 */ /* 0x000fe2000f8e020b */
[----:B------:R-:W-:Y:S01]  /*1e30*/  IADD3 R11, R9, UR12, RZ ;  /* 0x0000000c090b7c10 */ /* 0x000fe2000fffe0ff */
[----:B------:R-:W-:Y:S01]  /*1e40*/  IMAD R3, R14, c[0x0][0x370], RZ ;  /* 0x0000dc000e037a24 */ /* 0x000fe200078e02ff */
[----:B------:R-:W-:Y:S01]  /*1e50*/  LEA R236, P0, R8, c[0x0][0x160], 0x1 ;  /* 0x0000580008ec7a11 */ /* 0x000fe200078008ff */
[----:B------:R-:W-:Y:S02]  /*1e60*/  UIMAD.WIDE UR12, UR8, UR17, UR24 ;  /* 0x00000011080c72a5 */ /* 0x000fe4000f8e0218 */
[----:B------:R-:W-:Y:S01]  /*1e70*/  IMAD R9, R22, c[0x0][0x374], R3 ;  /* 0x0000dd0016097a24 */ /* 0x000fe200078e0203 */
[----:B------:R-:W-:Y:S01]  /*1e80*/  LEA.HI.X R237, R8, c[0x0][0x164], R11, 0x1, P0 ;  /* 0x0000590008ed7a11 */ /* 0x000fe200000f0c0b */
[----:B------:R-:W-:Y:S01]  /*1e90*/  ULDC.64 UR24, c[0x0][0x3c8] ;  /* 0x0000f20000187ab9 */ /* 0x000fe20000000a00 */
[----:B------:R-:W-:Y:S01]  /*1ea0*/  PLOP3.LUT P0, PT, PT, PT, UP4, 0x80, 0x0 ;  /* 0x000000000000781c */ /* 0x000fe20003f0f048 */
[----:B------:R-:W-:Y:S01]  /*1eb0*/  IMAD.IADD R7, R7, 0x1, R9 ;  /* 0x0000000107077824 */ /* 0x000fe200078e0209 */
[----:B------:R-:W-:Y:S01]  /*1ec0*/  IADD3 R3, P2, R10, UR15, RZ ;  /* 0x0000000f0a037c10 */ /* 0x000fe2000ff5e0ff */
[----:B------:R-:W-:-:S03]  /*1ed0*/  UIMAD.WIDE UR14, UR9, UR17, UR24 ;  /* 0x00000011090e72a5 */ /* 0x000fc6000f8e0218 */
[C---:B------:R-:W-:Y:S02]  /*1ee0*/  LEA R233, P1, R3.reuse, c[0x0][0x350], 0x2 ;  /* 0x0000d40003e97a11 */ /* 0x040fe400078210ff */
[----:B------:R-:W-:Y:S02]  /*1ef0*/  LEA.HI.X.SX32 R10, R10, UR7, 0x1, P2 ;  /* 0x000000070a0a7c11 */ /* 0x000fe400090f0eff */
[----:B------:R-:W-:Y:S02]  /*1f00*/  LEA.HI.X R235, R6, c[0x0][0x334], R7, 0x1, P3 ;  /* 0x0000cd0006eb7a11 */ /* 0x000fe400018f0c07 */
[----:B------:R-:W-:Y:S01]  /*1f10*/  LEA.HI.X R232, R3, c[0x0][0x354], R10, 0x2, P1 ;  /* 0x0000d50003e87a11 */ /* 0x000fe200008f140a */
[----:B------:R-:W-:Y:S05]  /*1f20*/  @!P0 BRA `(.L_x_6) ;  /* 0x000059a000008947 */ /* 0x000fea0003800000 */
[----:B------:R-:W2:Y:S01]  /*1f30*/  LDL R20, [R1+0x3c] ;  /* 0x00003c0001147983 */ /* 0x000ea20000100800 */
[----:B------:R-:W-:-:S03]  /*1f40*/  ULDC.64 UR8, c[0x0][0x1a0] ;  /* 0x0000680000087ab9 */ /* 0x000fc60000000a00 */
[----:B------:R-:W3:Y:S01]  /*1f50*/  LDL R21, [R1+0x2c] ;  /* 0x00002c0001157983 */ /* 0x000ee20000100800 */
[----:B------:R-:W-:-:S04]  /*1f60*/  UIMAD UR7, UR20, UR8, URZ ;  /* 0x00000008140772a4 */ /* 0x000fc8000f8e023f */
[----:B------:R-:W-:-:S03]  /*1f70*/  UIMAD UR10, UR22, UR9, UR7 ;  /* 0x00000009160a72a4 */ /* 0x000fc6000f8e0207 */
[----:B------:R-:W-:Y:S02]  /*1f80*/  ULDC.64 UR8, c[0x0][0x198] ;  /* 0x0000660000087ab9 */ /* 0x000fe40000000a00 */
[----:B------:R-:W-:Y:S01]  /*1f90*/  UIMAD UR7, UR20, UR8, URZ ;  /* 0x00000008140772a4 */ /* 0x000fe2000f8e023f */
[----:B------:R-:W-:-:S03]  /*1fa0*/  IMAD.U32 R3, RZ, RZ, UR22 ;  /* 0x00000016ff037e24 */ /* 0x000fc6000f8e00ff */
[----:B------:R-:W-:Y:S02]  /*1fb0*/  UIMAD UR7, UR22, UR9, UR7 ;  /* 0x00000009160772a4 */ /* 0x000fe4000f8e0207 */
[----:B------:R-:W-:Y:S01]  /*1fc0*/  UIMAD UR9, UR18, -0x80, UR6 ;  /* 0xffffff80120978a4 */ /* 0x000fe2000f8e0206 */
[----:B------:R-:W-:Y:S01]  /*1fd0*/  IADD3 R9, R22, 0x40, RZ ;  /* 0x0000004016097810 */ /* 0x000fe20007ffe0ff */
[----:B------:R-:W-:-:S04]  /*1fe0*/  IMAD.WIDE.U32 R6, R3, c[0x0][0x1a0], R4 ;  /* 0x0000680003067a25 */ /* 0x000fc800078e0004 */
[----:B------:R-:W-:Y:S01]  /*1ff0*/  IMAD.WIDE.U32 R4, R3, c[0x0][0x198], R4 ;  /* 0x0000660003047a25 */ /* 0x000fe200078e0004 */
[----:B------:R-:W-:Y:S02]  /*2000*/  ISETP.GE.AND P1, PT, R9, UR9, PT ;  /* 0x0000000909007c0c */ /* 0x000fe4000bf26270 */
[----:B------:R-:W-:Y:S01]  /*2010*/  IADD3 R6, P2, R6, UR29, RZ ;  /* 0x0000001d06067c10 */ /* 0x000fe2000ff5e0ff */
[----:B------:R-:W-:Y:S01]  /*2020*/  IMAD.U32 R8, RZ, RZ, UR10 ;  /* 0x0000000aff087e24 */ /* 0x000fe2000f8e00ff */
[----:B------:R-:W-:Y:S01]  /*2030*/  IADD3 R4, P0, R4, UR33, RZ ;  /* 0x0000002104047c10 */ /* 0x000fe2000ff1e0ff */
[----:B------:R-:W-:-:S03]  /*2040*/  IMAD.U32 R3, RZ, RZ, UR7 ;  /* 0x00000007ff037e24 */ /* 0x000fc6000f8e00ff */
[----:B------:R-:W-:Y:S01]  /*2050*/  IADD3.X R7, R7, UR30, R8, P2, !PT ;  /* 0x0000001e07077c10 */ /* 0x000fe200097fe408 */
[C---:B------:R-:W-:Y:S01]  /*2060*/  IMAD R8, R12.reuse, c[0x0][0x1b0], RZ ;  /* 0x00006c000c087a24 */ /* 0x040fe200078e02ff */
[----:B------:R-:W-:Y:S01]  /*2070*/  IADD3.X R5, R5, UR35, R3, P0, !PT ;  /* 0x0000002305057c10 */ /* 0x000fe200087fe403 */
[----:B------:R-:W-:Y:S02]  /*2080*/  IMAD R3, R12, c[0x0][0x1b8], RZ ;  /* 0x00006e000c037a24 */ /* 0x000fe400078e02ff */
[----:B------:R-:W-:-:S04]  /*2090*/  IMAD.WIDE.U32 R6, R0, c[0x0][0x1b8], R6 ;  /* 0x00006e0000067a25 */ /* 0x000fc800078e0006 */
[C---:B------:R-:W-:Y:S02]  /*20a0*/  IMAD R3, R0.reuse, c[0x0][0x1bc], R3 ;  /* 0x00006f0000037a24 */ /* 0x040fe400078e0203 */
[C---:B------:R-:W-:Y:S02]  /*20b0*/  IMAD R8, R0.reuse, c[0x0][0x1b4], R8 ;  /* 0x00006d0000087a24 */ /* 0x040fe400078e0208 */
[----:B------:R-:W-:Y:S01]  /*20c0*/  IMAD.WIDE.U32 R4, R0, c[0x0][0x1b0], R4 ;  /* 0x00006c0000047a25 */ /* 0x000fe200078e0004 */
[----:B------:R-:W-:-:S03]  /*20d0*/  @!P1 IADD3 R0, P0, R22, 0x40, RZ ;  /* 0x0000004016009810 */ /* 0x000fc60007f1e0ff */
[----:B------:R-:W-:Y:S01]  /*20e0*/  IMAD.IADD R7, R7, 0x1, R3 ;  /* 0x0000000107077824 */ /* 0x000fe200078e0203 */
[----:B------:R-:W-:Y:S02]  /*20f0*/  @!P1 IADD3.X R3, RZ, R14, RZ, P0, !PT ;  /* 0x0000000eff039210 */ /* 0x000fe400007fe4ff */
[----:B------:R-:W-:Y:S02]  /*2100*/  PLOP3.LUT P0, PT, PT, PT, UP6, 0x80, 0x0 ;  /* 0x000000000000781c */ /* 0x000fe40003f0f068 */
[C---:B------:R-:W-:Y:S01]  /*2110*/  ISETP.GE.AND P2, PT, R22.reuse, UR9, PT ;  /* 0x0000000916007c0c */ /* 0x040fe2000bf46270 */
[----:B------:R-:W-:Y:S01]  /*2120*/  UMOV UR7, UR11 ;  /* 0x0000000b00077c82 */ /* 0x000fe20008000000 */
[----:B------:R-:W-:Y:S01]  /*2130*/  @!P1 IADD3 R12, P3, R22, 0x40, RZ ;  /* 0x00000040160c9810 */ /* 0x000fe20007f7e0ff */
[----:B------:R-:W-:-:S03]  /*2140*/  UIMAD UR8, UR7, -0x40, UR28 ;  /* 0xffffffc0070878a4 */ /* 0x000fc6000f8e021c */
[----:B------:R-:W-:Y:S01]  /*2150*/  @!P1 IADD3.X R10, RZ, R14, RZ, P3, !PT ;  /* 0x0000000eff0a9210 */ /* 0x000fe20001ffe4ff */
[----:B------:R-:W-:Y:S02]  /*2160*/  IMAD.IADD R5, R5, 0x1, R8 ;  /* 0x0000000105057824 */ /* 0x000fe400078e0208 */
[----:B------:R-:W-:Y:S02]  /*2170*/  @!P1 IMAD.MOV.U32 R8, RZ, RZ, R6 ;  /* 0x000000ffff089224 */ /* 0x000fe400078e0006 */
[----:B------:R-:W-:Y:S02]  /*2180*/  @!P1 IMAD R10, R10, c[0x0][0x1a0], RZ ;  /* 0x000068000a0a9a24 */ /* 0x000fe400078e02ff */
[----:B------:R-:W-:Y:S02]  /*2190*/  @!P2 IMAD R11, R14, c[0x0][0x1a0], RZ ;  /* 0x000068000e0baa24 */ /* 0x000fe400078e02ff */
[----:B------:R-:W-:Y:S02]  /*21a0*/  @!P1 IMAD R10, R12, c[0x0][0x1a4], R10 ;  /* 0x000069000c0a9a24 */ /* 0x000fe400078e020a */
[----:B------:R-:W-:-:S02]  /*21b0*/  @!P1 IMAD.MOV.U32 R16, RZ, RZ, R4 ;  /* 0x000000ffff109224 */ /* 0x000fc400078e0004 */
[----:B------:R-:W-:Y:S02]  /*21c0*/  @!P1 IMAD.MOV.U32 R17, RZ, RZ, R5 ;  /* 0x000000ffff119224 */ /* 0x000fe400078e0005 */
[----:B------:R-:W-:Y:S01]  /*21d0*/  @!P1 IMAD R3, R3, c[0x0][0x198], RZ ;  /* 0x0000660003039a24 */ /* 0x000fe200078e02ff */
[----:B------:R-:W-:Y:S01]  /*21e0*/  ULEA.HI UR9, UR7, UR7, URZ, 0x1 ;  /* 0x0000000707097291 */ /* 0x000fe2000f8f083f */
[----:B------:R-:W-:Y:S02]  /*21f0*/  @!P2 IMAD R11, R22, c[0x0][0x1a4], R11 ;  /* 0x00006900160baa24 */ /* 0x000fe400078e020b */
[C---:B------:R-:W-:Y:S02]  /*2200*/  @!P1 IMAD R19, R0.reuse, c[0x0][0x19c], R3 ;  /* 0x0000670000139a24 */ /* 0x040fe400078e0203 */
[----:B------:R-:W-:Y:S01]  /*2210*/  @!P1 IMAD.WIDE.U32 R16, R0, c[0x0][0x198], R16 ;  /* 0x0000660000109a25 */ /* 0x000fe200078e0010 */
[----:B------:R-:W-:-:S04]  /*2220*/  ULOP3.LUT UR9, UR9, 0xfffffffe, URZ, 0xc0, !UPT ;  /* 0xfffffffe09097892 */ /* 0x000fc8000f8ec03f */
[----:B------:R-:W-:-:S04]  /*2230*/  UIADD3 UR9, UR7, -UR9, URZ ;  /* 0x8000000907097290 */ /* 0x000fc8000fffe03f */
[----:B------:R-:W-:Y:S01]  /*2240*/  UISETP.NE.AND UP0, UPT, UR9, 0x1, UPT ;  /* 0x000000010900788c */ /* 0x000fe2000bf05270 */
[----:B------:R-:W-:Y:S05]  /*2250*/  @P0 BAR.SYNC.DEFER_BLOCKING 0x0 ;  /* 0x0000000000000b1d */ /* 0x000fea0000010000 */
[----:B------:R-:W-:Y:S01]  /*2260*/  PLOP3.LUT P0, PT, PT, PT, UP0, 0x80, 0x0 ;  /* 0x000000000000781c */ /* 0x000fe20003f0f008 */
[----:B------:R-:W-:Y:S01]  /*2270*/  UMOV UR9, UR12 ;  /* 0x0000000c00097c82 */ /* 0x000fe20008000000 */
[----:B--2---:R-:W-:-:S04]  /*2280*/  IADD3 R9, R20, 0x8, RZ ;  /* 0x0000000814097810 */ /* 0x004fc80007ffe0ff */
[----:B------:R-:W-:Y:S01]  /*2290*/  ISETP.GE.AND P6, PT, R9, UR8, PT ;  /* 0x0000000809007c0c */ /* 0x000fe2000bfc6270 */
[--C-:B------:R-:W-:Y:S02]  /*22a0*/  @!P1 IMAD.MOV.U32 R9, RZ, RZ, R7.reuse ;  /* 0x000000ffff099224 */ /* 0x100fe400078e0007 */
[----:B------:R-:W-:-:S04]  /*22b0*/  @!P2 IMAD.WIDE.U32 R6, R22, c[0x0][0x1a0], R6 ;  /* 0x000068001606aa25 */ /* 0x000fc800078e0006 */
[----:B------:R-:W-:-:S04]  /*22c0*/  @!P1 IMAD.WIDE.U32 R12, R12, c[0x0][0x1a0], R8 ;  /* 0x000068000c0c9a25 */ /* 0x000fc800078e0008 */
[----:B------:R-:W-:Y:S01]  /*22d0*/  @!P2 IMAD R8, R14, c[0x0][0x198], RZ ;  /* 0x000066000e08aa24 */ /* 0x000fe200078e02ff */
[----:B------:R-:W-:Y:S01]  /*22e0*/  IADD3 R9, R20, 0x20, RZ ;  /* 0x0000002014097810 */ /* 0x000fe20007ffe0ff */
[----:B------:R-:W-:Y:S01]  /*22f0*/  @!P2 IMAD.IADD R0, R7, 0x1, R11 ;  /* 0x000000010700a824 */ /* 0x000fe200078e020b */
[----:B------:R-:W-:Y:S01]  /*2300*/  @!P1 IADD3 R3, R13, R10, RZ ;  /* 0x0000000a0d039210 */ /* 0x000fe20007ffe0ff */
[----:B------:R-:W-:Y:S01]  /*2310*/  @!P2 IMAD R18, R22, c[0x0][0x19c], R8 ;  /* 0x000067001612aa24 */ /* 0x000fe200078e0208 */
[----:B------:R-:W-:Y:S02]  /*2320*/  @!P2 LEA R10, P4, R6, c[0x0][0x170], 0x1 ;  /* 0x00005c00060aaa11 */ /* 0x000fe400078808ff */
[----:B------:R-:W-:Y:S01]  /*2330*/  @!P1 LEA R8, P3, R12, c[0x0][0x170], 0x1 ;  /* 0x00005c000c089a11 */ /* 0x000fe200078608ff */
[----:B------:R-:W-:Y:S01]  /*2340*/  @!P2 IMAD.WIDE.U32 R14, R22, c[0x0][0x198], R4 ;  /* 0x00006600160eaa25 */ /* 0x000fe200078e0004 */
[----:B------:R-:W-:Y:S02]  /*2350*/  ISETP.GE.AND P5, PT, R9, UR8, PT ;  /* 0x0000000809007c0c */ /* 0x000fe4000bfa6270 */
[----:B------:R-:W-:Y:S01]  /*2360*/  @!P2 LEA.HI.X R11, R6, c[0x0][0x174], R0, 0x1, P4 ;  /* 0x00005d00060baa11 */ /* 0x000fe200020f0c00 */
[----:B------:R-:W-:Y:S01]  /*2370*/  @!P1 IMAD.IADD R5, R17, 0x1, R19 ;  /* 0x0000000111059824 */ /* 0x000fe200078e0213 */
[----:B------:R-:W-:Y:S01]  /*2380*/  @!P1 LEA.HI.X R9, R12, c[0x0][0x174], R3, 0x1, P3 ;  /* 0x00005d000c099a11 */ /* 0x000fe200018f0c03 */
[----:B---3--:R-:W-:Y:S01]  /*2390*/  IMAD.SHL.U32 R0, R21, 0x2, RZ ;  /* 0x0000000215007824 */ /* 0x008fe200078e00ff */
[----:B------:R-:W-:Y:S01]  /*23a0*/  @!P1 LEA R4, P3, R16, c[0x0][0x168], 0x1 ;  /* 0x00005a0010049a11 */ /* 0x000fe200078608ff */
[----:B------:R-:W-:Y:S01]  /*23b0*/  @!P2 IMAD.IADD R3, R15, 0x1, R18 ;  /* 0x000000010f03a824 */ /* 0x000fe200078e0212 */
[----:B------:R-:W-:-:S02]  /*23c0*/  @!P2 LEA R6, P4, R14, c[0x0][0x168], 0x1 ;  /* 0x00005a000e06aa11 */ /* 0x000fc400078808ff */
[----:B------:R-:W-:Y:S01]  /*23d0*/  @!P1 LEA.HI.X R5, R16, c[0x0][0x16c], R5, 0x1, P3 ;  /* 0x00005b0010059a11 */ /* 0x000fe200018f0c05 */
[----:B------:R-:W-:Y:S01]  /*23e0*/  @P2 STS [R0+0xf000], RZ ;  /* 0x00f000ff00002388 */ /* 0x000fe20000000800 */
[----:B------:R-:W-:-:S03]  /*23f0*/  ISETP.GE.AND P3, PT, R22, UR8, PT ;  /* 0x0000000816007c0c */ /* 0x000fc6000bf66270 */
[----:B------:R-:W-:Y:S01]  /*2400*/  @P2 STS [R0+0xf004], RZ ;  /* 0x00f004ff00002388 */ /* 0x000fe20000000800 */
[----:B------:R-:W-:-:S03]  /*2410*/  @!P2 LEA.HI.X R7, R14, c[0x0][0x16c], R3, 0x1, P4 ;  /* 0x00005b000e07aa11 */ /* 0x000fc600020f0c03 */
[----:B------:R-:W-:Y:S04]  /*2420*/  @P2 STS.64 [R0+0xf008], RZ ;  /* 0x00f008ff00002388 */ /* 0x000fe80000000a00 */
[----:B------:R-:W-:Y:S04]  /*2430*/  @P2 STS.128 [R0+0x11000], RZ ;  /* 0x011000ff00002388 */ /* 0x000fe80000000c00 */
[----:B------:R-:W-:Y:S01]  /*2440*/  @P2 STS.128 [R0+0x13000], RZ ;  /* 0x013000ff00002388 */ /* 0x000fe20000000c00 */
[----:B------:R-:W-:-:S03]  /*2450*/  IADD3 R3, R21, 0x1800, RZ ;  /* 0x0000180015037810 */ /* 0x000fc60007ffe0ff */
[----:B------:R-:W-:Y:S01]  /*2460*/  @!PT LDS RZ, [RZ] ;  /* 0x00000000fffff984 */ /* 0x000fe20000000800 */
[----:B------:R-:W-:Y:S01]  /*2470*/  @!PT LDS RZ, [RZ] ;  /* 0x00000000fffff984 */ /* 0x000fe20000000800 */
[----:B------:R-:W-:Y:S01]  /*2480*/  @!PT LDS RZ, [RZ] ;  /* 0x00000000fffff984 */ /* 0x000fe20000000800 */
[----:B------:R1:W-:Y:S04]  /*2490*/  @!P2 LDGSTS.E.BYPASS.LTC128B.128 [R0+0xf000], [R10.64] ;  /* 0x0f0000000a00afae */ /* 0x0003e8000b901d44 */
[----:B------:R1:W-:Y:S04]  /*24a0*/  @!P2 LDGSTS.E.BYPASS.LTC128B.128 [R0+0x11000], [R10.64+0x40] ;  /* 0x110000400a00afae */ /* 0x0003e8000b901d44 */
[----:B------:R1:W-:Y:S04]  /*24b0*/  @!P2 LDGSTS.E.BYPASS.LTC128B.128 [R0+0x13000], [R10.64+0x80] ;  /* 0x130000800a00afae */ /* 0x0003e8000b901d44 */
[----:B------:R-:W-:Y:S04]  /*24c0*/  @P1 STS.128 [R0+0x10000], RZ ;  /* 0x010000ff00001388 */ /* 0x000fe80000000c00 */
[----:B------:R-:W-:Y:S04]  /*24d0*/  @P1 STS.128 [R0+0x12000], RZ ;  /* 0x012000ff00001388 */ /* 0x000fe80000000c00 */
[----:B------:R-:W-:Y:S04]  /*24e0*/  @P1 STS.128 [R0+0x14000], RZ ;  /* 0x014000ff00001388 */ /* 0x000fe80000000c00 */
[----:B------:R-:W-:Y:S01]  /*24f0*/  @!PT LDS RZ, [RZ] ;  /* 0x00000000fffff984 */ /* 0x000fe20000000800 */
[----:B------:R-:W-:Y:S01]  /*2500*/  @!PT LDS RZ, [RZ] ;  /* 0x00000000fffff984 */ /* 0x000fe20000000800 */
[----:B------:R-:W-:Y:S01]  /*2510*/  @!PT LDS RZ, [RZ] ;  /* 0x00000000fffff984 */ /* 0x000fe20000000800 */
[----:B------:R2:W-:Y:S04]  /*2520*/  @!P1 LDGSTS.E.BYPASS.LTC128B.128 [R0+0x10000], [R8.64] ;  /* 0x1000000008009fae */ /* 0x0005e8000b901d44 */
[----:B------:R2:W-:Y:S04]  /*2530*/  @!P1 LDGSTS.E.BYPASS.LTC128B.128 [R0+0x12000], [R8.64+0x40] ;  /* 0x1200004008009fae */ /* 0x0005e8000b901d44 */
[----:B------:R2:W-:Y:S04]  /*2540*/  @!P1 LDGSTS.E.BYPASS.LTC128B.128 [R0+0x14000], [R8.64+0x80] ;  /* 0x1400008008009fae */ /* 0x0005e8000b901d44 */
[----:B------:R-:W0:Y:S04]  /*2550*/  LDGDEPBAR ;  /* 0x00000000000079af */ /* 0x000e280000000000 */
[----:B------:R-:W-:Y:S04]  /*2560*/  @P3 STS [R0+0x6000], RZ ;  /* 0x006000ff00003388 */ /* 0x000fe80000000800 */
[----:B------:R-:W-:Y:S04]  /*2570*/  @P3 STS [R0+0x6004], RZ ;  /* 0x006004ff00003388 */ /* 0x000fe80000000800 */
[----:B------:R-:W-:Y:S04]  /*2580*/  @P3 STS.64 [R0+0x6008], RZ ;  /* 0x006008ff00003388 */ /* 0x000fe80000000a00 */
[----:B------:R-:W-:Y:S01]  /*2590*/  @P3 STS.128 [R0+0x7000], RZ ;  /* 0x007000ff00003388 */ /* 0x000fe20000000c00 */
[----:B--2---:R-:W-:-:S03]  /*25a0*/  SEL R8, R3, R21, !P0 ;  /* 0x0000001503087207 */ /* 0x004fc60004000000 */
[----:B------:R-:W-:Y:S01]  /*25b0*/  @P3 STS.128 [R0+0x8000], RZ ;  /* 0x008000ff00003388 */ /* 0x000fe20000000c00 */
[----:B------:R-:W-:-:S03]  /*25c0*/  SHF.L.U32 R238, R8, 0x1, RZ ;  /* 0x0000000108ee7819 */ /* 0x000fc600000006ff */
[----:B------:R-:W-:Y:S01]  /*25d0*/  @!PT LDS RZ, [RZ] ;  /* 0x00000000fffff984 */ /* 0x000fe20000000800 */
[----:B------:R-:W-:Y:S01]  /*25e0*/  @!PT LDS RZ, [RZ] ;  /* 0x00000000fffff984 */ /* 0x000fe20000000800 */
[----:B------:R-:W-:Y:S01]  /*25f0*/  @!PT LDS RZ, [RZ] ;  /* 0x00000000fffff984 */ /* 0x000fe20000000800 */
[----:B------:R2:W-:Y:S04]  /*2600*/  @!P3 LDGSTS.E.BYPASS.LTC128B.128 [R0+0x6000], [R234.64] ;  /* 0x06000000ea00bfae */ /* 0x0005e8000b901d44 */
[----:B------:R2:W-:Y:S04]  /*2610*/  @!P3 LDGSTS.E.BYPASS.LTC128B.128 [R0+0x7000], [R234.64+0x40] ;  /* 0x07000040ea00bfae */ /* 0x0005e8000b901d44 */
[----:B------:R2:W-:Y:S04]  /*2620*/  @!P3 LDGSTS.E.BYPASS.LTC128B.128 [R0+0x8000], [R234.64+0x80] ;  /* 0x08000080ea00bfae */ /* 0x0005e8000b901d44 */
[----:B------:R-:W-:Y:S04]  /*2630*/  @P3 STS [R238], RZ ;  /* 0x000000ffee003388 */ /* 0x000fe80000000800 */
[----:B------:R-:W-:Y:S04]  /*2640*/  @P3 STS [R238+0x4], RZ ;  /* 0x000004ffee003388 */ /* 0x000fe80000000800 */
        /* <DEDUP_REMOVED lines=9> */
[----:B------:R-:W-:Y:S01]  /*26e0*/  @P3 STS [R238+0x200c], RZ ;  /* 0x00200cffee003388 */ /* 0x000fe20000000800 */
[----:B------:R-:W-:-:S03]  /*26f0*/  IADD3 R3, R20, 0x28, RZ ;  /* 0x0000002814037810 */ /* 0x000fc60007ffe0ff */
[----:B------:R-:W-:Y:S01]  /*2700*/  @!PT LDS RZ, [RZ] ;  /* 0x00000000fffff984 */ /* 0x000fe20000000800 */
[----:B------:R-:W-:Y:S01]  /*2710*/  @!PT LDS RZ, [RZ] ;  /* 0x00000000fffff984 */ /* 0x000fe20000000800 */
[----:B------:R-:W-:Y:S01]  /*2720*/  @!PT LDS RZ, [RZ] ;  /* 0x00000000fffff984 */ /* 0x000fe20000000800 */
[----:B------:R3:W-:Y:S04]  /*2730*/  @!P3 LDGSTS.E.BYPASS.LTC128B.128 [R238], [R236.64] ;  /* 0x00000000eceebfae */ /* 0x0007e8000b901d44 */
[----:B------:R3:W-:Y:S04]  /*2740*/  @!P3 LDGSTS.E.BYPASS.LTC128B.128 [R238+0x1000], [R236.64+0x40] ;  /* 0x01000040eceebfae */ /* 0x0007e8000b901d44 */
[----:B------:R3:W-:Y:S04]  /*2750*/  @!P3 LDGSTS.E.BYPASS.LTC128B.128 [R238+0x2000], [R236.64+0x80] ;  /* 0x02000080eceebfae */ /* 0x0007e8000b901d44 */
[----:B------:R-:W-:Y:S04]  /*2760*/  @P2 STS [R0+0x9000], RZ ;  /* 0x009000ff00002388 */ /* 0x000fe80000000800 */
[----:B------:R-:W-:Y:S04]  /*2770*/  @P2 STS [R0+0x9004], RZ ;  /* 0x009004ff00002388 */ /* 0x000fe80000000800 */
[----:B------:R-:W-:Y:S04]  /*2780*/  @P2 STS.64 [R0+0x9008], RZ ;  /* 0x009008ff00002388 */ /* 0x000fe80000000a00 */
[----:B------:R-:W-:Y:S04]  /*2790*/  @P2 STS.128 [R0+0xb000], RZ ;  /* 0x00b000ff00002388 */ /* 0x000fe80000000c00 */
[----:B------:R-:W-:Y:S04]  /*27a0*/  @P2 STS.128 [R0+0xd000], RZ ;  /* 0x00d000ff00002388 */ /* 0x000fe80000000c00 */
[----:B------:R-:W-:Y:S01]  /*27b0*/  @!PT LDS RZ, [RZ] ;  /* 0x00000000fffff984 */ /* 0x000fe20000000800 */
[----:B------:R-:W-:Y:S01]  /*27c0*/  @!PT LDS RZ, [RZ] ;  /* 0x00000000fffff984 */ /* 0x000fe20000000800 */
[----:B------:R-:W-:Y:S01]  /*27d0*/  @!PT LDS RZ, [RZ] ;  /* 0x00000000fffff984 */ /* 0x000fe20000000800 */
[----:B------:R4:W-:Y:S04]  /*27e0*/  @!P2 LDGSTS.E.BYPASS.LTC128B.128 [R0+0x9000], [R6.64] ;  /* 0x090000000600afae */ /* 0x0009e8000b901d44 */
[----:B------:R4:W-:Y:S04]  /*27f0*/  @!P2 LDGSTS.E.BYPASS.LTC128B.128 [R0+0xb000], [R6.64+0x40] ;  /* 0x0b0000400600afae */ /* 0x0009e8000b901d44 */
[----:B------:R4:W-:Y:S01]  /*2800*/  @!P2 LDGSTS.E.BYPASS.LTC128B.128 [R0+0xd000], [R6.64+0x80] ;  /* 0x0d0000800600afae */ /* 0x0009e2000b901d44 */
[----:B------:R-:W-:-:S03]  /*2810*/  ISETP.GE.AND P2, PT, R3, UR8, PT ;  /* 0x0000000803007c0c */ /* 0x000fc6000bf46270 */
[----:B------:R-:W-:Y:S04]  /*2820*/  @P1 STS.128 [R0+0xa000], RZ ;  /* 0x00a000ff00001388 */ /* 0x000fe80000000c00 */
[----:B------:R-:W-:Y:S04]  /*2830*/  @P1 STS.128 [R0+0xc000], RZ ;  /* 0x00c000ff00001388 */ /* 0x000fe80000000c00 */
[----:B------:R2:W-:Y:S04]  /*2840*/  @P1 STS.128 [R0+0xe000], RZ ;  /* 0x00e000ff00001388 */ /* 0x0005e80000000c00 */
[----:B------:R-:W-:Y:S01]  /*2850*/  @!PT LDS RZ, [RZ] ;  /* 0x00000000fffff984 */ /* 0x000fe20000000800 */
[----:B------:R-:W-:Y:S01]  /*2860*/  @!PT LDS RZ, [RZ] ;  /* 0x00000000fffff984 */ /* 0x000fe20000000800 */
[----:B------:R-:W-:Y:S01]  /*2870*/  @!PT LDS RZ, [RZ] ;  /* 0x00000000fffff984 */ /* 0x000fe20000000800 */
[----:B------:R2:W-:Y:S04]  /*2880*/  @!P1 LDGSTS.E.BYPASS.LTC128B.128 [R0+0xa000], [R4.64] ;  /* 0x0a00000004009fae */ /* 0x0005e8000b901d44 */
[----:B------:R2:W-:Y:S01]  /*2890*/  @!P1 LDGSTS.E.BYPASS.LTC128B.128 [R0+0xc000], [R4.64+0x40] ;  /* 0x0c00004004009fae */ /* 0x0005e2000b901d44 */
[----:B------:R-:W-:-:S03]  /*28a0*/  SHF.R.S32.HI R8, RZ, 0x1f, R20 ;  /* 0x0000001fff087819 */ /* 0x000fc60000011414 */
[----:B------:R2:W-:Y:S01]  /*28b0*/  @!P1 LDGSTS.E.BYPASS.LTC128B.128 [R0+0xe000], [R4.64+0x80] ;  /* 0x0e00008004009fae */ /* 0x0005e2000b901d44 */
[C---:B----4-:R-:W-:Y:S01]  /*28c0*/  IMAD.SHL.U32 R6, R20.reuse, 0x4, RZ ;  /* 0x0000000414067824 */ /* 0x050fe200078e00ff */
[----:B------:R-:W-:Y:S01]  /*28d0*/  ISETP.GE.AND P4, PT, R20, UR8, PT ;  /* 0x0000000814007c0c */ /* 0x000fe2000bf86270 */
[----:B------:R-:W-:Y:S01]  /*28e0*/  UMOV UR8, UR13 ;  /* 0x0000000d00087c82 */ /* 0x000fe20008000000 */
[----:B------:R-:W-:Y:S01]  /*28f0*/  IMAD.MOV.U32 R9, RZ, RZ, 0x7f800000 ;  /* 0x7f800000ff097424 */ /* 0x000fe200078e00ff */
[----:B------:R-:W0:Y:S01]  /*2900*/  LDGDEPBAR ;  /* 0x00000000000079af */ /* 0x000e220000000000 */
[----:B-1----:R-:W-:Y:S02]  /*2910*/  IMAD.MOV.U32 R11, RZ, RZ, 0x7f800000 ;  /* 0x7f800000ff0b7424 */ /* 0x002fe400078e00ff */
[----:B------:R-:W-:Y:S01]  /*2920*/  IMAD.MOV.U32 R10, RZ, RZ, 0x7f800000 ;  /* 0x7f800000ff0a7424 */ /* 0x000fe200078e00ff */
[----:B--2---:R-:W-:Y:S02]  /*2930*/  IADD3 R4, P3, R6, UR9, RZ ;  /* 0x0000000906047c10 */ /* 0x004fe4000ff7e0ff */
[----:B------:R-:W-:-:S02]  /*2940*/  SHF.R.S32.HI R0, RZ, 0x1f, R3 ;  /* 0x0000001fff007819 */ /* 0x000fc40000011403 */
[----:B------:R-:W-:Y:S01]  /*2950*/  @!P2 LEA R6, P1, R3, UR9, 0x2 ;  /* 0x000000090306ac11 */ /* 0x000fe2000f8210ff */
[----:B------:R-:W-:-:S04]  /*2960*/  DEPBAR.LE SB0, 0x1 ;  /* 0x000080400000791a */ /* 0x000fc80000000000 */
[----:B------:R-:W-:Y:S02]  /*2970*/  @!P2 LEA.HI.X R7, R3, UR8, R0, 0x2, P1 ;  /* 0x000000080307ac11 */ /* 0x000fe400088f1400 */
[----:B------:R-:W-:-:S03]  /*2980*/  SHF.L.U64.HI R5, R20, 0x2, R8 ;  /* 0x0000000214057819 */ /* 0x000fc60000010208 */
[----:B------:R1:W2:Y:S01]  /*2990*/  @!P2 LDG.E R9, [R6.64] ;  /* 0x000000040609a981 */ /* 0x0002a2000c1e1900 */
[----:B------:R-:W-:-:S05]  /*29a0*/  IADD3.X R5, R5, UR8, RZ, P3, !PT ;  /* 0x0000000805057c10 */ /* 0x000fca0009ffe4ff */
[----:B------:R4:W3:Y:S04]  /*29b0*/  @!P4 LDG.E R11, [R4.64] ;  /* 0x00000004040bc981 */ /* 0x0008e8000c1e1900 */
[----:B------:R4:W3:Y:S01]  /*29c0*/  @!P6 LDG.E R10, [R4.64+0x20] ;  /* 0x00002004040ae981 */ /* 0x0008e2000c1e1900 */
[----:B------:R-:W-:Y:S02]  /*29d0*/  IADD3 R3, R227, 0x1800, RZ ;  /* 0x00001800e3037810 */ /* 0x000fe40007ffe0ff */
[----:B------:R-:W-:Y:S02]  /*29e0*/  IADD3 R0, R225, 0x1800, RZ ;  /* 0x00001800e1007810 */ /* 0x000fe40007ffe0ff */
[----:B------:R-:W-:Y:S02]  /*29f0*/  SEL R3, R3, R227, !P0 ;  /* 0x000000e303037207 */ /* 0x000fe40004000000 */
[----:B------:R-:W-:-:S02]  /*2a00*/  SEL R0, R0, R225, !P0 ;  /* 0x000000e100007207 */ /* 0x000fc40004000000 */
[----:B------:R-:W-:Y:S01]  /*2a10*/  MOV R252, 0x7f800000 ;  /* 0x7f80000000fc7802 */ /* 0x000fe20000000f00 */
[----:B------:R-:W-:Y:S02]  /*2a20*/  IMAD.SHL.U32 R216, R3, 0x2, RZ ;  /* 0x0000000203d87824 */ /* 0x000fe400078e00ff */
[----:B------:R-:W-:Y:S01]  /*2a30*/  IMAD.SHL.U32 R3, R0, 0x2, RZ ;  /* 0x0000000200037824 */ /* 0x000fe200078e00ff */
[----:B------:R-:W-:Y:S02]  /*2a40*/  MOV R0, c[0x0][0x22c] ;  /* 0x00008b0000007a02 */ /* 0x000fe40000000f00 */
[----:B------:R4:W5:Y:S04]  /*2a50*/  @!P5 LDG.E R252, [R4.64+0x80] ;  /* 0x0000800404fcd981 */ /* 0x000968000c1e1900 */
[----:B------:R-:W-:Y:S01]  /*2a60*/  BAR.SYNC.DEFER_BLOCKING 0x0 ;  /* 0x0000000000007b1d */ /* 0x000fe20000010000 */
[----:B------:R-:W-:Y:S01]  /*2a70*/  IMAD R0, R0, c[0x0][0x1c0], RZ ;  /* 0x0000700000007a24 */ /* 0x000fe200078e02ff */
[----:B-1----:R-:W-:-:S03]  /*2a80*/  SHF.L.U64.HI R6, R20, 0x2, R8 ;  /* 0x0000000214067819 */ /* 0x002fc60000010208 */
[----:B----4-:R-:W-:Y:S01]  /*2a90*/  IMAD.SHL.U32 R4, R0, 0x8, RZ ;  /* 0x0000000800047824 */ /* 0x010fe200078e00ff */
[----:B------:R-:W1:Y:S04]  /*2aa0*/  LDSM.16.M88.4 R168, [R218+0xf000] ;  /* 0x00f00000daa8783b */ /* 0x000e680000000200 */
[----:B------:R-:W4:Y:S04]  /*2ab0*/  LDSM.16.M88.4 R172, [R218+0xf400] ;  /* 0x00f40000daac783b */ /* 0x000f280000000200 */
[----:B------:R-:W1:Y:S04]  /*2ac0*/  LDSM.16.M88.4 R176, [R217+0xf000] ;  /* 0x00f00000d9b0783b */ /* 0x000e680000000200 */
        /* <DEDUP_REMOVED lines=8> */
[----:B------:R-:W1:Y:S01]  /*2b50*/  LDSM.16.M88.4 R212, [R217+0x13400] ;  /* 0x01340000d9d4783b */ /* 0x000e620000000200 */
[----:B------:R-:W-:Y:S01]  /*2b60*/  UIADD3 UR10, UR22, 0x80, URZ ;  /* 0x00000080160a7890 */ /* 0x000fe2000fffe03f */
[----:B------:R-:W-:Y:S01]  /*2b70*/  IMAD.SHL.U32 R219, R227, 0x2, RZ ;  /* 0x00000002e3db7824 */ /* 0x000fe200078e00ff */
[----:B------:R-:W-:Y:S01]  /*2b80*/  CS2R R126, SRZ ;  /* 0x00000000007e7805 */ /* 0x000fe2000001ff00 */
        /* <DEDUP_REMOVED lines=47> */
[----:B------:R-:W-:Y:S01]  /*2e80*/  IMAD.IADD R220, R219, 0x1, R226 ;  /* 0x00000001dbdc7824 */ /* 0x000fe200078e02e2 */
[----:B------:R-:W-:-:S02]  /*2e90*/  UISETP.GE.AND UP0, UPT, UR10, UR6, UPT ;  /* 0x000000060a00728c */ /* 0x000fc4000bf06270 */
[----:B------:R-:W-:Y:S02]  /*2ea0*/  UMOV UR11, UR14 ;  /* 0x0000000e000b7c82 */ /* 0x000fe40008000000 */
[----:B------:R-:W-:Y:S01]  /*2eb0*/  UMOV UR10, UR15 ;  /* 0x0000000f000a7c82 */ /* 0x000fe20008000000 */
[----:B--2---:R2:W-:Y:S04]  /*2ec0*/  STL [R1], R9 ;  /* 0x0000000901007387 */ /* 0x0045e80000100800 */
[----:B---3--:R-:W-:Y:S04]  /*2ed0*/  STL [R1+0x4], R11 ;  /* 0x0000040b01007387 */ /* 0x008fe80000100800 */
[----:B------:R-:W-:Y:S04]  /*2ee0*/  STL [R1+0x8], R10 ;  /* 0x0000080a01007387 */ /* 0x000fe80000100800 */
[----:B------:R3:W-:Y:S01]  /*2ef0*/  STL [R1+0x24], R6 ;  /* 0x0000240601007387 */ /* 0x0007e20000100800 */
[----:B--2---:R-:W-:-:S05]  /*2f00*/  IMAD.SHL.U32 R9, R0, 0x10, RZ ;  /* 0x0000001000097824 */ /* 0x004fca00078e00ff */
[C---:B------:R-:W-:Y:S02]  /*2f10*/  IADD3 R5, R9.reuse, 0x20, RZ ;  /* 0x0000002009057810 */ /* 0x040fe40007ffe0ff */
[----:B------:R-:W-:Y:S02]  /*2f20*/  IADD3 R0, R9, 0x40, RZ ;  /* 0x0000004009007810 */ /* 0x000fe40007ffe0ff */
[----:B------:R-:W-:Y:S01]  /*2f30*/  IADD3 R5, R4, R5, RZ ;  /* 0x0000000504057210 */ /* 0x000fe20007ffe0ff */
[----:B---3--:R-:W-:Y:S02]  /*2f40*/  IMAD.SHL.U32 R6, R20, 0x4, RZ ;  /* 0x0000000414067824 */ /* 0x008fe400078e00ff */
[----:B------:R-:W-:-:S03]  /*2f50*/  IMAD.IADD R0, R4, 0x1, R0 ;  /* 0x0000000104007824 */ /* 0x000fc600078e0200 */
[----:B------:R2:W-:Y:S02]  /*2f60*/  STL [R1+0x28], R6 ;  /* 0x0000280601007387 */ /* 0x0005e40000100800 */
[C---:B--2---:R-:W-:Y:S01]  /*2f70*/  IADD3 R6, R4.reuse, R5, RZ ;  /* 0x0000000504067210 */ /* 0x044fe20007ffe0ff */
[----:B------:R-:W-:-:S04]  /*2f80*/  IMAD.IADD R5, R4, 0x1, R0 ;  /* 0x0000000104057824 */ /* 0x000fc800078e0200 */
[C---:B------:R-:W-:Y:S01]  /*2f90*/  IMAD.IADD R6, R4.reuse, 0x1, R6 ;  /* 0x0000000104067824 */ /* 0x040fe200078e0206 */
[----:B------:R-:W-:-:S03]  /*2fa0*/  IADD3 R5, R4, R5, RZ ;  /* 0x0000000504057210 */ /* 0x000fc60007ffe0ff */
[C---:B------:R-:W-:Y:S02]  /*2fb0*/  IMAD.IADD R6, R4.reuse, 0x1, R6 ;  /* 0x0000000104067824 */ /* 0x040fe400078e0206 */
[----:B------:R-:W-:-:S03]  /*2fc0*/  IMAD.IADD R5, R4, 0x1, R5 ;  /* 0x0000000104057824 */ /* 0x000fc600078e0205 */
[----:B------:R2:W-:Y:S01]  /*2fd0*/  STL [R1+0x10], R6 ;  /* 0x0000100601007387 */ /* 0x0005e20000100800 */
[----:B------:R-:W-:-:S03]  /*2fe0*/  IMAD.IADD R0, R4, 0x1, R5 ;  /* 0x0000000104007824 */ /* 0x000fc600078e0205 */
[----:B------:R3:W-:Y:S01]  /*2ff0*/  STL [R1+0xc], R5 ;  /* 0x00000c0501007387 */ /* 0x0007e20000100800 */
[----:B--2---:R-:W-:-:S05]  /*3000*/  IADD3 R6, R4, R6, RZ ;  /* 0x0000000604067210 */ /* 0x004fca0007ffe0ff */
[----:B------:R3:W-:Y:S04]  /*3010*/  STL [R1+0x18], R6 ;  /* 0x0000180601007387 */ /* 0x0007e80000100800 */
[----:B-1--4-:R3:W-:Y:S02]  /*3020*/  STL [R1+0x14], R0 ;  /* 0x0000140001007387 */ /* 0x0127e40000100800 */
.L_x_9:
[----:B------:R-:W0:Y:S01]  /*3030*/  LDGDEPBAR ;  /* 0x00000000000079af */ /* 0x000e220000000000 */
[----:B---3--:R-:W-:Y:S01]  /*3040*/  IMAD.IADD R0, R226, 0x1, R216 ;  /* 0x00000001e2007824 */ /* 0x008fe200078e02d8 */
[----:B------:R-:W-:Y:S01]  /*3050*/  PLOP3.LUT P0, PT, PT, PT, UP0, 0x80, 0x0 ;  /* 0x000000000000781c */ /* 0x000fe20003f0f008 */
[----:B------:R-:W-:Y:S01]  /*3060*/  UISETP.GE.AND UP3, UPT, UR7, 0x1, UPT ;  /* 0x000000010700788c */ /* 0x000fe2000bf66270 */
[----:B------:R-:W-:Y:S02]  /*3070*/  PLOP3.LUT P5, PT, PT, PT, UP0, 0x80, 0x0 ;  /* 0x000000000000781c */ /* 0x000fe40003faf008 */
[----:B------:R-:W-:Y:S02]  /*3080*/  PLOP3.LUT P1, PT, PT, PT, UP0, 0x80, 0x0 ;  /* 0x000000000000781c */ /* 0x000fe40003f2f008 */
[----:B------:R-:W2:Y:S01]  /*3090*/  LDL R241, [R1+0x38] ;  /* 0x0000380001f17983 */ /* 0x000ea20000100800 */
[----:B------:R-:W-:Y:S02]  /*30a0*/  PLOP3.LUT P4, PT, PT, PT, UP0, 0x80, 0x0 ;  /* 0x000000000000781c */ /* 0x000fe40003f8f008 */
[----:B------:R-:W-:Y:S01]  /*30b0*/  PLOP3.LUT P3, PT, PT, PT, UP0, 0x80, 0x0 ;  /* 0x000000000000781c */ /* 0x000fe20003f6f008 */
[----:B------:R-:W3:Y:S01]  /*30c0*/  LDL R240, [R1+0x4] ;  /* 0x0000040001f07983 */ /* 0x000ee20000100800 */
[----:B------:R-:W-:Y:S03]  /*30d0*/  PLOP3.LUT P6, PT, PT, PT, UP0, 0x80, 0x0 ;  /* 0x000000000000781c */ /* 0x000fe60003fcf008 */
[----:B------:R-:W4:Y:S01]  /*30e0*/  LDL R239, [R1+0x8] ;  /* 0x0000080001ef7983 */ /* 0x000f220000100800 */
[----:B------:R-:W-:Y:S04]  /*30f0*/  DEPBAR.LE SB0, 0x0 ;  /* 0x000080000000791a */ /* 0x000fe80000000000 */
[----:B------:R-:W-:Y:S08]  /*3100*/  BAR.SYNC.DEFER_BLOCKING 0x0 ;  /* 0x0000000000007b1d */ /* 0x000ff00000010000 */
[----:B------:R-:W-:Y:S08]  /*3110*/  LDSM.16.M88.4 R32, [R216] ;  /* 0x00000000d820783b */ /* 0x000ff00000000200 */
[----:B------:R-:W1:Y:S08]  /*3120*/  LDSM.16.M88.4 R16, [R218+0x9000] ;  /* 0x00900000da10783b */ /* 0x000e700000000200 */
[----:B------:R-:W1:Y:S08]  /*3130*/  LDSM.16.M88.4 R28, [R216+0x800] ;  /* 0x00080000d81c783b */ /* 0x000e700000000200 */
[----:B------:R-:W1:Y:S08]  /*3140*/  LDSM.16.M88.4 R132, [R218+0x9400] ;  /* 0x00940000da84783b */ /* 0x000e700000000200 */
[----:B------:R-:W-:Y:S08]  /*3150*/  LDSM.16.M88.4 R136, [R0] ;  /* 0x000000000088783b */ /* 0x000ff00000000200 */
[----:B------:R-:W1:Y:S02]  /*3160*/  LDSM.16.M88.4 R140, [R217+0x9000] ;  /* 0x00900000d98c783b */ /* 0x000e640000000200 */
[-C--:B-1----:R-:W-:Y:S06]  /*3170*/  HMMA.16816.F32.BF16 R4, R32, R16.reuse, RZ ;  /* 0x000000102004723c */ /* 0x082fec00000418ff */
[----:B------:R-:W1:Y:S02]  /*3180*/  LDSM.16.M88.4 R144, [R0+0x800] ;  /* 0x000800000090783b */ /* 0x000e640000000200 */
[C---:B------:R-:W-:Y:S06]  /*3190*/  HMMA.16816.F32.BF16 R8, R28.reuse, R16, RZ ;  /* 0x000000101c08723c */ /* 0x040fec00000418ff */
[----:B-----5:R-:W1:Y:S02]  /*31a0*/  LDSM.16.M88.4 R148, [R217+0x9400] ;  /* 0x00940000d994783b */ /* 0x020e640000000200 */
[-C--:B------:R-:W-:Y:S06]  /*31b0*/  HMMA.16816.F32.BF16 R12, R28, R18.reuse, RZ ;  /* 0x000000121c0c723c */ /* 0x080fec00000418ff */
[----:B------:R-:W-:Y:S02]  /*31c0*/  LDSM.16.M88.4 R152, [R216+0x1000] ;  /* 0x00100000d898783b */ /* 0x000fe40000000200 */
[C---:B------:R-:W-:Y:S06]  /*31d0*/  HMMA.16816.F32.BF16 R16, R32.reuse, R18, RZ ;  /* 0x000000122010723c */ /* 0x040fec00000418ff */
[----:B------:R-:W1:Y:S02]  /*31e0*/  LDSM.16.M88.4 R156, [R218+0xb000] ;  /* 0x00b00000da9c783b */ /* 0x000e640000000200 */
[-C--:B------:R-:W-:Y:S06]  /*31f0*/  HMMA.16816.F32.BF16 R20, R32, R132.reuse, RZ ;  /* 0x000000842014723c */ /* 0x080fec00000418ff */
[----:B------:R-:W1:Y:S02]  /*3200*/  LDSM.16.M88.4 R160, [R216+0x1800] ;  /* 0x00180000d8a0783b */ /* 0x000e640000000200 */
[C---:B------:R-:W-:Y:S06]  /*3210*/  HMMA.16816.F32.BF16 R24, R28.reuse, R132, RZ ;  /* 0x000000841c18723c */ /* 0x040fec00000418ff */
[----:B------:R-:W-:Y:S02]  /*3220*/  LDSM.16.M88.4 R164, [R0+0x1800] ;  /* 0x0018000000a4783b */ /* 0x000fe40000000200 */
[-C--:B------:R-:W-:Y:S08]  /*3230*/  HMMA.16816.F32.BF16 R28, R28, R134.reuse, RZ ;  /* 0x000000861c1c723c */ /* 0x080ff000000418ff */
[----:B------:R-:W-:Y:S01]  /*3240*/  HMMA.16816.F32.BF16 R32, R32, R134, RZ ;  /* 0x000000862020723c */ /* 0x000fe200000418ff */
[----:B------:R-:W1:Y:S07]  /*3250*/  LDSM.16.M88.4 R132, [R218+0xb400] ;  /* 0x00b40000da84783b */ /* 0x000e6e0000000200 */
[-C--:B------:R-:W-:Y:S08]  /*3260*/  HMMA.16816.F32.BF16 R4, R136, R140.reuse, R4 ;  /* 0x0000008c8804723c */ /* 0x080ff00000041804 */
[C---:B-1----:R-:W-:Y:S08]  /*3270*/  HMMA.16816.F32.BF16 R8, R144.reuse, R140, R8 ;  /* 0x0000008c9008723c */ /* 0x042ff00000041808 */
[-C--:B------:R-:W-:Y:S08]  /*3280*/  HMMA.16816.F32.BF16 R12, R144, R142.reuse, R12 ;  /* 0x0000008e900c723c */ /* 0x080ff0000004180c */
[C---:B------:R-:W-:Y:S01]  /*3290*/  HMMA.16816.F32.BF16 R16, R136.reuse, R142, R16 ;  /* 0x0000008e8810723c */ /* 0x040fe20000041810 */
[----:B------:R-:W-:Y:S07]  /*32a0*/  LDSM.16.M88.4 R140, [R0+0x1000] ;  /* 0x00100000008c783b */ /* 0x000fee0000000200 */
[-C--:B------:R-:W-:Y:S08]  /*32b0*/  HMMA.16816.F32.BF16 R20, R136, R148.reuse, R20 ;  /* 0x000000948814723c */ /* 0x080ff00000041814 */
[C---:B------:R-:W-:Y:S08]  /*32c0*/  HMMA.16816.F32.BF16 R24, R144.reuse, R148, R24 ;  /* 0x000000949018723c */ /* 0x040ff00000041818 */
[-C--:B------:R-:W-:Y:S01]  /*32d0*/  HMMA.16816.F32.BF16 R28, R144, R150.reuse, R28 ;  /* 0x00000096901c723c */ /* 0x080fe2000004181c */
[----:B------:R-:W1:Y:S07]  /*32e0*/  LDSM.16.M88.4 R144, [R217+0xb000] ;  /* 0x00b00000d990783b */ /* 0x000e6e0000000200 */
[----:B------:R-:W-:Y:S01]  /*32f0*/  HMMA.16816.F32.BF16 R32, R136, R150, R32 ;  /* 0x000000968820723c */ /* 0x000fe20000041820 */
[----:B------:R-:W1:Y:S07]  /*3300*/  LDSM.16.M88.4 R136, [R217+0xb400] ;  /* 0x00b40000d988783b */ /* 0x000e6e0000000200 */
[-C--:B------:R-:W-:Y:S01]  /*3310*/  HMMA.16816.F32.BF16 R4, R152, R156.reuse, R4 ;  /* 0x0000009c9804723c */ /* 0x080fe20000041804 */
[----:B------:R-:W-:Y:S07]  /*3320*/  LDSM.16.M88.4 R148, [R218+0xd000] ;  /* 0x00d00000da94783b */ /* 0x000fee0000000200 */
[C---:B------:R-:W-:Y:S08]  /*3330*/  HMMA.16816.F32.BF16 R8, R160.reuse, R156, R8 ;  /* 0x0000009ca008723c */ /* 0x040ff00000041808 */
[-C--:B------:R-:W-:Y:S08]  /*3340*/  HMMA.16816.F32.BF16 R12, R160, R158.reuse, R12 ;  /* 0x0000009ea00c723c */ /* 0x080ff0000004180c */
[C---:B------:R-:W-:Y:S01]  /*3350*/  HMMA.16816.F32.BF16 R16, R152.reuse, R158, R16 ;  /* 0x0000009e9810723c */ /* 0x040fe20000041810 */
[----:B------:R-:W-:Y:S07]  /*3360*/  LDSM.16.M88.4 R156, [R0+0x2000] ;  /* 0x00200000009c783b */ /* 0x000fee0000000200 */
[-C--:B------:R-:W-:Y:S08]  /*3370*/  HMMA.16816.F32.BF16 R20, R152, R132.reuse, R20 ;  /* 0x000000849814723c */ /* 0x080ff00000041814 */
[C---:B------:R-:W-:Y:S08]  /*3380*/  HMMA.16816.F32.BF16 R24, R160.reuse, R132, R24 ;  /* 0x00000084a018723c */ /* 0x040ff00000041818 */
[-C--:B------:R-:W-:Y:S01]  /*3390*/  HMMA.16816.F32.BF16 R28, R160, R134.reuse, R28 ;  /* 0x00000086a01c723c */ /* 0x080fe2000004181c */
[----:B------:R-:W-:Y:S07]  /*33a0*/  LDSM.16.M88.4 R160, [R217+0xd000] ;  /* 0x00d00000d9a0783b */ /* 0x000fee0000000200 */
[----:B------:R-:W-:Y:S01]  /*33b0*/  HMMA.16816.F32.BF16 R32, R152, R134, R32 ;  /* 0x000000869820723c */ /* 0x000fe20000041820 */
[----:B------:R-:W2:Y:S07]  /*33c0*/  LDSM.16.M88.4 R132, [R216+0x2000] ;  /* 0x00200000d884783b */ /* 0x000eae0000000200 */
[-C--:B-1----:R-:W-:Y:S01]  /*33d0*/  HMMA.16816.F32.BF16 R4, R140, R144.reuse, R4 ;  /* 0x000000908c04723c */ /* 0x082fe20000041804 */
[----:B------:R-:W1:Y:S07]  /*33e0*/  LDSM.16.M88.4 R152, [R216+0x2800] ;  /* 0x00280000d898783b */ /* 0x000e6e0000000200 */
[C---:B------:R-:W-:Y:S08]  /*33f0*/  HMMA.16816.F32.BF16 R8, R164.reuse, R144, R8 ;  /* 0x00000090a408723c */ /* 0x040ff00000041808 */
[-C--:B------:R-:W-:Y:S03]  /*3400*/  HMMA.16816.F32.BF16 R12, R164, R146.reuse, R12 ;  /* 0x00000092a40c723c */ /* 0x080fe6000004180c */
[----:B---3--:R-:W-:Y:S05]  /*3410*/  FSETP.NEU.FTZ.AND P2, PT, R240, -INF , PT ;  /* 0xff800000f000780b */ /* 0x008fea0003f5d000 */
[C---:B------:R-:W-:Y:S01]  /*3420*/  HMMA.16816.F32.BF16 R16, R140.reuse, R146, R16 ;  /* 0x000000928c10723c */ /* 0x040fe20000041810 */
[----:B------:R-:W3:Y:S07]  /*3430*/  LDSM.16.M88.4 R144, [R218+0xd400] ;  /* 0x00d40000da90783b */ /* 0x000eee0000000200 */
[-C--:B------:R-:W-:Y:S08]  /*3440*/  HMMA.16816.F32.BF16 R20, R140, R136.reuse, R20 ;  /* 0x000000888c14723c */ /* 0x080ff00000041814 */
[C---:B------:R-:W-:Y:S07]  /*3450*/  HMMA.16816.F32.BF16 R24, R164.reuse, R136, R24 ;  /* 0x00000088a418723c */ /* 0x040fee0000041818 */
[----:B----4-:R-:W-:Y:S01]  /*3460*/  FMUL.FTZ R137, R239, 1.4426950216293334961 ;  /* 0x3fb8aa3bef897820 */ /* 0x010fe20000410000 */
[-C--:B------:R-:W-:Y:S04]  /*3470*/  HMMA.16816.F32.BF16 R28, R164, R138.reuse, R28 ;  /* 0x0000008aa41c723c */ /* 0x080fe8000004181c */
[----:B-----5:R-:W-:Y:S04]  /*3480*/  FMUL.FTZ R136, R252, 1.4426950216293334961 ;  /* 0x3fb8aa3bfc887820 */ /* 0x020fe80000410000 */
[----:B------:R-:W-:Y:S01]  /*3490*/  HMMA.16816.F32.BF16 R32, R140, R138, R32 ;  /* 0x0000008a8c20723c */ /* 0x000fe20000041820 */
[----:B------:R-:W4:Y:S04]  /*34a0*/  LDL R140, [R1] ;  /* 0x00000000018c7983 */ /* 0x000f280000100800 */
[----:B------:R-:W4:Y:S02]  /*34b0*/  LDL R141, [R1+0x28] ;  /* 0x00002800018d7983 */ /* 0x000f240000100800 */
[----:B------:R-:W-:Y:S01]  /*34c0*/  IMAD.U32 R138, RZ, RZ, UR18 ;  /* 0x00000012ff8a7e24 */ /* 0x000fe2000f8e00ff */
[-C--:B--2---:R-:W-:Y:S05]  /*34d0*/  HMMA.16816.F32.BF16 R4, R132, R148.reuse, R4 ;  /* 0x000000948404723c */ /* 0x084fea0000041804 */
[----:B------:R-:W-:Y:S01]  /*34e0*/  @P0 IMAD R138, R138, 0x80, R241 ;  /* 0x000000808a8a0824 */ /* 0x000fe200078e02f1 */
[----:B------:R-:W-:Y:S01]  /*34f0*/  PLOP3.LUT P0, PT, PT, PT, UP0, 0x80, 0x0 ;  /* 0x000000000000781c */ /* 0x000fe20003f0f008 */
[----:B------:R-:W-:Y:S01]  /*3500*/  FMUL.FTZ R139, R240, 1.4426950216293334961 ;  /* 0x3fb8aa3bf08b7820 */ /* 0x000fe20000410000 */
[C---:B-1----:R-:W-:Y:S04]  /*3510*/  HMMA.16816.F32.BF16 R8, R152.reuse, R148, R8 ;  /* 0x000000949808723c */ /* 0x042fe80000041808 */
[----:B------:R-:W-:Y:S02]  /*3520*/  @P5 ISETP.GE.AND P5, PT, R138, UR6, PT ;  /* 0x000000068a005c0c */ /* 0x000fe4000bfa6270 */
[----:B------:R-:W-:Y:S02]  /*3530*/  FSEL R139, R139, RZ, P2 ;  /* 0x000000ff8b8b7208 */ /* 0x000fe40001000000 */
[-C--:B------:R-:W-:Y:S03]  /*3540*/  HMMA.16816.F32.BF16 R12, R152, R150.reuse, R12 ;  /* 0x00000096980c723c */ /* 0x080fe6000004180c */
[----:B------:R-:W-:Y:S04]  /*3550*/  FSETP.NEU.FTZ.AND P2, PT, R239, -INF , PT ;  /* 0xff800000ef00780b */ /* 0x000fe80003f5d000 */
[----:B------:R-:W-:Y:S01]  /*3560*/  FSEL R137, R137, RZ, P2 ;  /* 0x000000ff89897208 */ /* 0x000fe20001000000 */
[C---:B------:R-:W-:Y:S04]  /*3570*/  HMMA.16816.F32.BF16 R16, R132.reuse, R150, R16 ;  /* 0x000000968410723c */ /* 0x040fe80000041810 */
[----:B------:R-:W-:Y:S04]  /*3580*/  FSETP.NEU.FTZ.AND P2, PT, R252, -INF , PT ;  /* 0xff800000fc00780b */ /* 0x000fe80003f5d000 */
[-C--:B---3--:R-:W-:Y:S04]  /*3590*/  HMMA.16816.F32.BF16 R20, R132, R144.reuse, R20 ;  /* 0x000000908414723c */ /* 0x088fe80000041814 */
[----:B------:R-:W-:Y:S04]  /*35a0*/  FSEL R136, R136, RZ, P2 ;  /* 0x000000ff88887208 */ /* 0x000fe80001000000 */
[C---:B------:R-:W-:Y:S08]  /*35b0*/  HMMA.16816.F32.BF16 R24, R152.reuse, R144, R24 ;  /* 0x000000909818723c */ /* 0x040ff00000041818 */
[-C--:B------:R-:W-:Y:S08]  /*35c0*/  HMMA.16816.F32.BF16 R28, R152, R146.reuse, R28 ;  /* 0x00000092981c723c */ /* 0x080ff0000004181c */
[----:B------:R-:W-:Y:S01]  /*35d0*/  HMMA.16816.F32.BF16 R32, R132, R146, R32 ;  /* 0x000000928420723c */ /* 0x000fe20000041820 */
[----:B------:R1:W2:Y:S07]  /*35e0*/  LDSM.16.M88.4 R132, [R0+0x2800] ;  /* 0x002800000084783b */ /* 0x0002ae0000000200 */
[-C--:B------:R-:W-:Y:S05]  /*35f0*/  HMMA.16816.F32.BF16 R4, R156, R160.reuse, R4 ;  /* 0x000000a09c04723c */ /* 0x080fea0000041804 */
[----:B-1----:R-:W-:Y:S02]  /*3600*/  @P1 IADD3 R0, R138, 0x1, RZ ;  /* 0x000000018a001810 */ /* 0x002fe40007ffe0ff */
[----:B------:R-:W-:Y:S02]  /*3610*/  PLOP3.LUT P1, PT, PT, PT, UP0, 0x80, 0x0 ;  /* 0x000000000000781c */ /* 0x000fe40003f2f008 */
[----:B------:R-:W-:Y:S11]  /*3620*/  @P4 ISETP.GE.AND P4, PT, R0, UR6, PT ;  /* 0x0000000600004c0c */ /* 0x000ff6000bf86270 */
[----:B------:R-:W-:Y:S04]  /*3630*/  @!UPT UIADD3 URZ, URZ, URZ, URZ ;  /* 0x0000003f3f3ff290 */ /* 0x000fe8000fffe03f */
[----:B------:R-:W-:Y:S02]  /*3640*/  @P0 FSEL R4, R4, -INF , !P5 ;  /* 0xff80000004040808 */ /* 0x000fe40006800000 */
[----:B------:R-:W-:Y:S03]  /*3650*/  PLOP3.LUT P0, PT, PT, PT, UP0, 0x80, 0x0 ;  /* 0x000000000000781c */ /* 0x000fe60003f0f008 */
[--C-:B------:R-:W-:Y:S01]  /*3660*/  FFMA.FTZ R4, R4, c[0x0][0x23c], -R139.reuse ;  /* 0x00008f0004047a23 */ /* 0x100fe2000001088b */
[C---:B--2---:R-:W-:Y:S03]  /*3670*/  HMMA.16816.F32.BF16 R8, R132.reuse, R160, R8 ;  /* 0x000000a08408723c */ /* 0x044fe60000041808 */
[----:B------:R1:W-:Y:S01]  /*3680*/  MUFU.EX2 R241, R4 ;  /* 0x0000000400f17308 */ /* 0x0003e20000000800 */
[----:B------:R-:W-:Y:S02]  /*3690*/  @P1 FSEL R5, R5, -INF , !P4 ;  /* 0xff80000005051808 */ /* 0x000fe40006000000 */
[----:B------:R-:W-:Y:S02]  /*36a0*/  PLOP3.LUT P1, PT, PT, PT, UP0, 0x80, 0x0 ;  /* 0x000000000000781c */ /* 0x000fe40003f2f008 */
[-C--:B------:R-:W-:Y:S04]  /*36b0*/  HMMA.16816.F32.BF16 R12, R132, R162.reuse, R12 ;  /* 0x000000a2840c723c */ /* 0x080fe8000004180c */
[----:B------:R-:W-:Y:S01]  /*36c0*/  @P0 FSEL R6, R6, -INF , !P5 ;  /* 0xff80000006060808 */ /* 0x000fe20006800000 */
[----:B------:R-:W-:Y:S01]  /*36d0*/  FFMA.FTZ R5, R5, c[0x0][0x23c], -R139 ;  /* 0x00008f0005057a23 */ /* 0x000fe2000001088b */
[----:B------:R-:W-:Y:S02]  /*36e0*/  PLOP3.LUT P0, PT, PT, PT, UP0, 0x80, 0x0 ;  /* 0x000000000000781c */ /* 0x000fe40003f0f008 */
[C---:B------:R-:W-:Y:S01]  /*36f0*/  HMMA.16816.F32.BF16 R16, R156.reuse, R162, R16 ;  /* 0x000000a29c10723c */ /* 0x040fe20000041810 */
[----:B------:R-:W-:Y:S03]  /*3700*/  MUFU.EX2 R165, R5 ;  /* 0x0000000500a57308 */ /* 0x000fe60000000800 */
[----:B------:R-:W-:Y:S01]  /*3710*/  @P1 FSEL R7, R7, -INF , !P4 ;  /* 0xff80000007071808 */ /* 0x000fe20006000000 */
[--C-:B------:R-:W-:Y:S01]  /*3720*/  FFMA.FTZ R6, R6, c[0x0][0x23c], -R137.reuse ;  /* 0x00008f0006067a23 */ /* 0x100fe20000010889 */
[----:B------:R-:W-:Y:S03]  /*3730*/  PLOP3.LUT P1, PT, PT, PT, UP0, 0x80, 0x0 ;  /* 0x000000000000781c */ /* 0x000fe60003f2f008 */
[----:B------:R-:W-:Y:S02]  /*3740*/  FFMA.FTZ R7, R7, c[0x0][0x23c], -R137 ;  /* 0x00008f0007077a23 */ /* 0x000fe40000010889 */
[----:B------:R-:W-:Y:S01]  /*3750*/  MUFU.EX2 R146, R6 ;  /* 0x0000000600927308 */ /* 0x000fe20000000800 */
[----:B------:R-:W-:Y:S02]  /*3760*/  @P0 FSEL R8, R8, -INF , !P5 ;  /* 0xff80000008080808 */ /* 0x000fe40006800000 */
[----:B------:R-:W-:Y:S02]  /*3770*/  PLOP3.LUT P0, PT, PT, PT, UP0, 0x80, 0x0 ;  /* 0x000000000000781c */ /* 0x000fe40003f0f008 */
[----:B-1----:R-:W-:Y:S01]  /*3780*/  @P3 IADD3 R4, R138, 0x8, RZ ;  /* 0x000000088a043810 */ /* 0x002fe20007ffe0ff */
[--C-:B------:R-:W-:Y:S01]  /*3790*/  FFMA.FTZ R8, R8, c[0x0][0x23c], -R136.reuse ;  /* 0x00008f0008087a23 */ /* 0x100fe20000010888 */
[----:B------:R-:W-:Y:S02]  /*37a0*/  PLOP3.LUT P3, PT, PT, PT, UP0, 0x80, 0x0 ;  /* 0x000000000000781c */ /* 0x000fe40003f6f008 */
[----:B------:R-:W-:Y:S01]  /*37b0*/  @P6 ISETP.GE.AND P6, PT, R4, UR6, PT ;  /* 0x0000000604006c0c */ /* 0x000fe2000bfc6270 */
[----:B------:R-:W-:Y:S01]  /*37c0*/  MUFU.EX2 R245, R7 ;  /* 0x0000000700f57308 */ /* 0x000fe20000000800 */
[----:B------:R-:W-:Y:S02]  /*37d0*/  @P1 FSEL R9, R9, -INF , !P4 ;  /* 0xff80000009091808 */ /* 0x000fe40006000000 */
[----:B------:R-:W-:Y:S03]  /*37e0*/  PLOP3.LUT P1, PT, PT, PT, UP0, 0x80, 0x0 ;  /* 0x000000000000781c */ /* 0x000fe60003f2f008 */
[----:B------:R-:W-:Y:S01]  /*37f0*/  @P0 FSEL R10, R10, -INF , !P5 ;  /* 0xff8000000a0a0808 */ /* 0x000fe20006800000 */
[--C-:B------:R-:W-:Y:S01]  /*3800*/  FFMA.FTZ R9, R9, c[0x0][0x23c], -R136.reuse ;  /* 0x00008f0009097a23 */ /* 0x100fe20000010888 */
[----:B------:R-:W-:Y:S02]  /*3810*/  PLOP3.LUT P0, PT, PT, PT, UP0, 0x80, 0x0 ;  /* 0x000000000000781c */ /* 0x000fe40003f0f008 */
[----:B------:R1:W-:Y:S01]  /*3820*/  MUFU.EX2 R249, R8 ;  /* 0x0000000800f97308 */ /* 0x0003e20000000800 */
[----:B------:R-:W-:Y:S05]  /*3830*/  PLOP3.LUT P5, PT, PT, PT, UP0, 0x80, 0x0 ;  /* 0x000000000000781c */ /* 0x000fea0003faf008 */
[----:B------:R-:W-:Y:S02]  /*3840*/  @P1 FSEL R11, R11, -INF , !P4 ;  /* 0xff8000000b0b1808 */ /* 0x000fe40006000000 */
[----:B------:R-:W-:Y:S02]  /*3850*/  PLOP3.LUT P1, PT, PT, PT, UP0, 0x80, 0x0 ;  /* 0x000000000000781c */ /* 0x000fe40003f2f008 */
[----:B------:R-:W-:Y:S01]  /*3860*/  PLOP3.LUT P4, PT, PT, PT, UP0, 0x80, 0x0 ;  /* 0x000000000000781c */ /* 0x000fe20003f8f008 */
[----:B------:R-:W-:Y:S01]  /*3870*/  MUFU.EX2 R248, R9 ;  /* 0x0000000900f87308 */ /* 0x000fe20000000800 */
[----:B------:R-:W-:Y:S02]  /*3880*/  @P0 FSEL R12, R12, -INF , !P6 ;  /* 0xff8000000c0c0808 */ /* 0x000fe40007000000 */
[----:B------:R-:W-:Y:S03]  /*3890*/  PLOP3.LUT P0, PT, PT, PT, UP0, 0x80, 0x0 ;  /* 0x000000000000781c */ /* 0x000fe60003f0f008 */
[----:B------:R-:W-:Y:S04]  /*38a0*/  FFMA.FTZ R12, R12, c[0x0][0x23c], -R136 ;  /* 0x00008f000c0c7a23 */ /* 0x000fe80000010888 */
[----:B------:R-:W-:Y:S02]  /*38b0*/  MUFU.EX2 R244, R12 ;  /* 0x0000000c00f47308 */ /* 0x000fe40000000800 */
[----:B-1----:R-:W-:Y:S02]  /*38c0*/  @P4 IADD3 R8, R138, 0x10, RZ ;  /* 0x000000108a084810 */ /* 0x002fe40007ffe0ff */
[----:B------:R-:W-:Y:S02]  /*38d0*/  PLOP3.LUT P4, PT, PT, PT, UP0, 0x80, 0x0 ;  /* 0x000000000000781c */ /* 0x000fe40003f8f008 */
[----:B------:R-:W-:Y:S02]  /*38e0*/  @P0 FSEL R14, R14, -INF , !P6 ;  /* 0xff8000000e0e0808 */ /* 0x000fe40007000000 */
[----:B------:R-:W-:Y:S02]  /*38f0*/  PLOP3.LUT P0, PT, PT, PT, UP0, 0x80, 0x0 ;  /* 0x000000000000781c */ /* 0x000fe40003f0f008 */
[----:B------:R-:W-:Y:S11]  /*3900*/  @P5 ISETP.GE.AND P5, PT, R8, UR6, PT ;  /* 0x0000000608005c0c */ /* 0x000ff6000bfa6270 */
[----:B------:R-:W-:Y:S02]  /*3910*/  @P0 FSEL R16, R16, -INF , !P6 ;  /* 0xff80000010100808 */ /* 0x000fe40007000000 */
[----:B------:R-:W-:Y:S03]  /*3920*/  PLOP3.LUT P0, PT, PT, PT, UP0, 0x80, 0x0 ;  /* 0x000000000000781c */ /* 0x000fe60003f0f008 */
[----:B------:R-:W-:Y:S04]  /*3930*/  FFMA.FTZ R16, R16, c[0x0][0x23c], -R139 ;  /* 0x00008f0010107a23 */ /* 0x000fe8000001088b */
[----:B------:R-:W-:Y:S06]  /*3940*/  MUFU.EX2 R164, R16 ;  /* 0x0000001000a47308 */ /* 0x000fec0000000800 */
[----:B------:R-:W-:Y:S02]  /*3950*/  @P0 FSEL R18, R18, -INF , !P6 ;  /* 0xff80000012120808 */ /* 0x000fe40007000000 */
[----:B------:R-:W-:Y:S02]  /*3960*/  PLOP3.LUT P6, PT, PT, PT, UP0, 0x80, 0x0 ;  /* 0x000000000000781c */ /* 0x000fe40003fcf008 */
[----:B------:R-:W-:Y:S01]  /*3970*/  PLOP3.LUT P0, PT, PT, PT, UP0, 0x80, 0x0 ;  /* 0x000000000000781c */ /* 0x000fe20003f0f008 */
[----:B------:R-:W-:Y:S04]  /*3980*/  FFMA.FTZ R18, R18, c[0x0][0x23c], -R137 ;  /* 0x00008f0012127a23 */ /* 0x000fe80000010889 */
[----:B------:R-:W-:Y:S01]  /*3990*/  MUFU.EX2 R167, R18 ;  /* 0x0000001200a77308 */ /* 0x000fe20000000800 */
[C---:B----4-:R-:W-:Y:S01]  /*39a0*/  FMUL.FTZ R0, R140.reuse, 1.4426950216293334961 ;  /* 0x3fb8aa3b8c007820 */ /* 0x050fe20000410000 */
[----:B------:R-:W-:Y:S02]  /*39b0*/  FSETP.NEU.FTZ.AND P2, PT, R140, -INF , PT ;  /* 0xff8000008c00780b */ /* 0x000fe40003f5d000 */
[----:B------:R-:W2:Y:S02]  /*39c0*/  LDL R140, [R1+0x24] ;  /* 0x00002400018c7983 */ /* 0x000ea40000100800 */
[----:B------:R-:W-:Y:S02]  /*39d0*/  FSEL R0, R0, RZ, P2 ;  /* 0x000000ff00007208 */ /* 0x000fe40001000000 */
[----:B------:R-:W-:Y:S03]  /*39e0*/  PLOP3.LUT P2, PT, PT, PT, UP0, 0x80, 0x0 ;  /* 0x000000000000781c */ /* 0x000fe60003f4f008 */
[--C-:B------:R-:W-:Y:S02]  /*39f0*/  FFMA.FTZ R10, R10, c[0x0][0x23c], -R0.reuse ;  /* 0x00008f000a0a7a23 */ /* 0x100fe40000010800 */
[--C-:B------:R-:W-:Y:S02]  /*3a00*/  FFMA.FTZ R11, R11, c[0x0][0x23c], -R0.reuse ;  /* 0x00008f000b0b7a23 */ /* 0x100fe40000010800 */
[----:B------:R-:W-:Y:S01]  /*3a10*/  FFMA.FTZ R14, R14, c[0x0][0x23c], -R0 ;  /* 0x00008f000e0e7a23 */ /* 0x000fe20000010800 */
[----:B------:R-:W-:Y:S05]  /*3a20*/  MUFU.EX2 R251, R10 ;  /* 0x0000000a00fb7308 */ /* 0x000fea0000000800 */
[----:B------:R-:W-:Y:S02]  /*3a30*/  @P2 IADD3 R4, R138, 0x9, RZ ;  /* 0x000000098a042810 */ /* 0x000fe40007ffe0ff */
[----:B------:R-:W-:Y:S02]  /*3a40*/  PLOP3.LUT P2, PT, PT, PT, UP0, 0x80, 0x0 ;  /* 0x000000000000781c */ /* 0x000fe40003f4f008 */
[----:B------:R-:W-:Y:S01]  /*3a50*/  @P3 ISETP.GE.AND P3, PT, R4, UR6, PT ;  /* 0x0000000604003c0c */ /* 0x000fe2000bf66270 */
[----:B------:R-:W1:Y:S01]  /*3a60*/  MUFU.EX2 R250, R11 ;  /* 0x0000000b00fa7308 */ /* 0x000e620000000800 */
[----:B------:R-:W3:Y:S09]  /*3a70*/  LDSM.16.M88.4 R4, [R217+0xd400] ;  /* 0x00d40000d904783b */ /* 0x000ef20000000200 */
[----:B------:R-:W-:Y:S01]  /*3a80*/  @P2 IADD3 R8, R138, 0x11, RZ ;  /* 0x000000118a082810 */ /* 0x000fe20007ffe0ff */
[----:B------:R-:W-:Y:S01]  /*3a90*/  MUFU.EX2 R247, R14 ;  /* 0x0000000e00f77308 */ /* 0x000fe20000000800 */
[----:B------:R-:W-:Y:S02]  /*3aa0*/  @P1 FSEL R13, R13, -INF , !P3 ;  /* 0xff8000000d0d1808 */ /* 0x000fe40005800000 */
[----:B------:R-:W-:Y:S02]  /*3ab0*/  PLOP3.LUT P1, PT, PT, PT, UP0, 0x80, 0x0 ;  /* 0x000000000000781c */ /* 0x000fe40003f2f008 */
[----:B------:R-:W-:Y:S01]  /*3ac0*/  @P6 ISETP.GE.AND P6, PT, R8, UR6, PT ;  /* 0x0000000608006c0c */ /* 0x000fe2000bfc6270 */
[----:B------:R-:W-:Y:S01]  /*3ad0*/  FFMA.FTZ R13, R13, c[0x0][0x23c], -R136 ;  /* 0x00008f000d0d7a23 */ /* 0x000fe20000010888 */
[----:B------:R-:W-:Y:S03]  /*3ae0*/  PLOP3.LUT P2, PT, PT, PT, UP0, 0x80, 0x0 ;  /* 0x000000000000781c */ /* 0x000fe60003f4f008 */
[----:B------:R-:W-:Y:S06]  /*3af0*/  MUFU.EX2 R243, R13 ;  /* 0x0000000d00f37308 */ /* 0x000fec0000000800 */
[----:B------:R-:W-:Y:S02]  /*3b00*/  @P1 FSEL R15, R15, -INF , !P3 ;  /* 0xff8000000f0f1808 */ /* 0x000fe40005800000 */
[----:B------:R-:W-:Y:S03]  /*3b10*/  PLOP3.LUT P1, PT, PT, PT, UP0, 0x80, 0x0 ;  /* 0x000000000000781c */ /* 0x000fe60003f2f008 */
[----:B------:R-:W-:Y:S04]  /*3b20*/  FFMA.FTZ R15, R15, c[0x0][0x23c], -R0 ;  /* 0x00008f000f0f7a23 */ /* 0x000fe80000010800 */
[----:B------:R-:W-:Y:S01]  /*3b30*/  MUFU.EX2 R246, R15 ;  /* 0x0000000f00f67308 */ /* 0x000fe20000000800 */
[-C--:B---3--:R-:W-:Y:S05]  /*3b40*/  HMMA.16816.F32.BF16 R20, R156, R4.reuse, R20 ;  /* 0x000000049c14723c */ /* 0x088fea0000041814 */
[----:B------:R-:W-:Y:S02]  /*3b50*/  @P1 FSEL R17, R17, -INF , !P3 ;  /* 0xff80000011111808 */ /* 0x000fe40005800000 */
[----:B------:R-:W-:Y:S01]  /*3b60*/  PLOP3.LUT P1, PT, PT, PT, UP0, 0x80, 0x0 ;  /* 0x000000000000781c */ /* 0x000fe20003f2f008 */
[C---:B------:R-:W-:Y:S04]  /*3b70*/  HMMA.16816.F32.BF16 R24, R132.reuse, R4, R24 ;  /* 0x000000048418723c */ /* 0x040fe80000041818 */
[----:B------:R-:W-:Y:S03]  /*3b80*/  FFMA.FTZ R17, R17, c[0x0][0x23c], -R139 ;  /* 0x00008f0011117a23 */ /* 0x000fe6000001088b */
[----:B-1----:R-:W-:Y:S01]  /*3b90*/  F2FP.BF16.PACK_AB R5, R250, R251 ;  /* 0x000000fbfa05723e */ /* 0x002fe200000010ff */
[-C--:B------:R-:W-:Y:S01]  /*3ba0*/  HMMA.16816.F32.BF16 R28, R132, R6.reuse, R28 ;  /* 0x00000006841c723c */ /* 0x080fe2000004181c */
[----:B------:R-:W1:Y:S03]  /*3bb0*/  MUFU.EX2 R162, R17 ;  /* 0x0000001100a27308 */ /* 0x000e660000000800 */
[----:B------:R-:W-:Y:S02]  /*3bc0*/  @P1 FSEL R19, R19, -INF , !P3 ;  /* 0xff80000013131808 */ /* 0x000fe40005800000 */
[----:B------:R-:W-:Y:S02]  /*3bd0*/  PLOP3.LUT P1, PT, PT, PT, UP0, 0x80, 0x0 ;  /* 0x000000000000781c */ /* 0x000fe40003f2f008 */
[----:B------:R-:W-:Y:S01]  /*3be0*/  HMMA.16816.F32.BF16 R32, R156, R6, R32 ;  /* 0x000000069c20723c */ /* 0x000fe20000041820 */
[----:B------:R-:W-:Y:S03]  /*3bf0*/  PLOP3.LUT P3, PT, PT, PT, UP0, 0x80, 0x0 ;  /* 0x000000000000781c */ /* 0x000fe60003f6f008 */
[----:B------:R-:W-:Y:S01]  /*3c00*/  @P0 FSEL R20, R20, -INF , !P5 ;  /* 0xff80000014140808 */ /* 0x000fe20006800000 */
[----:B------:R-:W-:Y:S01]  /*3c10*/  FFMA.FTZ R19, R19, c[0x0][0x23c], -R137 ;  /* 0x00008f0013137a23 */ /* 0x000fe20000010889 */
[----:B------:R-:W-:Y:S02]  /*3c20*/  PLOP3.LUT P0, PT, PT, PT, UP0, 0x80, 0x0 ;  /* 0x000000000000781c */ /* 0x000fe40003f0f008 */
[----:B------:R-:W-:Y:S01]  /*3c30*/  @P2 FSEL R24, R24, -INF , !P5 ;  /* 0xff80000018182808 */ /* 0x000fe20006800000 */
[----:B------:R-:W-:Y:S01]  /*3c40*/  MUFU.EX2 R166, R19 ;  /* 0x0000001300a67308 */ /* 0x000fe20000000800 */
[----:B------:R-:W-:Y:S02]  /*3c50*/  PLOP3.LUT P2, PT, PT, PT, UP0, 0x80, 0x0 ;  /* 0x000000000000781c */ /* 0x000fe40003f4f008 */
[----:B------:R-:W-:Y:S01]  /*3c60*/  @P1 FSEL R21, R21, -INF , !P6 ;  /* 0xff80000015151808 */ /* 0x000fe20007000000 */
[--C-:B------:R-:W-:Y:S01]  /*3c70*/  FFMA.FTZ R20, R20, c[0x0][0x23c], -R139.reuse ;  /* 0x00008f0014147a23 */ /* 0x100fe2000001088b */
[----:B------:R-:W-:Y:S01]  /*3c80*/  PLOP3.LUT P1, PT, PT, PT, UP0, 0x80, 0x0 ;  /* 0x000000000000781c */ /* 0x000fe20003f2f008 */
[--C-:B------:R-:W-:Y:S01]  /*3c90*/  FFMA.FTZ R24, R24, c[0x0][0x23c], -R136.reuse ;  /* 0x00008f0018187a23 */ /* 0x100fe20000010888 */
[C---:B------:R-:W-:Y:S01]  /*3ca0*/  @P3 IADD3 R4, R138.reuse, 0x18, RZ ;  /* 0x000000188a043810 */ /* 0x040fe20007ffe0ff */
[----:B------:R-:W-:Y:S01]  /*3cb0*/  FFMA.FTZ R21, R21, c[0x0][0x23c], -R139 ;  /* 0x00008f0015157a23 */ /* 0x000fe2000001088b */
[----:B------:R-:W-:Y:S01]  /*3cc0*/  @P4 IADD3 R138, R138, 0x19, RZ ;  /* 0x000000198a8a4810 */ /* 0x000fe20007ffe0ff */
[----:B------:R-:W-:Y:S01]  /*3cd0*/  MUFU.EX2 R143, R20 ;  /* 0x00000014008f7308 */ /* 0x000fe20000000800 */
[----:B------:R-:W-:Y:S02]  /*3ce0*/  @P0 FSEL R22, R22, -INF , !P5 ;  /* 0xff80000016160808 */ /* 0x000fe40006800000 */
[----:B------:R-:W-:Y:S02]  /*3cf0*/  PLOP3.LUT P0, PT, PT, PT, UP0, 0x80, 0x0 ;  /* 0x000000000000781c */ /* 0x000fe40003f0f008 */
[----:B------:R-:W-:Y:S01]  /*3d00*/  @P2 ISETP.GE.AND P3, PT, R4, UR6, PT ;  /* 0x0000000604002c0c */ /* 0x000fe2000bf66270 */
[--C-:B------:R-:W-:Y:S01]  /*3d10*/  FFMA.FTZ R22, R22, c[0x0][0x23c], -R137.reuse ;  /* 0x00008f0016167a23 */ /* 0x100fe20000010889 */
[----:B------:R-:W-:Y:S02]  /*3d20*/  PLOP3.LUT P2, PT, PT, PT, UP0, 0x80, 0x0 ;  /* 0x000000000000781c */ /* 0x000fe40003f4f008 */
[----:B------:R-:W-:Y:S01]  /*3d30*/  @P1 FSEL R23, R23, -INF , !P6 ;  /* 0xff80000017171808 */ /* 0x000fe20007000000 */
[----:B------:R-:W-:Y:S01]  /*3d40*/  MUFU.EX2 R154, R21 ;  /* 0x00000015009a7308 */ /* 0x000fe20000000800 */
[----:B------:R-:W-:Y:S02]  /*3d50*/  PLOP3.LUT P1, PT, PT, PT, UP0, 0x80, 0x0 ;  /* 0x000000000000781c */ /* 0x000fe40003f2f008 */
[----:B------:R-:W-:Y:S01]  /*3d60*/  F2FP.BF16.PACK_AB R4, R165, R241 ;  /* 0x000000f1a504723e */ /* 0x000fe200000010ff */
[----:B------:R-:W-:Y:S01]  /*3d70*/  FFMA.FTZ R23, R23, c[0x0][0x23c], -R137 ;  /* 0x00008f0017177a23 */ /* 0x000fe20000010889 */
[----:B------:R-:W-:Y:S02]  /*3d80*/  F2FP.BF16.PACK_AB R7, R245, R146 ;  /* 0x00000092f507723e */ /* 0x000fe400000010ff */
[----:B------:R-:W-:Y:S01]  /*3d90*/  @P0 FSEL R25, R25, -INF , !P6 ;  /* 0xff80000019190808 */ /* 0x000fe20007000000 */
[----:B------:R1:W-:Y:S01]  /*3da0*/  STS [R231+0x13000], R4 ;  /* 0x01300004e7007388 */ /* 0x0003e20000000800 */
[----:B------:R-:W-:Y:S01]  /*3db0*/  PLOP3.LUT P0, PT, PT, PT, UP0, 0x80, 0x0 ;  /* 0x000000000000781c */ /* 0x000fe20003f0f008 */
[----:B------:R-:W-:Y:S01]  /*3dc0*/  MUFU.EX2 R161, R22 ;  /* 0x0000001600a17308 */ /* 0x000fe20000000800 */
[----:B------:R-:W-:Y:S01]  /*3dd0*/  @P2 FSEL R28, R28, -INF , !P3 ;  /* 0xff8000001c1c2808 */ /* 0x000fe20005800000 */
[----:B------:R3:W-:Y:S01]  /*3de0*/  STS [R231+0x13400], R7 ;  /* 0x01340007e7007388 */ /* 0x0007e20000000800 */
[----:B------:R-:W-:Y:S01]  /*3df0*/  PLOP3.LUT P2, PT, PT, PT, UP0, 0x80, 0x0 ;  /* 0x000000000000781c */ /* 0x000fe20003f4f008 */
[--C-:B------:R-:W-:Y:S01]  /*3e00*/  FFMA.FTZ R25, R25, c[0x0][0x23c], -R136.reuse ;  /* 0x00008f0019197a23 */ /* 0x100fe20000010888 */
[----:B------:R-:W-:Y:S01]  /*3e10*/  @P1 FSEL R26, R26, -INF , !P5 ;  /* 0xff8000001a1a1808 */ /* 0x000fe20006800000 */
[----:B------:R-:W-:Y:S01]  /*3e20*/  FFMA.FTZ R28, R28, c[0x0][0x23c], -R136 ;  /* 0x00008f001c1c7a23 */ /* 0x000fe20000010888 */
[----:B------:R-:W-:Y:S02]  /*3e30*/  PLOP3.LUT P1, PT, PT, PT, UP0, 0x80, 0x0 ;  /* 0x000000000000781c */ /* 0x000fe40003f2f008 */
[----:B------:R-:W-:Y:S01]  /*3e40*/  F2FP.BF16.PACK_AB R6, R248, R249 ;  /* 0x000000f9f806723e */ /* 0x000fe200000010ff */
[--C-:B------:R-:W-:Y:S01]  /*3e50*/  FFMA.FTZ R26, R26, c[0x0][0x23c], -R0.reuse ;  /* 0x00008f001a1a7a23 */ /* 0x100fe20000010800 */
[----:B------:R-:W4:Y:S01]  /*3e60*/  MUFU.EX2 R160, R23 ;  /* 0x0000001700a07308 */ /* 0x000f220000000800 */
[----:B------:R-:W-:Y:S02]  /*3e70*/  @P0 FSEL R27, R27, -INF , !P6 ;  /* 0xff8000001b1b0808 */ /* 0x000fe40007000000 */
[----:B------:R-:W-:Y:S02]  /*3e80*/  PLOP3.LUT P0, PT, PT, PT, UP0, 0x80, 0x0 ;  /* 0x000000000000781c */ /* 0x000fe40003f0f008 */
[----:B------:R-:W-:Y:S01]  /*3e90*/  @P2 FSEL R30, R30, -INF , !P3 ;  /* 0xff8000001e1e2808 */ /* 0x000fe20005800000 */
[--C-:B------:R-:W-:Y:S01]  /*3ea0*/  FFMA.FTZ R27, R27, c[0x0][0x23c], -R0.reuse ;  /* 0x00008f001b1b7a23 */ /* 0x100fe20000010800 */
[----:B------:R-:W-:Y:S02]  /*3eb0*/  PLOP3.LUT P2, PT, PT, PT, UP0, 0x80, 0x0 ;  /* 0x000000000000781c */ /* 0x000fe40003f4f008 */
[----:B------:R-:W-:Y:S01]  /*3ec0*/  @P1 ISETP.GE.AND P1, PT, R138, UR6, PT ;  /* 0x000000068a001c0c */ /* 0x000fe2000bf26270 */
[----:B------:R-:W-:Y:S01]  /*3ed0*/  FFMA.FTZ R30, R30, c[0x0][0x23c], -R0 ;  /* 0x00008f001e1e7a23 */ /* 0x000fe20000010800 */
[----:B------:R-:W-:Y:S01]  /*3ee0*/  MUFU.EX2 R240, R24 ;  /* 0x0000001800f07308 */ /* 0x000fe20000000800 */
[----:B-1----:R-:W-:Y:S02]  /*3ef0*/  F2FP.BF16.PACK_AB R4, R162, R164 ;  /* 0x000000a4a204723e */ /* 0x002fe400000010ff */
[----:B---3--:R-:W-:Y:S03]  /*3f00*/  F2FP.BF16.PACK_AB R7, R243, R244 ;  /* 0x000000f4f307723e */ /* 0x008fe600000010ff */
[----:B------:R4:W-:Y:S04]  /*3f10*/  STS [R229+0x13000], R4 ;  /* 0x01300004e5007388 */ /* 0x0009e80000000800 */
[----:B------:R-:W-:Y:S01]  /*3f20*/  MUFU.EX2 R163, R25 ;  /* 0x0000001900a37308 */ /* 0x000fe20000000800 */
[----:B------:R-:W-:Y:S02]  /*3f30*/  @P0 FSEL R29, R29, -INF , !P1 ;  /* 0xff8000001d1d0808 */ /* 0x000fe40004800000 */
[----:B------:R-:W-:Y:S02]  /*3f40*/  PLOP3.LUT P0, PT, PT, PT, UP0, 0x80, 0x0 ;  /* 0x000000000000781c */ /* 0x000fe40003f0f008 */
[----:B------:R-:W-:Y:S01]  /*3f50*/  @P2 FSEL R33, R33, -INF , !P1 ;  /* 0xff80000021212808 */ /* 0x000fe20004800000 */
[----:B------:R-:W-:Y:S01]  /*3f60*/  FFMA.FTZ R136, R29, c[0x0][0x23c], -R136 ;  /* 0x00008f001d887a23 */ /* 0x000fe20000010888 */
[----:B------:R-:W-:Y:S03]  /*3f70*/  PLOP3.LUT P2, PT, PT, PT, UP0, 0x80, 0x0 ;  /* 0x000000000000781c */ /* 0x000fe60003f4f008 */
[----:B------:R-:W-:Y:S06]  /*3f80*/  MUFU.EX2 R242, R26 ;  /* 0x0000001a00f27308 */ /* 0x000fec0000000800 */
[----:B------:R-:W-:Y:S02]  /*3f90*/  @P0 FSEL R32, R32, -INF , !P3 ;  /* 0xff80000020200808 */ /* 0x000fe40005800000 */
[----:B------:R-:W-:Y:S02]  /*3fa0*/  PLOP3.LUT P0, PT, PT, PT, UP0, 0x80, 0x0 ;  /* 0x000000000000781c */ /* 0x000fe40003f0f008 */
[----:B------:R-:W-:Y:S01]  /*3fb0*/  @P2 FSEL R35, R35, -INF , !P1 ;  /* 0xff80000023232808 */ /* 0x000fe20004800000 */
[--C-:B------:R-:W-:Y:S01]  /*3fc0*/  FFMA.FTZ R32, R32, c[0x0][0x23c], -R139.reuse ;  /* 0x00008f0020207a23 */ /* 0x100fe2000001088b */
[----:B----4-:R-:W-:Y:S01]  /*3fd0*/  F2FP.BF16.PACK_AB R4, R160, R161 ;  /* 0x000000a1a004723e */ /* 0x010fe200000010ff */
[----:B------:R-:W-:Y:S01]  /*3fe0*/  FFMA.FTZ R139, R33, c[0x0][0x23c], -R139 ;  /* 0x00008f00218b7a23 */ /* 0x000fe2000001088b */
[----:B------:R-:W-:Y:S07]  /*3ff0*/  MUFU.EX2 R239, R27 ;  /* 0x0000001b00ef7308 */ /* 0x000fee0000000800 */
[----:B------:R-:W-:Y:S02]  /*4000*/  @P0 FSEL R34, R34, -INF , !P3 ;  /* 0xff80000022220808 */ /* 0x000fe40005800000 */
[----:B------:R-:W-:Y:S01]  /*4010*/  PLOP3.LUT P0, PT, PT, PT, UP0, 0x80, 0x0 ;  /* 0x000000000000781c */ /* 0x000fe20003f0f008 */
[----:B------:R-:W-:Y:S02]  /*4020*/  MUFU.EX2 R147, R32 ;  /* 0x0000002000937308 */ /* 0x000fe40000000800 */
[--C-:B------:R-:W-:Y:S02]  /*4030*/  FFMA.FTZ R34, R34, c[0x0][0x23c], -R137.reuse ;  /* 0x00008f0022227a23 */ /* 0x100fe40000010889 */
[----:B------:R-:W-:Y:S06]  /*4040*/  FFMA.FTZ R137, R35, c[0x0][0x23c], -R137 ;  /* 0x00008f0023897a23 */ /* 0x000fec0000010889 */
[----:B------:R-:W1:Y:S02]  /*4050*/  MUFU.EX2 R148, R139 ;  /* 0x0000008b00947308 */ /* 0x000e640000000800 */
[----:B------:R-:W-:Y:S02]  /*4060*/  @P0 FSEL R31, R31, -INF , !P1 ;  /* 0xff8000001f1f0808 */ /* 0x000fe40004800000 */
[----:B------:R-:W-:Y:S03]  /*4070*/  IADD3 R144, P0, R141, UR11, RZ ;  /* 0x0000000b8d907c10 */ /* 0x000fe6000ff1e0ff */
[----:B------:R-:W-:Y:S03]  /*4080*/  FFMA.FTZ R0, R31, c[0x0][0x23c], -R0 ;  /* 0x00008f001f007a23 */ /* 0x000fe60000010800 */
[----:B------:R-:W-:Y:S10]  /*4090*/  MUFU.EX2 R150, R34 ;  /* 0x0000002200967308 */ /* 0x000ff40000000800 */
[----:B------:R3:W-:Y:S10]  /*40a0*/  MUFU.EX2 R151, R0 ;  /* 0x0000000000977308 */ /* 0x0007f40000000800 */
[----:B------:R-:W4:Y:S10]  /*40b0*/  MUFU.EX2 R149, R137 ;  /* 0x0000008900957308 */ /* 0x000f340000000800 */
[----:B------:R-:W-:Y:S01]  /*40c0*/  MUFU.EX2 R153, R28 ;  /* 0x0000001c00997308 */ /* 0x000fe20000000800 */
[----:B---3--:R-:W-:Y:S05]  /*40d0*/  F2FP.BF16.PACK_AB R0, R166, R167 ;  /* 0x000000a7a600723e */ /* 0x008fea00000010ff */
[----:B------:R1:W-:Y:S04]  /*40e0*/  STS [R229+0x13400], R0 ;  /* 0x01340000e5007388 */ /* 0x0003e80000000800 */
[----:B------:R-:W3:Y:S01]  /*40f0*/  MUFU.EX2 R152, R136 ;  /* 0x0000008800987308 */ /* 0x000ee20000000800 */
[----:B------:R3:W-:Y:S04]  /*4100*/  STS [R231+0x14000], R6 ;  /* 0x01400006e7007388 */ /* 0x0007e80000000800 */
[----:B------:R4:W-:Y:S05]  /*4110*/  STS [R231+0x14400], R5 ;  /* 0x01440005e7007388 */ /* 0x0009ea0000000800 */
[----:B------:R-:W2:Y:S01]  /*4120*/  MUFU.EX2 R155, R30 ;  /* 0x0000001e009b7308 */ /* 0x000ea20000000800 */
[----:B------:R4:W-:Y:S01]  /*4130*/  STS [R229+0x14000], R7 ;  /* 0x01400007e5007388 */ /* 0x0009e20000000800 */
[----:B-1----:R-:W-:Y:S02]  /*4140*/  F2FP.BF16.PACK_AB R0, R148, R147 ;  /* 0x000000939400723e */ /* 0x002fe400000010ff */
[----:B---3--:R-:W-:Y:S02]  /*4150*/  F2FP.BF16.PACK_AB R6, R246, R247 ;  /* 0x000000f7f606723e */ /* 0x008fe400000010ff */
[----:B----4-:R-:W-:Y:S03]  /*4160*/  F2FP.BF16.PACK_AB R5, R154, R143 ;  /* 0x0000008f9a05723e */ /* 0x010fe600000010ff */
[----:B------:R1:W-:Y:S01]  /*4170*/  STS [R229+0x14400], R6 ;  /* 0x01440006e5007388 */ /* 0x0003e20000000800 */
[----:B------:R-:W-:Y:S03]  /*4180*/  F2FP.BF16.PACK_AB R7, R163, R240 ;  /* 0x000000f0a307723e */ /* 0x000fe600000010ff */
[----:B------:R3:W-:Y:S04]  /*4190*/  STS [R230+0x13000], R5 ;  /* 0x01300005e6007388 */ /* 0x0007e80000000800 */
[----:B------:R4:W-:Y:S04]  /*41a0*/  STS [R230+0x13400], R4 ;  /* 0x01340004e6007388 */ /* 0x0009e80000000800 */
[----:B------:R4:W-:Y:S01]  /*41b0*/  STS [R228+0x13000], R0 ;  /* 0x01300000e4007388 */ /* 0x0009e20000000800 */
[----:B--2---:R-:W-:Y:S02]  /*41c0*/  IADD3.X R145, R140, UR10, RZ, P0, !PT ;  /* 0x0000000a8c917c10 */ /* 0x004fe400087fe4ff */
[----:B------:R-:W-:Y:S03]  /*41d0*/  PLOP3.LUT P0, PT, PT, PT, UP3, 0x80, 0x0 ;  /* 0x000000000000781c */ /* 0x000fe60003f0f038 */
[----:B------:R-:W2:Y:S04]  /*41e0*/  LDG.E R142, [R144.64] ;  /* 0x00000004908e7981 */ /* 0x000ea8000c1e1900 */
[----:B------:R-:W2:Y:S01]  /*41f0*/  LDG.E R141, [R144.64+0x20] ;  /* 0x00002004908d7981 */ /* 0x000ea2000c1e1900 */
[----:B-1----:R-:W-:Y:S03]  /*4200*/  F2FP.BF16.PACK_AB R6, R239, R242 ;  /* 0x000000f2ef06723e */ /* 0x002fe600000010ff */
[----:B------:R1:W2:Y:S01]  /*4210*/  LDG.E R140, [R144.64+0x80] ;  /* 0x00008004908c7981 */ /* 0x0002a2000c1e1900 */
[----:B---3--:R-:W-:Y:S02]  /*4220*/  F2FP.BF16.PACK_AB R5, R149, R150 ;  /* 0x000000969505723e */ /* 0x008fe400000010ff */
[----:B----4-:R-:W-:Y:S03]  /*4230*/  F2FP.BF16.PACK_AB R4, R152, R153 ;  /* 0x000000999804723e */ /* 0x010fe600000010ff */
[----:B------:R-:W-:Y:S01]  /*4240*/  STS [R228+0x13400], R5 ;  /* 0x01340005e4007388 */ /* 0x000fe20000000800 */
[----:B------:R-:W-:Y:S03]  /*4250*/  F2FP.BF16.PACK_AB R0, R151, R155 ;  /* 0x0000009b9700723e */ /* 0x000fe600000010ff */
[----:B------:R-:W-:Y:S04]  /*4260*/  STS [R230+0x14000], R7 ;  /* 0x01400007e6007388 */ /* 0x000fe80000000800 */
[----:B------:R-:W-:Y:S04]  /*4270*/  STS [R230+0x14400], R6 ;  /* 0x01440006e6007388 */ /* 0x000fe80000000800 */
[----:B------:R3:W-:Y:S04]  /*4280*/  STS [R228+0x14400], R0 ;  /* 0x01440000e4007388 */ /* 0x0007e80000000800 */
[----:B------:R-:W-:Y:S04]  /*4290*/  STS [R228+0x14000], R4 ;  /* 0x01400004e4007388 */ /* 0x000fe80000000800 */
[----:B------:R-:W4:Y:S08]  /*42a0*/  LDSM.16.M88.4 R32, [R219+0x6000] ;  /* 0x00600000db20783b */ /* 0x000f300000000200 */
[----:B------:R-:W1:Y:S08]  /*42b0*/  LDSM.16.M88.4 R28, [R219+0x6800] ;  /* 0x00680000db1c783b */ /* 0x000e700000000200 */
[----:B------:R-:W1:Y:S08]  /*42c0*/  LDSM.16.M88.4 R132, [R220+0x6000] ;  /* 0x00600000dc84783b */ /* 0x000e700000000200 */
[----:B---3--:R3:W2:Y:S04]  /*42d0*/  LDG.E R0, [R144.64+0xa0] ;  /* 0x0000a00490007981 */ /* 0x0086a8000c1e1900 */
[----:B------:R-:W3:Y:S01]  /*42e0*/  LDSM.16.M88.4 R136, [R220+0x6800] ;  /* 0x00680000dc88783b */ /* 0x000ee20000000200 */
[-C--:B----4-:R-:W-:Y:S08]  /*42f0*/  HMMA.16816.F32.BF16 R4, R32, R168.reuse, RZ ;  /* 0x000000a82004723c */ /* 0x090ff000000418ff */
[C---:B-1----:R-:W-:Y:S08]  /*4300*/  HMMA.16816.F32.BF16 R8, R28.reuse, R168, RZ ;  /* 0x000000a81c08723c */ /* 0x042ff000000418ff */
[-C--:B------:R-:W-:Y:S08]  /*4310*/  HMMA.16816.F32.BF16 R12, R28, R170.reuse, RZ ;  /* 0x000000aa1c0c723c */ /* 0x080ff000000418ff */
[C---:B------:R-:W-:Y:S08]  /*4320*/  HMMA.16816.F32.BF16 R16, R32.reuse, R170, RZ ;  /* 0x000000aa2010723c */ /* 0x040ff000000418ff */
[-C--:B------:R-:W-:Y:S08]  /*4330*/  HMMA.16816.F32.BF16 R20, R32, R172.reuse, RZ ;  /* 0x000000ac2014723c */ /* 0x080ff000000418ff */
[C---:B------:R-:W-:Y:S08]  /*4340*/  HMMA.16816.F32.BF16 R24, R28.reuse, R172, RZ ;  /* 0x000000ac1c18723c */ /* 0x040ff000000418ff */
[-C--:B------:R-:W-:Y:S08]  /*4350*/  HMMA.16816.F32.BF16 R28, R28, R174.reuse, RZ ;  /* 0x000000ae1c1c723c */ /* 0x080ff000000418ff */
[----:B------:R-:W-:Y:S08]  /*4360*/  HMMA.16816.F32.BF16 R32, R32, R174, RZ ;  /* 0x000000ae2020723c */ /* 0x000ff000000418ff */
[-C--:B------:R-:W-:Y:S08]  /*4370*/  HMMA.16816.F32.BF16 R4, R132, R176.reuse, R4 ;  /* 0x000000b08404723c */ /* 0x080ff00000041804 */
[C---:B---3--:R-:W-:Y:S08]  /*4380*/  HMMA.16816.F32.BF16 R8, R136.reuse, R176, R8 ;  /* 0x000000b08808723c */ /* 0x048ff00000041808 */
[-C--:B------:R-:W-:Y:S08]  /*4390*/  HMMA.16816.F32.BF16 R12, R136, R178.reuse, R12 ;  /* 0x000000b2880c723c */ /* 0x080ff0000004180c */
[C---:B------:R-:W-:Y:S08]  /*43a0*/  HMMA.16816.F32.BF16 R16, R132.reuse, R178, R16 ;  /* 0x000000b28410723c */ /* 0x040ff00000041810 */
[-C--:B------:R-:W-:Y:S08]  /*43b0*/  HMMA.16816.F32.BF16 R20, R132, R180.reuse, R20 ;  /* 0x000000b48414723c */ /* 0x080ff00000041814 */
[C---:B------:R-:W-:Y:S08]  /*43c0*/  HMMA.16816.F32.BF16 R24, R136.reuse, R180, R24 ;  /* 0x000000b48818723c */ /* 0x040ff00000041818 */
[-C--:B------:R-:W-:Y:S01]  /*43d0*/  HMMA.16816.F32.BF16 R28, R136, R182.reuse, R28 ;  /* 0x000000b6881c723c */ /* 0x080fe2000004181c */
[----:B------:R-:W1:Y:S07]  /*43e0*/  LDSM.16.M88.4 R136, [R219+0x7000] ;  /* 0x00700000db88783b */ /* 0x000e6e0000000200 */
[----:B------:R-:W-:Y:S01]  /*43f0*/  HMMA.16816.F32.BF16 R32, R132, R182, R32 ;  /* 0x000000b68420723c */ /* 0x000fe20000041820 */
[----:B------:R-:W3:Y:S07]  /*4400*/  LDSM.16.M88.4 R132, [R219+0x7800] ;  /* 0x00780000db84783b */ /* 0x000eee0000000200 */
[-C--:B-1----:R-:W-:Y:S08]  /*4410*/  HMMA.16816.F32.BF16 R4, R136, R184.reuse, R4 ;  /* 0x000000b88804723c */ /* 0x082ff00000041804 */
        /* <DEDUP_REMOVED lines=32> */
[C---:B--2---:R-:W-:Y:S01]  /*4620*/  FADD.FTZ R5, -R142.reuse, R5 ;  /* 0x000000058e057221 */ /* 0x044fe20000010100 */
[C---:B------:R-:W-:Y:S04]  /*4630*/  HMMA.16816.F32.BF16 R16, R132.reuse, R210, R16 ;  /* 0x000000d28410723c */ /* 0x040fe80000041810 */
[C---:B------:R-:W-:Y:S02]  /*4640*/  FADD.FTZ R6, -R141.reuse, R6 ;  /* 0x000000068d067221 */ /* 0x040fe40000010100 */
[----:B------:R-:W-:Y:S02]  /*4650*/  FADD.FTZ R7, -R141, R7 ;  /* 0x000000078d077221 */ /* 0x000fe40000010100 */
[----:B------:R-:W-:Y:S01]  /*4660*/  FADD.FTZ R4, -R142, R4 ;  /* 0x000000048e047221 */ /* 0x000fe20000010100 */
[-C--:B------:R-:W-:Y:S03]  /*4670*/  HMMA.16816.F32.BF16 R20, R132, R212.reuse, R20 ;  /* 0x000000d48414723c */ /* 0x080fe60000041814 */
[----:B------:R-:W-:Y:S02]  /*4680*/  FMUL.FTZ R144, R165, R5 ;  /* 0x00000005a5907220 */ /* 0x000fe40000410000 */
[----:B------:R-:W-:Y:S02]  /*4690*/  FMUL.FTZ R146, R146, R6 ;  /* 0x0000000692927220 */ /* 0x000fe40000410000 */
[C---:B------:R-:W-:Y:S01]  /*46a0*/  FADD.FTZ R8, -R140.reuse, R8 ;  /* 0x000000088c087221 */ /* 0x040fe20000010100 */
[C---:B------:R-:W-:Y:S04]  /*46b0*/  HMMA.16816.F32.BF16 R24, R136.reuse, R212, R24 ;  /* 0x000000d48818723c */ /* 0x040fe80000041818 */
[C---:B------:R-:W-:Y:S02]  /*46c0*/  FADD.FTZ R12, -R140.reuse, R12 ;  /* 0x0000000c8c0c7221 */ /* 0x040fe40000010100 */
[----:B------:R-:W-:Y:S02]  /*46d0*/  FADD.FTZ R13, -R140, R13 ;  /* 0x0000000d8c0d7221 */ /* 0x000fe40000010100 */
[C---:B------:R-:W-:Y:S01]  /*46e0*/  FADD.FTZ R17, -R142.reuse, R17 ;  /* 0x000000118e117221 */ /* 0x040fe20000010100 */
[-C--:B------:R-:W-:Y:S03]  /*46f0*/  HMMA.16816.F32.BF16 R28, R136, R214.reuse, R28 ;  /* 0x000000d6881c723c */ /* 0x080fe6000004181c */
[C---:B------:R-:W-:Y:S02]  /*4700*/  FADD.FTZ R18, -R141.reuse, R18 ;  /* 0x000000128d127221 */ /* 0x040fe40000010100 */
[C---:B------:R-:W-:Y:S02]  /*4710*/  FADD.FTZ R19, -R141.reuse, R19 ;  /* 0x000000138d137221 */ /* 0x040fe40000010100 */
[C---:B------:R-:W-:Y:S01]  /*4720*/  FADD.FTZ R20, -R142.reuse, R20 ;  /* 0x000000148e147221 */ /* 0x040fe20000010100 */
[----:B------:R-:W-:Y:S04]  /*4730*/  HMMA.16816.F32.BF16 R32, R132, R214, R32 ;  /* 0x000000d68420723c */ /* 0x000fe80000041820 */
[----:B------:R-:W-:Y:S02]  /*4740*/  FADD.FTZ R23, -R141, R23 ;  /* 0x000000178d177221 */ /* 0x000fe40000010100 */
[C---:B------:R-:W-:Y:S02]  /*4750*/  FADD.FTZ R16, -R142.reuse, R16 ;  /* 0x000000108e107221 */ /* 0x040fe40000010100 */
[----:B------:R-:W-:Y:S04]  /*4760*/  FADD.FTZ R21, -R142, R21 ;  /* 0x000000158e157221 */ /* 0x000fe80000010100 */
[----:B------:R-:W-:Y:S02]  /*4770*/  FMUL.FTZ R135, R162, R17 ;  /* 0x00000011a2877220 */ /* 0x000fe40000410000 */
[----:B------:R-:W-:Y:S02]  /*4780*/  FMUL.FTZ R143, R143, R20 ;  /* 0x000000148f8f7220 */ /* 0x000fe40000410000 */
[----:B------:R-:W-:Y:S02]  /*4790*/  FMUL.FTZ R132, R167, R18 ;  /* 0x00000012a7847220 */ /* 0x000fe40000410000 */
[----:B------:R-:W-:Y:S02]  /*47a0*/  FADD.FTZ R22, -R141, R22 ;  /* 0x000000168d167221 */ /* 0x000fe40000010100 */
[C---:B------:R-:W-:Y:S02]  /*47b0*/  FADD.FTZ R24, -R140.reuse, R24 ;  /* 0x000000188c187221 */ /* 0x040fe40000010100 */
[----:B------:R-:W-:Y:S02]  /*47c0*/  FADD.FTZ R28, -R140, R28 ;  /* 0x0000001c8c1c7221 */ /* 0x000fe40000010100 */
[C---:B------:R-:W-:Y:S02]  /*47d0*/  FADD.FTZ R32, -R142.reuse, R32 ;  /* 0x000000208e207221 */ /* 0x040fe40000010100 */
[----:B------:R-:W-:Y:S02]  /*47e0*/  FADD.FTZ R33, -R142, R33 ;  /* 0x000000218e217221 */ /* 0x000fe40000010100 */
[----:B------:R-:W-:Y:S02]  /*47f0*/  FMUL.FTZ R138, R147, R32 ;  /* 0x00000020938a7220 */ /* 0x000fe40000410000 */
[----:B------:R-:W-:Y:S02]  /*4800*/  FMUL.FTZ R136, R148, R33 ;  /* 0x0000002194887220 */ /* 0x000fe40000410000 */
[----:B------:R-:W-:Y:S02]  /*4810*/  FMUL.FTZ R32, R245, R7 ;  /* 0x00000007f5207220 */ /* 0x000fe40000410000 */
[----:B------:R-:W-:Y:S02]  /*4820*/  FMUL.FTZ R33, R166, R19 ;  /* 0x00000013a6217220 */ /* 0x000fe40000410000 */
[C---:B------:R-:W-:Y:S02]  /*4830*/  FADD.FTZ R134, -R141.reuse, R34 ;  /* 0x000000228d867221 */ /* 0x040fe40000010100 */
[----:B------:R-:W-:Y:S02]  /*4840*/  FADD.FTZ R133, -R141, R35 ;  /* 0x000000238d857221 */ /* 0x000fe40000010100 */
[----:B------:R-:W-:Y:S02]  /*4850*/  FMUL.FTZ R34, R160, R23 ;  /* 0x00000017a0227220 */ /* 0x000fe40000410000 */
[C---:B------:R-:W-:Y:S02]  /*4860*/  FADD.FTZ R7, -R140.reuse, R9 ;  /* 0x000000098c077221 */ /* 0x040fe40000010100 */
[C---:B------:R-:W-:Y:S02]  /*4870*/  FADD.FTZ R23, -R140.reuse, R25 ;  /* 0x000000198c177221 */ /* 0x040fe40000010100 */
[----:B------:R-:W-:Y:S02]  /*4880*/  FADD.FTZ R25, -R140, R29 ;  /* 0x0000001d8c197221 */ /* 0x000fe40000010100 */
[C---:B------:R-:W-:Y:S02]  /*4890*/  FADD.FTZ R6, -R0.reuse, R10 ;  /* 0x0000000a00067221 */ /* 0x040fe40000010100 */
[C---:B------:R-:W-:Y:S02]  /*48a0*/  FADD.FTZ R11, -R0.reuse, R11 ;  /* 0x0000000b000b7221 */ /* 0x040fe40000010100 */
[C---:B------:R-:W-:Y:S02]  /*48b0*/  FADD.FTZ R5, -R0.reuse, R14 ;  /* 0x0000000e00057221 */ /* 0x040fe40000010100 */
[C---:B------:R-:W-:Y:S02]  /*48c0*/  FADD.FTZ R9, -R0.reuse, R15 ;  /* 0x0000000f00097221 */ /* 0x040fe40000010100 */
[C---:B------:R-:W-:Y:S02]  /*48d0*/  FADD.FTZ R18, -R0.reuse, R26 ;  /* 0x0000001a00127221 */ /* 0x040fe40000010100 */
[C---:B------:R-:W-:Y:S02]  /*48e0*/  FADD.FTZ R17, -R0.reuse, R27 ;  /* 0x0000001b00117221 */ /* 0x040fe40000010100 */
[C---:B------:R-:W-:Y:S02]  /*48f0*/  FADD.FTZ R20, -R0.reuse, R30 ;  /* 0x0000001e00147221 */ /* 0x040fe40000010100 */
[----:B------:R-:W-:Y:S02]  /*4900*/  FADD.FTZ R19, -R0, R31 ;  /* 0x0000001f00137221 */ /* 0x000fe40000010100 */
[----:B------:R-:W-:Y:S02]  /*4910*/  FMUL.FTZ R145, R241, R4 ;  /* 0x00000004f1917220 */ /* 0x000fe40000410000 */
        /* <DEDUP_REMOVED lines=21> */
[----:B------:R-:W-:Y:S02]  /*4a70*/  IMAD.MOV.U32 R148, RZ, RZ, R233 ;  /* 0x000000ffff947224 */ /* 0x000fe400078e00e9 */
[----:B------:R-:W-:Y:S01]  /*4a80*/  IMAD.MOV.U32 R149, RZ, RZ, R232 ;  /* 0x000000ffff957224 */ /* 0x000fe200078e00e8 */
[----:B------:R-:W-:-:S05]  /*4a90*/  @!P0 BRA `(.L_x_7) ;  /* 0x0000012000008947 */ /* 0x000fca0003800000 */
[----:B------:R-:W-:Y:S01]  /*4aa0*/  IMAD.MOV.U32 R0, RZ, RZ, c[0x0][0x190] ;  /* 0x00006400ff007624 */ /* 0x000fe200078e00ff */
[----:B------:R-:W-:Y:S03]  /*4ab0*/  ULOP3.LUT UR12, UR7, 0x1, URZ, 0xc0, !UPT ;  /* 0x00000001070c7892 */ /* 0x000fe6000f8ec03f */
[----:B------:R-:W-:Y:S01]  /*4ac0*/  IMAD.U32 R0, R0, -0x40, RZ ;  /* 0xffffffc000007824 */ /* 0x000fe200078e00ff */
[----:B------:R-:W-:Y:S04]  /*4ad0*/  UISETP.NE.U32.AND UP1, UPT, UR12, 0x1, UPT ;  /* 0x000000010c00788c */ /* 0x000fe8000bf25070 */
[C---:B------:R-:W-:Y:S01]  /*4ae0*/  LEA R4, P1, R0.reuse, R236, 0x1 ;  /* 0x000000ec00047211 */ /* 0x040fe200078208ff */
[----:B------:R-:W-:Y:S03]  /*4af0*/  USEL UR12, UR40, 0x3000, !UP1 ;  /* 0x00003000280c7887 */ /* 0x000fe6000c800000 */
[----:B------:R-:W-:Y:S01]  /*4b00*/  LEA.HI.X.SX32 R0, R0, R237, 0x1, P1 ;  /* 0x000000ed00007211 */ /* 0x000fe200008f0eff */
[----:B------:R-:W-:Y:S02]  /*4b10*/  IMAD.MOV.U32 R236, RZ, RZ, R4 ;  /* 0x000000ffffec7224 */ /* 0x000fe400078e0004 */
[----:B------:R-:W-:Y:S02]  /*4b20*/  IADD3 R238, R238, UR12, RZ ;  /* 0x0000000ceeee7c10 */ /* 0x000fe4000fffe0ff */
[----:B------:R-:W-:Y:S01]  /*4b30*/  IMAD.MOV.U32 R237, RZ, RZ, R0 ;  /* 0x000000ffffed7224 */ /* 0x000fe200078e0000 */
[----:B------:R-:W-:Y:S04]  /*4b40*/  IADD3 R216, R216, UR12, RZ ;  /* 0x0000000cd8d87c10 */ /* 0x000fe8000fffe0ff */
[----:B------:R-:W-:Y:S01]  /*4b50*/  @!PT LDS RZ, [RZ] ;  /* 0x00000000fffff984 */ /* 0x000fe20000000800 */
[----:B------:R-:W-:Y:S01]  /*4b60*/  @!PT LDS RZ, [RZ] ;  /* 0x00000000fffff984 */ /* 0x000fe20000000800 */
[----:B------:R-:W-:Y:S01]  /*4b70*/  @!PT LDS RZ, [RZ] ;  /* 0x00000000fffff984 */ /* 0x000fe20000000800 */
[----:B------:R1:W-:Y:S04]  /*4b80*/  LDGSTS.E.BYPASS.LTC128B.128 [R238], [R236.64] ;  /* 0x00000000ecee7fae */ /* 0x0003e8000b901d44 */
[----:B------:R1:W-:Y:S04]  /*4b90*/  LDGSTS.E.BYPASS.LTC128B.128 [R238+0x1000], [R236.64+0x40] ;  /* 0x01000040ecee7fae */ /* 0x0003e8000b901d44 */
[----:B------:R1:W-:Y:S04]  /*4ba0*/  LDGSTS.E.BYPASS.LTC128B.128 [R238+0x2000], [R236.64+0x80] ;  /* 0x02000080ecee7fae */ /* 0x0003e8000b901d44 */
[----:B------:R-:W0:Y:S02]  /*4bb0*/  LDGDEPBAR ;  /* 0x00000000000079af */ /* 0x000e240000000000 */
.L_x_7:
[----:B------:R-:W-:Y:S01]  /*4bc0*/  F2FP.BF16.PACK_AB R16, R144, R145 ;  /* 0x000000919010723e */ /* 0x000fe200000010ff */
[----:B------:R-:W-:Y:S01]  /*4bd0*/  IMAD.SHL.U32 R144, R225, 0x2, RZ ;  /* 0x00000002e1907824 */ /* 0x000fe200078e00ff */
[----:B------:R-:W-:Y:S01]  /*4be0*/  F2FP.BF16.PACK_AB R15, R32, R146 ;  /* 0x00000092200f723e */ /* 0x000fe200000010ff */
[----:B------:R2:W5:Y:S01]  /*4bf0*/  LDL R150, [R1+0x2c] ;  /* 0x00002c0001967983 */ /* 0x0005620000100800 */
[----:B------:R-:W-:Y:S02]  /*4c00*/  F2FP.BF16.PACK_AB R12, R135, R137 ;  /* 0x00000089870c723e */ /* 0x000fe400000010ff */
[----:B------:R-:W-:Y:S01]  /*4c10*/  F2FP.BF16.PACK_AB R11, R33, R132 ;  /* 0x00000084210b723e */ /* 0x000fe200000010ff */
[----:B------:R-:W-:Y:S01]  /*4c20*/  STS [R231+0xf000], R16 ;  /* 0x00f00010e7007388 */ /* 0x000fe20000000800 */
        /* <DEDUP_REMOVED lines=17> */
[----:B------:R-:W-:Y:S04]  /*4d40*/  STS [R229+0x10000], R10 ;  /* 0x0100000ae5007388 */ /* 0x000fe80000000800 */
        /* <DEDUP_REMOVED lines=9> */
[----:B------:R-:W-:Y:S06]  /*4de0*/  BAR.SYNC.DEFER_BLOCKING 0x0 ;  /* 0x0000000000007b1d */ /* 0x000fec0000010000 */
[----:B------:R-:W-:Y:S04]  /*4df0*/  LDSM.16.MT88.4 R4, [R2+0x13000] ;  /* 0x013000000204783b */ /* 0x000fe80000004200 */
[----:B------:R-:W3:Y:S04]  /*4e00*/  LDSM.16.MT88.4 R8, [R144+0x6000] ;  /* 0x006000009008783b */ /* 0x000ee80000004200 */
[----:B------:R-:W4:Y:S04]  /*4e10*/  LDSM.16.MT88.4 R12, [R2+0x15000] ;  /* 0x01500000020c783b */ /* 0x000f280000004200 */
[----:B------:R-:W1:Y:S04]  /*4e20*/  LDSM.16.MT88.4 R16, [R144+0x7000] ;  /* 0x007000009010783b */ /* 0x000e680000004200 */
[----:B------:R-:W1:Y:S04]  /*4e30*/  LDSM.16.MT88.4 R20, [R144+0x8000] ;  /* 0x008000009014783b */ /* 0x000e680000004200 */
[----:B------:R-:W-:Y:S04]  /*4e40*/  LDSM.16.MT88.4 R24, [R2+0x13800] ;  /* 0x013800000218783b */ /* 0x000fe80000004200 */
[----:B------:R-:W1:Y:S04]  /*4e50*/  LDSM.16.MT88.4 R28, [R144+0x6400] ;  /* 0x00640000901c783b */ /* 0x000e680000004200 */
[----:B------:R-:W1:Y:S04]  /*4e60*/  LDSM.16.MT88.4 R32, [R2+0x15800] ;  /* 0x015800000220783b */ /* 0x000e680000004200 */
[----:B------:R-:W1:Y:S04]  /*4e70*/  LDSM.16.MT88.4 R132, [R144+0x7400] ;  /* 0x007400009084783b */ /* 0x000e680000004200 */
[----:B------:R-:W-:Y:S01]  /*4e80*/  LDSM.16.MT88.4 R136, [R2+0x16800] ;  /* 0x016800000288783b */ /* 0x000fe20000004200 */
[-C--:B---3--:R-:W-:Y:S08]  /*4e90*/  HMMA.16816.F32.BF16 R36, R4, R8.reuse, R36 ;  /* 0x000000080424723c */ /* 0x088ff00000041824 */
[C---:B----4-:R-:W-:Y:S08]  /*4ea0*/  HMMA.16816.F32.BF16 R40, R12.reuse, R8, R40 ;  /* 0x000000080c28723c */ /* 0x050ff00000041828 */
[-C--:B------:R-:W-:Y:S08]  /*4eb0*/  HMMA.16816.F32.BF16 R44, R12, R10.reuse, R44 ;  /* 0x0000000a0c2c723c */ /* 0x080ff0000004182c */
[C---:B------:R-:W-:Y:S01]  /*4ec0*/  HMMA.16816.F32.BF16 R48, R4.reuse, R10, R48 ;  /* 0x0000000a0430723c */ /* 0x040fe20000041830 */
[----:B------:R-:W3:Y:S07]  /*4ed0*/  LDSM.16.MT88.4 R8, [R144+0x8400] ;  /* 0x008400009008783b */ /* 0x000eee0000004200 */
[-C--:B-1----:R-:W-:Y:S08]  /*4ee0*/  HMMA.16816.F32.BF16 R52, R4, R16.reuse, R52 ;  /* 0x000000100434723c */ /* 0x082ff00000041834 */
[C---:B------:R-:W-:Y:S08]  /*4ef0*/  HMMA.16816.F32.BF16 R56, R12.reuse, R16, R56 ;  /* 0x000000100c38723c */ /* 0x040ff00000041838 */
[-C--:B------:R-:W-:Y:S08]  /*4f00*/  HMMA.16816.F32.BF16 R60, R12, R18.reuse, R60 ;  /* 0x000000120c3c723c */ /* 0x080ff0000004183c */
[C---:B------:R-:W-:Y:S01]  /*4f10*/  HMMA.16816.F32.BF16 R64, R4.reuse, R18, R64 ;  /* 0x000000120440723c */ /* 0x040fe20000041840 */
[----:B------:R-:W-:Y:S07]  /*4f20*/  LDSM.16.MT88.4 R16, [R2+0x16000] ;  /* 0x016000000210783b */ /* 0x000fee0000004200 */
[-C--:B------:R-:W-:Y:S08]  /*4f30*/  HMMA.16816.F32.BF16 R68, R4, R20.reuse, R68 ;  /* 0x000000140444723c */ /* 0x080ff00000041844 */
[C---:B------:R-:W-:Y:S08]  /*4f40*/  HMMA.16816.F32.BF16 R72, R12.reuse, R20, R72 ;  /* 0x000000140c48723c */ /* 0x040ff00000041848 */
[-C--:B------:R-:W-:Y:S01]  /*4f50*/  HMMA.16816.F32.BF16 R76, R12, R22.reuse, R76 ;  /* 0x000000160c4c723c */ /* 0x080fe2000004184c */
[----:B------:R-:W-:Y:S07]  /*4f60*/  LDSM.16.MT88.4 R12, [R144+0x6800] ;  /* 0x00680000900c783b */ /* 0x000fee0000004200 */
[----:B------:R-:W-:Y:S01]  /*4f70*/  HMMA.16816.F32.BF16 R80, R4, R22, R80 ;  /* 0x000000160450723c */ /* 0x000fe20000041850 */
[----:B------:R-:W1:Y:S04]  /*4f80*/  LDSM.16.MT88.4 R4, [R2+0x14000] ;  /* 0x014000000204783b */ /* 0x000e680000004200 */
[----:B------:R-:W4:Y:S03]  /*4f90*/  LDSM.16.MT88.4 R20, [R144+0x7800] ;  /* 0x007800009014783b */ /* 0x000f260000004200 */
[-C--:B------:R-:W-:Y:S08]  /*4fa0*/  HMMA.16816.F32.BF16 R36, R24, R28.reuse, R36 ;  /* 0x0000001c1824723c */ /* 0x080ff00000041824 */
[C---:B------:R-:W-:Y:S08]  /*4fb0*/  HMMA.16816.F32.BF16 R40, R32.reuse, R28, R40 ;  /* 0x0000001c2028723c */ /* 0x040ff00000041828 */
[-C--:B------:R-:W-:Y:S08]  /*4fc0*/  HMMA.16816.F32.BF16 R44, R32, R30.reuse, R44 ;  /* 0x0000001e202c723c */ /* 0x080ff0000004182c */
[C---:B------:R-:W-:Y:S01]  /*4fd0*/  HMMA.16816.F32.BF16 R48, R24.reuse, R30, R48 ;  /* 0x0000001e1830723c */ /* 0x040fe20000041830 */
[----:B------:R-:W1:Y:S07]  /*4fe0*/  LDSM.16.MT88.4 R28, [R144+0x8800] ;  /* 0x00880000901c783b */ /* 0x000e6e0000004200 */
[-C--:B------:R-:W-:Y:S08]  /*4ff0*/  HMMA.16816.F32.BF16 R52, R24, R132.reuse, R52 ;  /* 0x000000841834723c */ /* 0x080ff00000041834 */
[C---:B------:R-:W-:Y:S08]  /*5000*/  HMMA.16816.F32.BF16 R56, R32.reuse, R132, R56 ;  /* 0x000000842038723c */ /* 0x040ff00000041838 */
[-C--:B------:R-:W-:Y:S08]  /*5010*/  HMMA.16816.F32.BF16 R60, R32, R134.reuse, R60 ;  /* 0x00000086203c723c */ /* 0x080ff0000004183c */
[C---:B------:R-:W-:Y:S01]  /*5020*/  HMMA.16816.F32.BF16 R64, R24.reuse, R134, R64 ;  /* 0x000000861840723c */ /* 0x040fe20000041840 */
[----:B------:R-:W-:Y:S07]  /*5030*/  LDSM.16.MT88.4 R132, [R144+0x6c00] ;  /* 0x006c00009084783b */ /* 0x000fee0000004200 */
[-C--:B---3--:R-:W-:Y:S08]  /*5040*/  HMMA.16816.F32.BF16 R68, R24, R8.reuse, R68 ;  /* 0x000000081844723c */ /* 0x088ff00000041844 */
[C---:B------:R-:W-:Y:S08]  /*5050*/  HMMA.16816.F32.BF16 R72, R32.reuse, R8, R72 ;  /* 0x000000082048723c */ /* 0x040ff00000041848 */
[-C--:B------:R-:W-:Y:S01]  /*5060*/  HMMA.16816.F32.BF16 R76, R32, R10.reuse, R76 ;  /* 0x0000000a204c723c */ /* 0x080fe2000004184c */
[----:B------:R-:W3:Y:S07]  /*5070*/  LDSM.16.MT88.4 R32, [R2+0x14800] ;  /* 0x014800000220783b */ /* 0x000eee0000004200 */
[----:B------:R-:W-:Y:S01]  /*5080*/  HMMA.16816.F32.BF16 R80, R24, R10, R80 ;  /* 0x0000000a1850723c */ /* 0x000fe20000041850 */
[----:B------:R-:W2:Y:S04]  /*5090*/  LDSM.16.MT88.4 R8, [R144+0x7c00] ;  /* 0x007c00009008783b */ /* 0x000ea80000004200 */
[----:B------:R-:W2:Y:S03]  /*50a0*/  LDSM.16.MT88.4 R24, [R144+0x8c00] ;  /* 0x008c00009018783b */ /* 0x000ea60000004200 */
[-C--:B-1----:R-:W-:Y:S01]  /*50b0*/  HMMA.16816.F32.BF16 R36, R4, R12.reuse, R36 ;  /* 0x0000000c0424723c */ /* 0x082fe20000041824 */
[----:B------:R-:W-:Y:S07]  /*50c0*/  BAR.SYNC.DEFER_BLOCKING 0x0 ;  /* 0x0000000000007b1d */ /* 0x000fee0000010000 */
[C---:B------:R-:W-:Y:S08]  /*50d0*/  HMMA.16816.F32.BF16 R40, R16.reuse, R12, R40 ;  /* 0x0000000c1028723c */ /* 0x040ff00000041828 */
[-C--:B------:R-:W-:Y:S08]  /*50e0*/  HMMA.16816.F32.BF16 R44, R16, R14.reuse, R44 ;  /* 0x0000000e102c723c */ /* 0x080ff0000004182c */
[C---:B------:R-:W-:Y:S08]  /*50f0*/  HMMA.16816.F32.BF16 R48, R4.reuse, R14, R48 ;  /* 0x0000000e0430723c */ /* 0x040ff00000041830 */
[-C--:B----4-:R-:W-:Y:S08]  /*5100*/  HMMA.16816.F32.BF16 R52, R4, R20.reuse, R52 ;  /* 0x000000140434723c */ /* 0x090ff00000041834 */
[C---:B------:R-:W-:Y:S08]  /*5110*/  HMMA.16816.F32.BF16 R56, R16.reuse, R20, R56 ;  /* 0x000000141038723c */ /* 0x040ff00000041838 */
[-C--:B------:R-:W-:Y:S08]  /*5120*/  HMMA.16816.F32.BF16 R60, R16, R22.reuse, R60 ;  /* 0x00000016103c723c */ /* 0x080ff0000004183c */
[C---:B------:R-:W-:Y:S08]  /*5130*/  HMMA.16816.F32.BF16 R64, R4.reuse, R22, R64 ;  /* 0x000000160440723c */ /* 0x040ff00000041840 */
[-C--:B------:R-:W-:Y:S08]  /*5140*/  HMMA.16816.F32.BF16 R68, R4, R28.reuse, R68 ;  /* 0x0000001c0444723c */ /* 0x080ff00000041844 */
[C---:B------:R-:W-:Y:S08]  /*5150*/  HMMA.16816.F32.BF16 R72, R16.reuse, R28, R72 ;  /* 0x0000001c1048723c */ /* 0x040ff00000041848 */
[-C--:B------:R-:W-:Y:S08]  /*5160*/  HMMA.16816.F32.BF16 R76, R16, R30.reuse, R76 ;  /* 0x0000001e104c723c */ /* 0x080ff0000004184c */
[----:B------:R-:W-:Y:S08]  /*5170*/  HMMA.16816.F32.BF16 R80, R4, R30, R80 ;  /* 0x0000001e0450723c */ /* 0x000ff00000041850 */
[-C--:B---3--:R-:W-:Y:S08]  /*5180*/  HMMA.16816.F32.BF16 R36, R32, R132.reuse, R36 ;  /* 0x000000842024723c */ /* 0x088ff00000041824 */
[C---:B------:R-:W-:Y:S08]  /*5190*/  HMMA.16816.F32.BF16 R40, R136.reuse, R132, R40 ;  /* 0x000000848828723c */ /* 0x040ff00000041828 */
[-C--:B------:R-:W-:Y:S08]  /*51a0*/  HMMA.16816.F32.BF16 R44, R136, R134.reuse, R44 ;  /* 0x00000086882c723c */ /* 0x080ff0000004182c */
[C---:B------:R-:W-:Y:S08]  /*51b0*/  HMMA.16816.F32.BF16 R48, R32.reuse, R134, R48 ;  /* 0x000000862030723c */ /* 0x040ff00000041830 */
[-C--:B--2---:R-:W-:Y:S08]  /*51c0*/  HMMA.16816.F32.BF16 R52, R32, R8.reuse, R52 ;  /* 0x000000082034723c */ /* 0x084ff00000041834 */
[C---:B------:R-:W-:Y:S08]  /*51d0*/  HMMA.16816.F32.BF16 R56, R136.reuse, R8, R56 ;  /* 0x000000088838723c */ /* 0x040ff00000041838 */
[-C--:B------:R-:W-:Y:S08]  /*51e0*/  HMMA.16816.F32.BF16 R60, R136, R10.reuse, R60 ;  /* 0x0000000a883c723c */ /* 0x080ff0000004183c */
[C---:B------:R-:W-:Y:S08]  /*51f0*/  HMMA.16816.F32.BF16 R64, R32.reuse, R10, R64 ;  /* 0x0000000a2040723c */ /* 0x040ff00000041840 */
[-C--:B------:R-:W-:Y:S08]  /*5200*/  HMMA.16816.F32.BF16 R68, R32, R24.reuse, R68 ;  /* 0x000000182044723c */ /* 0x080ff00000041844 */
[C---:B------:R-:W-:Y:S08]  /*5210*/  HMMA.16816.F32.BF16 R72, R136.reuse, R24, R72 ;  /* 0x000000188848723c */ /* 0x040ff00000041848 */
[-C--:B------:R-:W-:Y:S08]  /*5220*/  HMMA.16816.F32.BF16 R76, R136, R26.reuse, R76 ;  /* 0x0000001a884c723c */ /* 0x080ff0000004184c */
[----:B------:R-:W-:Y:S01]  /*5230*/  HMMA.16816.F32.BF16 R80, R32, R26, R80 ;  /* 0x0000001a2050723c */ /* 0x000fe20000041850 */
[----:B------:R-:W-:-:S07]  /*5240*/  @!P0 BRA `(.L_x_8) ;  /* 0x000000e000008947 */ /* 0x000fce0003800000 */
[----:B------:R-:W-:Y:S02]  /*5250*/  IMAD.MOV.U32 R4, RZ, RZ, c[0x0][0x370] ;  /* 0x0000dc00ff047624 */ /* 0x000fe400078e00ff */
[----:B-----5:R-:W-:Y:S03]  /*5260*/  IMAD.SHL.U32 R0, R150, 0x2, RZ ;  /* 0x0000000296007824 */ /* 0x020fe600078e00ff */
[----:B------:R-:W-:Y:S04]  /*5270*/  LEA R4, -R4, RZ, 0x6 ;  /* 0x000000ff04047211 */ /* 0x000fe800078e31ff */
[C---:B------:R-:W-:Y:S04]  /*5280*/  LEA R5, P1, R4.reuse, R234, 0x1 ;  /* 0x000000ea04057211 */ /* 0x040fe800078208ff */
[----:B------:R-:W-:Y:S02]  /*5290*/  LEA.HI.X.SX32 R4, R4, R235, 0x1, P1 ;  /* 0x000000eb04047211 */ /* 0x000fe400008f0eff */
[----:B------:R-:W-:Y:S03]  /*52a0*/  MOV R234, R5 ;  /* 0x0000000500ea7202 */ /* 0x000fe60000000f00 */
[----:B------:R-:W-:Y:S05]  /*52b0*/  IMAD.MOV.U32 R235, RZ, RZ, R4 ;  /* 0x000000ffffeb7224 */ /* 0x000fea00078e0004 */
[----:B------:R-:W-:Y:S01]  /*52c0*/  @!PT LDS RZ, [RZ] ;  /* 0x00000000fffff984 */ /* 0x000fe20000000800 */
[----:B------:R-:W-:Y:S01]  /*52d0*/  @!PT LDS RZ, [RZ] ;  /* 0x00000000fffff984 */ /* 0x000fe20000000800 */
[----:B------:R-:W-:Y:S01]  /*52e0*/  @!PT LDS RZ, [RZ] ;  /* 0x00000000fffff984 */ /* 0x000fe20000000800 */
[----:B------:R1:W-:Y:S04]  /*52f0*/  LDGSTS.E.BYPASS.LTC128B.128 [R0+0x6000], [R234.64] ;  /* 0x06000000ea007fae */ /* 0x0003e8000b901d44 */
[----:B------:R1:W-:Y:S04]  /*5300*/  LDGSTS.E.BYPASS.LTC128B.128 [R0+0x7000], [R234.64+0x40] ;  /* 0x07000040ea007fae */ /* 0x0003e8000b901d44 */
[----:B------:R1:W-:Y:S04]  /*5310*/  LDGSTS.E.BYPASS.LTC128B.128 [R0+0x8000], [R234.64+0x80] ;  /* 0x08000080ea007fae */ /* 0x0003e8000b901d44 */
[----:B------:R-:W0:Y:S02]  /*5320*/  LDGDEPBAR ;  /* 0x00000000000079af */ /* 0x000e240000000000 */
.L_x_8:
[----:B------:R-:W-:Y:S01]  /*5330*/  LDSM.16.M88.4 R24, [R221] ;  /* 0x00000000dd18783b */ /* 0x000fe20000000200 */
[----:B------:R-:W-:Y:S01]  /*5340*/  IMAD.MOV.U32 R151, RZ, RZ, c[0x0][0x22c] ;  /* 0x00008b00ff977624 */ /* 0x000fe200078e00ff */
[----:B------:R-:W-:Y:S02]  /*5350*/  ULOP3.LUT UR12, UR7, 0x1, URZ, 0xc0, !UPT ;  /* 0x00000001070c7892 */ /* 0x000fe4000f8ec03f */
[----:B------:R-:W2:Y:S01]  /*5360*/  LDSM.16.MT88.4 R8, [R144+0x9000] ;  /* 0x009000009008783b */ /* 0x000ea20000004200 */
[----:B------:R-:W-:Y:S01]  /*5370*/  IMAD R151, R151, c[0x0][0x1c0], RZ ;  /* 0x0000700097977a24 */ /* 0x000fe200078e02ff */
[----:B------:R-:W-:Y:S02]  /*5380*/  UISETP.NE.U32.AND UP1, UPT, UR12, 0x1, UPT ;  /* 0x000000010c00788c */ /* 0x000fe4000bf25070 */
[----:B------:R-:W3:Y:S01]  /*5390*/  LDSM.16.MT88.4 R16, [R144+0xb000] ;  /* 0x00b000009010783b */ /* 0x000ee20000004200 */
[----:B------:R-:W-:Y:S01]  /*53a0*/  IMAD.U32 R151, R151, -0x40, RZ ;  /* 0xffffffc097977824 */ /* 0x000fe200078e00ff */
[----:B------:R-:W-:Y:S02]  /*53b0*/  UIADD3 UR12, UR7, -0x1, URZ ;  /* 0xffffffff070c7890 */ /* 0x000fe4000fffe03f */
[----:B------:R-:W3:Y:S02]  /*53c0*/  LDSM.16.MT88.4 R28, [R144+0xd000] ;  /* 0x00d00000901c783b */ /* 0x000ee40000004200 */
[C---:B------:R-:W-:Y:S02]  /*53d0*/  LEA R233, P1, R151.reuse, R148, 0x2 ;  /* 0x0000009497e97211 */ /* 0x040fe400078210ff */
[----:B------:R-:W4:Y:S02]  /*53e0*/  LDL R155, [R1+0x30] ;  /* 0x00003000019b7983 */ /* 0x000f240000100800 */
[----:B------:R-:W-:Y:S01]  /*53f0*/  LEA.HI.X.SX32 R232, R151, R149, 0x2, P1 ;  /* 0x0000009597e87211 */ /* 0x000fe200008f16ff */
[----:B------:R-:W-:Y:S01]  /*5400*/  IMAD.MOV.U32 R151, RZ, RZ, c[0x0][0x22c] ;  /* 0x00008b00ff977624 */ /* 0x000fe200078e00ff */
[----:B------:R-:W-:Y:S03]  /*5410*/  LDSM.16.M88.4 R32, [R222] ;  /* 0x00000000de20783b */ /* 0x000fe60000000200 */
[----:B------:R-:W-:Y:S01]  /*5420*/  IMAD R151, R151, c[0x0][0x1c0], RZ ;  /* 0x0000700097977a24 */ /* 0x000fe200078e02ff */
[----:B------:R-:W4:Y:S03]  /*5430*/  LDL R154, [R1+0x34] ;  /* 0x00003400019a7983 */ /* 0x000f260000100800 */
[----:B------:R-:W-:Y:S01]  /*5440*/  IMAD.SHL.U32 R151, R151, 0x8, RZ ;  /* 0x0000000897977824 */ /* 0x000fe200078e00ff */
[----:B------:R-:W1:Y:S04]  /*5450*/  LDSM.16.MT88.4 R132, [R144+0x9400] ;  /* 0x009400009084783b */ /* 0x000e680000004200 */
[----:B------:R1:W4:Y:S04]  /*5460*/  LDL R152, [R1+0x8] ;  /* 0x0000080001987983 */ /* 0x0003280000100800 */
[----:B------:R-:W1:Y:S04]  /*5470*/  LDSM.16.MT88.4 R136, [R144+0xb400] ;  /* 0x00b400009088783b */ /* 0x000e680000004200 */
[----:B-1----:R1:W4:Y:S01]  /*5480*/  LDL R0, [R1] ;  /* 0x0000000001007983 */ /* 0x0023220000100800 */
[C---:B--2---:R-:W-:Y:S03]  /*5490*/  HMMA.16816.F32.BF16 R4, R24.reuse, R8, RZ ;  /* 0x000000081804723c */ /* 0x044fe600000418ff */
[----:B------:R-:W2:Y:S04]  /*54a0*/  LDSM.16.MT88.4 R140, [R144+0xd400] ;  /* 0x00d40000908c783b */ /* 0x000ea80000004200 */
[----:B------:R1:W4:Y:S01]  /*54b0*/  LDL R153, [R1+0x4] ;  /* 0x0000040001997983 */ /* 0x0003220000100800 */
[C---:B------:R-:W-:Y:S08]  /*54c0*/  HMMA.16816.F32.BF16 R8, R24.reuse, R10, RZ ;  /* 0x0000000a1808723c */ /* 0x040ff000000418ff */
[C---:B---3--:R-:W-:Y:S08]  /*54d0*/  HMMA.16816.F32.BF16 R12, R24.reuse, R16, RZ ;  /* 0x00000010180c723c */ /* 0x048ff000000418ff */
[C---:B------:R-:W-:Y:S08]  /*54e0*/  HMMA.16816.F32.BF16 R16, R24.reuse, R18, RZ ;  /* 0x000000121810723c */ /* 0x040ff000000418ff */
[C---:B------:R-:W-:Y:S08]  /*54f0*/  HMMA.16816.F32.BF16 R20, R24.reuse, R28, RZ ;  /* 0x0000001c1814723c */ /* 0x040ff000000418ff */
[----:B------:R-:W-:Y:S01]  /*5500*/  HMMA.16816.F32.BF16 R24, R24, R30, RZ ;  /* 0x0000001e1818723c */ /* 0x000fe200000418ff */
[----:B------:R-:W-:Y:S07]  /*5510*/  LDSM.16.M88.4 R28, [R224] ;  /* 0x00000000e01c783b */ /* 0x000fee0000000200 */
[C---:B------:R-:W-:Y:S08]  /*5520*/  HMMA.16816.F32.BF16 R4, R32.reuse, R132, R4 ;  /* 0x000000842004723c */ /* 0x040ff00000041804 */
[C---:B------:R-:W-:Y:S01]  /*5530*/  HMMA.16816.F32.BF16 R8, R32.reuse, R134, R8 ;  /* 0x000000862008723c */ /* 0x040fe20000041808 */
[----:B------:R-:W3:Y:S07]  /*5540*/  LDSM.16.MT88.4 R132, [R144+0x9800] ;  /* 0x009800009084783b */ /* 0x000eee0000004200 */
[C---:B------:R-:W-:Y:S08]  /*5550*/  HMMA.16816.F32.BF16 R12, R32.reuse, R136, R12 ;  /* 0x00000088200c723c */ /* 0x040ff0000004180c */
[C---:B------:R-:W-:Y:S01]  /*5560*/  HMMA.16816.F32.BF16 R16, R32.reuse, R138, R16 ;  /* 0x0000008a2010723c */ /* 0x040fe20000041810 */
[----:B------:R-:W1:Y:S07]  /*5570*/  LDSM.16.MT88.4 R136, [R144+0xb800] ;  /* 0x00b800009088783b */ /* 0x000e6e0000004200 */
[C---:B--2---:R-:W-:Y:S08]  /*5580*/  HMMA.16816.F32.BF16 R20, R32.reuse, R140, R20 ;  /* 0x0000008c2014723c */ /* 0x044ff00000041814 */
[----:B------:R-:W-:Y:S01]  /*5590*/  HMMA.16816.F32.BF16 R24, R32, R142, R24 ;  /* 0x0000008e2018723c */ /* 0x000fe20000041818 */
[----:B------:R-:W2:Y:S04]  /*55a0*/  LDSM.16.MT88.4 R32, [R144+0xd800] ;  /* 0x00d800009020783b */ /* 0x000ea80000004200 */
[----:B------:R-:W-:Y:S03]  /*55b0*/  LDSM.16.MT88.4 R140, [R144+0x9c00] ;  /* 0x009c0000908c783b */ /* 0x000fe60000004200 */
[C---:B---3--:R-:W-:Y:S08]  /*55c0*/  HMMA.16816.F32.BF16 R4, R28.reuse, R132, R4 ;  /* 0x000000841c04723c */ /* 0x048ff00000041804 */
[C---:B------:R-:W-:Y:S01]  /*55d0*/  HMMA.16816.F32.BF16 R8, R28.reuse, R134, R8 ;  /* 0x000000861c08723c */ /* 0x040fe20000041808 */
[----:B------:R-:W3:Y:S07]  /*55e0*/  LDSM.16.M88.4 R132, [R223] ;  /* 0x00000000df84783b */ /* 0x000eee0000000200 */
[C---:B-1----:R-:W-:Y:S08]  /*55f0*/  HMMA.16816.F32.BF16 R12, R28.reuse, R136, R12 ;  /* 0x000000881c0c723c */ /* 0x042ff0000004180c */
[C---:B------:R-:W-:Y:S01]  /*5600*/  HMMA.16816.F32.BF16 R16, R28.reuse, R138, R16 ;  /* 0x0000008a1c10723c */ /* 0x040fe20000041810 */
[----:B------:R-:W1:Y:S07]  /*5610*/  LDSM.16.MT88.4 R136, [R144+0xbc00] ;  /* 0x00bc00009088783b */ /* 0x000e6e0000004200 */
[C---:B--2---:R-:W-:Y:S08]  /*5620*/  HMMA.16816.F32.BF16 R20, R28.reuse, R32, R20 ;  /* 0x000000201c14723c */ /* 0x044ff00000041814 */
[----:B------:R-:W-:Y:S01]  /*5630*/  HMMA.16816.F32.BF16 R24, R28, R34, R24 ;  /* 0x000000221c18723c */ /* 0x000fe20000041818 */
[----:B------:R-:W2:Y:S04]  /*5640*/  LDSM.16.MT88.4 R28, [R144+0xdc00] ;  /* 0x00dc0000901c783b */ /* 0x000ea80000004200 */
[----:B------:R-:W-:Y:S03]  /*5650*/  LDSM.16.M88.4 R32, [R221+0x2000] ;  /* 0x00200000dd20783b */ /* 0x000fe60000000200 */
[C---:B---3--:R-:W-:Y:S08]  /*5660*/  HMMA.16816.F32.BF16 R4, R132.reuse, R140, R4 ;  /* 0x0000008c8404723c */ /* 0x048ff00000041804 */
[C---:B------:R-:W-:Y:S01]  /*5670*/  HMMA.16816.F32.BF16 R8, R132.reuse, R142, R8 ;  /* 0x0000008e8408723c */ /* 0x040fe20000041808 */
[----:B------:R-:W3:Y:S07]  /*5680*/  LDSM.16.MT88.4 R140, [R144+0xa000] ;  /* 0x00a00000908c783b */ /* 0x000eee0000004200 */
        /* <DEDUP_REMOVED lines=32> */
[----:B------:R-:W1:Y:S04]  /*5890*/  LDSM.16.MT88.4 R136, [R144+0xcc00] ;  /* 0x00cc00009088783b */ /* 0x000e680000004200 */
[----:B------:R-:W1:Y:S03]  /*58a0*/  LDSM.16.MT88.4 R144, [R144+0xec00] ;  /* 0x00ec00009090783b */ /* 0x000e660000004200 */
[C---:B--2---:R-:W-:Y:S07]  /*58b0*/  HMMA.16816.F32.BF16 R20, R32.reuse, R28, R20 ;  /* 0x0000001c2014723c */ /* 0x044fee0000041814 */
[----:B------:R-:W-:Y:S01]  /*58c0*/  IMAD.MOV.U32 R28, RZ, RZ, R233 ;  /* 0x000000ffff1c7224 */ /* 0x000fe200078e00e9 */
[----:B------:R-:W-:Y:S04]  /*58d0*/  HMMA.16816.F32.BF16 R24, R32, R30, R24 ;  /* 0x0000001e2018723c */ /* 0x000fe80000041818 */
[----:B------:R-:W-:Y:S03]  /*58e0*/  IMAD.MOV.U32 R29, RZ, RZ, R232 ;  /* 0x000000ffff1d7224 */ /* 0x000fe600078e00e8 */
[----:B----4-:R-:W-:Y:S01]  /*58f0*/  @P0 IADD3 R30, P2, R155, UR9, RZ ;  /* 0x000000099b1e0c10 */ /* 0x010fe2000ff5e0ff */
[----:B------:R-:W-:Y:S01]  /*5900*/  IMAD.MOV.U32 R155, RZ, RZ, c[0x0][0x22c] ;  /* 0x00008b00ff9b7624 */ /* 0x000fe200078e00ff */
[C---:B---3--:R-:W-:Y:S01]  /*5910*/  HMMA.16816.F32.BF16 R4, R132.reuse, R140, R4 ;  /* 0x0000008c8404723c */ /* 0x048fe20000041804 */
[----:B------:R-:W-:Y:S04]  /*5920*/  @UP3 UIADD3 UR9, UP2, UR9, -0x100, URZ ;  /* 0xffffff0009093890 */ /* 0x000fe8000ff5e03f */
[----:B------:R-:W-:Y:S01]  /*5930*/  @P0 IADD3.X R31, R154, UR8, RZ, P2, !PT ;  /* 0x000000089a1f0c10 */ /* 0x000fe200097fe4ff */
[----:B------:R-:W-:Y:S01]  /*5940*/  IMAD R155, R155, c[0x0][0x1c0], RZ ;  /* 0x000070009b9b7a24 */ /* 0x000fe200078e02ff */
[CC--:B------:R-:W-:Y:S01]  /*5950*/  LEA R32, P1, R151.reuse, R28.reuse, 0x2 ;  /* 0x0000001c97207211 */ /* 0x0c0fe200078210ff */
[C---:B------:R-:W-:Y:S01]  /*5960*/  HMMA.16816.F32.BF16 R8, R132.reuse, R142, R8 ;  /* 0x0000008e8408723c */ /* 0x040fe20000041808 */
[----:B------:R-:W-:Y:S01]  /*5970*/  IMAD.MOV.U32 R141, RZ, RZ, c[0x0][0x22c] ;  /* 0x00008b00ff8d7624 */ /* 0x000fe200078e00ff */
[----:B------:R2:W3:Y:S01]  /*5980*/  @P0 LDG.E R152, [R30.64+0x20] ;  /* 0x000020041e980981 */ /* 0x0004e2000c1e1900 */
[----:B------:R-:W-:Y:S01]  /*5990*/  @UP3 UIADD3.X UR8, UR8, -0x1, URZ, UP2, !UPT ;  /* 0xffffffff08083890 */ /* 0x000fe200097fe43f */
[-C--:B------:R-:W-:Y:S01]  /*59a0*/  LEA.HI.X.SX32 R33, R151, R29.reuse, 0x2, P1 ;  /* 0x0000001d97217211 */ /* 0x080fe200008f16ff */
[----:B------:R-:W-:Y:S01]  /*59b0*/  IMAD R141, R141, c[0x0][0x1c0], RZ ;  /* 0x000070008d8d7a24 */ /* 0x000fe200078e02ff */
[----:B------:R2:W4:Y:S01]  /*59c0*/  @P0 LDG.E R0, [R30.64+0xa0] ;  /* 0x0000a0041e000981 */ /* 0x000522000c1e1900 */
[----:B------:R-:W-:Y:S01]  /*59d0*/  IMAD.SHL.U32 R155, R155, 0x10, RZ ;  /* 0x000000109b9b7824 */ /* 0x000fe200078e00ff */
[C---:B-1----:R-:W-:Y:S01]  /*59e0*/  HMMA.16816.F32.BF16 R12, R132.reuse, R136, R12 ;  /* 0x00000088840c723c */ /* 0x042fe2000004180c */
[----:B------:R-:W-:Y:S01]  /*59f0*/  IMAD.MOV.U32 R142, RZ, RZ, c[0x0][0x22c] ;  /* 0x00008b00ff8e7624 */ /* 0x000fe200078e00ff */
[----:B------:R2:W4:Y:S02]  /*5a00*/  @P0 LDG.E R153, [R30.64] ;  /* 0x000000041e990981 */ /* 0x000524000c1e1900 */
[----:B------:R-:W-:Y:S02]  /*5a10*/  IMAD R141, R141, 0x28, RZ ;  /* 0x000000288d8d7824 */ /* 0x000fe400078e02ff */
[----:B------:R2:W5:Y:S01]  /*5a20*/  @P0 LDG.E R252, [R30.64+0x80] ;  /* 0x000080041efc0981 */ /* 0x000562000c1e1900 */
[----:B------:R-:W-:Y:S01]  /*5a30*/  IMAD R142, R142, c[0x0][0x1c0], RZ ;  /* 0x000070008e8e7a24 */ /* 0x000fe200078e02ff */
[C---:B------:R-:W-:Y:S01]  /*5a40*/  HMMA.16816.F32.BF16 R16, R132.reuse, R138, R16 ;  /* 0x0000008a8410723c */ /* 0x040fe20000041810 */
[----:B------:R-:W-:Y:S01]  /*5a50*/  IMAD.MOV.U32 R140, RZ, RZ, c[0x0][0x22c] ;  /* 0x00008b00ff8c7624 */ /* 0x000fe200078e00ff */
[----:B------:R-:W-:Y:S02]  /*5a60*/  RED.E.ADD.F32.FTZ.RN.STRONG.GPU [R28.64], R4 ;  /* 0x000000041c00798e */ /* 0x000fe4000c10e784 */
[----:B------:R-:W-:Y:S02]  /*5a70*/  IMAD.SHL.U32 R142, R142, 0x20, RZ ;  /* 0x000000208e8e7824 */ /* 0x000fe400078e00ff */
[----:B------:R-:W-:Y:S01]  /*5a80*/  RED.E.ADD.F32.FTZ.RN.STRONG.GPU [R32.64], R5 ;  /* 0x000000052000798e */ /* 0x000fe2000c10e784 */
[----:B------:R-:W-:Y:S01]  /*5a90*/  IMAD R140, R140, c[0x0][0x1c0], RZ ;  /* 0x000070008c8c7a24 */ /* 0x000fe200078e02ff */
[C---:B------:R-:W-:Y:S01]  /*5aa0*/  HMMA.16816.F32.BF16 R20, R132.reuse, R144, R20 ;  /* 0x000000908414723c */ /* 0x040fe20000041814 */
[----:B------:R-:W-:Y:S03]  /*5ab0*/  IMAD.MOV.U32 R154, RZ, RZ, c[0x0][0x22c] ;  /* 0x00008b00ff9a7624 */ /* 0x000fe600078e00ff */
[----:B------:R-:W-:Y:S02]  /*5ac0*/  IMAD R140, R140, 0x38, RZ ;  /* 0x000000388c8c7824 */ /* 0x000fe400078e02ff */
[----:B------:R-:W-:Y:S02]  /*5ad0*/  IMAD R154, R154, c[0x0][0x1c0], RZ ;  /* 0x000070009a9a7a24 */ /* 0x000fe400078e02ff */
[----:B------:R-:W-:Y:S04]  /*5ae0*/  HMMA.16816.F32.BF16 R24, R132, R146, R24 ;  /* 0x000000928418723c */ /* 0x000fe80000041818 */
[----:B------:R-:W-:Y:S01]  /*5af0*/  IMAD.SHL.U32 R154, R154, 0x10, RZ ;  /* 0x000000109a9a7824 */ /* 0x000fe200078e00ff */
[CC--:B--2---:R-:W-:Y:S04]  /*5b00*/  LEA R30, P2, R141.reuse, R28.reuse, 0x2 ;  /* 0x0000001c8d1e7211 */ /* 0x0c4fe800078410ff */
[-C--:B------:R-:W-:Y:S03]  /*5b10*/  LEA.HI.X.SX32 R31, R141, R29.reuse, 0x2, P2 ;  /* 0x0000001d8d1f7211 */ /* 0x080fe600010f16ff */
[----:B------:R-:W-:Y:S01]  /*5b20*/  IADD3 R141, R154, 0x20, RZ ;  /* 0x000000209a8d7810 */ /* 0x000fe20007ffe0ff */
[----:B---3--:R1:W-:Y:S04]  /*5b30*/  @P0 STL [R1+0x8], R152 ;  /* 0x0000089801000387 */ /* 0x0083e80000100800 */
[----:B------:R-:W2:Y:S04]  /*5b40*/  LDL R139, [R1+0x10] ;  /* 0x00001000018b7983 */ /* 0x000ea80000100800 */
[----:B------:R-:W3:Y:S04]  /*5b50*/  LDL R138, [R1+0x18] ;  /* 0x00001800018a7983 */ /* 0x000ee80000100800 */
[----:B----4-:R4:W-:Y:S04]  /*5b60*/  @P0 STL [R1], R0 ;  /* 0x0000000001000387 */ /* 0x0109e80000100800 */
[----:B------:R4:W-:Y:S01]  /*5b70*/  @P0 STL [R1+0x4], R153 ;  /* 0x0000049901000387 */ /* 0x0009e20000100800 */
[----:B-1----:R-:W-:Y:S04]  /*5b80*/  IMAD.MOV.U32 R152, RZ, RZ, c[0x0][0x22c] ;  /* 0x00008b00ff987624 */ /* 0x002fe800078e00ff */
[----:B------:R-:W-:Y:S04]  /*5b90*/  IMAD R152, R152, c[0x0][0x1c0], RZ ;  /* 0x0000700098987a24 */ /* 0x000fe800078e02ff */
[----:B------:R-:W-:Y:S02]  /*5ba0*/  IMAD.SHL.U32 R152, R152, 0x10, RZ ;  /* 0x0000001098987824 */ /* 0x000fe400078e00ff */
[----:B----4-:R-:W-:Y:S03]  /*5bb0*/  IMAD.MOV.U32 R0, RZ, RZ, c[0x0][0x22c] ;  /* 0x00008b00ff007624 */ /* 0x010fe600078e00ff */
[CC--:B------:R-:W-:Y:S02]  /*5bc0*/  LEA R136, P0, R152.reuse, R28.reuse, 0x2 ;  /* 0x0000001c98887211 */ /* 0x0c0fe400078010ff */
[----:B------:R-:W-:Y:S01]  /*5bd0*/  IADD3 R134, R152, 0x40, RZ ;  /* 0x0000004098867810 */ /* 0x000fe20007ffe0ff */
[----:B------:R-:W-:Y:S01]  /*5be0*/  IMAD R0, R0, c[0x0][0x1c0], RZ ;  /* 0x0000700000007a24 */ /* 0x000fe200078e02ff */
[-C--:B------:R-:W-:Y:S01]  /*5bf0*/  LEA.HI.X.SX32 R137, R152, R29.reuse, 0x2, P0 ;  /* 0x0000001d98897211 */ /* 0x080fe200000f16ff */
[----:B------:R-:W-:Y:S01]  /*5c00*/  IMAD.MOV.U32 R153, RZ, RZ, c[0x0][0x22c] ;  /* 0x00008b00ff997624 */ /* 0x000fe200078e00ff */
[-C--:B------:R-:W-:Y:S01]  /*5c10*/  LEA R34, P0, R142, R28.reuse, 0x2 ;  /* 0x0000001c8e227211 */ /* 0x080fe200078010ff */
[----:B------:R-:W-:Y:S02]  /*5c20*/  IMAD R0, R0, 0x18, RZ ;  /* 0x0000001800007824 */ /* 0x000fe400078e02ff */
[----:B------:R1:W-:Y:S01]  /*5c30*/  RED.E.ADD.F32.FTZ.RN.STRONG.GPU [R136.64], R6 ;  /* 0x000000068800798e */ /* 0x0003e2000c10e784 */
[-C--:B------:R-:W-:Y:S01]  /*5c40*/  LEA.HI.X.SX32 R35, R142, R29.reuse, 0x2, P0 ;  /* 0x0000001d8e237211 */ /* 0x080fe200000f16ff */
[----:B------:R-:W-:Y:S01]  /*5c50*/  IMAD R153, R153, c[0x0][0x1c0], RZ ;  /* 0x0000700099997a24 */ /* 0x000fe200078e02ff */
[-C--:B------:R-:W-:Y:S02]  /*5c60*/  LEA R132, P1, R0, R28.reuse, 0x2 ;  /* 0x0000001c00847211 */ /* 0x080fe400078210ff */
[----:B------:R-:W-:Y:S01]  /*5c70*/  IADD3 R142, R154, 0x20, RZ ;  /* 0x000000209a8e7810 */ /* 0x000fe20007ffe0ff */
[----:B------:R-:W-:Y:S01]  /*5c80*/  IMAD.SHL.U32 R153, R153, 0x8, RZ ;  /* 0x0000000899997824 */ /* 0x000fe200078e00ff */
[-C--:B------:R-:W-:Y:S01]  /*5c90*/  LEA.HI.X.SX32 R133, R0, R29.reuse, 0x2, P1 ;  /* 0x0000001d00857211 */ /* 0x080fe200008f16ff */
[----:B------:R-:W-:Y:S02]  /*5ca0*/  IMAD.MOV.U32 R0, RZ, RZ, c[0x0][0x22c] ;  /* 0x00008b00ff007624 */ /* 0x000fe400078e00ff */
[C---:B------:R-:W-:Y:S02]  /*5cb0*/  IMAD.IADD R142, R153.reuse, 0x1, R142 ;  /* 0x00000001998e7824 */ /* 0x040fe400078e028e */
[----:B------:R4:W-:Y:S01]  /*5cc0*/  RED.E.ADD.F32.FTZ.RN.STRONG.GPU [R132.64], R7 ;  /* 0x000000078400798e */ /* 0x0009e2000c10e784 */
[----:B------:R-:W-:Y:S02]  /*5cd0*/  IMAD R0, R0, c[0x0][0x1c0], RZ ;  /* 0x0000700000007a24 */ /* 0x000fe400078e02ff */
[C---:B------:R-:W-:Y:S01]  /*5ce0*/  IMAD.IADD R141, R153.reuse, 0x1, R141 ;  /* 0x00000001998d7824 */ /* 0x040fe200078e028d */
[----:B------:R4:W-:Y:S01]  /*5cf0*/  RED.E.ADD.F32.FTZ.RN.STRONG.GPU [R34.64], R8 ;  /* 0x000000082200798e */ /* 0x0009e2000c10e784 */
[----:B------:R-:W-:Y:S02]  /*5d00*/  IMAD R0, R0, 0x30, RZ ;  /* 0x0000003000007824 */ /* 0x000fe400078e02ff */
[----:B------:R-:W-:Y:S01]  /*5d10*/  IMAD.IADD R141, R153, 0x1, R141 ;  /* 0x00000001998d7824 */ /* 0x000fe200078e028d */
[----:B------:R4:W-:Y:S02]  /*5d20*/  RED.E.ADD.F32.FTZ.RN.STRONG.GPU [R30.64], R9 ;  /* 0x000000091e00798e */ /* 0x0009e4000c10e784 */
[CC--:B------:R-:W-:Y:S04]  /*5d30*/  LEA R4, P1, R0.reuse, R28.reuse, 0x2 ;  /* 0x0000001c00047211 */ /* 0x0c0fe800078210ff */
[-C--:B------:R-:W-:Y:S02]  /*5d40*/  LEA.HI.X.SX32 R5, R0, R29.reuse, 0x2, P1 ;  /* 0x0000001d00057211 */ /* 0x080fe400008f16ff */
[----:B------:R-:W3:Y:S01]  /*5d50*/  LDL R0, [R1+0x14] ;  /* 0x0000140001007983 */ /* 0x000ee20000100800 */
[CC--:B-1----:R-:W-:Y:S03]  /*5d60*/  LEA R6, P0, R140.reuse, R28.reuse, 0x2 ;  /* 0x0000001c8c067211 */ /* 0x0c2fe600078010ff */
[----:B------:R1:W-:Y:S04]  /*5d70*/  RED.E.ADD.F32.FTZ.RN.STRONG.GPU [R4.64], R10 ;  /* 0x0000000a0400798e */ /* 0x0003e8000c10e784 */
[----:B----4-:R-:W4:Y:S01]  /*5d80*/  LDL R132, [R1+0xc] ;  /* 0x00000c0001847983 */ /* 0x010f220000100800 */
[-C--:B------:R-:W-:Y:S02]  /*5d90*/  LEA.HI.X.SX32 R7, R140, R29.reuse, 0x2, P0 ;  /* 0x0000001d8c077211 */ /* 0x080fe400000f16ff */
[----:B------:R-:W-:Y:S02]  /*5da0*/  IADD3 R140, R155, 0x20, RZ ;  /* 0x000000209b8c7810 */ /* 0x000fe40007ffe0ff */
[C---:B------:R-:W-:Y:S01]  /*5db0*/  IADD3 R35, R152.reuse, 0x40, RZ ;  /* 0x0000004098237810 */ /* 0x040fe20007ffe0ff */
[----:B------:R1:W-:Y:S01]  /*5dc0*/  RED.E.ADD.F32.FTZ.RN.STRONG.GPU [R6.64], R11 ;  /* 0x0000000b0600798e */ /* 0x0003e2000c10e784 */
[----:B------:R-:W-:Y:S02]  /*5dd0*/  IADD3 R34, R152, 0x40, RZ ;  /* 0x0000004098227810 */ /* 0x000fe40007ffe0ff */
[-C--:B------:R-:W-:Y:S01]  /*5de0*/  LEA R30, P1, R142, R28.reuse, 0x2 ;  /* 0x0000001c8e1e7211 */ /* 0x080fe200078210ff */
[----:B------:R1:W-:Y:S01]  /*5df0*/  RED.E.ADD.F32.FTZ.RN.STRONG.GPU [R28.64+0x80], R12 ;  /* 0x0000800c1c00798e */ /* 0x0003e2000c10e784 */
[----:B------:R-:W-:Y:S01]  /*5e00*/  IADD3 R133, R152, 0x40, RZ ;  /* 0x0000004098857810 */ /* 0x000fe20007ffe0ff */
[C---:B------:R-:W-:Y:S01]  /*5e10*/  IMAD.IADD R35, R151.reuse, 0x1, R35 ;  /* 0x0000000197237824 */ /* 0x040fe200078e0223 */
[-C--:B------:R-:W-:Y:S01]  /*5e20*/  LEA.HI.X.SX32 R31, R142, R29.reuse, 0x2, P1 ;  /* 0x0000001d8e1f7211 */ /* 0x080fe200008f16ff */
[----:B------:R1:W-:Y:S01]  /*5e30*/  RED.E.ADD.F32.FTZ.RN.STRONG.GPU [R32.64+0x80], R13 ;  /* 0x0000800d2000798e */ /* 0x0003e2000c10e784 */
[C---:B------:R-:W-:Y:S02]  /*5e40*/  IMAD.IADD R34, R151.reuse, 0x1, R34 ;  /* 0x0000000197227824 */ /* 0x040fe400078e0222 */
[C---:B------:R-:W-:Y:S02]  /*5e50*/  IMAD.IADD R133, R151.reuse, 0x1, R133 ;  /* 0x0000000197857824 */ /* 0x040fe400078e0285 */
[C---:B------:R-:W-:Y:S01]  /*5e60*/  IMAD.IADD R34, R151.reuse, 0x1, R34 ;  /* 0x0000000197227824 */ /* 0x040fe200078e0222 */
[CC--:B-1----:R-:W-:Y:S01]  /*5e70*/  LEA R4, P0, R140.reuse, R28.reuse, 0x2 ;  /* 0x0000001c8c047211 */ /* 0x0c2fe200078010ff */
[C---:B------:R-:W-:Y:S03]  /*5e80*/  IMAD.IADD R133, R151.reuse, 0x1, R133 ;  /* 0x0000000197857824 */ /* 0x040fe600078e0285 */
[-C--:B------:R-:W-:Y:S01]  /*5e90*/  LEA.HI.X.SX32 R5, R140, R29.reuse, 0x2, P0 ;  /* 0x0000001d8c057211 */ /* 0x080fe200000f16ff */
[----:B------:R-:W-:Y:S01]  /*5ea0*/  IMAD.IADD R133, R151, 0x1, R133 ;  /* 0x0000000197857824 */ /* 0x000fe200078e0285 */
[----:B------:R-:W-:Y:S02]  /*5eb0*/  IADD3 R140, R154, 0x20, RZ ;  /* 0x000000209a8c7810 */ /* 0x000fe40007ffe0ff */
[-C--:B------:R-:W-:Y:S01]  /*5ec0*/  LEA R10, P0, R141, R28.reuse, 0x2 ;  /* 0x0000001c8d0a7211 */ /* 0x080fe200078010ff */
[----:B------:R1:W-:Y:S02]  /*5ed0*/  RED.E.ADD.F32.FTZ.RN.STRONG.GPU [R4.64], R14 ;  /* 0x0000000e0400798e */ /* 0x0003e4000c10e784 */
[----:B------:R-:W-:Y:S01]  /*5ee0*/  IMAD.IADD R140, R153, 0x1, R140 ;  /* 0x00000001998c7824 */ /* 0x000fe200078e028c */
[-C--:B------:R-:W-:Y:S01]  /*5ef0*/  LEA.HI.X.SX32 R11, R141, R29.reuse, 0x2, P0 ;  /* 0x0000001d8d0b7211 */ /* 0x080fe200000f16ff */
[----:B------:R1:W-:Y:S02]  /*5f00*/  RED.E.ADD.F32.FTZ.RN.STRONG.GPU [R30.64], R15 ;  /* 0x0000000f1e00798e */ /* 0x0003e4000c10e784 */
[----:B------:R-:W-:Y:S01]  /*5f10*/  IMAD.IADD R140, R153, 0x1, R140 ;  /* 0x00000001998c7824 */ /* 0x000fe200078e028c */
[-C--:B------:R-:W-:Y:S01]  /*5f20*/  LEA R12, P4, R35, R28.reuse, 0x2 ;  /* 0x0000001c230c7211 */ /* 0x080fe200078810ff */
[----:B------:R1:W-:Y:S02]  /*5f30*/  RED.E.ADD.F32.FTZ.RN.STRONG.GPU [R10.64], R16 ;  /* 0x000000100a00798e */ /* 0x0003e4000c10e784 */
[----:B------:R-:W-:Y:S01]  /*5f40*/  IMAD.IADD R140, R153, 0x1, R140 ;  /* 0x00000001998c7824 */ /* 0x000fe200078e028c */
[-C--:B------:R-:W-:Y:S04]  /*5f50*/  LEA.HI.X.SX32 R13, R35, R29.reuse, 0x2, P4 ;  /* 0x0000001d230d7211 */ /* 0x080fe800020f16ff */
[CC--:B------:R-:W-:Y:S04]  /*5f60*/  LEA R8, P2, R140.reuse, R28.reuse, 0x2 ;  /* 0x0000001c8c087211 */ /* 0x0c0fe800078410ff */
[-C--:B------:R-:W-:Y:S02]  /*5f70*/  LEA.HI.X.SX32 R9, R140, R29.reuse, 0x2, P2 ;  /* 0x0000001d8c097211 */ /* 0x080fe400010f16ff */
[----:B------:R-:W-:Y:S04]  /*5f80*/  LDSM.16.MT88.4 R140, [R3+0x1c00] ;  /* 0x001c0000038c783b */ /* 0x000fe80000004200 */
[----:B------:R1:W-:Y:S02]  /*5f90*/  RED.E.ADD.F32.FTZ.RN.STRONG.GPU [R8.64], R17 ;  /* 0x000000110800798e */ /* 0x0003e4000c10e784 */
[CC--:B-1----:R-:W-:Y:S04]  /*5fa0*/  LEA R14, P5, R134.reuse, R28.reuse, 0x2 ;  /* 0x0000001c860e7211 */ /* 0x0c2fe800078a10ff */
[-C--:B------:R-:W-:Y:S02]  /*5fb0*/  LEA.HI.X.SX32 R15, R134, R29.reuse, 0x2, P5 ;  /* 0x0000001d860f7211 */ /* 0x080fe400028f16ff */
[CC--:B------:R-:W-:Y:S04]  /*5fc0*/  LEA R10, P3, R34.reuse, R28.reuse, 0x2 ;  /* 0x0000001c220a7211 */ /* 0x0c0fe800078610ff */
[-C--:B------:R-:W-:Y:S02]  /*5fd0*/  LEA.HI.X.SX32 R11, R34, R29.reuse, 0x2, P3 ;  /* 0x0000001d220b7211 */ /* 0x080fe400018f16ff */
[CC--:B------:R-:W-:Y:S04]  /*5fe0*/  LEA R8, P2, R133.reuse, R28.reuse, 0x2 ;  /* 0x0000001c85087211 */ /* 0x0c0fe800078410ff */
[-C--:B------:R-:W-:Y:S02]  /*5ff0*/  LEA.HI.X.SX32 R9, R133, R29.reuse, 0x2, P2 ;  /* 0x0000001d85097211 */ /* 0x080fe400010f16ff */
[CC--:B--2---:R-:W-:Y:S02]  /*6000*/  LEA R6, P1, R139.reuse, R28.reuse, 0x2 ;  /* 0x0000001c8b067211 */ /* 0x0c4fe400078210ff */
[CC--:B---3--:R-:W-:Y:S02]  /*6010*/  LEA R4, P0, R138.reuse, R28.reuse, 0x2 ;  /* 0x0000001c8a047211 */ /* 0x0c8fe400078010ff */
[-C--:B------:R-:W-:Y:S02]  /*6020*/  LEA.HI.X.SX32 R7, R139, R29.reuse, 0x2, P1 ;  /* 0x0000001d8b077211 */ /* 0x080fe400008f16ff */
[-C--:B------:R-:W-:Y:S02]  /*6030*/  LEA.HI.X.SX32 R5, R138, R29.reuse, 0x2, P0 ;  /* 0x0000001d8a057211 */ /* 0x080fe400000f16ff */
[----:B------:R-:W-:Y:S04]  /*6040*/  LDSM.16.MT88.4 R136, [R2+0x12800] ;  /* 0x012800000288783b */ /* 0x000fe80000004200 */
[----:B------:R-:W-:Y:S04]  /*6050*/  RED.E.ADD.F32.FTZ.RN.STRONG.GPU [R6.64], R18 ;  /* 0x000000120600798e */ /* 0x000fe8000c10e784 */
[----:B------:R1:W-:Y:S04]  /*6060*/  RED.E.ADD.F32.FTZ.RN.STRONG.GPU [R4.64], R19 ;  /* 0x000000130400798e */ /* 0x0003e8000c10e784 */
[----:B------:R-:W-:Y:S04]  /*6070*/  RED.E.ADD.F32.FTZ.RN.STRONG.GPU [R28.64+0x100], R20 ;  /* 0x000100141c00798e */ /* 0x000fe8000c10e784 */
[----:B------:R-:W-:Y:S04]  /*6080*/  RED.E.ADD.F32.FTZ.RN.STRONG.GPU [R32.64+0x100], R21 ;  /* 0x000100152000798e */ /* 0x000fe8000c10e784 */
[----:B------:R-:W-:Y:S04]  /*6090*/  RED.E.ADD.F32.FTZ.RN.STRONG.GPU [R14.64], R22 ;  /* 0x000000160e00798e */ /* 0x000fe8000c10e784 */
[----:B------:R-:W-:Y:S04]  /*60a0*/  RED.E.ADD.F32.FTZ.RN.STRONG.GPU [R12.64], R23 ;  /* 0x000000170c00798e */ /* 0x000fe8000c10e784 */
[----:B------:R-:W-:Y:S04]  /*60b0*/  RED.E.ADD.F32.FTZ.RN.STRONG.GPU [R10.64], R24 ;  /* 0x000000180a00798e */ /* 0x000fe8000c10e784 */
[----:B------:R-:W-:Y:S04]  /*60c0*/  RED.E.ADD.F32.FTZ.RN.STRONG.GPU [R8.64], R25 ;  /* 0x000000190800798e */ /* 0x000fe8000c10e784 */
[----:B------:R-:W-:Y:S04]  /*60d0*/  LDSM.16.MT88.4 R8, [R3] ;  /* 0x000000000308783b */ /* 0x000fe80000004200 */
[----:B------:R-:W-:Y:S04]  /*60e0*/  LDSM.16.MT88.4 R12, [R2+0x11000] ;  /* 0x01100000020c783b */ /* 0x000fe80000004200 */
[----:B------:R-:W-:Y:S04]  /*60f0*/  LDSM.16.MT88.4 R16, [R3+0x1000] ;  /* 0x001000000310783b */ /* 0x000fe80000004200 */
[----:B------:R-:W-:Y:S04]  /*6100*/  LDSM.16.MT88.4 R32, [R2+0xf800] ;  /* 0x00f800000220783b */ /* 0x000fe80000004200 */
[----:B------:R-:W-:Y:S01]  /*6110*/  LDSM.16.MT88.4 R20, [R3+0x400] ;  /* 0x000400000314783b */ /* 0x000fe20000004200 */
[CC--:B-1----:R-:W-:Y:S04]  /*6120*/  LEA R4, P0, R0.reuse, R28.reuse, 0x2 ;  /* 0x0000001c00047211 */ /* 0x0c2fe800078010ff */
[-C--:B------:R-:W-:Y:S02]  /*6130*/  LEA.HI.X.SX32 R5, R0, R29.reuse, 0x2, P0 ;  /* 0x0000001d00057211 */ /* 0x080fe400000f16ff */
[----:B------:R-:W-:Y:S01]  /*6140*/  PLOP3.LUT P0, PT, PT, PT, UP1, 0x80, 0x0 ;  /* 0x000000000000781c */ /* 0x000fe20003f0f018 */
[----:B------:R-:W-:Y:S01]  /*6150*/  @UP3 UIADD3 UR11, UP1, UR11, -0x100, URZ ;  /* 0xffffff000b0b3890 */ /* 0x000fe2000ff3e03f */
[C---:B------:R-:W-:Y:S02]  /*6160*/  IADD3 R0, R3.reuse, -0x3000, RZ ;  /* 0xffffd00003007810 */ /* 0x040fe40007ffe0ff */
[C---:B----4-:R-:W-:Y:S01]  /*6170*/  LEA R6, P1, R132.reuse, R28, 0x2 ;  /* 0x0000001c84067211 */ /* 0x050fe200078210ff */
[----:B------:R-:W-:Y:S03]  /*6180*/  @UP3 UIADD3.X UR10, UR10, -0x1, URZ, UP1, !UPT ;  /* 0xffffffff0a0a3890 */ /* 0x000fe60008ffe43f */
[----:B------:R-:W-:Y:S02]  /*6190*/  LEA.HI.X.SX32 R7, R132, R29, 0x2, P1 ;  /* 0x0000001d84077211 */ /* 0x000fe400008f16ff */
[----:B------:R-:W-:Y:S01]  /*61a0*/  LDSM.16.MT88.4 R28, [R3+0x2000] ;  /* 0x00200000031c783b */ /* 0x000fe20000004200 */
[----:B------:R-:W-:Y:S01]  /*61b0*/  ISETP.LT.AND P1, PT, RZ, UR7, PT ;  /* 0x00000007ff007c0c */ /* 0x000fe2000bf21270 */
[----:B------:R-:W-:Y:S01]  /*61c0*/  UMOV UR7, UR12 ;  /* 0x0000000c00077c82 */ /* 0x000fe20008000000 */
[----:B------:R-:W-:Y:S01]  /*61d0*/  @P0 IADD3 R0, R3, 0x3000, RZ ;  /* 0x0000300003000810 */ /* 0x000fe20007ffe0ff */
[----:B------:R-:W-:Y:S04]  /*61e0*/  RED.E.ADD.F32.FTZ.RN.STRONG.GPU [R6.64], R26 ;  /* 0x0000001a0600798e */ /* 0x000fe8000c10e784 */
[----:B------:R-:W-:Y:S04]  /*61f0*/  RED.E.ADD.F32.FTZ.RN.STRONG.GPU [R4.64], R27 ;  /* 0x0000001b0400798e */ /* 0x000fe8000c10e784 */
[----:B------:R-:W1:Y:S04]  /*6200*/  LDSM.16.MT88.4 R4, [R2+0xf000] ;  /* 0x00f000000204783b */ /* 0x000e680000004200 */
[----:B------:R-:W2:Y:S04]  /*6210*/  LDSM.16.MT88.4 R132, [R2+0x11800] ;  /* 0x011800000284783b */ /* 0x000ea80000004200 */
[----:B------:R-:W3:Y:S01]  /*6220*/  LDSM.16.MT88.4 R24, [R3+0x1400] ;  /* 0x001400000318783b */ /* 0x000ee20000004200 */
[-C--:B-1----:R-:W-:Y:S08]  /*6230*/  HMMA.16816.F32.BF16 R84, R4, R8.reuse, R84 ;  /* 0x000000080454723c */ /* 0x082ff00000041854 */
        /* <DEDUP_REMOVED lines=14> */
[----:B------:R-:W4:Y:S04]  /*6320*/  LDSM.16.MT88.4 R4, [R2+0x10000] ;  /* 0x010000000204783b */ /* 0x000f280000004200 */
[----:B------:R-:W1:Y:S03]  /*6330*/  LDSM.16.MT88.4 R28, [R3+0x1800] ;  /* 0x00180000031c783b */ /* 0x000e660000004200 */
[-C--:B------:R-:W-:Y:S08]  /*6340*/  HMMA.16816.F32.BF16 R84, R32, R20.reuse, R84 ;  /* 0x000000142054723c */ /* 0x080ff00000041854 */
[C---:B--2---:R-:W-:Y:S08]  /*6350*/  HMMA.16816.F32.BF16 R88, R132.reuse, R20, R88 ;  /* 0x000000148458723c */ /* 0x044ff00000041858 */
[-C--:B------:R-:W-:Y:S08]  /*6360*/  HMMA.16816.F32.BF16 R92, R132, R22.reuse, R92 ;  /* 0x00000016845c723c */ /* 0x080ff0000004185c */
[C---:B------:R-:W-:Y:S01]  /*6370*/  HMMA.16816.F32.BF16 R96, R32.reuse, R22, R96 ;  /* 0x000000162060723c */ /* 0x040fe20000041860 */
[----:B------:R-:W2:Y:S07]  /*6380*/  LDSM.16.MT88.4 R20, [R3+0x2800] ;  /* 0x002800000314783b */ /* 0x000eae0000004200 */
[-C--:B---3--:R-:W-:Y:S08]  /*6390*/  HMMA.16816.F32.BF16 R100, R32, R24.reuse, R100 ;  /* 0x000000182064723c */ /* 0x088ff00000041864 */
[C---:B------:R-:W-:Y:S08]  /*63a0*/  HMMA.16816.F32.BF16 R104, R132.reuse, R24, R104 ;  /* 0x000000188468723c */ /* 0x040ff00000041868 */
[-C--:B------:R-:W-:Y:S08]  /*63b0*/  HMMA.16816.F32.BF16 R108, R132, R26.reuse, R108 ;  /* 0x0000001a846c723c */ /* 0x080ff0000004186c */
[C---:B------:R-:W-:Y:S01]  /*63c0*/  HMMA.16816.F32.BF16 R112, R32.reuse, R26, R112 ;  /* 0x0000001a2070723c */ /* 0x040fe20000041870 */
[----:B------:R-:W-:Y:S07]  /*63d0*/  LDSM.16.MT88.4 R24, [R2+0x10800] ;  /* 0x010800000218783b */ /* 0x000fee0000004200 */
[-C--:B-1----:R-:W-:Y:S08]  /*63e0*/  HMMA.16816.F32.BF16 R116, R32, R8.reuse, R116 ;  /* 0x000000082074723c */ /* 0x082ff00000041874 */
[C---:B------:R-:W-:Y:S08]  /*63f0*/  HMMA.16816.F32.BF16 R120, R132.reuse, R8, R120 ;  /* 0x000000088478723c */ /* 0x040ff00000041878 */
[-C--:B------:R-:W-:Y:S01]  /*6400*/  HMMA.16816.F32.BF16 R124, R132, R10.reuse, R124 ;  /* 0x0000000a847c723c */ /* 0x080fe2000004187c */
[----:B------:R-:W1:Y:S07]  /*6410*/  LDSM.16.MT88.4 R132, [R3+0xc00] ;  /* 0x000c00000384783b */ /* 0x000e6e0000004200 */
[----:B------:R-:W-:Y:S01]  /*6420*/  HMMA.16816.F32.BF16 R128, R32, R10, R128 ;  /* 0x0000000a2080723c */ /* 0x000fe20000041880 */
[----:B------:R3:W1:Y:S07]  /*6430*/  LDSM.16.MT88.4 R8, [R3+0x2c00] ;  /* 0x002c00000308783b */ /* 0x00066e0000004200 */
[-C--:B----4-:R-:W-:Y:S08]  /*6440*/  HMMA.16816.F32.BF16 R84, R4, R12.reuse, R84 ;  /* 0x0000000c0454723c */ /* 0x090ff00000041854 */
[C---:B------:R-:W-:Y:S08]  /*6450*/  HMMA.16816.F32.BF16 R88, R16.reuse, R12, R88 ;  /* 0x0000000c1058723c */ /* 0x040ff00000041858 */
[-C--:B------:R-:W-:Y:S04]  /*6460*/  HMMA.16816.F32.BF16 R92, R16, R14.reuse, R92 ;  /* 0x0000000e105c723c */ /* 0x080fe8000004185c */
[----:B---3--:R-:W-:Y:S04]  /*6470*/  IMAD.MOV.U32 R3, RZ, RZ, R0 ;  /* 0x000000ffff037224 */ /* 0x008fe800078e0000 */
[C---:B------:R-:W-:Y:S08]  /*6480*/  HMMA.16816.F32.BF16 R96, R4.reuse, R14, R96 ;  /* 0x0000000e0460723c */ /* 0x040ff00000041860 */
[-C--:B------:R-:W-:Y:S08]  /*6490*/  HMMA.16816.F32.BF16 R100, R4, R28.reuse, R100 ;  /* 0x0000001c0464723c */ /* 0x080ff00000041864 */
[C---:B------:R-:W-:Y:S08]  /*64a0*/  HMMA.16816.F32.BF16 R104, R16.reuse, R28, R104 ;  /* 0x0000001c1068723c */ /* 0x040ff00000041868 */
[-C--:B------:R-:W-:Y:S08]  /*64b0*/  HMMA.16816.F32.BF16 R108, R16, R30.reuse, R108 ;  /* 0x0000001e106c723c */ /* 0x080ff0000004186c */
[C---:B------:R-:W-:Y:S08]  /*64c0*/  HMMA.16816.F32.BF16 R112, R4.reuse, R30, R112 ;  /* 0x0000001e0470723c */ /* 0x040ff00000041870 */
[-C--:B--2---:R-:W-:Y:S08]  /*64d0*/  HMMA.16816.F32.BF16 R116, R4, R20.reuse, R116 ;  /* 0x000000140474723c */ /* 0x084ff00000041874 */
[C---:B------:R-:W-:Y:S08]  /*64e0*/  HMMA.16816.F32.BF16 R120, R16.reuse, R20, R120 ;  /* 0x000000141078723c */ /* 0x040ff00000041878 */
[-C--:B------:R-:W-:Y:S08]  /*64f0*/  HMMA.16816.F32.BF16 R124, R16, R22.reuse, R124 ;  /* 0x00000016107c723c */ /* 0x080ff0000004187c */
[----:B------:R-:W-:Y:S08]  /*6500*/  HMMA.16816.F32.BF16 R128, R4, R22, R128 ;  /* 0x000000160480723c */ /* 0x000ff00000041880 */
[-C--:B-1----:R-:W-:Y:S08]  /*6510*/  HMMA.16816.F32.BF16 R84, R24, R132.reuse, R84 ;  /* 0x000000841854723c */ /* 0x082ff00000041854 */
[C---:B------:R-:W-:Y:S08]  /*6520*/  HMMA.16816.F32.BF16 R88, R136.reuse, R132, R88 ;  /* 0x000000848858723c */ /* 0x040ff00000041858 */
[-C--:B------:R-:W-:Y:S08]  /*6530*/  HMMA.16816.F32.BF16 R92, R136, R134.reuse, R92 ;  /* 0x00000086885c723c */ /* 0x080ff0000004185c */
        /* <DEDUP_REMOVED lines=8> */
[----:B------:R-:W-:Y:S01]  /*65c0*/  HMMA.16816.F32.BF16 R128, R24, R10, R128 ;  /* 0x0000000a1880723c */ /* 0x000fe20000041880 */
[----:B------:R-:W-:-:S07]  /*65d0*/  @P1 BRA `(.L_x_9) ;  /* 0xffffca5000001947 */ /* 0x000fce000383ffff */
[----:B------:R-:W2:Y:S04]  /*65e0*/  LDL R145, [R1+0x1c] ;  /* 0x00001c0001917983 */ /* 0x000ea80000100800 */
[----:B------:R-:W3:Y:S01]  /*65f0*/  LDL R144, [R1+0x20] ;  /* 0x0000200001907983 */ /* 0x000ee20000100800 */
[----:B------:R-:W-:Y:S01]  /*6600*/  FMUL.FTZ R84, R84, c[0x0][0x2e0] ;  /* 0x0000b80054547a20 */ /* 0x000fe20000410000 */
[----:B------:R-:W-:Y:S01]  /*6610*/  F2FP.BF16.PACK_AB R36, R37, R36 ;  /* 0x000000242524723e */ /* 0x000fe200000010ff */
[----:B------:R-:W-:Y:S01]  /*6620*/  FMUL.FTZ R25, R85, c[0x0][0x2e0] ;  /* 0x0000b80055197a20 */ /* 0x000fe20000410000 */
[----:B------:R-:W-:Y:S01]  /*6630*/  F2FP.BF16.PACK_AB R38, R39, R38 ;  /* 0x000000262726723e */ /* 0x000fe200000010ff */
[----:B------:R-:W-:Y:S01]  /*6640*/  FMUL.FTZ R86, R86, c[0x0][0x2e0] ;  /* 0x0000b80056567a20 */ /* 0x000fe20000410000 */
[----:B------:R-:W-:Y:S01]  /*6650*/  F2FP.BF16.PACK_AB R48, R49, R48 ;  /* 0x000000303130723e */ /* 0x000fe200000010ff */
[----:B------:R-:W-:Y:S01]  /*6660*/  FMUL.FTZ R24, R87, c[0x0][0x2e0] ;  /* 0x0000b80057187a20 */ /* 0x000fe20000410000 */
[----:B------:R-:W-:Y:S01]  /*6670*/  F2FP.BF16.PACK_AB R25, R25, R84 ;  /* 0x000000541919723e */ /* 0x000fe200000010ff */
[----:B------:R-:W-:Y:S01]  /*6680*/  BAR.SYNC.DEFER_BLOCKING 0x0 ;  /* 0x0000000000007b1d */ /* 0x000fe20000010000 */
        /* <DEDUP_REMOVED lines=85> */
[----:B------:R-:W-:Y:S01]  /*6be0*/  UISETP.NE.AND UP0, UPT, UR19, -0x1, UPT ;  /* 0xffffffff1300788c */ /* 0x000fe2000bf05270 */
[----:B------:R-:W-:Y:S01]  /*6bf0*/  FMUL.FTZ R0, R127, c[0x0][0x2e0] ;  /* 0x0000b8007f007a20 */ /* 0x000fe20000410000 */
[----:B------:R-:W-:Y:S01]  /*6c00*/  F2FP.BF16.PACK_AB R3, R3, R124 ;  /* 0x0000007c0303723e */ /* 0x000fe200000010ff */
[----:B------:R-:W-:-:S03]  /*6c10*/  ULDC.64 UR10, c[0x0][0x3a0] ;  /* 0x0000e800000a7ab9 */ /* 0x000fc60000000a00 */
[----:B------:R-:W-:Y:S02]  /*6c20*/  F2FP.BF16.PACK_AB R0, R0, R126 ;  /* 0x0000007e0000723e */ /* 0x000fe400000010ff */
[----:B------:R-:W-:-:S03]  /*6c30*/  PLOP3.LUT P0, PT, PT, PT, UP0, 0x80, 0x0 ;  /* 0x000000000000781c */ /* 0x000fc60003f0f008 */
[----:B------:R-:W-:-:S04]  /*6c40*/  @UP0 UIADD3 UR7, UR16, UR19, URZ ;  /* 0x0000001310070290 */ /* 0x000fc8000fffe03f */
[----:B------:R-:W-:-:S04]  /*6c50*/  @UP0 UIMAD.WIDE.U32 UR8, UR7, UR10, URZ ;  /* 0x0000000a070802a5 */ /* 0x000fc8000f8e003f */
[----:B------:R-:W-:-:S03]  /*6c60*/  @UP0 UIMAD UR15, UR7, UR11, UR9 ;  /* 0x0000000b070f02a4 */ /* 0x000fc6000f8e0209 */
[----:B------:R-:W-:Y:S01]  /*6c70*/  @UP0 UMOV UR14, UR8 ;  /* 0x00000008000e0c82 */ /* 0x000fe20008000000 */
[----:B--2---:R1:W-:Y:S04]  /*6c80*/  STS [R145], R25 ;  /* 0x0000001991007388 */ /* 0x0043e80000000800 */
[----:B------:R1:W-:Y:S04]  /*6c90*/  STS [R145+0x200], R24 ;  /* 0x0002001891007388 */ /* 0x0003e80000000800 */
[----:B---3--:R1:W-:Y:S04]  /*6ca0*/  STS [R144], R21 ;  /* 0x0000001590007388 */ /* 0x0083e80000000800 */
[----:B------:R1:W-:Y:S04]  /*6cb0*/  STS [R144+0x200], R20 ;  /* 0x0002001490007388 */ /* 0x0003e80000000800 */
        /* <DEDUP_REMOVED lines=43> */
[----:B------:R1:W-:Y:S01]  /*6f70*/  STS [R144+0xb200], R78 ;  /* 0x00b2004e90007388 */ /* 0x0003e20000000800 */
[----:B------:R-:W-:Y:S05]  /*6f80*/  @P0 BRA `(.L_x_10) ;  /* 0x000000c000000947 */ /* 0x000fea0003800000 */
[----:B------:R-:W-:Y:S02]  /*6f90*/  USHF.R.S32.HI UR7, URZ, 0x1f, UR16 ;  /* 0x0000001f3f077899 */ /* 0x000fe40008011410 */
[----:B------:R-:W-:-:S02]  /*6fa0*/  ULDC.64 UR10, c[0x0][0x3a0] ;  /* 0x0000e800000a7ab9 */ /* 0x000fc40000000a00 */
[----:B------:R-:W-:Y:S02]  /*6fb0*/  UIMAD UR7, UR7, UR10, URZ ;  /* 0x0000000a070772a4 */ /* 0x000fe4000f8e023f */
[----:B------:R-:W-:Y:S02]  /*6fc0*/  UIMAD.WIDE.U32 UR8, UR16, UR10, URZ ;  /* 0x0000000a100872a5 */ /* 0x000fe4000f8e003f */
[----:B------:R-:W-:Y:S02]  /*6fd0*/  UIMAD UR11, UR16, UR11, UR7 ;  /* 0x0000000b100b72a4 */ /* 0x000fe4000f8e0207 */
[----:B------:R-:W-:Y:S02]  /*6fe0*/  ULDC.64 UR12, c[0x0][0x388] ;  /* 0x0000e200000c7ab9 */ /* 0x000fe40000000a00 */
[----:B------:R-:W-:Y:S02]  /*6ff0*/  UIADD3 UR9, UR9, UR11, URZ ;  /* 0x0000000b09097290 */ /* 0x000fe4000fffe03f */
[----:B------:R-:W-:-:S02]  /*7000*/  UIMAD UR7, UR60, UR12, URZ ;  /* 0x0000000c3c0772a4 */ /* 0x000fc4000f8e023f */
[----:B------:R-:W-:Y:S02]  /*7010*/  UIMAD.WIDE.U32 UR8, UR31, UR12, UR8 ;  /* 0x0000000c1f0872a5 */ /* 0x000fe4000f8e0008 */
[----:B------:R-:W-:-:S04]  /*7020*/  UIMAD UR7, UR31, UR13, UR7 ;  /* 0x0000000d1f0772a4 */ /* 0x000fc8000f8e0207 */
[----:B------:R-:W-:Y:S02]  /*7030*/  UIADD3 UR15, UR9, UR7, URZ ;  /* 0x00000007090f7290 */ /* 0x000fe4000fffe03f */
[----:B------:R-:W-:Y:S02]  /*7040*/  UMOV UR14, UR8 ;  /* 0x00000008000e7c82 */ /* 0x000fe40008000000 */
.L_x_10:
        /* <DEDUP_REMOVED lines=10> */
[----:B------:R-:W-:Y:S02]  /*70f0*/  UIMAD UR11, UR16, UR11, UR7 ;  /* 0x0000000b100b72a4 */ /* 0x000fe4000f8e0207 */
[----:B------:R-:W-:-:S02]  /*7100*/  ULDC.64 UR12, c[0x0][0x390] ;  /* 0x0000e400000c7ab9 */ /* 0x000fc40000000a00 */
[----:B------:R-:W-:Y:S02]  /*7110*/  UIADD3 UR9, UR9, UR11, URZ ;  /* 0x0000000b09097290 */ /* 0x000fe4000fffe03f */
[----:B------:R-:W-:Y:S02]  /*7120*/  UIMAD UR7, UR60, UR12, URZ ;  /* 0x0000000c3c0772a4 */ /* 0x000fe4000f8e023f */
[----:B------:R-:W-:Y:S02]  /*7130*/  UIMAD.WIDE.U32 UR8, UR31, UR12, UR8 ;  /* 0x0000000c1f0872a5 */ /* 0x000fe4000f8e0008 */
[----:B------:R-:W-:-:S04]  /*7140*/  UIMAD UR7, UR31, UR13, UR7 ;  /* 0x0000000d1f0772a4 */ /* 0x000fc8000f8e0207 */
[----:B------:R-:W-:Y:S02]  /*7150*/  UIADD3 UR12, UR9, UR7, URZ ;  /* 0x00000007090c7290 */ /* 0x000fe4000fffe03f */
[----:B------:R-:W-:Y:S02]  /*7160*/  UMOV UR11, UR8 ;  /* 0x00000008000b7c82 */ /* 0x000fe40008000000 */
.L_x_11:
[----:B-1----:R-:W1:Y:S01]  /*7170*/  S2R R4, SR_TID.X ;  /* 0x0000000000047919 */ /* 0x002e620000002100 */
[----:B-----5:R-:W-:Y:S01]  /*7180*/  IMAD.SHL.U32 R0, R150, 0x2, RZ ;  /* 0x0000000296007824 */ /* 0x020fe200078e00ff */
[----:B------:R-:W-:Y:S01]  /*7190*/  USHF.L.U32 UR7, UR18, 0x7, URZ ;  /* 0x0000000712077899 */ /* 0x000fe2000800063f */
[----:B------:R-:W-:Y:S01]  /*71a0*/  IMAD.U32 R10, RZ, RZ, UR38 ;  /* 0x00000026ff0a7e24 */ /* 0x000fe2000f8e00ff */
[----:B------:R-:W-:Y:S01]  /*71b0*/  BAR.SYNC.DEFER_BLOCKING 0x0 ;  /* 0x0000000000007b1d */ /* 0x000fe20000010000 */
[----:B------:R-:W-:Y:S02]  /*71c0*/  UIMAD UR6, UR18, -0x80, UR6 ;  /* 0xffffff80120678a4 */ /* 0x000fe4000f8e0206 */
[----:B------:R-:W-:Y:S01]  /*71d0*/  USHF.R.S32.HI UR10, URZ, 0x1f, UR7 ;  /* 0x0000001f3f0a7899 */ /* 0x000fe20008011407 */
[----:B------:R-:W-:-:S02]  /*71e0*/  IMAD.U32 R25, RZ, RZ, UR7 ;  /* 0x00000007ff197e24 */ /* 0x000fc4000f8e00ff */
[----:B------:R-:W2:Y:S01]  /*71f0*/  S2R R27, SR_TID.X ;  /* 0x00000000001b7919 */ /* 0x000ea20000002100 */
[----:B------:R-:W-:Y:S01]  /*7200*/  ULDC.64 UR8, c[0x0][0x3a0] ;  /* 0x0000e80000087ab9 */ /* 0x000fe20000000a00 */
[----:B------:R-:W-:Y:S01]  /*7210*/  BSSY B0, `(.L_x_12) ;  /* 0x0000030000007945 */ /* 0x000fe20003800000 */
[----:B------:R-:W-:Y:S01]  /*7220*/  UIMAD UR8, UR10, UR8, URZ ;  /* 0x000000080a0872a4 */ /* 0x000fe2000f8e023f */
[----:B------:R-:W3:Y:S03]  /*7230*/  S2R R64, SR_TID.X ;  /* 0x0000000000407919 */ /* 0x000ee60000002100 */
[----:B------:R-:W-:Y:S01]  /*7240*/  UIMAD UR8, UR7, UR9, UR8 ;  /* 0x00000009070872a4 */ /* 0x000fe2000f8e0208 */
[----:B-1----:R-:W-:-:S04]  /*7250*/  SHF.R.S32.HI R3, RZ, 0x1f, R4 ;  /* 0x0000001fff037819 */ /* 0x002fc80000011404 */
[----:B------:R-:W-:Y:S01]  /*7260*/  LEA.HI R3, R3, R4, RZ, 0x2 ;  /* 0x0000000403037211 */ /* 0x000fe200078f10ff */
[----:B------:R1:W4:Y:S03]  /*7270*/  LDS.128 R36, [R0+0xa000] ;  /* 0x00a0000000247984 */ /* 0x0003260000000c00 */
[----:B------:R-:W-:Y:S01]  /*7280*/  LOP3.LUT R3, R3, 0xfffffffc, RZ, 0xc0, !PT ;  /* 0xfffffffc03037812 */ /* 0x000fe200078ec0ff */
[----:B------:R1:W1:Y:S01]  /*7290*/  LDS.128 R32, [R0+0xc000] ;  /* 0x00c0000000207984 */ /* 0x0002620000000c00 */
[----:B--2---:R-:W-:-:S03]  /*72a0*/  SHF.R.S32.HI R27, RZ, 0x1f, R27 ;  /* 0x0000001fff1b7819 */ /* 0x004fc6000001141b */
[----:B------:R-:W-:Y:S01]  /*72b0*/  IMAD.IADD R3, R4, 0x1, -R3 ;  /* 0x0000000104037824 */ /* 0x000fe200078e0a03 */
[----:B------:R2:W1:Y:S01]  /*72c0*/  LDS.128 R28, [R0+0xe000] ;  /* 0x00e00000001c7984 */ /* 0x0004620000000c00 */
[----:B---3--:R-:W-:Y:S02]  /*72d0*/  LEA.HI R27, R27, R64, RZ, 0x2 ;  /* 0x000000401b1b7211 */ /* 0x008fe400078f10ff */
[----:B------:R-:W-:Y:S01]  /*72e0*/  IMAD.SHL.U32 R6, R3, 0x8, RZ ;  /* 0x0000000803067824 */ /* 0x000fe200078e00ff */
[----:B------:R2:W3:Y:S01]  /*72f0*/  LDS.128 R48, [R0+0xf000] ;  /* 0x00f0000000307984 */ /* 0x0004e20000000c00 */
[----:B------:R-:W-:Y:S01]  /*7300*/  SHF.R.S32.HI R27, RZ, 0x2, R27 ;  /* 0x00000002ff1b7819 */ /* 0x000fe2000001141b */
[----:B------:R-:W-:Y:S01]  /*7310*/  IMAD.U32 R3, RZ, RZ, UR8 ;  /* 0x00000008ff037e24 */ /* 0x000fe2000f8e00ff */
[----:B------:R-:W-:Y:S01]  /*7320*/  ULDC.64 UR8, c[0x0][0x3b8] ;  /* 0x0000ee0000087ab9 */ /* 0x000fe20000000a00 */
[----:B------:R2:W1:Y:S01]  /*7330*/  LDS.128 R60, [R0+0x10000] ;  /* 0x01000000003c7984 */ /* 0x0004620000000c00 */
[--C-:B------:R-:W-:Y:S01]  /*7340*/  SHF.R.S32.HI R7, RZ, 0x1f, R6.reuse ;  /* 0x0000001fff077819 */ /* 0x100fe20000011406 */
[----:B------:R-:W-:Y:S01]  /*7350*/  UIMAD UR8, UR59, UR8, URZ ;  /* 0x000000083b0872a4 */ /* 0x000fe2000f8e023f */
[----:B------:R-:W-:Y:S01]  /*7360*/  ISETP.GE.AND P2, PT, R27, UR6, PT ;  /* 0x000000061b007c0c */ /* 0x000fe2000bf46270 */
[----:B------:R2:W1:Y:S01]  /*7370*/  LDS.128 R44, [R0+0x11000] ;  /* 0x01100000002c7984 */ /* 0x0004620000000c00 */
[----:B------:R-:W-:Y:S01]  /*7380*/  SHF.R.S32.HI R26, RZ, 0x1f, R27 ;  /* 0x0000001fff1a7819 */ /* 0x000fe2000001141b */
[----:B------:R-:W-:Y:S01]  /*7390*/  IMAD.WIDE.U32 R4, R25, c[0x0][0x3a0], R6 ;  /* 0x0000e80019047a25 */ /* 0x000fe200078e0006 */
[----:B------:R-:W-:Y:S01]  /*73a0*/  UIMAD UR8, UR38, UR9, UR8 ;  /* 0x00000009260872a4 */ /* 0x000fe2000f8e0208 */
[----:B------:R2:W1:Y:S03]  /*73b0*/  LDS.128 R56, [R0+0x12000] ;  /* 0x0120000000387984 */ /* 0x0004660000000c00 */
[----:B------:R-:W-:Y:S01]  /*73c0*/  IADD3 R4, P0, R4, UR14, RZ ;  /* 0x0000000e04047c10 */ /* 0x000fe2000ff1e0ff */
[----:B------:R2:W1:Y:S03]  /*73d0*/  LDS.128 R40, [R0+0x13000] ;  /* 0x0130000000287984 */ /* 0x0004660000000c00 */
[----:B------:R-:W-:Y:S01]  /*73e0*/  IADD3.X R5, R5, UR15, R3, P0, !PT ;  /* 0x0000000f05057c10 */ /* 0x000fe200087fe403 */
[----:B------:R2:W1:Y:S04]  /*73f0*/  LDS.128 R52, [R0+0x14000] ;  /* 0x0140000000347984 */ /* 0x0004680000000c00 */
[----:B------:R-:W-:-:S05]  /*7400*/  IMAD.WIDE.U32 R10, R10, c[0x0][0x3b8], R4 ;  /* 0x0000ee000a0a7a25 */ /* 0x000fca00078e0004 */
[----:B------:R-:W-:Y:S01]  /*7410*/  IADD3 R24, R11, UR8, RZ ;  /* 0x000000080b187c10 */ /* 0x000fe2000fffe0ff */
[----:B------:R-:W-:Y:S05]  /*7420*/  @P2 BRA `(.L_x_13) ;  /* 0x000000e000002947 */ /* 0x000fea0003800000 */
[----:B----4-:R-:W4:Y:S01]  /*7430*/  LDS.128 R20, [R0+0xb000] ;  /* 0x00b0000000147984 */ /* 0x010f220000000c00 */
[----:B------:R-:W-:Y:S02]  /*7440*/  MOV R4, R10 ;  /* 0x0000000a00047202 */ /* 0x000fe40000000f00 */
[----:B------:R-:W-:Y:S01]  /*7450*/  MOV R5, R24 ;  /* 0x0000001800057202 */ /* 0x000fe20000000f00 */
[----:B------:R-:W5:Y:S04]  /*7460*/  LDS.128 R16, [R0+0x9000] ;  /* 0x0090000000107984 */ /* 0x000f680000000c00 */
[----:B------:R2:W3:Y:S01]  /*7470*/  LDS.128 R12, [R0+0xd000] ;  /* 0x00d00000000c7984 */ /* 0x0004e20000000c00 */
[----:B------:R-:W-:-:S05]  /*7480*/  IMAD.WIDE.U32 R8, R27, c[0x0][0x3a0], R4 ;  /* 0x0000e8001b087a25 */ /* 0x000fca00078e0004 */
[----:B------:R-:W-:Y:S01]  /*7490*/  LEA R4, P0, R8, c[0x0][0x340], 0x1 ;  /* 0x0000d00008047a11 */ /* 0x000fe200078008ff */
[----:B-12---:R-:W-:-:S04]  /*74a0*/  IMAD R0, R26, c[0x0][0x3a0], RZ ;  /* 0x0000e8001a007a24 */ /* 0x006fc800078e02ff */
[----:B------:R-:W-:-:S05]  /*74b0*/  IMAD R0, R27, c[0x0][0x3a4], R0 ;  /* 0x0000e9001b007a24 */ /* 0x000fca00078e0200 */
[----:B------:R-:W-:-:S04]  /*74c0*/  IADD3 R0, R9, R0, RZ ;  /* 0x0000000009007210 */ /* 0x000fc80007ffe0ff */
[----:B------:R-:W-:-:S05]  /*74d0*/  LEA.HI.X R5, R8, c[0x0][0x344], R0, 0x1, P0 ;  /* 0x0000d10008057a11 */ /* 0x000fca00000f0c00 */
[----:B----4-:R1:W-:Y:S04]  /*74e0*/  STG.E.128 [R4.64+0x40], R20 ;  /* 0x0000401404007986 */ /* 0x0103e8000c101d04 */
[----:B-----5:R1:W-:Y:S04]  /*74f0*/  STG.E.128 [R4.64], R16 ;  /* 0x0000001004007986 */ /* 0x0203e8000c101d04 */
[----:B---3--:R1:W-:Y:S02]  /*7500*/  STG.E.128 [R4.64+0x80], R12 ;  /* 0x0000800c04007986 */ /* 0x0083e4000c101d04 */
.L_x_13:
[----:B----4-:R-:W-:Y:S05]  /*7510*/  BSYNC B0 ;  /* 0x0000000000007941 */ /* 0x010fea0003800000 */
.L_x_12:
[----:B-12---:R-:W-:Y:S01]  /*7520*/  IADD3 R0, R27, 0x40, RZ ;  /* 0x000000401b007810 */ /* 0x006fe20007ffe0ff */
[----:B------:R-:W-:Y:S03]  /*7530*/  BSSY B0, `(.L_x_14) ;  /* 0x0000010000007945 */ /* 0x000fe60003800000 */
[----:B------:R-:W-:-:S13]  /*7540*/  ISETP.GE.AND P1, PT, R0, UR6, PT ;  /* 0x0000000600007c0c */ /* 0x000fda000bf26270 */
[----:B------:R-:W-:Y:S05]  /*7550*/  @P1 BRA `(.L_x_15) ;  /* 0x000000d000001947 */ /* 0x000fea0003800000 */
[----:B------:R-:W-:Y:S01]  /*7560*/  IADD3 R0, P0, R27, 0x40, RZ ;  /* 0x000000401b007810 */ /* 0x000fe20007f1e0ff */
[----:B------:R-:W-:Y:S01]  /*7570*/  IMAD.MOV.U32 R4, RZ, RZ, R10 ;  /* 0x000000ffff047224 */ /* 0x000fe200078e000a */
[----:B------:R-:W-:-:S03]  /*7580*/  MOV R5, R24 ;  /* 0x0000001800057202 */ /* 0x000fc60000000f00 */
[----:B------:R-:W-:Y:S02]  /*7590*/  IMAD.X R3, RZ, RZ, R26, P0 ;  /* 0x000000ffff037224 */ /* 0x000fe400000e061a */
[----:B------:R-:W-:-:S04]  /*75a0*/  IMAD.WIDE.U32 R8, R0, c[0x0][0x3a0], R4 ;  /* 0x0000e80000087a25 */ /* 0x000fc800078e0004 */
[----:B------:R-:W-:Y:S01]  /*75b0*/  IMAD R3, R3, c[0x0][0x3a0], RZ ;  /* 0x0000e80003037a24 */ /* 0x000fe200078e02ff */
[----:B------:R-:W-:-:S03]  /*75c0*/  LEA R4, P0, R8, c[0x0][0x340], 0x1 ;  /* 0x0000d00008047a11 */ /* 0x000fc600078008ff */
[----:B------:R-:W-:-:S05]  /*75d0*/  IMAD R0, R0, c[0x0][0x3a4], R3 ;  /* 0x0000e90000007a24 */ /* 0x000fca00078e0203 */
[----:B------:R-:W-:-:S04]  /*75e0*/  IADD3 R0, R9, R0, RZ ;  /* 0x0000000009007210 */ /* 0x000fc80007ffe0ff */
[----:B------:R-:W-:-:S05]  /*75f0*/  LEA.HI.X R5, R8, c[0x0][0x344], R0, 0x1, P0 ;  /* 0x0000d10008057a11 */ /* 0x000fca00000f0c00 */
[----:B------:R1:W-:Y:S04]  /*7600*/  STG.E.128 [R4.64], R36 ;  /* 0x0000002404007986 */ /* 0x0003e8000c101d04 */
[----:B------:R1:W-:Y:S04]  /*7610*/  STG.E.128 [R4.64+0x40], R32 ;  /* 0x0000402004007986 */ /* 0x0003e8000c101d04 */
[----:B------:R1:W-:Y:S02]  /*7620*/  STG.E.128 [R4.64+0x80], R28 ;  /* 0x0000801c04007986 */ /* 0x0003e4000c101d04 */
.L_x_15:
[----:B------:R-:W-:Y:S05]  /*7630*/  BSYNC B0 ;  /* 0x0000000000007941 */ /* 0x000fea0003800000 */
.L_x_14:
[----:B------:R-:W-:Y:S01]  /*7640*/  ULDC.64 UR8, c[0x0][0x3a8] ;  /* 0x0000ea0000087ab9 */ /* 0x000fe20000000a00 */
[----:B------:R-:W-:Y:S01]  /*7650*/  IMAD.WIDE.U32 R6, R25, c[0x0][0x3a8], R6 ;  /* 0x0000ea0019067a25 */ /* 0x000fe200078e0006 */
[----:B------:R-:W-:Y:S01]  /*7660*/  UIMAD UR6, UR10, UR8, URZ ;  /* 0x000000080a0672a4 */ /* 0x000fe2000f8e023f */
[----:B------:R-:W-:Y:S03]  /*7670*/  BSSY B0, `(.L_x_16) ;  /* 0x0000017000007945 */ /* 0x000fe60003800000 */
[----:B------:R-:W-:Y:S01]  /*7680*/  UIMAD UR7, UR7, UR9, UR6 ;  /* 0x00000009070772a4 */ /* 0x000fe2000f8e0206 */
[----:B------:R-:W-:-:S05]  /*7690*/  IADD3 R6, P0, R6, UR11, RZ ;  /* 0x0000000b06067c10 */ /* 0x000fca000ff1e0ff */
[----:B------:R-:W-:Y:S01]  /*76a0*/  IMAD.U32 R0, RZ, RZ, UR7 ;  /* 0x00000007ff007e24 */ /* 0x000fe2000f8e00ff */
[----:B------:R-:W-:Y:S02]  /*76b0*/  ULDC.64 UR6, c[0x0][0x3c0] ;  /* 0x0000f00000067ab9 */ /* 0x000fe40000000a00 */
[----:B------:R-:W-:Y:S02]  /*76c0*/  UIMAD UR6, UR59, UR6, URZ ;  /* 0x000000063b0672a4 */ /* 0x000fe4000f8e023f */
[----:B------:R-:W-:Y:S02]  /*76d0*/  IADD3.X R7, R7, UR12, R0, P0, !PT ;  /* 0x0000000c07077c10 */ /* 0x000fe400087fe400 */
[----:B------:R-:W-:Y:S01]  /*76e0*/  MOV R0, UR38 ;  /* 0x0000002600007c02 */ /* 0x000fe20008000f00 */
[----:B------:R-:W-:-:S04]  /*76f0*/  UIMAD UR6, UR38, UR7, UR6 ;  /* 0x00000007260672a4 */ /* 0x000fc8000f8e0206 */
[----:B------:R-:W-:-:S05]  /*7700*/  IMAD.WIDE.U32 R6, R0, c[0x0][0x3c0], R6 ;  /* 0x0000f00000067a25 */ /* 0x000fca00078e0006 */
[----:B------:R-:W-:Y:S01]  /*7710*/  IADD3 R3, R7, UR6, RZ ;  /* 0x0000000607037c10 */ /* 0x000fe2000fffe0ff */
[----:B------:R-:W-:Y:S05]  /*7720*/  @P2 BRA `(.L_x_17) ;  /* 0x000000b000002947 */ /* 0x000fea0003800000 */
[----:B-1----:R-:W-:Y:S01]  /*7730*/  MOV R4, R6 ;  /* 0x0000000600047202 */ /* 0x002fe20000000f00 */
[----:B------:R-:W-:Y:S01]  /*7740*/  IMAD R0, R26, c[0x0][0x3a8], RZ ;  /* 0x0000ea001a007a24 */ /* 0x000fe200078e02ff */
[----:B------:R-:W-:-:S03]  /*7750*/  MOV R5, R3 ;  /* 0x0000000300057202 */ /* 0x000fc60000000f00 */
[C---:B------:R-:W-:Y:S02]  /*7760*/  IMAD R0, R27.reuse, c[0x0][0x3ac], R0 ;  /* 0x0000eb001b007a24 */ /* 0x040fe400078e0200 */
[----:B------:R-:W-:-:S05]  /*7770*/  IMAD.WIDE.U32 R8, R27, c[0x0][0x3a8], R4 ;  /* 0x0000ea001b087a25 */ /* 0x000fca00078e0004 */
[----:B------:R-:W-:Y:S02]  /*7780*/  IADD3 R0, R9, R0, RZ ;  /* 0x0000000009007210 */ /* 0x000fe40007ffe0ff */
[----:B------:R-:W-:-:S04]  /*7790*/  LEA R4, P0, R8, c[0x0][0x348], 0x1 ;  /* 0x0000d20008047a11 */ /* 0x000fc800078008ff */
[----:B------:R-:W-:-:S05]  /*77a0*/  LEA.HI.X R5, R8, c[0x0][0x34c], R0, 0x1, P0 ;  /* 0x0000d30008057a11 */ /* 0x000fca00000f0c00 */
[----:B---3--:R1:W-:Y:S04]  /*77b0*/  STG.E.128 [R4.64], R48 ;  /* 0x0000003004007986 */ /* 0x0083e8000c101d04 */
[----:B------:R1:W-:Y:S04]  /*77c0*/  STG.E.128 [R4.64+0x40], R44 ;  /* 0x0000402c04007986 */ /* 0x0003e8000c101d04 */
[----:B------:R1:W-:Y:S02]  /*77d0*/  STG.E.128 [R4.64+0x80], R40 ;  /* 0x0000802804007986 */ /* 0x0003e4000c101d04 */
.L_x_17:
[----:B------:R-:W-:Y:S05]  /*77e0*/  BSYNC B0 ;  /* 0x0000000000007941 */ /* 0x000fea0003800000 */
.L_x_16:
[----:B------:R-:W-:Y:S05]  /*77f0*/  @P1 BRA `(.L_x_18) ;  /* 0x0000092000001947 */ /* 0x000fea0003800000 */
[----:B------:R-:W-:Y:S02]  /*7800*/  IADD3 R0, P0, R27, 0x40, RZ ;  /* 0x000000401b007810 */ /* 0x000fe40007f1e0ff */
[----:B------:R-:W-:-:S02]  /*7810*/  MOV R7, R3 ;  /* 0x0000000300077202 */ /* 0x000fc40000000f00 */
[----:B-1----:R-:W-:-:S03]  /*7820*/  IADD3.X R4, RZ, R26, RZ, P0, !PT ;  /* 0x0000001aff047210 */ /* 0x002fc600007fe4ff */
[----:B------:R-:W-:-:S04]  /*7830*/  IMAD.WIDE.U32 R6, R0, c[0x0][0x3a8], R6 ;  /* 0x0000ea0000067a25 */ /* 0x000fc800078e0006 */
[----:B------:R-:W-:-:S04]  /*7840*/  IMAD R4, R4, c[0x0][0x3a8], RZ ;  /* 0x0000ea0004047a24 */ /* 0x000fc800078e02ff */
[----:B------:R-:W-:Y:S01]  /*7850*/  IMAD R0, R0, c[0x0][0x3ac], R4 ;  /* 0x0000eb0000007a24 */ /* 0x000fe200078e0204 */
[----:B------:R-:W-:-:S04]  /*7860*/  LEA R4, P0, R6, c[0x0][0x348], 0x1 ;  /* 0x0000d20006047a11 */ /* 0x000fc800078008ff */
[----:B------:R-:W-:-:S04]  /*7870*/  IADD3 R0, R7, R0, RZ ;  /* 0x0000000007007210 */ /* 0x000fc80007ffe0ff */
[----:B------:R-:W-:-:S05]  /*7880*/  LEA.HI.X R5, R6, c[0x0][0x34c], R0, 0x1, P0 ;  /* 0x0000d30006057a11 */ /* 0x000fca00000f0c00 */
[----:B------:R1:W-:Y:S04]  /*7890*/  STG.E.128 [R4.64], R60 ;  /* 0x0000003c04007986 */ /* 0x0003e8000c101d04 */
[----:B------:R1:W-:Y:S04]  /*78a0*/  STG.E.128 [R4.64+0x40], R56 ;  /* 0x0000403804007986 */ /* 0x0003e8000c101d04 */
[----:B------:R1:W-:Y:S01]  /*78b0*/  STG.E.128 [R4.64+0x80], R52 ;  /* 0x0000803404007986 */ /* 0x0003e2000c101d04 */
[----:B------:R-:W-:Y:S05]  /*78c0*/  BRA `(.L_x_18) ;  /* 0x0000085000007947 */ /* 0x000fea0003800000 */
.L_x_6:
[----:B------:R-:W-:Y:S02]  /*78d0*/  UISETP.NE.AND UP0, UPT, UR19, -0x1, UPT ;  /* 0xffffffff1300788c */ /* 0x000fe4000bf05270 */
[----:B------:R-:W-:-:S04]  /*78e0*/  ULDC.64 UR10, c[0x0][0x3a0] ;  /* 0x0000e800000a7ab9 */ /* 0x000fc80000000a00 */
[----:B------:R-:W-:-:S05]  /*78f0*/  PLOP3.LUT P0, PT, PT, PT, UP0, 0x80, 0x0 ;  /* 0x000000000000781c */ /* 0x000fca0003f0f008 */
[----:B------:R-:W-:-:S04]  /*7900*/  @UP0 UIADD3 UR7, UR16, UR19, URZ ;  /* 0x0000001310070290 */ /* 0x000fc8000fffe03f */
        /* <DEDUP_REMOVED lines=16> */
.L_x_19:
        /* <DEDUP_REMOVED lines=18> */
.L_x_20:
[----:B------:R-:W1:Y:S01]  /*7b30*/  S2R R14, SR_TID.X ;  /* 0x00000000000e7919 */ /* 0x000e620000002100 */
[----:B------:R-:W-:Y:S01]  /*7b40*/  USHF.L.U32 UR7, UR18, 0x7, URZ ;  /* 0x0000000712077899 */ /* 0x000fe2000800063f */
[----:B------:R-:W-:Y:S01]  /*7b50*/  BSSY B0, `(.L_x_21) ;  /* 0x0000023000007945 */ /* 0x000fe20003800000 */
[----:B------:R-:W-:Y:S01]  /*7b60*/  ULDC.64 UR8, c[0x0][0x3a0] ;  /* 0x0000e80000087ab9 */ /* 0x000fe20000000a00 */
[----:B------:R-:W2:Y:S01]  /*7b70*/  S2R R15, SR_TID.X ;  /* 0x00000000000f7919 */ /* 0x000ea20000002100 */
[----:B------:R-:W-:Y:S02]  /*7b80*/  USHF.R.S32.HI UR10, URZ, 0x1f, UR7 ;  /* 0x0000001f3f0a7899 */ /* 0x000fe40008011407 */
[----:B------:R-:W-:Y:S01]  /*7b90*/  IMAD.U32 R12, RZ, RZ, UR7 ;  /* 0x00000007ff0c7e24 */ /* 0x000fe2000f8e00ff */
[----:B------:R-:W-:-:S02]  /*7ba0*/  UIMAD UR6, UR18, -0x80, UR6 ;  /* 0xffffff80120678a4 */ /* 0x000fc4000f8e0206 */
[----:B------:R-:W-:Y:S01]  /*7bb0*/  UIMAD UR8, UR10, UR8, URZ ;  /* 0x000000080a0872a4 */ /* 0x000fe2000f8e023f */
[----:B------:R-:W-:-:S03]  /*7bc0*/  IMAD.WIDE.U32 R6, R12, c[0x0][0x3a0], R4 ;  /* 0x0000e8000c067a25 */ /* 0x000fc600078e0004 */
[----:B------:R-:W-:Y:S02]  /*7bd0*/  UIMAD UR8, UR7, UR9, UR8 ;  /* 0x00000009070872a4 */ /* 0x000fe4000f8e0208 */
[----:B------:R-:W-:-:S04]  /*7be0*/  IADD3 R8, P0, R6, UR14, RZ ;  /* 0x0000000e06087c10 */ /* 0x000fc8000ff1e0ff */
[----:B------:R-:W-:Y:S01]  /*7bf0*/  IMAD.U32 R0, RZ, RZ, UR8 ;  /* 0x00000008ff007e24 */ /* 0x000fe2000f8e00ff */
[----:B------:R-:W-:Y:S02]  /*7c00*/  ULDC.64 UR8, c[0x0][0x3b8] ;  /* 0x0000ee0000087ab9 */ /* 0x000fe40000000a00 */
[----:B------:R-:W-:Y:S01]  /*7c10*/  UIMAD UR8, UR57, UR8, URZ ;  /* 0x00000008390872a4 */ /* 0x000fe2000f8e023f */
[----:B-1----:R-:W-:Y:S02]  /*7c20*/  SHF.R.S32.HI R14, RZ, 0x1f, R14 ;  /* 0x0000001fff0e7819 */ /* 0x002fe4000001140e */
[----:B------:R-:W-:Y:S01]  /*7c30*/  IADD3.X R9, R7, UR15, R0, P0, !PT ;  /* 0x0000000f07097c10 */ /* 0x000fe200087fe400 */
[----:B------:R-:W-:Y:S01]  /*7c40*/  IMAD.U32 R0, RZ, RZ, UR38 ;  /* 0x00000026ff007e24 */ /* 0x000fe2000f8e00ff */
[----:B--2---:R-:W-:Y:S01]  /*7c50*/  LEA.HI R14, R14, R15, RZ, 0x2 ;  /* 0x0000000f0e0e7211 */ /* 0x004fe200078f10ff */
[----:B------:R-:W-:Y:S02]  /*7c60*/  UIMAD UR8, UR38, UR9, UR8 ;  /* 0x00000009260872a4 */ /* 0x000fe4000f8e0208 */
[----:B------:R-:W-:Y:S01]  /*7c70*/  IMAD.WIDE.U32 R8, R0, c[0x0][0x3b8], R8 ;  /* 0x0000ee0000087a25 */ /* 0x000fe200078e0008 */
[----:B------:R-:W-:-:S04]  /*7c80*/  SHF.R.S32.HI R14, RZ, 0x2, R14 ;  /* 0x00000002ff0e7819 */ /* 0x000fc8000001140e */
[----:B------:R-:W-:Y:S02]  /*7c90*/  ISETP.GE.AND P2, PT, R14, UR6, PT ;  /* 0x000000060e007c0c */ /* 0x000fe4000bf46270 */
[----:B------:R-:W-:Y:S02]  /*7ca0*/  IADD3 R3, R9, UR8, RZ ;  /* 0x0000000809037c10 */ /* 0x000fe4000fffe0ff */
[----:B------:R-:W-:-:S09]  /*7cb0*/  SHF.R.S32.HI R13, RZ, 0x1f, R14 ;  /* 0x0000001fff0d7819 */ /* 0x000fd2000001140e */
[----:B------:R-:W-:Y:S05]  /*7cc0*/  @P2 BRA `(.L_x_22) ;  /* 0x000000b000002947 */ /* 0x000fea0003800000 */
[----:B------:R-:W-:Y:S01]  /*7cd0*/  MOV R6, R8 ;  /* 0x0000000800067202 */ /* 0x000fe20000000f00 */
[----:B------:R-:W-:Y:S01]  /*7ce0*/  IMAD R0, R13, c[0x0][0x3a0], RZ ;  /* 0x0000e8000d007a24 */ /* 0x000fe200078e02ff */
[----:B------:R-:W-:-:S03]  /*7cf0*/  MOV R7, R3 ;  /* 0x0000000300077202 */ /* 0x000fc60000000f00 */
[C---:B------:R-:W-:Y:S02]  /*7d00*/  IMAD R0, R14.reuse, c[0x0][0x3a4], R0 ;  /* 0x0000e9000e007a24 */ /* 0x040fe400078e0200 */
[----:B------:R-:W-:-:S05]  /*7d10*/  IMAD.WIDE.U32 R10, R14, c[0x0][0x3a0], R6 ;  /* 0x0000e8000e0a7a25 */ /* 0x000fca00078e0006 */
[----:B------:R-:W-:Y:S02]  /*7d20*/  IADD3 R0, R0, R11, RZ ;  /* 0x0000000b00007210 */ /* 0x000fe40007ffe0ff */
[----:B------:R-:W-:-:S04]  /*7d30*/  LEA R6, P0, R10, c[0x0][0x340], 0x1 ;  /* 0x0000d0000a067a11 */ /* 0x000fc800078008ff */
[----:B------:R-:W-:-:S05]  /*7d40*/  LEA.HI.X R7, R10, c[0x0][0x344], R0, 0x1, P0 ;  /* 0x0000d1000a077a11 */ /* 0x000fca00000f0c00 */
[----:B------:R1:W-:Y:S04]  /*7d50*/  STG.E.128 [R6.64], RZ ;  /* 0x000000ff06007986 */ /* 0x0003e8000c101d04 */
[----:B------:R1:W-:Y:S04]  /*7d60*/  STG.E.128 [R6.64+0x40], RZ ;  /* 0x000040ff06007986 */ /* 0x0003e8000c101d04 */
[----:B------:R1:W-:Y:S02]  /*7d70*/  STG.E.128 [R6.64+0x80], RZ ;  /* 0x000080ff06007986 */ /* 0x0003e4000c101d04 */
.L_x_22:
[----:B------:R-:W-:Y:S05]  /*7d80*/  BSYNC B0 ;  /* 0x0000000000007941 */ /* 0x000fea0003800000 */
.L_x_21:
[----:B------:R-:W-:Y:S01]  /*7d90*/  IADD3 R0, R14, 0x40, RZ ;  /* 0x000000400e007810 */ /* 0x000fe20007ffe0ff */
[----:B------:R-:W-:Y:S03]  /*7da0*/  BSSY B0, `(.L_x_23) ;  /* 0x000000f000007945 */ /* 0x000fe60003800000 */
[----:B------:R-:W-:-:S13]  /*7db0*/  ISETP.GE.AND P1, PT, R0, UR6, PT ;  /* 0x0000000600007c0c */ /* 0x000fda000bf26270 */
[----:B------:R-:W-:Y:S05]  /*7dc0*/  @P1 BRA `(.L_x_24) ;  /* 0x000000c000001947 */ /* 0x000fea0003800000 */
[----:B------:R-:W-:Y:S02]  /*7dd0*/  IADD3 R0, P0, R14, 0x40, RZ ;  /* 0x000000400e007810 */ /* 0x000fe40007f1e0ff */
[----:B------:R-:W-:Y:S02]  /*7de0*/  MOV R9, R3 ;  /* 0x0000000300097202 */ /* 0x000fe40000000f00 */
[----:B-1----:R-:W-:-:S03]  /*7df0*/  IADD3.X R6, RZ, R13, RZ, P0, !PT ;  /* 0x0000000dff067210 */ /* 0x002fc600007fe4ff */
[----:B------:R-:W-:-:S04]  /*7e00*/  IMAD.WIDE.U32 R8, R0, c[0x0][0x3a0], R8 ;  /* 0x0000e80000087a25 */ /* 0x000fc800078e0008 */
[----:B------:R-:W-:-:S04]  /*7e10*/  IMAD R6, R6, c[0x0][0x3a0], RZ ;  /* 0x0000e80006067a24 */ /* 0x000fc800078e02ff */
[----:B------:R-:W-:Y:S01]  /*7e20*/  IMAD R0, R0, c[0x0][0x3a4], R6 ;  /* 0x0000e90000007a24 */ /* 0x000fe200078e0206 */
[----:B------:R-:W-:-:S04]  /*7e30*/  LEA R6, P0, R8, c[0x0][0x340], 0x1 ;  /* 0x0000d00008067a11 */ /* 0x000fc800078008ff */
[----:B------:R-:W-:-:S04]  /*7e40*/  IADD3 R0, R0, R9, RZ ;  /* 0x0000000900007210 */ /* 0x000fc80007ffe0ff */
[----:B------:R-:W-:-:S05]  /*7e50*/  LEA.HI.X R7, R8, c[0x0][0x344], R0, 0x1, P0 ;  /* 0x0000d10008077a11 */ /* 0x000fca00000f0c00 */
[----:B------:R1:W-:Y:S04]  /*7e60*/  STG.E.128 [R6.64], RZ ;  /* 0x000000ff06007986 */ /* 0x0003e8000c101d04 */
[----:B------:R1:W-:Y:S04]  /*7e70*/  STG.E.128 [R6.64+0x40], RZ ;  /* 0x000040ff06007986 */ /* 0x0003e8000c101d04 */
[----:B------:R1:W-:Y:S02]  /*7e80*/  STG.E.128 [R6.64+0x80], RZ ;  /* 0x000080ff06007986 */ /* 0x0003e4000c101d04 */
.L_x_24:
[----:B------:R-:W-:Y:S05]  /*7e90*/  BSYNC B0 ;  /* 0x0000000000007941 */ /* 0x000fea0003800000 */
.L_x_23:
[----:B------:R-:W-:Y:S01]  /*7ea0*/  ULDC.64 UR8, c[0x0][0x3a8] ;  /* 0x0000ea0000087ab9 */ /* 0x000fe20000000a00 */
[----:B------:R-:W-:Y:S01]  /*7eb0*/  IMAD.WIDE.U32 R4, R12, c[0x0][0x3a8], R4 ;  /* 0x0000ea000c047a25 */ /* 0x000fe200078e0004 */
[----:B------:R-:W-:Y:S01]  /*7ec0*/  UIMAD UR6, UR10, UR8, URZ ;  /* 0x000000080a0672a4 */ /* 0x000fe2000f8e023f */
[----:B------:R-:W-:Y:S03]  /*7ed0*/  BSSY B0, `(.L_x_25) ;  /* 0x0000017000007945 */ /* 0x000fe60003800000 */
[----:B------:R-:W-:Y:S01]  /*7ee0*/  UIMAD UR7, UR7, UR9, UR6 ;  /* 0x00000009070772a4 */ /* 0x000fe2000f8e0206 */
[----:B-1----:R-:W-:-:S05]  /*7ef0*/  IADD3 R6, P0, R4, UR11, RZ ;  /* 0x0000000b04067c10 */ /* 0x002fca000ff1e0ff */
        /* <DEDUP_REMOVED lines=20> */
.L_x_26:
[----:B------:R-:W-:Y:S05]  /*8040*/  BSYNC B0 ;  /* 0x0000000000007941 */ /* 0x000fea0003800000 */
.L_x_25:
        /* <DEDUP_REMOVED lines=13> */
.L_x_18:
[----:B------:R-:W-:Y:S05]  /*8120*/  BSYNC B1 ;  /* 0x0000000000017941 */ /* 0x000fea0003800000 */
.L_x_1:
[----:B------:R-:W-:Y:S02]  /*8130*/  ULDC UR7, c[0x0][0x218] ;  /* 0x0000860000077ab9 */ /* 0x000fe40000000800 */
[----:B------:R-:W-:-:S04]  /*8140*/  UIADD3 UR7, UR7, 0x7f, URZ ;  /* 0x0000007f07077890 */ /* 0x000fc8000fffe03f */
[----:B------:R-:W-:-:S04]  /*8150*/  USHF.R.S32.HI UR6, URZ, 0x1f, UR7 ;  /* 0x0000001f3f067899 */ /* 0x000fc80008011407 */
[----:B------:R-:W-:-:S03]  /*8160*/  ULEA.HI UR6, UR6, UR7, URZ, 0x7 ;  /* 0x0000000706067291 */ /* 0x000fc6000f8f383f */
[----:B------:R-:W-:Y:S02]  /*8170*/  ULDC UR7, c[0x0][0xc] ;  /* 0x0000030000077ab9 */ /* 0x000fe40000000800 */
[----:B------:R-:W-:Y:S02]  /*8180*/  UIADD3 UR18, UR18, UR7, URZ ;  /* 0x0000000712127290 */ /* 0x000fe4000fffe03f */
[----:B------:R-:W-:-:S04]  /*8190*/  USHF.R.S32.HI UR6, URZ, 0x7, UR6 ;  /* 0x000000073f067899 */ /* 0x000fc80008011406 */
[----:B------:R-:W-:-:S06]  /*81a0*/  UISETP.GE.AND UP0, UPT, UR18, UR6, UPT ;  /* 0x000000061200728c */ /* 0x000fcc000bf06270 */
[----:B------:R-:W-:-:S13]  /*81b0*/  PLOP3.LUT P0, PT, PT, PT, UP0, 0x80, 0x0 ;  /* 0x000000000000781c */ /* 0x000fda0003f0f008 */
[----:B------:R-:W-:Y:S01]  /*81c0*/  @P0 CALL.REL.NOINC `(.L_x_27) ;  /* 0x0000001000000944 */ /* 0x000fe20003c00000 */
[----:B------:R-:W-:Y:S05]  /*81d0*/  BRA `(.L_x_28) ;  /* 0xffff8c4000007947 */ /* 0x000fea000383ffff */
.L_x_27:
[----:B------:R-:W-:Y:S05]  /*81e0*/  EXIT ;  /* 0x000000000000794d */ /* 0x000fea0003800000 */
.L_x_29:
[----:B------:R-:W-:-:S00]  /*81f0*/  BRA `(.L_x_29) ;  /* 0xfffffff000007947 */ /* 0x000fc0000383ffff */
[----:B------:R-:W-:-:S00]  /*8200*/  NOP ;  /* 0x0000000000007918 */ /* 0x000fc00000000000 */
[----:B------:R-:W-:-:S00]  /*8210*/  NOP ;  /* 0x0000000000007918 */ /* 0x000fc00000000000 */
[----:B------:R-:W-:-:S00]  /*8220*/  NOP ;  /* 0x0000000000007918 */ /* 0x000fc00000000000 */
[----:B------:R-:W-:-:S00]  /*8230*/  NOP ;  /* 0x0000000000007918 */ /* 0x000fc00000000000 */
[----:B------:R-:W-:-:S00]  /*8240*/  NOP ;  /* 0x0000000000007918 */ /* 0x000fc00000000000 */
[----:B------:R-:W-:-:S00]  /*8250*/  NOP ;  /* 0x0000000000007918 */ /* 0x000fc00000000000 */
[----:B------:R-:W-:-:S00]  /*8260*/  NOP ;  /* 0x0000000000007918 */ /* 0x000fc00000000000 */
[----:B------:R-:W-:-:S00]  /*8270*/  NOP ;  /* 0x0000000000007918 */ /* 0x000fc00000000000 */
.L_x_1274:


//--------------------- .text._ZN5flash44flash_bwd_dq_dk_dv_loop_seqk_parallel_kernelI23Flash_bwd_kernel_traitsILi96ELi64ELi128ELi8ELi2ELi4ELi4ELb1ELb0EN7cutlass10bfloat16_tE19Flash_kernel_traitsILi96ELi64ELi128ELi8ES3_EELb0ELb0ELb0ELb0ELb0ELb0ELb0EEEvNS_16Flash_bwd_paramsE --------------------------
	.section	.text._ZN5flash44flash_bwd_dq_dk_dv_loop_seqk_parallel_kernelI23Flash_bwd_kernel_traitsILi96ELi64ELi128ELi8ELi2ELi4ELi4ELb1ELb0EN7cutlass10bfloat16_tE19Flash_kernel_traitsILi96ELi64ELi128ELi8ES3_EELb0ELb0ELb0ELb0ELb0ELb0ELb0EEEvNS_16Flash_bwd_paramsE,"ax",@progbits
	.sectioninfo	@"SHI_REGISTERS=255"
	.align	128
        .global         _ZN5flash44flash_bwd_dq_dk_dv_loop_seqk_parallel_kernelI23Flash_bwd_kernel_traitsILi96ELi64ELi128ELi8ELi2ELi4ELi4ELb1ELb0EN7cutlass10bfloat16_tE19Flash_kernel_traitsILi96ELi64ELi128ELi8ES3_EELb0ELb0ELb0ELb0ELb0ELb0ELb0EEEvNS_16Flash_bwd_paramsE
        .type           _ZN5flash44flash_bwd_dq_dk_dv_loop_seqk_parallel_kernelI23Flash_bwd_kernel_traitsILi96ELi64ELi128ELi8ELi2ELi4ELi4ELb1ELb0EN7cutlass10bfloat16_tE19Flash_kernel_traitsILi96ELi64ELi128ELi8ES3_EELb0ELb0ELb0ELb0ELb0ELb0ELb0EEEvNS_16Flash_bwd_paramsE,@function
        .size           _ZN5flash44flash_bwd_dq_dk_dv_loop_seqk_parallel_kernelI23Flash_bwd_kernel_traitsILi96ELi64ELi128ELi8ELi2ELi4ELi4ELb1ELb0EN7cutlass10bfloat16_tE19Flash_kernel_traitsILi96ELi64ELi128ELi8ES3_EELb0ELb0ELb0ELb0ELb0ELb0ELb0EEEvNS_16Flash_bwd_paramsE,(.L_x_1275 - _ZN5flash44flash_bwd_dq_dk_dv_loop_seqk_parallel_kernelI23Flash_bwd_kernel_traitsILi96ELi64ELi128ELi8ELi2ELi4ELi4ELb1ELb0EN7cutlass10bfloat16_tE19Flash_kernel_traitsILi96ELi64ELi128ELi8ES3_EELb0ELb0ELb0ELb0ELb0ELb0ELb0EEEvNS_16Flash_bwd_paramsE)
        .other          _ZN5flash44flash_bwd_dq_dk_dv_loop_seqk_parallel_kernelI23Flash_bwd_kernel_traitsILi96ELi64ELi128ELi8ELi2ELi4ELi4ELb1ELb0EN7cutlass10bfloat16_tE19Flash_kernel_traitsILi96ELi64ELi128ELi8ES3_EELb0ELb0ELb0ELb0ELb0ELb0ELb0EEEvNS_16Flash_bwd_paramsE,@"STO_CUDA_ENTRY STV_DEFAULT"
_ZN5flash44flash_bwd_dq_dk_dv_loop_seqk_parallel_kernelI23Flash_bwd_kernel_traitsILi96ELi64ELi128ELi8ELi2ELi4ELi4ELb1ELb0EN7cutlass10bfloat16_tE19Flash_kernel_traitsILi96ELi64ELi128ELi8ES3_EELb0ELb0ELb0ELb0ELb0ELb0ELb0EEEvNS_16Flash_bwd_paramsE:
.text._ZN5flash44flash_bwd_dq_dk_dv_loop_seqk_parallel_kernelI23Flash_bwd_kernel_traitsILi96ELi64ELi128ELi8ELi2ELi4ELi4ELb1ELb0EN7cutlass10bfloat16_tE19Flash_kernel_traitsILi96ELi64ELi128ELi8ES3_EELb0ELb0ELb0ELb0ELb0ELb0ELb0EEEvNS_16Flash_bwd_paramsE:
        /* <DEDUP_REMOVED lines=33> */
[CC--:B------:R-:W-:Y:S01]  /*0210*/  LEA.HI R11, R19.reuse, R20.reuse, RZ, 0x5 ;  /* 0x00000014130b7211 */ /* 0x0c0fe200078f28ff */
[----:B------:R-:W-:Y:S01]  /*0220*/  ULDC UR11, c[0x0][0x1c0] ;  /* 0x00007000000b7ab9 */ /* 0x000fe20000000800 */
[----:B------:R-:W-:Y:S01]  /*0230*/  LEA.HI R6, R19, R20, RZ, 0x4 ;  /* 0x0000001413067211 */ /* 0x000fe200078f20ff */
[----:B---3--:R-:W-:Y:S01]  /*0240*/  UIMAD UR47, UR38, UR46, URZ ;  /* 0x0000002e262f72a4 */ /* 0x008fe2000f8e023f */
[--C-:B------:R-:W-:Y:S01]  /*0250*/  SHF.R.S32.HI R7, RZ, 0x2, R5.reuse ;  /* 0x00000002ff077819 */ /* 0x100fe20000011405 */
[----:B------:R-:W-:Y:S01]  /*0260*/  UIMAD UR46, UR46, UR12, URZ ;  /* 0x0000000c2e2e72a4 */ /* 0x000fe2000f8e023f */
[----:B------:R-:W-:Y:S01]  /*0270*/  SHF.R.S32.HI R0, RZ, 0x1f, R5 ;  /* 0x0000001fff007819 */ /* 0x000fe20000011405 */
[----:B------:R-:W-:Y:S01]  /*0280*/  UIMAD UR55, UR8, UR6, UR55 ;  /* 0x00000006083772a4 */ /* 0x000fe2000f8e0237 */
[----:B------:R-:W-:Y:S01]  /*0290*/  LOP3.LUT R3, R11, 0xffffffe0, RZ, 0xc0, !PT ;  /* 0xffffffe00b037812 */ /* 0x000fe200078ec0ff */
[----:B------:R-:W-:Y:S01]  /*02a0*/  UIMAD UR52, UR7, UR33, URZ ;  /* 0x00000021073472a4 */ /* 0x000fe2000f8e023f */
[----:B------:R-:W-:Y:S01]  /*02b0*/  SHF.R.S32.HI R8, RZ, 0x4, R6 ;  /* 0x00000004ff087819 */ /* 0x000fe20000011406 */
[----:B------:R-:W-:Y:S01]  /*02c0*/  UIMAD UR6, UR33, UR11, UR38 ;  /* 0x0000000b210672a4 */ /* 0x000fe2000f8e0226 */
[-C--:B------:R-:W-:Y:S01]  /*02d0*/  LEA.HI R2, R0, R7.reuse, RZ, 0x3 ;  /* 0x0000000700027211 */ /* 0x080fe200078f18ff */
[----:B------:R-:W-:Y:S01]  /*02e0*/  IMAD.IADD R0, R20, 0x1, -R3 ;  /* 0x0000000114007824 */ /* 0x000fe200078e0a03 */
[----:B------:R-:W-:Y:S01]  /*02f0*/  LEA.HI R4, R6, R8, RZ, 0x1 ;  /* 0x0000000806047211 */ /* 0x000fe200078f08ff */
[----:B------:R-:W-:Y:S01]  /*0300*/  @!UP2 UIMAD UR7, UR33, UR13, UR38 ;  /* 0x0000000d2107a2a4 */ /* 0x000fe2000f8e0226 */
[----:B------:R-:W-:Y:S01]  /*0310*/  LEA.HI R9, R5, R7, RZ, 0x1 ;  /* 0x0000000705097211 */ /* 0x000fe200078f08ff */
[----:B------:R-:W-:Y:S01]  /*0320*/  USHF.L.U32 UR41, UR46, 0x6, URZ ;  /* 0x000000062e297899 */ /* 0x000fe2000800063f */
[----:B------:R-:W-:Y:S01]  /*0330*/  LOP3.LUT R2, R2, 0xfffffff8, RZ, 0xc0, !PT ;  /* 0xfffffff802027812 */ /* 0x000fe200078ec0ff */
[----:B------:R-:W-:Y:S01]  /*0340*/  ULDC UR49, c[0x0][0x214] ;  /* 0x0000850000317ab9 */ /* 0x000fe20000000800 */
[----:B------:R-:W-:Y:S01]  /*0350*/  LOP3.LUT R3, R4, 0xfffffffe, RZ, 0xc0, !PT ;  /* 0xfffffffe04037812 */ /* 0x000fe200078ec0ff */
[----:B------:R-:W-:Y:S01]  /*0360*/  ULDC UR56, c[0x0][0x1c8] ;  /* 0x0000720000387ab9 */ /* 0x000fe20000000800 */
[----:B------:R-:W-:Y:S01]  /*0370*/  SHF.R.S32.HI R10, RZ, 0x1f, R0 ;  /* 0x0000001fff0a7819 */ /* 0x000fe20000011400 */
[----:B------:R-:W-:Y:S01]  /*0380*/  ULDC.U8 UR10, c[0x0][0x3d0] ;  /* 0x0000f400000a7ab9 */ /* 0x000fe20000000000 */
[----:B------:R-:W-:Y:S01]  /*0390*/  LOP3.LUT R4, R9, 0x7fffffe, RZ, 0xc0, !PT ;  /* 0x07fffffe09047812 */ /* 0x000fe200078ec0ff */
[----:B------:R-:W-:Y:S01]  /*03a0*/  IMAD.IADD R9, R7, 0x1, -R2 ;  /* 0x0000000107097824 */ /* 0x000fe200078e0a02 */
[----:B------:R-:W-:Y:S01]  /*03b0*/  LEA.HI R21, R19, R20, RZ, 0x3 ;  /* 0x0000001413157211 */ /* 0x000fe200078f18ff */
[----:B------:R-:W-:Y:S01]  /*03c0*/  IMAD.IADD R15, R8, 0x1, -R3 ;  /* 0x00000001080f7824 */ /* 0x000fe200078e0a03 */
[----:B------:R-:W-:Y:S01]  /*03d0*/  LEA.HI R22, R10, R0, RZ, 0x2 ;  /* 0x000000000a167211 */ /* 0x000fe200078f10ff */
[----:B------:R-:W-:Y:S01]  /*03e0*/  IMAD.IADD R8, R7, 0x1, -R4 ;  /* 0x0000000107087824 */ /* 0x000fe200078e0a04 */
[--C-:B------:R-:W-:Y:S01]  /*03f0*/  SHF.R.S32.HI R2, RZ, 0x5, R11.reuse ;  /* 0x00000005ff027819 */ /* 0x100fe2000001140b */
[----:B------:R-:W-:Y:S01]  /*0400*/  ULDC UR50, c[0x0][0x224] ;  /* 0x0000890000327ab9 */ /* 0x000fe20000000800 */
[----:B------:R-:W-:Y:S01]  /*0410*/  LOP3.LUT R0, R6, 0xfffffff0, RZ, 0xc0, !PT ;  /* 0xfffffff006007812 */ /* 0x000fe200078ec0ff */
[----:B------:R-:W-:Y:S01]  /*0420*/  @UP2 UIMAD UR54, UR33, UR49, URZ ;  /* 0x00000031213622a4 */ /* 0x000fe2000f8e023f */
[----:B------:R-:W-:Y:S01]  /*0430*/  SHF.R.S32.HI R3, RZ, 0x1f, R11 ;  /* 0x0000001fff037819 */ /* 0x000fe2000001140b */
[----:B------:R-:W-:Y:S01]  /*0440*/  IMAD R8, R2, 0x8, R8 ;  /* 0x0000000802087824 */ /* 0x000fe200078e0208 */
[----:B------:R-:W-:Y:S01]  /*0450*/  LOP3.LUT R6, R5, 0xfffffffc, RZ, 0xc0, !PT ;  /* 0xfffffffc05067812 */ /* 0x000fe200078ec0ff */
[C---:B------:R-:W-:Y:S01]  /*0460*/  IMAD.IADD R0, R20.reuse, 0x1, -R0 ;  /* 0x0000000114007824 */ /* 0x040fe200078e0a00 */
[----:B------:R-:W-:Y:S01]  /*0470*/  SHF.R.S32.HI R4, RZ, 0x3, R21 ;  /* 0x00000003ff047819 */ /* 0x000fe20000011415 */
[----:B------:R-:W-:Y:S01]  /*0480*/  ULDC.64 UR4, c[0x0][0x118] ;  /* 0x0000460000047ab9 */ /* 0x000fe20000000a00 */
[-C--:B------:R-:W-:Y:S01]  /*0490*/  LEA.HI R5, R11, R2.reuse, RZ, 0x1 ;  /* 0x000000020b057211 */ /* 0x080fe200078f08ff */
[----:B------:R-:W-:Y:S01]  /*04a0*/  IMAD.IADD R16, R20, 0x1, -R6 ;  /* 0x0000000114107824 */ /* 0x000fe200078e0a06 */
[----:B------:R-:W-:Y:S01]  /*04b0*/  LEA.HI R3, R3, R2, RZ, 0x2 ;  /* 0x0000000203037211 */ /* 0x000fe200078f10ff */
[----:B------:R-:W-:Y:S01]  /*04c0*/  IMAD.SHL.U32 R4, R4, 0x40, RZ ;  /* 0x0000004004047824 */ /* 0x000fe200078e00ff */
[----:B------:R-:W-:Y:S01]  /*04d0*/  LOP3.LUT R6, R5, 0xfffffffe, RZ, 0xc0, !PT ;  /* 0xfffffffe05067812 */ /* 0x000fe200078ec0ff */
[----:B------:R-:W-:Y:S01]  /*04e0*/  IMAD.SHL.U32 R250, R16, 0x8, RZ ;  /* 0x0000000810fa7824 */ /* 0x000fe200078e00ff */
[----:B------:R-:W-:Y:S01]  /*04f0*/  LOP3.LUT R5, R3, 0xfffffffc, RZ, 0xc0, !PT ;  /* 0xfffffffc03057812 */ /* 0x000fe200078ec0ff */
[----:B------:R-:W-:Y:S01]  /*0500*/  ULOP3.LUT UR56, UR38, UR56, URZ, 0x3c, !UPT ;  /* 0x0000003826387292 */ /* 0x000fe2000f8e3c3f */
[----:B------:R-:W-:Y:S01]  /*0510*/  LOP3.LUT R3, R4, 0xc0, RZ, 0xc0, !PT ;  /* 0x000000c004037812 */ /* 0x000fe200078ec0ff */
[C---:B------:R-:W-:Y:S01]  /*0520*/  IMAD.IADD R227, R2.reuse, 0x1, -R6 ;  /* 0x0000000102e37824 */ /* 0x040fe200078e0a06 */
[----:B------:R-:W-:Y:S01]  /*0530*/  SHF.R.S32.HI R6, RZ, 0x1f, R0 ;  /* 0x0000001fff067819 */ /* 0x000fe20000011400 */
[----:B------:R-:W-:Y:S01]  /*0540*/  IMAD.IADD R11, R2, 0x1, -R5 ;  /* 0x00000001020b7824 */ /* 0x000fe200078e0a05 */
[----:B------:R-:W-:Y:S01]  /*0550*/  LOP3.LUT R5, R21, 0xfffffff8, RZ, 0xc0, !PT ;  /* 0xfffffff815057812 */ /* 0x000fe200078ec0ff */
[----:B------:R-:W-:Y:S01]  /*0560*/  USHF.R.S32.HI UR61, URZ, 0x1f, UR38 ;  /* 0x0000001f3f3d7899 */ /* 0x000fe20008011426 */
[----:B------:R-:W-:Y:S01]  /*0570*/  LOP3.LUT R4, R3, 0x18, R250, 0xf8, !PT ;  /* 0x0000001803047812 */ /* 0x000fe200078ef8fa */
[----:B------:R-:W-:Y:S01]  /*0580*/  UISETP.NE.AND UP3, UPT, UR10, URZ, UPT ;  /* 0x0000003f0a00728c */ /* 0x000fe2000bf65270 */
[----:B------:R-:W-:Y:S01]  /*0590*/  SHF.R.U32.HI R3, RZ, 0x3, R3 ;  /* 0x00000003ff037819 */ /* 0x000fe20000011603 */
[----:B------:R-:W-:Y:S01]  /*05a0*/  IMAD.IADD R5, R20, 0x1, -R5 ;  /* 0x0000000114057824 */ /* 0x000fe200078e0a05 */
[-C--:B------:R-:W-:Y:S01]  /*05b0*/  LEA.HI R2, R0, R0.reuse, RZ, 0x1 ;  /* 0x0000000000027211 */ /* 0x080fe200078f08ff */
[----:B------:R-:W-:Y:S01]  /*05c0*/  USHF.R.S32.HI UR60, URZ, 0x1f, UR33 ;  /* 0x0000001f3f3c7899 */ /* 0x000fe20008011421 */
[----:B------:R-:W-:Y:S01]  /*05d0*/  LEA.HI R14, R6, R0, RZ, 0x3 ;  /* 0x00000000060e7211 */ /* 0x000fe200078f18ff */
[----:B------:R-:W-:Y:S01]  /*05e0*/  USHF.R.S32.HI UR59, URZ, 0x1f, UR38 ;  /* 0x0000001f3f3b7899 */ /* 0x000fe20008011426 */
[----:B------:R-:W-:Y:S01]  /*05f0*/  LOP3.LUT R7, R4, R3, RZ, 0x3c, !PT ;  /* 0x0000000304077212 */ /* 0x000fe200078e3cff */
[----:B------:R-:W-:Y:S01]  /*0600*/  USHF.R.S32.HI UR58, URZ, 0x1f, UR33 ;  /* 0x0000001f3f3a7899 */ /* 0x000fe20008011421 */
[----:B------:R-:W-:Y:S01]  /*0610*/  LOP3.LUT R4, R2, 0x7fffffe, RZ, 0xc0, !PT ;  /* 0x07fffffe02047812 */ /* 0x000fe200078ec0ff */
[----:B------:R-:W-:Y:S01]  /*0620*/  USHF.R.S32.HI UR57, URZ, 0x1f, UR38 ;  /* 0x0000001f3f397899 */ /* 0x000fe20008011426 */
[----:B------:R-:W-:Y:S01]  /*0630*/  LOP3.LUT R3, R14, 0xfffffff8, RZ, 0xc0, !PT ;  /* 0xfffffff80e037812 */ /* 0x000fe200078ec0ff */
[----:B------:R-:W-:Y:S01]  /*0640*/  UIMAD.WIDE.U32 UR42, UR36, UR44, URZ ;  /* 0x0000002c242a72a5 */ /* 0x000fe2000f8e003f */
[----:B------:R-:W-:Y:S01]  /*0650*/  LEA.HI R6, R5, R5, RZ, 0x1 ;  /* 0x0000000505067211 */ /* 0x000fe200078f08ff */
[C---:B------:R-:W-:Y:S01]  /*0660*/  IMAD.IADD R18, R0.reuse, 0x1, -R4 ;  /* 0x0000000100127824 */ /* 0x040fe200078e0a04 */
[----:B------:R-:W-:Y:S01]  /*0670*/  LEA.HI R10, R19, R20, RZ, 0x6 ;  /* 0x00000014130a7211 */ /* 0x000fe200078f30ff */
[----:B------:R-:W-:Y:S01]  /*0680*/  IMAD.IADD R12, R0, 0x1, -R3 ;  /* 0x00000001000c7824 */ /* 0x000fe200078e0a03 */
[----:B------:R-:W-:Y:S01]  /*0690*/  LOP3.LUT R0, R6, 0x3fffffe, RZ, 0xc0, !PT ;  /* 0x03fffffe06007812 */ /* 0x000fe200078ec0ff */
[----:B------:R-:W-:Y:S01]  /*06a0*/  IMAD.U32 R3, R8, 0x20, R7 ;  /* 0x0000002008037824 */ /* 0x000fe200078e0007 */
[----:B------:R-:W-:Y:S01]  /*06b0*/  SHF.R.S32.HI R10, RZ, 0x6, R10 ;  /* 0x00000006ff0a7819 */ /* 0x000fe2000001140a */
[----:B------:R-:W-:Y:S01]  /*06c0*/  UIMAD UR51, UR37, UR44, URZ ;  /* 0x0000002c253372a4 */ /* 0x000fe2000f8e023f */
[----:B------:R-:W-:Y:S01]  /*06d0*/  SHF.R.S32.HI R7, RZ, 0x1, R2 ;  /* 0x00000001ff077819 */ /* 0x000fe20000011402 */
[----:B------:R-:W-:Y:S01]  /*06e0*/  IMAD.IADD R4, R5, 0x1, -R0 ;  /* 0x0000000105047824 */ /* 0x000fe200078e0a00 */
[----:B------:R1:W-:Y:S01]  /*06f0*/  STL [R1+0x28], R3 ;  /* 0x0000280301007387 */ /* 0x0003e20000100800 */
[----:B------:R-:W-:Y:S01]  /*0700*/  IMAD R0, R10, 0x4, R15 ;  /* 0x000000040a007824 */ /* 0x000fe200078e020f */
[----:B------:R-:W-:Y:S01]  /*0710*/  SHF.R.S32.HI R2, RZ, 0x1f, R2 ;  /* 0x0000001fff027819 */ /* 0x000fe20000011402 */
[----:B------:R-:W-:Y:S01]  /*0720*/  USHF.R.S32.HI UR53, URZ, 0x1f, UR47 ;  /* 0x0000001f3f357899 */ /* 0x000fe2000801142f */
[----:B------:R-:W-:Y:S01]  /*0730*/  LOP3.LUT P2, RZ, R9, 0x2, RZ, 0xc0, !PT ;  /* 0x0000000209ff7812 */ /* 0x000fe2000784c0ff */
[----:B------:R-:W-:Y:S01]  /*0740*/  IMAD R17, R0, 0x8, R4 ;  /* 0x0000000800117824 */ /* 0x000fe200078e0204 */
[----:B------:R-:W-:Y:S01]  /*0750*/  SHF.R.S32.HI R0, RZ, 0x1, R6 ;  /* 0x00000001ff007819 */ /* 0x000fe20000011406 */
[----:B------:R-:W-:Y:S01]  /*0760*/  UIMAD UR50, UR6, UR50, URZ ;  /* 0x00000032063272a4 */ /* 0x000fe2000f8e023f */
[----:B------:R-:W-:Y:S01]  /*0770*/  LOP3.LUT P5, RZ, R12, 0x2, RZ, 0xc0, !PT ;  /* 0x000000020cff7812 */ /* 0x000fe200078ac0ff */
[----:B------:R-:W-:Y:S01]  /*0780*/  @!UP2 UIMAD UR49, UR7, UR49, URZ ;  /* 0x000000310731a2a4 */ /* 0x000fe2000f8e023f */
[C---:B------:R-:W-:Y:S01]  /*0790*/  LOP3.LUT P4, RZ, R0.reuse, 0x2, RZ, 0xc0, !PT ;  /* 0x0000000200ff7812 */ /* 0x040fe2000788c0ff */
[----:B------:R-:W-:Y:S01]  /*07a0*/  IMAD.SHL.U32 R0, R0, 0x40, RZ ;  /* 0x0000004000007824 */ /* 0x000fe200078e00ff */
[----:B------:R-:W-:Y:S01]  /*07b0*/  LOP3.LUT P6, RZ, R12, 0x4, RZ, 0xc0, !PT ;  /* 0x000000040cff7812 */ /* 0x000fe200078cc0ff */
[----:B------:R-:W-:Y:S01]  /*07c0*/  USHF.R.S32.HI UR48, URZ, 0x1f, UR41 ;  /* 0x0000001f3f307899 */ /* 0x000fe20008011429 */
[----:B------:R-:W-:Y:S01]  /*07d0*/  SEL R222, R226, 0xffffffe0, !P5 ;  /* 0xffffffe0e2de7807 */ /* 0x000fe20006800000 */
[----:B------:R-:W-:Y:S01]  /*07e0*/  UMOV UR40, 0xffffd000 ;  /* 0xffffd00000287882 */ /* 0x000fe20000000000 */
[----:B------:R-:W-:-:S02]  /*07f0*/  LOP3.LUT R0, R0, 0xc0, RZ, 0xc0, !PT ;  /* 0x000000c000007812 */ /* 0x000fc400078ec0ff */
[----:B------:R-:W-:Y:S02]  /*0800*/  SEL R217, R226, 0xffffffe0, !P4 ;  /* 0xffffffe0e2d97807 */ /* 0x000fe40006000000 */
[----:B------:R-:W-:Y:S02]  /*0810*/  SEL R223, R223, 0x40, P6 ;  /* 0x00000040dfdf7807 */ /* 0x000fe40003000000 */
[----:B-1----:R-:W-:-:S04]  /*0820*/  LOP3.LUT R3, R9, 0x1, RZ, 0xc0, !PT ;  /* 0x0000000109037812 */ /* 0x002fc800078ec0ff */
[----:B------:R-:W-:Y:S02]  /*0830*/  ISETP.NE.U32.AND P3, PT, R3, 0x1, PT ;  /* 0x000000010300780c */ /* 0x000fe40003f65070 */
[----:B------:R-:W-:Y:S01]  /*0840*/  LEA.HI R3, R2, R7, RZ, 0x2 ;  /* 0x0000000702037211 */ /* 0x000fe200078f10ff */
[----:B------:R-:W-:Y:S01]  /*0850*/  IMAD.SHL.U32 R2, R5, 0x40, RZ ;  /* 0x0000004005027824 */ /* 0x000fe200078e00ff */
[----:B------:R-:W-:Y:S02]  /*0860*/  LEA.HI R5, R9, R9, RZ, 0x1 ;  /* 0x0000000909057211 */ /* 0x000fe400078f08ff */
[----:B------:R-:W-:Y:S02]  /*0870*/  LOP3.LUT R3, R3, 0xfffffffc, RZ, 0xc0, !PT ;  /* 0xfffffffc03037812 */ /* 0x000fe400078ec0ff */
[----:B------:R-:W-:Y:S01]  /*0880*/  LOP3.LUT R4, R2, 0x1c0, RZ, 0xc0, !PT ;  /* 0x000001c002047812 */ /* 0x000fe200078ec0ff */
[----:B------:R-:W-:Y:S01]  /*0890*/  IMAD.SHL.U32 R2, R11, 0x10, RZ ;  /* 0x000000100b027824 */ /* 0x000fe200078e00ff */
[----:B------:R-:W-:Y:S01]  /*08a0*/  SEL R229, R229, 0x10, !P3 ;  /* 0x00000010e5e57807 */ /* 0x000fe20005800000 */
[----:B------:R-:W-:Y:S01]  /*08b0*/  IMAD.IADD R13, R7, 0x1, -R3 ;  /* 0x00000001070d7824 */ /* 0x000fe200078e0a03 */
[----:B------:R-:W-:-:S02]  /*08c0*/  LOP3.LUT R3, R0, 0x8, R21, 0xf8, !PT ;  /* 0x0000000800037812 */ /* 0x000fc400078ef815 */
[----:B------:R-:W-:Y:S02]  /*08d0*/  SHF.R.U32.HI R0, RZ, 0x3, R0 ;  /* 0x00000003ff007819 */ /* 0x000fe40000011600 */
[----:B------:R-:W-:Y:S02]  /*08e0*/  LOP3.LUT R2, R4, 0x30, R2, 0xf8, !PT ;  /* 0x0000003004027812 */ /* 0x000fe400078ef802 */
[----:B------:R-:W-:Y:S02]  /*08f0*/  LOP3.LUT R218, R3, R0, RZ, 0x3c, !PT ;  /* 0x0000000003da7212 */ /* 0x000fe400078e3cff */
[----:B------:R-:W-:Y:S02]  /*0900*/  LOP3.LUT R0, R5, 0x3fffffe, RZ, 0xc0, !PT ;  /* 0x03fffffe05007812 */ /* 0x000fe400078ec0ff */
[----:B------:R-:W-:Y:S01]  /*0910*/  LOP3.LUT R6, R2, 0x8, R21, 0xf8, !PT ;  /* 0x0000000802067812 */ /* 0x000fe200078ef815 */
[----:B------:R-:W-:Y:S01]  /*0920*/  IMAD.SHL.U32 R2, R9, 0x40, RZ ;  /* 0x0000004009027824 */ /* 0x000fe200078e00ff */
[----:B------:R-:W-:Y:S01]  /*0930*/  LEA.HI R7, R19, R20, RZ, 0x7 ;  /* 0x0000001413077211 */ /* 0x000fe200078f38ff */
[----:B------:R-:W-:Y:S01]  /*0940*/  IMAD.IADD R8, R9, 0x1, -R0 ;  /* 0x0000000109087824 */ /* 0x000fe200078e0a00 */
[----:B------:R-:W-:Y:S01]  /*0950*/  SHF.R.U32.HI R4, RZ, 0x3, R4 ;  /* 0x00000003ff047819 */ /* 0x000fe20000011604 */
[----:B------:R-:W-:Y:S01]  /*0960*/  IMAD.SHL.U32 R20, R20, 0x2, RZ ;  /* 0x0000000214147824 */ /* 0x000fe200078e00ff */
[----:B------:R-:W-:Y:S01]  /*0970*/  LOP3.LUT R2, R2, 0x1c0, RZ, 0xc0, !PT ;  /* 0x000001c002027812 */ /* 0x000fe200078ec0ff */
[----:B------:R-:W-:Y:S01]  /*0980*/  IMAD.SHL.U32 R0, R10, 0x20, RZ ;  /* 0x000000200a007824 */ /* 0x000fe200078e00ff */
[----:B------:R-:W-:Y:S01]  /*0990*/  LOP3.LUT P0, RZ, R13, 0x2, RZ, 0xc0, !PT ;  /* 0x000000020dff7812 */ /* 0x000fe2000780c0ff */
[----:B------:R-:W-:-:S03]  /*09a0*/  IMAD.U32 R218, R17, 0x20, R218 ;  /* 0x0000002011da7824 */ /* 0x000fc600078e00da */
[----:B------:R-:W-:Y:S01]  /*09b0*/  LOP3.LUT R9, R0, 0x6, R20, 0xf8, !PT ;  /* 0x0000000600097812 */ /* 0x000fe200078ef814 */
[----:B------:R-:W-:Y:S01]  /*09c0*/  IMAD R217, R218, 0x2, R217 ;  /* 0x00000002dad97824 */ /* 0x000fe200078e02d9 */
[----:B------:R-:W-:Y:S01]  /*09d0*/  LOP3.LUT R3, R2, 0x20, R0, 0xf8, !PT ;  /* 0x0000002002037812 */ /* 0x000fe200078ef800 */
[----:B------:R-:W-:Y:S01]  /*09e0*/  IMAD.SHL.U32 R218, R218, 0x2, RZ ;  /* 0x00000002dada7824 */ /* 0x000fe200078e00ff */
[----:B------:R-:W-:Y:S01]  /*09f0*/  SHF.R.U32.HI R0, RZ, 0x3, R2 ;  /* 0x00000003ff007819 */ /* 0x000fe20000011602 */
[----:B------:R1:W-:Y:S01]  /*0a00*/  STL [R1+0x44], R9 ;  /* 0x0000440901007387 */ /* 0x0003e20000100800 */
[----:B------:R-:W-:Y:S02]  /*0a10*/  SHF.R.S32.HI R2, RZ, 0x3, R14 ;  /* 0x00000003ff027819 */ /* 0x000fe4000001140e */
[----:B------:R-:W-:-:S03]  /*0a20*/  SEL R226, R226, 0xffffffe0, !P0 ;  /* 0xffffffe0e2e27807 */ /* 0x000fc60004000000 */
[----:B------:R-:W-:Y:S02]  /*0a30*/  IMAD R14, R2, 0x8, R18 ;  /* 0x00000008020e7824 */ /* 0x000fe400078e0212 */
[----:B------:R-:W-:Y:S01]  /*0a40*/  IMAD R221, R11, 0x2, R2 ;  /* 0x000000020bdd7824 */ /* 0x000fe200078e0202 */
[----:B-1----:R-:W-:Y:S02]  /*0a50*/  LOP3.LUT R9, R6, R4, RZ, 0x3c, !PT ;  /* 0x0000000406097212 */ /* 0x002fe400078e3cff */
[----:B------:R-:W-:Y:S01]  /*0a60*/  LOP3.LUT R4, R3, R0, RZ, 0x3c, !PT ;  /* 0x0000000003047212 */ /* 0x000fe200078e3cff */
[----:B------:R-:W-:Y:S01]  /*0a70*/  IMAD.SHL.U32 R0, R16, 0x2, RZ ;  /* 0x0000000210007824 */ /* 0x000fe200078e00ff */
[----:B------:R-:W-:-:S03]  /*0a80*/  SHF.R.S32.HI R3, RZ, 0x7, R7 ;  /* 0x00000007ff037819 */ /* 0x000fc60000011407 */
[--C-:B------:R-:W-:Y:S02]  /*0a90*/  IMAD R2, R11, 0x200, R0.reuse ;  /* 0x000002000b027824 */ /* 0x100fe400078e0200 */
[----:B------:R-:W-:Y:S02]  /*0aa0*/  IMAD R0, R3, 0x1000, R0 ;  /* 0x0000100003007824 */ /* 0x000fe400078e0200 */
[----:B------:R-:W-:Y:S01]  /*0ab0*/  IMAD R10, R8, 0x20, R2 ;  /* 0x00000020080a7824 */ /* 0x000fe200078e0202 */
[----:B------:R-:W-:Y:S01]  /*0ac0*/  SHF.R.S32.HI R2, RZ, 0x2, R22 ;  /* 0x00000002ff027819 */ /* 0x000fe20000011416 */
[----:B------:R-:W-:Y:S02]  /*0ad0*/  IMAD R0, R227, 0x400, R0 ;  /* 0x00000400e3007824 */ /* 0x000fe400078e0200 */
[----:B------:R-:W-:Y:S02]  /*0ae0*/  IMAD.SHL.U32 R3, R3, 0x8, RZ ;  /* 0x0000000803037824 */ /* 0x000fe400078e00ff */
[----:B------:R-:W-:Y:S01]  /*0af0*/  IMAD.IADD R232, R4, 0x1, R0 ;  /* 0x0000000104e87824 */ /* 0x000fe200078e0200 */
[----:B------:R-:W-:Y:S01]  /*0b00*/  SHF.R.S32.HI R0, RZ, 0x1, R5 ;  /* 0x00000001ff007819 */ /* 0x000fe20000011405 */
[----:B------:R-:W-:Y:S01]  /*0b10*/  IMAD R2, R227, 0x10, R2 ;  /* 0x00000010e3027824 */ /* 0x000fe200078e0202 */
[----:B------:R-:W-:Y:S01]  /*0b20*/  LOP3.LUT R3, R3, 0x8, RZ, 0xc0, !PT ;  /* 0x0000000803037812 */ /* 0x000fe200078ec0ff */
[----:B------:R-:W-:Y:S01]  /*0b30*/  IMAD.U32 R4, RZ, RZ, UR14 ;  /* 0x0000000eff047e24 */ /* 0x000fe2000f8e00ff */
[C---:B------:R-:W-:Y:S01]  /*0b40*/  LOP3.LUT P1, RZ, R0.reuse, 0x2, RZ, 0xc0, !PT ;  /* 0x0000000200ff7812 */ /* 0x040fe2000782c0ff */
[----:B------:R-:W-:Y:S01]  /*0b50*/  IMAD.SHL.U32 R0, R0, 0x40, RZ ;  /* 0x0000004000007824 */ /* 0x000fe200078e00ff */
[----:B------:R1:W-:Y:S01]  /*0b60*/  STL [R1+0x48], R2 ;  /* 0x0000480201007387 */ /* 0x0003e20000100800 */
[----:B------:R-:W-:-:S02]  /*0b70*/  IMAD.SHL.U32 R5, R15, 0x10, RZ ;  /* 0x000000100f057824 */ /* 0x000fc400078e00ff */
[----:B------:R-:W-:Y:S01]  /*0b80*/  IMAD.SHL.U32 R232, R232, 0x2, RZ ;  /* 0x00000002e8e87824 */ /* 0x000fe200078e00ff */
[----:B------:R-:W-:Y:S02]  /*0b90*/  LOP3.LUT R0, R0, 0xc0, RZ, 0xc0, !PT ;  /* 0x000000c000007812 */ /* 0x000fe400078ec0ff */
[----:B------:R-:W-:Y:S01]  /*0ba0*/  LOP3.LUT R7, R3, 0x10, R5, 0xf8, !PT ;  /* 0x0000001003077812 */ /* 0x000fe200078ef805 */
[----:B------:R-:W-:Y:S01]  /*0bb0*/  IMAD.SHL.U32 R5, R15, 0x8, RZ ;  /* 0x000000080f057824 */ /* 0x000fe200078e00ff */
[----:B------:R-:W-:Y:S01]  /*0bc0*/  SHF.R.U32.HI R4, RZ, 0x3, R0 ;  /* 0x00000003ff047819 */ /* 0x000fe20000011600 */
[C---:B------:R-:W-:Y:S01]  /*0bd0*/  IMAD.IADD R230, R232.reuse, 0x1, R229 ;  /* 0x00000001e8e67824 */ /* 0x040fe200078e02e5 */
[----:B------:R-:W-:Y:S02]  /*0be0*/  IADD3 R231, R232, 0x20, RZ ;  /* 0x00000020e8e77810 */ /* 0x000fe40007ffe0ff */
[----:B------:R-:W-:Y:S01]  /*0bf0*/  LOP3.LUT R8, R4, R0, R3, 0x1e, !PT ;  /* 0x0000000004087212 */ /* 0x000fe200078e1e03 */
[----:B------:R-:W-:Y:S01]  /*0c00*/  IMAD.SHL.U32 R0, R12, 0x40, RZ ;  /* 0x000000400c007824 */ /* 0x000fe200078e00ff */
[----:B------:R-:W-:Y:S01]  /*0c10*/  LOP3.LUT R5, R5, 0x8, RZ, 0xc0, !PT ;  /* 0x0000000805057812 */ /* 0x000fe200078ec0ff */
[----:B------:R-:W-:Y:S01]  /*0c20*/  IMAD R3, R15, 0x200, R9 ;  /* 0x000002000f037824 */ /* 0x000fe200078e0209 */
[----:B------:R-:W-:Y:S01]  /*0c30*/  @P2 IADD3 R231, R232, -0x20, RZ ;  /* 0xffffffe0e8e72810 */ /* 0x000fe20007ffe0ff */
[----:B------:R-:W-:Y:S01]  /*0c40*/  IMAD.IADD R8, R8, 0x1, R10 ;  /* 0x0000000108087824 */ /* 0x000fe200078e020a */
[----:B------:R-:W-:-:S03]  /*0c50*/  LOP3.LUT R0, R0, 0x1c0, RZ, 0xc0, !PT ;  /* 0x000001c000007812 */ /* 0x000fc600078ec0ff */
[----:B------:R-:W-:Y:S01]  /*0c60*/  IMAD.IADD R229, R229, 0x1, R231 ;  /* 0x00000001e5e57824 */ /* 0x000fe200078e02e7 */
[----:B-1----:R-:W-:-:S04]  /*0c70*/  IADD3 R2, R2, -0x40, RZ ;  /* 0xffffffc002027810 */ /* 0x002fc80007ffe0ff */
[----:B------:R-:W-:-:S04]  /*0c80*/  SHF.R.S32.HI R6, RZ, 0x1f, R2 ;  /* 0x0000001fff067819 */ /* 0x000fc80000011402 */
[----:B------:R-:W-:Y:S02]  /*0c90*/  SHF.L.U64.HI R2, R2, 0x2, R6 ;  /* 0x0000000202027819 */ /* 0x000fe40000010206 */
[----:B------:R-:W-:-:S03]  /*0ca0*/  SHF.R.U32.HI R6, RZ, 0x3, R0 ;  /* 0x00000003ff067819 */ /* 0x000fc60000011600 */
[----:B------:R1:W-:Y:S01]  /*0cb0*/  STL [R1+0x40], R2 ;  /* 0x0000400201007387 */ /* 0x0003e20000100800 */
[----:B------:R-:W-:Y:S01]  /*0cc0*/  LOP3.LUT R6, R6, R0, R5, 0x1e, !PT ;  /* 0x0000000006067212 */ /* 0x000fe200078e1e05 */
[----:B------:R-:W-:-:S04]  /*0cd0*/  IMAD.SHL.U32 R0, R14, 0x20, RZ ;  /* 0x000000200e007824 */ /* 0x000fc800078e00ff */
[----:B------:R-:W-:Y:S02]  /*0ce0*/  IMAD R227, R227, 0x200, R0 ;  /* 0x00000200e3e37824 */ /* 0x000fe400078e0200 */
[----:B------:R-:W-:-:S05]  /*0cf0*/  IMAD.U32 R221, R221, 0x200, R6 ;  /* 0x00000200dddd7824 */ /* 0x000fca00078e0006 */
[----:B------:R-:W-:-:S05]  /*0d00*/  LEA R221, R221, 0xf000, 0x1 ;  /* 0x0000f000dddd7811 */ /* 0x000fca00078e08ff */
[C---:B------:R-:W-:Y:S02]  /*0d10*/  IMAD.IADD R222, R221.reuse, 0x1, R222 ;  /* 0x00000001ddde7824 */ /* 0x040fe400078e02de */
[--C-:B------:R-:W-:Y:S02]  /*0d20*/  IMAD.IADD R224, R221, 0x1, R223.reuse ;  /* 0x00000001dde07824 */ /* 0x100fe400078e02df */
[----:B------:R-:W-:Y:S02]  /*0d30*/  IMAD.IADD R223, R222, 0x1, R223 ;  /* 0x00000001dedf7824 */ /* 0x000fe400078e02df */
[----:B-1----:R-:W-:-:S05]  /*0d40*/  IMAD.SHL.U32 R2, R13, 0x40, RZ ;  /* 0x000000400d027824 */ /* 0x002fca00078e00ff */
[----:B------:R-:W-:-:S04]  /*0d50*/  LOP3.LUT R2, R2, 0xc0, RZ, 0xc0, !PT ;  /* 0x000000c002027812 */ /* 0x000fc800078ec0ff */
[----:B------:R-:W-:-:S04]  /*0d60*/  SHF.R.U32.HI R4, RZ, 0x3, R2 ;  /* 0x00000003ff047819 */ /* 0x000fc80000011602 */
[C---:B------:R-:W-:Y:S02]  /*0d70*/  LOP3.LUT R5, R4.reuse, R2, R5, 0x1e, !PT ;  /* 0x0000000204057212 */ /* 0x040fe400078e1e05 */
[----:B------:R-:W-:Y:S02]  /*0d80*/  LOP3.LUT R2, R4, R7, R2, 0x1e, !PT ;  /* 0x0000000704027212 */ /* 0x000fe400078e1e02 */
[----:B------:R-:W-:Y:S01]  /*0d90*/  LEA R4, R8, 0x9000, 0x1 ;  /* 0x0000900008047811 */ /* 0x000fe200078e08ff */
[----:B------:R-:W-:Y:S02]  /*0da0*/  IMAD.IADD R227, R227, 0x1, R5 ;  /* 0x00000001e3e37824 */ /* 0x000fe400078e0205 */
[----:B------:R-:W-:Y:S01]  /*0db0*/  IMAD.IADD R225, R0, 0x1, R2 ;  /* 0x0000000100e17824 */ /* 0x000fe200078e0202 */
[C---:B------:R-:W-:Y:S02]  /*0dc0*/  IADD3 R2, R250.reuse, 0x20, RZ ;  /* 0x00000020fa027810 */ /* 0x040fe40007ffe0ff */
[----:B------:R-:W-:-:S03]  /*0dd0*/  IADD3 R0, R250, 0x40, RZ ;  /* 0x00000040fa007810 */ /* 0x000fc60007ffe0ff */
[----:B------:R1:W-:Y:S04]  /*0de0*/  STL [R1+0x10], R2 ;  /* 0x0000100201007387 */ /* 0x0003e80000100800 */
[----:B------:R2:W-:Y:S04]  /*0df0*/  STL [R1+0x14], R0 ;  /* 0x0000140001007387 */ /* 0x0005e80000100800 */
[----:B------:R3:W-:Y:S01]  /*0e00*/  STL [R1+0x2c], R4 ;  /* 0x00002c0401007387 */ /* 0x0007e20000100800 */
[----:B-1----:R-:W-:Y:S01]  /*0e10*/  IMAD.SHL.U32 R2, R3, 0x2, RZ ;  /* 0x0000000203027824 */ /* 0x002fe200078e00ff */
[----:B--2---:R-:W-:-:S02]  /*0e20*/  IADD3 R0, R4, 0x20, RZ ;  /* 0x0000002004007810 */ /* 0x004fc40007ffe0ff */
[----:B------:R-:W-:-:S05]  /*0e30*/  @P1 IADD3 R0, R4, -0x20, RZ ;  /* 0xffffffe004001810 */ /* 0x000fca0007ffe0ff */
[----:B------:R3:W-:Y:S02]  /*0e40*/  STL [R1+0x30], R0 ;  /* 0x0000300001007387 */ /* 0x0007e40000100800 */
.L_x_71:
        /* <DEDUP_REMOVED lines=12> */
[----:B-123--:R-:W-:Y:S01]  /*0f10*/  IMAD.U32 R4, RZ, RZ, UR6 ;  /* 0x00000006ff047e24 */ /* 0x00efe2000f8e00ff */
        /* <DEDUP_REMOVED lines=14> */
[----:B----4-:R-:W4:Y:S01]  /*1000*/  @P0 LDG.E R6, [R6.64] ;  /* 0x0000000406060981 */ /* 0x010f22000c1e1900 */
[----:B------:R-:W-:Y:S01]  /*1010*/  PLOP3.LUT P1, PT, PT, PT, UP1, 0x80, 0x0 ;  /* 0x000000000000781c */ /* 0x000fe20003f2f018 */
[----:B------:R-:W-:Y:S01]  /*1020*/  UIADD3.X UR9, UR12, UR9, URZ, UP0, !UPT ;  /* 0x000000090c097290 */ /* 0x000fe200087fe43f */
[----:B-1----:R-:W-:-:S05]  /*1030*/  IMAD.U32 R4, RZ, RZ, UR8 ;  /* 0x00000008ff047e24 */ /* 0x002fca000f8e00ff */
[----:B------:R-:W-:-:S06]  /*1040*/  MOV R5, UR9 ;  /* 0x0000000900057c02 */ /* 0x000fcc0008000f00 */
[----:B-----5:R-:W5:Y:S01]  /*1050*/  @!P1 LDG.E R0, [R4.64] ;  /* 0x0000000404009981 */ /* 0x020f62000c1e1900 */
        /* <DEDUP_REMOVED lines=20> */
.L_x_30:
        /* <DEDUP_REMOVED lines=58> */
.L_x_32:
        /* <DEDUP_REMOVED lines=18> */
.L_x_33:
[----:B------:R-:W-:Y:S01]  /*1660*/  IABS R6, c[0x0][0x1c8] ;  /* 0x0000720000067a13 */ /* 0x000fe20000000000 */
[----:B------:R-:W-:Y:S01]  /*1670*/  ULDC.64 UR10, c[0x0][0x370] ;  /* 0x0000dc00000a7ab9 */ /* 0x000fe20000000a00 */
[----:B------:R-:W-:Y:S01]  /*1680*/  IABS R3, UR38 ;  /* 0x0000002600037c13 */ /* 0x000fe20008000000 */
[----:B------:R-:W-:Y:S01]  /*1690*/  @UP1 UIMAD.WIDE.U32 UR8, UR16, UR10, URZ ;  /* 0x0000000a100812a5 */ /* 0x000fe2000f8e003f */
[----:B------:R-:W1:Y:S01]  /*16a0*/  I2F.RP R4, R6 ;  /* 0x0000000600047306 */ /* 0x000e620000209400 */
[----:B------:R-:W-:Y:S01]  /*16b0*/  ULDC UR12, c[0x0][0x224] ;  /* 0x00008900000c7ab9 */ /* 0x000fe20000000800 */
[----:B------:R-:W-:Y:S01]  /*16c0*/  ISETP.NE.AND P1, PT, RZ, c[0x0][0x1c8], PT ;  /* 0x00007200ff007a0c */ /* 0x000fe20003f25270 */
[----:B------:R-:W-:-:S03]  /*16d0*/  @UP1 UIMAD UR28, UR16, UR11, UR9 ;  /* 0x0000000b101c12a4 */ /* 0x000fc6000f8e0209 */
[----:B------:R-:W-:Y:S02]  /*16e0*/  @UP1 UMOV UR22, UR8 ;  /* 0x0000000800161c82 */ /* 0x000fe40008000000 */
[----:B------:R-:W-:Y:S02]  /*16f0*/  ULDC.64 UR8, c[0x0][0x368] ;  /* 0x0000da0000087ab9 */ /* 0x000fe40000000a00 */
[----:B------:R-:W-:Y:S02]  /*1700*/  @!UP1 UIMAD UR7, UR19, UR8, URZ ;  /* 0x00000008130792a4 */ /* 0x000fe4000f8e023f */
[----:B------:R-:W-:Y:S02]  /*1710*/  ULDC.64 UR10, c[0x0][0x3d8] ;  /* 0x0000f600000a7ab9 */ /* 0x000fe40000000a00 */
[----:B------:R-:W-:Y:S01]  /*1720*/  @!UP1 UIMAD UR7, UR33, UR9, UR7 ;  /* 0x00000009210792a4 */ /* 0x000fe2000f8e0207 */
[----:B-1----:R-:W1:Y:S01]  /*1730*/  MUFU.RCP R4, R4 ;  /* 0x0000000400047308 */ /* 0x002e620000001000 */
[----:B------:R-:W-:-:S04]  /*1740*/  @!UP1 UIMAD.WIDE.U32 UR8, UR33, UR8, URZ ;  /* 0x00000008210892a5 */ /* 0x000fc8000f8e003f */
[----:B------:R-:W-:Y:S02]  /*1750*/  @!UP1 UIADD3 UR28, UR9, UR7, URZ ;  /* 0x00000007091c9290 */ /* 0x000fe4000fffe03f */
[----:B------:R-:W-:Y:S01]  /*1760*/  UIMAD UR7, UR19, UR12, UR52 ;  /* 0x0000000c130772a4 */ /* 0x000fe2000f8e0234 */
[----:B------:R-:W2:Y:S01]  /*1770*/  S2UR UR12, SR_CTAID.X ;  /* 0x00000000000c79c3 */ /* 0x000ea20000002500 */
[----:B------:R-:W-:Y:S02]  /*1780*/  @!UP1 UMOV UR22, UR8 ;  /* 0x0000000800169c82 */ /* 0x000fe40008000000 */
[----:B------:R-:W-:Y:S02]  /*1790*/  UIADD3 UR7, UR45, UR7, URZ ;  /* 0x000000072d077290 */ /* 0x000fe4000fffe03f */
[----:B------:R-:W-:Y:S02]  /*17a0*/  UIMAD.WIDE.U32 UR8, UR36, UR16, URZ ;  /* 0x00000010240872a5 */ /* 0x000fe4000f8e003f */
[----:B------:R-:W-:Y:S01]  /*17b0*/  UIMAD UR7, UR36, UR7, UR51 ;  /* 0x00000007240772a4 */ /* 0x000fe2000f8e0233 */
[----:B-1----:R-:W-:Y:S01]  /*17c0*/  IADD3 R4, R4, 0xffffffe, RZ ;  /* 0x0ffffffe04047810 */ /* 0x002fe20007ffe0ff */
[----:B------:R-:W-:-:S02]  /*17d0*/  USEL UR15, UR42, UR8, !UP1 ;  /* 0x000000082a0f7287 */ /* 0x000fc4000c800000 */
[----:B------:R-:W-:Y:S01]  /*17e0*/  UIADD3 UR17, UR43, UR7, URZ ;  /* 0x000000072b117290 */ /* 0x000fe2000fffe03f */
[----:B------:R-:W1:Y:S01]  /*17f0*/  F2I.FTZ.U32.TRUNC.NTZ R5, R4 ;  /* 0x0000000400057305 */ /* 0x000e62000021f000 */
[----:B------:R-:W-:-:S04]  /*1800*/  UIMAD UR7, UR37, UR16, URZ ;  /* 0x00000010250772a4 */ /* 0x000fc8000f8e023f */
[----:B------:R-:W-:Y:S02]  /*1810*/  @UP1 UIADD3 UR17, UR9, UR7, URZ ;  /* 0x0000000709111290 */ /* 0x000fe4000fffe03f */
[----:B------:R-:W-:Y:S02]  /*1820*/  USHF.L.U64.HI UR7, UR33, 0x7, UR19 ;  /* 0x0000000721077899 */ /* 0x000fe40008010213 */
[----:B------:R-:W-:Y:S02]  /*1830*/  USHF.R.S32.HI UR19, URZ, 0x1f, UR24 ;  /* 0x0000001f3f137899 */ /* 0x000fe40008011418 */
[----:B------:R-:W-:Y:S02]  /*1840*/  USEL UR7, UR7, URZ, UP6 ;  /* 0x0000003f07077287 */ /* 0x000fe4000b000000 */
[----:B--2---:R-:W-:Y:S01]  /*1850*/  UIMAD.WIDE.U32 UR8, UR12, UR10, URZ ;  /* 0x0000000a0c0872a5 */ /* 0x004fe2000f8e003f */
[----:B-1----:R-:W-:-:S03]  /*1860*/  IMAD.MOV R0, RZ, RZ, -R5 ;  /* 0x000000ffff007224 */ /* 0x002fc600078e0a05 */
[----:B------:R-:W-:Y:S01]  /*1870*/  UIMAD UR11, UR12, UR11, UR9 ;  /* 0x0000000b0c0b72a4 */ /* 0x000fe2000f8e0209 */
[----:B------:R-:W-:Y:S01]  /*1880*/  IMAD.MOV.U32 R4, RZ, RZ, RZ ;  /* 0x000000ffff047224 */ /* 0x000fe200078e00ff */
[----:B------:R-:W-:Y:S01]  /*1890*/  USHF.L.U32 UR12, UR33, 0x7, URZ ;  /* 0x00000007210c7899 */ /* 0x000fe2000800063f */
[----:B------:R-:W-:Y:S01]  /*18a0*/  IMAD R0, R0, R6, RZ ;  /* 0x0000000600007224 */ /* 0x000fe200078e02ff */
[----:B------:R-:W-:Y:S02]  /*18b0*/  USEL UR13, UR8, URZ, UP3 ;  /* 0x0000003f080d7287 */ /* 0x000fe40009800000 */
[----:B------:R-:W-:Y:S01]  /*18c0*/  USEL UR8, UR12, URZ, UP6 ;  /* 0x0000003f0c087287 */ /* 0x000fe2000b000000 */
[----:B------:R-:W-:Y:S01]  /*18d0*/  IMAD.HI.U32 R0, R5, R0, R4 ;  /* 0x0000000005007227 */ /* 0x000fe200078e0004 */
[----:B------:R-:W-:Y:S02]  /*18e0*/  USEL UR29, UR11, URZ, UP3 ;  /* 0x0000003f0b1d7287 */ /* 0x000fe40009800000 */
[----:B------:R-:W-:-:S02]  /*18f0*/  UIADD3 UR8, UP0, UR14, UR8, URZ ;  /* 0x000000080e087290 */ /* 0x000fc4000ff1e03f */
[----:B------:R-:W-:Y:S01]  /*1900*/  ULDC UR12, c[0x0][0x234] ;  /* 0x00008d00000c7ab9 */ /* 0x000fe20000000800 */
[----:B------:R-:W-:Y:S01]  /*1910*/  IMAD.HI.U32 R0, R0, R3, RZ ;  /* 0x0000000300007227 */ /* 0x000fe200078e00ff */
[----:B------:R-:W-:Y:S02]  /*1920*/  UIADD3.X UR9, UR30, UR7, URZ, UP0, !UPT ;  /* 0x000000071e097290 */ /* 0x000fe400087fe43f */
[----:B------:R-:W-:Y:S01]  /*1930*/  UIMAD UR7, UR37, UR8, URZ ;  /* 0x00000008250772a4 */ /* 0x000fe2000f8e023f */
[----:B------:R-:W-:-:S03]  /*1940*/  IMAD.MOV R4, RZ, RZ, -R0 ;  /* 0x000000ffff047224 */ /* 0x000fc600078e0a00 */
[----:B------:R-:W-:Y:S01]  /*1950*/  UIMAD UR10, UR36, UR9, UR7 ;  /* 0x00000009240a72a4 */ /* 0x000fe2000f8e0207 */
[C---:B------:R-:W-:Y:S01]  /*1960*/  IMAD R3, R6.reuse, R4, R3 ;  /* 0x0000000406037224 */ /* 0x040fe200078e0203 */
[----:B------:R-:W-:Y:S02]  /*1970*/  @UP2 USEL UR7, UR54, UR16, !UP1 ;  /* 0x0000001036072287 */ /* 0x000fe4000c800000 */
[----:B------:R-:W-:Y:S02]  /*1980*/  UIMAD.WIDE.U32 UR8, UR36, UR8, URZ ;  /* 0x00000008240872a5 */ /* 0x000fe4000f8e003f */
[----:B------:R-:W-:Y:S01]  /*1990*/  ISETP.GT.U32.AND P0, PT, R6, R3, PT ;  /* 0x000000030600720c */ /* 0x000fe20003f04070 */
[----:B------:R-:W-:Y:S02]  /*19a0*/  @UP2 UIMAD UR12, UR38, UR12, UR7 ;  /* 0x0000000c260c22a4 */ /* 0x000fe4000f8e0207 */
[----:B------:R-:W-:-:S05]  /*19b0*/  UIADD3 UR25, UR9, UR10, URZ ;  /* 0x0000000a09197290 */ /* 0x000fca000fffe03f */
[----:B------:R-:W-:-:S05]  /*19c0*/  @!UP2 UMOV UR12, UR49 ;  /* 0x00000031000cac82 */ /* 0x000fca0008000000 */
[----:B------:R-:W-:Y:S01]  /*19d0*/  @!P0 IMAD.IADD R3, R3, 0x1, -R6 ;  /* 0x0000000103038824 */ /* 0x000fe200078e0a06 */
[----:B------:R-:W-:Y:S02]  /*19e0*/  @!P0 IADD3 R0, R0, 0x1, RZ ;  /* 0x0000000100008810 */ /* 0x000fe40007ffe0ff */
[----:B------:R-:W-:Y:S02]  /*19f0*/  ISETP.LE.AND P0, PT, RZ, UR56, PT ;  /* 0x00000038ff007c0c */ /* 0x000fe4000bf03270 */
[----:B------:R-:W-:-:S13]  /*1a00*/  ISETP.GE.U32.AND P2, PT, R3, R6, PT ;  /* 0x000000060300720c */ /* 0x000fda0003f46070 */
[----:B------:R-:W-:-:S05]  /*1a10*/  @P2 IADD3 R0, R0, 0x1, RZ ;  /* 0x0000000100002810 */ /* 0x000fca0007ffe0ff */
[----:B------:R-:W-:-:S04]  /*1a20*/  IMAD.MOV.U32 R14, RZ, RZ, R0 ;  /* 0x000000ffff0e7224 */ /* 0x000fc800078e0000 */
        /* <DEDUP_REMOVED lines=10> */
.L_x_34:
[----:B------:R-:W-:Y:S02]  /*1ad0*/  UMOV UR11, UR50 ;  /* 0x00000032000b7c82 */ /* 0x000fe40008000000 */
.L_x_35:
[----:B------:R-:W1:Y:S01]  /*1ae0*/  S2R R8, SR_TID.X ;  /* 0x0000000000087919 */ /* 0x000e620000002100 */
[----:B------:R-:W-:Y:S01]  /*1af0*/  UIADD3 UR8, UP5, UP4, UR8, UR41, UR47 ;  /* 0x0000002908087290 */ /* 0x000fe2000fcbe02f */
[----:B------:R-:W-:Y:S01]  /*1b00*/  SHF.R.S32.HI R251, RZ, 0x1f, R250 ;  /* 0x0000001ffffb7819 */ /* 0x000fe200000114fa */
[----:B------:R-:W-:Y:S01]  /*1b10*/  BSSY B1, `(.L_x_31) ;  /* 0x000074b000017945 */ /* 0x000fe20003800000 */
[----:B------:R-:W-:Y:S01]  /*1b20*/  IADD3 R4, P0, R250, UR22, RZ ;  /* 0x00000016fa047c10 */ /* 0x000fe2000ff1e0ff */
[----:B------:R-:W-:Y:S02]  /*1b30*/  UIADD3 UR15, UP1, UP0, UR13, UR8, UR15 ;  /* 0x000000080d0f7290 */ /* 0x000fe4000f83e00f */
[----:B------:R-:W-:Y:S02]  /*1b40*/  UMOV UR22, 0x4 ;  /* 0x0000000400167882 */ /* 0x000fe40000000000 */
        /* <DEDUP_REMOVED lines=8> */
[----:B------:R-:W-:Y:S02]  /*1bd0*/  ULDC.64 UR8, c[0x0][0x370] ;  /* 0x0000dc0000087ab9 */ /* 0x000fe40000000a00 */
[----:B------:R-:W-:Y:S01]  /*1be0*/  UIMAD UR7, UR30, UR8, URZ ;  /* 0x000000081e0772a4 */ /* 0x000fe2000f8e023f */
[----:B------:R-:W-:Y:S01]  /*1bf0*/  SHF.R.S32.HI R3, RZ, 0x2, R3 ;  /* 0x00000002ff037819 */ /* 0x000fe20000011403 */
[----:B------:R-:W-:Y:S02]  /*1c00*/  UIADD3 UR8, UR14, UR12, URZ ;  /* 0x0000000c0e087290 */ /* 0x000fe4000fffe03f */
[----:B------:R-:W-:Y:S01]  /*1c10*/  UIMAD UR7, UR14, UR9, UR7 ;  /* 0x000000090e0772a4 */ /* 0x000fe2000f8e0207 */
[----:B------:R-:W-:Y:S01]  /*1c20*/  SHF.R.S32.HI R18, RZ, 0x1f, R3 ;  /* 0x0000001fff127819 */ /* 0x000fe20000011403 */
[----:B------:R-:W-:Y:S01]  /*1c30*/  UIADD3 UR9, UR14, UR11, URZ ;  /* 0x0000000b0e097290 */ /* 0x000fe2000fffe03f */
[----:B------:R-:W-:Y:S01]  /*1c40*/  IADD3 R0, P1, R3, UR14, RZ ;  /* 0x0000000e03007c10 */ /* 0x000fe2000ff3e0ff */
[----:B------:R-:W-:-:S03]  /*1c50*/  ULEA.HI.SX32 UR11, UR34, 0xffffffff, 0x1a ;  /* 0xffffffff220b7891 */ /* 0x000fc6000f8fd23f */
[----:B------:R-:W-:Y:S01]  /*1c60*/  IADD3.X R5, R18, UR30, RZ, P1, !PT ;  /* 0x0000001e12057c10 */ /* 0x000fe20008ffe4ff */
[----:B------:R-:W-:-:S04]  /*1c70*/  IMAD.WIDE.U32 R6, R0, c[0x0][0x190], R250 ;  /* 0x0000640000067a25 */ /* 0x000fc800078e00fa */
[----:B------:R-:W-:Y:S01]  /*1c80*/  IMAD R5, R5, c[0x0][0x190], RZ ;  /* 0x0000640005057a24 */ /* 0x000fe200078e02ff */
[----:B------:R-:W-:-:S03]  /*1c90*/  IADD3 R6, P1, R6, UR39, RZ ;  /* 0x0000002706067c10 */ /* 0x000fc6000ff3e0ff */
[----:B------:R-:W-:Y:S01]  /*1ca0*/  IMAD R0, R0, c[0x0][0x194], R5 ;  /* 0x0000650000007a24 */ /* 0x000fe200078e0205 */
[----:B------:R-:W-:-:S04]  /*1cb0*/  IADD3.X R5, R251, UR28, RZ, P0, !PT ;  /* 0x0000001cfb057c10 */ /* 0x000fc800087fe4ff */
[----:B------:R-:W-:Y:S01]  /*1cc0*/  IADD3.X R7, R7, UR35, R0, P1, !PT ;  /* 0x0000002307077c10 */ /* 0x000fe20008ffe400 */
[----:B------:R-:W-:Y:S01]  /*1cd0*/  IMAD.U32 R0, RZ, RZ, UR14 ;  /* 0x0000000eff007e24 */ /* 0x000fe2000f8e00ff */
[----:B------:R-:W-:-:S03]  /*1ce0*/  ULDC.64 UR34, c[0x0][0x200] ;  /* 0x0000800000227ab9 */ /* 0x000fc60000000a00 */
[----:B------:R-:W-:-:S04]  /*1cf0*/  IMAD.WIDE.U32 R4, R0, c[0x0][0x370], R4 ;  /* 0x0000dc0000047a25 */ /* 0x000fc800078e0004 */
[----:B------:R-:W-:Y:S01]  /*1d00*/  IMAD.U32 R0, RZ, RZ, UR38 ;  /* 0x00000026ff007e24 */ /* 0x000fe2000f8e00ff */
[----:B------:R-:W-:Y:S01]  /*1d10*/  IADD3 R5, R5, UR7, RZ ;  /* 0x0000000705057c10 */ /* 0x000fe2000fffe0ff */
[----:B------:R-:W-:Y:S02]  /*1d20*/  UIADD3.X UR7, UR25, UR48, UR53, UP5, UP4 ;  /* 0x0000003019077290 */ /* 0x000fe4000afe8435 */
[----:B------:R-:W-:Y:S02]  /*1d30*/  UISETP.GE.AND UP4, UPT, UR26, 0x1, UPT ;  /* 0x000000011a00788c */ /* 0x000fe4000bf86270 */
[----:B------:R-:W-:Y:S01]  /*1d40*/  IMAD.WIDE.U32 R4, R0, c[0x0][0x378], R4 ;  /* 0x0000de0000047a25 */ /* 0x000fe200078e0004 */
[----:B------:R-:W-:Y:S01]  /*1d50*/  LEA.HI R0, R9, R8, RZ, 0x5 ;  /* 0x0000000809007211 */ /* 0x000fe200078f28ff */
[----:B------:R-:W-:Y:S02]  /*1d60*/  UIADD3.X UR7, UR29, UR7, UR17, UP1, UP0 ;  /* 0x000000071d077290 */ /* 0x000fe40008fe0411 */
[----:B------:R-:W-:Y:S01]  /*1d70*/  PLOP3.LUT P0, PT, PT, PT, UP4, 0x80, 0x0 ;  /* 0x000000000000781c */ /* 0x000fe20003f0f048 */
[----:B------:R-:W-:Y:S01]  /*1d80*/  ULDC.64 UR16, c[0x0][0x3c8] ;  /* 0x0000f20000107ab9 */ /* 0x000fe20000000a00 */
[----:B------:R-:W-:Y:S01]  /*1d90*/  LOP3.LUT R9, R0, 0xffffffe0, RZ, 0xc0, !PT ;  /* 0xffffffe000097812 */ /* 0x000fe200078ec0ff */
[----:B------:R-:W-:Y:S01]  /*1da0*/  UIMAD.WIDE UR16, UR9, UR22, UR16 ;  /* 0x00000016091072a5 */ /* 0x000fe2000f8e0210 */
[----:B------:R-:W-:Y:S01]  /*1db0*/  IADD3 R5, R5, UR10, RZ ;  /* 0x0000000a05057c10 */ /* 0x000fe2000fffe0ff */
[----:B------:R-:W-:-:S02]  /*1dc0*/  UIMAD.WIDE UR8, UR8, UR22, UR34 ;  /* 0x00000016080872a5 */ /* 0x000fc4000f8e0222 */
[----:B------:R-:W-:Y:S01]  /*1dd0*/  IMAD.IADD R9, R8, 0x1, -R9 ;  /* 0x0000000108097824 */ /* 0x000fe200078e0a09 */
[----:B------:R-:W-:Y:S01]  /*1de0*/  SHF.R.S32.HI R8, RZ, 0x5, R0 ;  /* 0x00000005ff087819 */ /* 0x000fe20000011400 */
[----:B------:R-:W-:Y:S02]  /*1df0*/  IMAD.U32 R0, RZ, RZ, UR38 ;  /* 0x00000026ff007e24 */ /* 0x000fe4000f8e00ff */
[----:B------:R-:W-:-:S04]  /*1e00*/  IMAD.WIDE.U32 R4, R3, c[0x0][0x370], R4 ;  /* 0x0000dc0003047a25 */ /* 0x000fc800078e0004 */
[----:B------:R-:W-:Y:S01]  /*1e10*/  IMAD R8, R8, UR46, R9 ;  /* 0x0000002e08087c24 */ /* 0x000fe2000f8e0209 */
[----:B------:R-:W-:Y:S01]  /*1e20*/  LEA R11, P2, R4, c[0x0][0x330], 0x1 ;  /* 0x0000cc00040b7a11 */ /* 0x000fe200078408ff */
[----:B------:R-:W-:Y:S02]  /*1e30*/  IMAD R9, R18, c[0x0][0x370], RZ ;  /* 0x0000dc0012097a24 */ /* 0x000fe400078e02ff */
[----:B------:R-:W-:Y:S01]  /*1e40*/  IMAD.WIDE.U32 R6, R0, c[0x0][0x1a8], R6 ;  /* 0x00006a0000067a25 */ /* 0x000fe200078e0006 */
[----:B------:R-:W-:-:S03]  /*1e50*/  IADD3 R0, P1, R8, UR15, RZ ;  /* 0x0000000f08007c10 */ /* 0x000fc6000ff3e0ff */
[----:B------:R-:W-:Y:S01]  /*1e60*/  IMAD R9, R3, c[0x0][0x374], R9 ;  /* 0x0000dd0003097a24 */ /* 0x000fe200078e0209 */
[----:B------:R-:W-:Y:S02]  /*1e70*/  LEA.HI.X.SX32 R8, R8, UR7, 0x1, P1 ;  /* 0x0000000708087c11 */ /* 0x000fe400088f0eff */
[----:B------:R-:W-:Y:S01]  /*1e80*/  LEA R234, P1, R0, c[0x0][0x350], 0x2 ;  /* 0x0000d40000ea7a11 */ /* 0x000fe200078210ff */
[----:B------:R-:W-:Y:S01]  /*1e90*/  IMAD.IADD R5, R5, 0x1, R9 ;  /* 0x0000000105057824 */ /* 0x000fe200078e0209 */
[----:B------:R-:W-:Y:S02]  /*1ea0*/  LEA R10, P3, R6, c[0x0][0x160], 0x1 ;  /* 0x00005800060a7a11 */ /* 0x000fe400078608ff */
[----:B------:R-:W-:Y:S02]  /*1eb0*/  IADD3 R7, R7, UR13, RZ ;  /* 0x0000000d07077c10 */ /* 0x000fe4000fffe0ff */
[----:B------:R-:W-:Y:S02]  /*1ec0*/  LEA.HI.X R233, R0, c[0x0][0x354], R8, 0x2, P1 ;  /* 0x0000d50000e97a11 */ /* 0x000fe400008f1408 */
[----:B------:R-:W-:-:S02]  /*1ed0*/  LEA.HI.X R9, R4, c[0x0][0x334], R5, 0x1, P2 ;  /* 0x0000cd0004097a11 */ /* 0x000fc400010f0c05 */
[----:B------:R-:W-:Y:S01]  /*1ee0*/  LEA.HI.X R8, R6, c[0x0][0x164], R7, 0x1, P3 ;  /* 0x0000590006087a11 */ /* 0x000fe200018f0c07 */
[----:B------:R-:W-:Y:S05]  /*1ef0*/  @!P0 BRA `(.L_x_36) ;  /* 0x000067a000008947 */ /* 0x000fea0003800000 */
[----:B------:R-:W2:Y:S01]  /*1f00*/  LDL R17, [R1+0x28] ;  /* 0x0000280001117983 */ /* 0x000ea20000100800 */
[----:B------:R-:W-:Y:S01]  /*1f10*/  PLOP3.LUT P0, PT, PT, PT, UP3, 0x80, 0x0 ;  /* 0x000000000000781c */ /* 0x000fe20003f0f038 */
[----:B------:R-:W-:Y:S01]  /*1f20*/  UIMAD UR13, UR20, -0x80, UR6 ;  /* 0xffffff80140d78a4 */ /* 0x000fe2000f8e0206 */
[----:B------:R-:W-:Y:S01]  /*1f30*/  IMAD.U32 R15, RZ, RZ, UR24 ;  /* 0x00000018ff0f7e24 */ /* 0x000fe2000f8e00ff */
[----:B------:R-:W-:Y:S01]  /*1f40*/  ULDC.64 UR14, c[0x0][0x1a0] ;  /* 0x00006800000e7ab9 */ /* 0x000fe20000000a00 */
[----:B------:R-:W-:Y:S01]  /*1f50*/  BSSY B0, `(.L_x_37) ;  /* 0x0000043000007945 */ /* 0x000fe20003800000 */
[----:B------:R-:W-:Y:S01]  /*1f60*/  UIMAD UR7, UR19, UR14, URZ ;  /* 0x0000000e130772a4 */ /* 0x000fe2000f8e023f */
[----:B------:R-:W-:Y:S01]  /*1f70*/  IMAD.WIDE.U32 R4, R15, c[0x0][0x1a0], R250 ;  /* 0x000068000f047a25 */ /* 0x000fe200078e00fa */
[----:B------:R-:W-:Y:S01]  /*1f80*/  ISETP.GE.AND P1, PT, R3, UR13, PT ;  /* 0x0000000d03007c0c */ /* 0x000fe2000bf26270 */
[----:B------:R-:W-:Y:S01]  /*1f90*/  UMOV UR10, UR8 ;  /* 0x00000008000a7c82 */ /* 0x000fe20008000000 */
[----:B------:R-:W-:Y:S01]  /*1fa0*/  MOV R237, R8 ;  /* 0x0000000800ed7202 */ /* 0x000fe20000000f00 */
[----:B------:R-:W-:Y:S01]  /*1fb0*/  UIMAD UR8, UR24, UR15, UR7 ;  /* 0x0000000f180872a4 */ /* 0x000fe2000f8e0207 */
[----:B------:R-:W-:Y:S01]  /*1fc0*/  IMAD.MOV.U32 R238, RZ, RZ, R10 ;  /* 0x000000ffffee7224 */ /* 0x000fe200078e000a */
[----:B------:R-:W-:Y:S01]  /*1fd0*/  UMOV UR12, UR16 ;  /* 0x00000010000c7c82 */ /* 0x000fe20008000000 */
[----:B------:R-:W-:Y:S01]  /*1fe0*/  @P0 BAR.SYNC.DEFER_BLOCKING 0x0 ;  /* 0x0000000000000b1d */ /* 0x000fe20000010000 */
[----:B------:R-:W-:Y:S01]  /*1ff0*/  IADD3 R6, P0, R4, UR31, RZ ;  /* 0x0000001f04067c10 */ /* 0x000fe2000ff1e0ff */
[----:B------:R-:W-:Y:S01]  /*2000*/  IMAD.MOV.U32 R236, RZ, RZ, R11 ;  /* 0x000000ffffec7224 */ /* 0x000fe200078e000b */
[----:B------:R-:W-:-:S02]  /*2010*/  MOV R4, UR8 ;  /* 0x0000000800047c02 */ /* 0x000fc40008000f00 */
[----:B------:R-:W-:Y:S01]  /*2020*/  MOV R235, R9 ;  /* 0x0000000900eb7202 */ /* 0x000fe20000000f00 */
[----:B------:R-:W-:Y:S01]  /*2030*/  UMOV UR7, UR11 ;  /* 0x0000000b00077c82 */ /* 0x000fe20008000000 */
[----:B------:R-:W-:Y:S01]  /*2040*/  IADD3.X R7, R5, UR32, R4, P0, !PT ;  /* 0x0000002005077c10 */ /* 0x000fe200087fe404 */
[----:B------:R-:W-:Y:S01]  /*2050*/  ULEA.HI UR11, UR7, UR7, URZ, 0x1 ;  /* 0x00000007070b7291 */ /* 0x000fe2000f8f083f */
[----:B------:R-:W-:-:S03]  /*2060*/  IMAD R4, R16, c[0x0][0x1b8], RZ ;  /* 0x00006e0010047a24 */ /* 0x000fc600078e02ff */
[----:B------:R-:W-:Y:S01]  /*2070*/  ULOP3.LUT UR8, UR11, 0xfffffffe, URZ, 0xc0, !UPT ;  /* 0xfffffffe0b087892 */ /* 0x000fe2000f8ec03f */
[C---:B------:R-:W-:Y:S02]  /*2080*/  IMAD R4, R14.reuse, c[0x0][0x1bc], R4 ;  /* 0x00006f000e047a24 */ /* 0x040fe400078e0204 */
[----:B------:R-:W-:Y:S01]  /*2090*/  IMAD.WIDE.U32 R6, R14, c[0x0][0x1b8], R6 ;  /* 0x00006e000e067a25 */ /* 0x000fe200078e0006 */
[----:B------:R-:W-:Y:S02]  /*20a0*/  UIADD3 UR8, UR7, -UR8, URZ ;  /* 0x8000000807087290 */ /* 0x000fe4000fffe03f */
[----:B------:R-:W-:Y:S02]  /*20b0*/  UMOV UR11, UR17 ;  /* 0x00000011000b7c82 */ /* 0x000fe40008000000 */
[----:B------:R-:W-:Y:S01]  /*20c0*/  UISETP.NE.AND UP0, UPT, UR8, 0x1, UPT ;  /* 0x000000010800788c */ /* 0x000fe2000bf05270 */
[----:B------:R-:W-:Y:S01]  /*20d0*/  IADD3 R13, R7, R4, RZ ;  /* 0x00000004070d7210 */ /* 0x000fe20007ffe0ff */
[----:B--2---:R-:W-:-:S05]  /*20e0*/  IMAD.SHL.U32 R0, R17, 0x2, RZ ;  /* 0x0000000211007824 */ /* 0x004fca00078e00ff */
[----:B------:R1:W-:Y:S04]  /*20f0*/  @P1 STS [R0+0xf000], RZ ;  /* 0x00f000ff00001388 */ /* 0x0003e80000000800 */
[----:B------:R1:W-:Y:S04]  /*2100*/  @P1 STS [R0+0xf004], RZ ;  /* 0x00f004ff00001388 */ /* 0x0003e80000000800 */
[----:B------:R1:W-:Y:S04]  /*2110*/  @P1 STS.64 [R0+0xf008], RZ ;  /* 0x00f008ff00001388 */ /* 0x0003e80000000a00 */
[----:B------:R1:W-:Y:S04]  /*2120*/  @P1 STS.128 [R0+0x11000], RZ ;  /* 0x011000ff00001388 */ /* 0x0003e80000000c00 */
[----:B------:R1:W-:Y:S01]  /*2130*/  @P1 STS.128 [R0+0x13000], RZ ;  /* 0x013000ff00001388 */ /* 0x0003e20000000c00 */
[----:B------:R-:W-:Y:S05]  /*2140*/  @P1 BRA `(.L_x_38) ;  /* 0x0000023000001947 */ /* 0x000fea0003800000 */
[----:B------:R-:W2:Y:S04]  /*2150*/  LDL R12, [R1+0x10] ;  /* 0x00001000010c7983 */ /* 0x000ea80000100800 */
[----:B------:R-:W3:Y:S01]  /*2160*/  LDL R19, [R1+0x14] ;  /* 0x0000140001137983 */ /* 0x000ee20000100800 */
[----:B------:R-:W-:Y:S01]  /*2170*/  ISETP.GE.AND P5, PT, R250, c[0x0][0x220], PT ;  /* 0x00008800fa007a0c */ /* 0x000fe20003fa6270 */
[----:B------:R-:W-:-:S02]  /*2180*/  IMAD.MOV.U32 R4, RZ, RZ, R6 ;  /* 0x000000ffff047224 */ /* 0x000fc400078e0006 */
[----:B------:R-:W-:-:S04]  /*2190*/  IMAD.MOV.U32 R5, RZ, RZ, R13 ;  /* 0x000000ffff057224 */ /* 0x000fc800078e000d */
[----:B------:R-:W-:-:S06]  /*21a0*/  IMAD.WIDE.U32 R4, R3, c[0x0][0x1a0], R4 ;  /* 0x0000680003047a25 */ /* 0x000fcc00078e0004 */
[----:B------:R-:W-:Y:S01]  /*21b0*/  @!P5 LEA R10, P2, R4, c[0x0][0x170], 0x1 ;  /* 0x00005c00040ada11 */ /* 0x000fe200078408ff */
[----:B------:R4:W-:Y:S04]  /*21c0*/  @P5 STS [R0+0xf000], RZ ;  /* 0x00f000ff00005388 */ /* 0x0009e80000000800 */
[----:B------:R4:W-:Y:S04]  /*21d0*/  @P5 STS [R0+0xf004], RZ ;  /* 0x00f004ff00005388 */ /* 0x0009e80000000800 */
[----:B------:R4:W-:Y:S01]  /*21e0*/  @P5 STS.64 [R0+0xf008], RZ ;  /* 0x00f008ff00005388 */ /* 0x0009e20000000a00 */
[----:B--2---:R-:W-:Y:S01]  /*21f0*/  ISETP.GE.AND P4, PT, R12, c[0x0][0x220], PT ;  /* 0x000088000c007a0c */ /* 0x004fe20003f86270 */
[----:B------:R-:W-:Y:S01]  /*2200*/  IMAD R12, R18, c[0x0][0x1a0], RZ ;  /* 0x00006800120c7a24 */ /* 0x000fe200078e02ff */
[----:B---3--:R-:W-:-:S03]  /*2210*/  ISETP.GE.AND P3, PT, R19, c[0x0][0x220], PT ;  /* 0x0000880013007a0c */ /* 0x008fc60003f66270 */
[----:B------:R-:W-:-:S04]  /*2220*/  IMAD R12, R3, c[0x0][0x1a4], R12 ;  /* 0x00006900030c7a24 */ /* 0x000fc800078e020c */
[----:B------:R-:W-:-:S04]  /*2230*/  IMAD.IADD R12, R5, 0x1, R12 ;  /* 0x00000001050c7824 */ /* 0x000fc800078e020c */
[C---:B------:R-:W-:Y:S02]  /*2240*/  @!P4 LEA R8, P0, R4.reuse, c[0x0][0x170], 0x1 ;  /* 0x00005c000408ca11 */ /* 0x040fe400078008ff */
[C-C-:B------:R-:W-:Y:S02]  /*2250*/  @!P5 LEA.HI.X R11, R4.reuse, c[0x0][0x174], R12.reuse, 0x1, P2 ;  /* 0x00005d00040bda11 */ /* 0x140fe400010f0c0c */
[----:B------:R-:W-:-:S03]  /*2260*/  @!P4 LEA.HI.X R9, R4, c[0x0][0x174], R12, 0x1, P0 ;  /* 0x00005d000409ca11 */ /* 0x000fc600000f0c0c */
[----:B------:R-:W-:Y:S01]  /*2270*/  @!PT LDS RZ, [RZ] ;  /* 0x00000000fffff984 */ /* 0x000fe20000000800 */
[----:B------:R-:W-:Y:S01]  /*2280*/  @!PT LDS RZ, [RZ] ;  /* 0x00000000fffff984 */ /* 0x000fe20000000800 */
[----:B------:R-:W-:Y:S01]  /*2290*/  @!PT LDS RZ, [RZ] ;  /* 0x00000000fffff984 */ /* 0x000fe20000000800 */
[----:B------:R4:W-:Y:S04]  /*22a0*/  @!P5 LDGSTS.E.BYPASS.LTC128B.128 [R0+0xf000], [R10.64] ;  /* 0x0f0000000a00dfae */ /* 0x0009e8000b901d44 */
[----:B------:R4:W-:Y:S04]  /*22b0*/  @P4 STS.128 [R0+0x11000], RZ ;  /* 0x011000ff00004388 */ /* 0x0009e80000000c00 */
[----:B------:R-:W-:Y:S01]  /*22c0*/  @!PT LDS RZ, [RZ] ;  /* 0x00000000fffff984 */ /* 0x000fe20000000800 */
[----:B------:R-:W-:Y:S01]  /*22d0*/  @!PT LDS RZ, [RZ] ;  /* 0x00000000fffff984 */ /* 0x000fe20000000800 */
[----:B------:R-:W-:Y:S01]  /*22e0*/  @!PT LDS RZ, [RZ] ;  /* 0x00000000fffff984 */ /* 0x000fe20000000800 */
[----:B------:R4:W-:Y:S04]  /*22f0*/  @!P4 LDGSTS.E.BYPASS.LTC128B.128 [R0+0x11000], [R8.64+0x40] ;  /* 0x110000400800cfae */ /* 0x0009e8000b901d44 */
[----:B------:R4:W-:Y:S01]  /*2300*/  @P3 STS.128 [R0+0x13000], RZ ;  /* 0x013000ff00003388 */ /* 0x0009e20000000c00 */
[----:B------:R-:W-:Y:S05]  /*2310*/  @P3 BRA `(.L_x_38) ;  /* 0x0000006000003947 */ /* 0x000fea0003800000 */
[----:B----4-:R-:W-:-:S04]  /*2320*/  LEA R8, P0, R4, c[0x0][0x170], 0x1 ;  /* 0x00005c0004087a11 */ /* 0x010fc800078008ff */
[----:B------:R-:W-:-:S05]  /*2330*/  LEA.HI.X R9, R4, c[0x0][0x174], R12, 0x1, P0 ;  /* 0x00005d0004097a11 */ /* 0x000fca00000f0c0c */
[----:B------:R-:W-:Y:S01]  /*2340*/  @!PT LDS RZ, [RZ] ;  /* 0x00000000fffff984 */ /* 0x000fe20000000800 */
[----:B------:R-:W-:Y:S01]  /*2350*/  @!PT LDS RZ, [RZ] ;  /* 0x00000000fffff984 */ /* 0x000fe20000000800 */
[----:B------:R-:W-:Y:S01]  /*2360*/  @!PT LDS RZ, [RZ] ;  /* 0x00000000fffff984 */ /* 0x000fe20000000800 */
[----:B------:R2:W-:Y:S04]  /*2370*/  LDGSTS.E.BYPASS.LTC128B.128 [R0+0x13000], [R8.64+0x80] ;  /* 0x1300008008007fae */ /* 0x0005e8000b901d44 */
.L_x_38:
[----:B------:R-:W-:Y:S05]  /*2380*/  BSYNC B0 ;  /* 0x0000000000007941 */ /* 0x000fea0003800000 */
.L_x_37:
[----:B------:R-:W-:Y:S01]  /*2390*/  IADD3 R4, R3, 0x40, RZ ;  /* 0x0000004003047810 */ /* 0x000fe20007ffe0ff */
[----:B------:R-:W-:Y:S03]  /*23a0*/  BSSY B0, `(.L_x_39) ;  /* 0x0000028000007945 */ /* 0x000fe60003800000 */
[----:B------:R-:W-:-:S13]  /*23b0*/  ISETP.GE.AND P5, PT, R4, UR13, PT ;  /* 0x0000000d04007c0c */ /* 0x000fda000bfa6270 */
[----:B------:R3:W-:Y:S04]  /*23c0*/  @P5 STS.128 [R0+0x10000], RZ ;  /* 0x010000ff00005388 */ /* 0x0007e80000000c00 */
[----:B------:R3:W-:Y:S04]  /*23d0*/  @P5 STS.128 [R0+0x12000], RZ ;  /* 0x012000ff00005388 */ /* 0x0007e80000000c00 */
[----:B------:R3:W-:Y:S01]  /*23e0*/  @P5 STS.128 [R0+0x14000], RZ ;  /* 0x014000ff00005388 */ /* 0x0007e20000000c00 */
[----:B------:R-:W-:Y:S05]  /*23f0*/  @P5 BRA `(.L_x_40) ;  /* 0x0000022000005947 */ /* 0x000fea0003800000 */
[----:B--2-4-:R-:W2:Y:S04]  /*2400*/  LDL R9, [R1+0x10] ;  /* 0x0000100001097983 */ /* 0x014ea80000100800 */
[----:B------:R-:W4:Y:S01]  /*2410*/  LDL R8, [R1+0x14] ;  /* 0x0000140001087983 */ /* 0x000f220000100800 */
[----:B------:R-:W-:Y:S01]  /*2420*/  IADD3 R4, P0, R3, 0x40, RZ ;  /* 0x0000004003047810 */ /* 0x000fe20007f1e0ff */
[----:B------:R-:W-:Y:S01]  /*2430*/  IMAD.MOV.U32 R7, RZ, RZ, R13 ;  /* 0x000000ffff077224 */ /* 0x000fe200078e000d */
[----:B------:R-:W-:-:S03]  /*2440*/  ISETP.GE.AND P4, PT, R250, c[0x0][0x220], PT ;  /* 0x00008800fa007a0c */ /* 0x000fc60003f86270 */
[----:B------:R-:W-:Y:S02]  /*2450*/  IMAD.X R5, RZ, RZ, R18, P0 ;  /* 0x000000ffff057224 */ /* 0x000fe400000e0612 */
[----:B------:R-:W-:-:S04]  /*2460*/  IMAD.WIDE.U32 R10, R4, c[0x0][0x1a0], R6 ;  /* 0x00006800040a7a25 */ /* 0x000fc800078e0006 */
[----:B------:R-:W-:-:S04]  /*2470*/  IMAD R5, R5, c[0x0][0x1a0], RZ ;  /* 0x0000680005057a24 */ /* 0x000fc800078e02ff */
[----:B------:R-:W-:Y:S01]  /*2480*/  IMAD R4, R4, c[0x0][0x1a4], R5 ;  /* 0x0000690004047a24 */ /* 0x000fe200078e0205 */
[----:B------:R1:W-:Y:S03]  /*2490*/  @P4 STS.128 [R0+0x10000], RZ ;  /* 0x010000ff00004388 */ /* 0x0003e60000000c00 */
[----:B------:R-:W-:Y:S01]  /*24a0*/  IMAD.IADD R4, R11, 0x1, R4 ;  /* 0x000000010b047824 */ /* 0x000fe200078e0204 */
[----:B--2---:R-:W-:Y:S02]  /*24b0*/  ISETP.GE.AND P3, PT, R9, c[0x0][0x220], PT ;  /* 0x0000880009007a0c */ /* 0x004fe40003f66270 */
[----:B----4-:R-:W-:Y:S02]  /*24c0*/  ISETP.GE.AND P0, PT, R8, c[0x0][0x220], PT ;  /* 0x0000880008007a0c */ /* 0x010fe40003f06270 */
[----:B------:R-:W-:-:S04]  /*24d0*/  @!P4 LEA R8, P6, R10, c[0x0][0x170], 0x1 ;  /* 0x00005c000a08ca11 */ /* 0x000fc800078c08ff */
[----:B------:R-:W-:-:S05]  /*24e0*/  @!P4 LEA.HI.X R9, R10, c[0x0][0x174], R4, 0x1, P6 ;  /* 0x00005d000a09ca11 */ /* 0x000fca00030f0c04 */
[C---:B------:R-:W-:Y:S01]  /*24f0*/  @!P3 LEA R6, P2, R10.reuse, c[0x0][0x170], 0x1 ;  /* 0x00005c000a06ba11 */ /* 0x040fe200078408ff */
[----:B------:R-:W-:Y:S01]  /*2500*/  @!PT LDS RZ, [RZ] ;  /* 0x00000000fffff984 */ /* 0x000fe20000000800 */
[----:B------:R-:W-:Y:S01]  /*2510*/  @!PT LDS RZ, [RZ] ;  /* 0x00000000fffff984 */ /* 0x000fe20000000800 */
[----:B------:R-:W-:Y:S01]  /*2520*/  @!PT LDS RZ, [RZ] ;  /* 0x00000000fffff984 */ /* 0x000fe20000000800 */
[----:B------:R1:W-:Y:S03]  /*2530*/  @!P4 LDGSTS.E.BYPASS.LTC128B.128 [R0+0x10000], [R8.64] ;  /* 0x100000000800cfae */ /* 0x0003e6000b901d44 */
[----:B------:R-:W-:Y:S01]  /*2540*/  @!P3 LEA.HI.X R7, R10, c[0x0][0x174], R4, 0x1, P2 ;  /* 0x00005d000a07ba11 */ /* 0x000fe200010f0c04 */
[----:B------:R1:W-:Y:S04]  /*2550*/  @P3 STS.128 [R0+0x12000], RZ ;  /* 0x012000ff00003388 */ /* 0x0003e80000000c00 */
[----:B------:R-:W-:Y:S01]  /*2560*/  @!PT LDS RZ, [RZ] ;  /* 0x00000000fffff984 */ /* 0x000fe20000000800 */
[----:B------:R-:W-:Y:S01]  /*2570*/  @!PT LDS RZ, [RZ] ;  /* 0x00000000fffff984 */ /* 0x000fe20000000800 */
[----:B------:R-:W-:Y:S01]  /*2580*/  @!PT LDS RZ, [RZ] ;  /* 0x00000000fffff984 */ /* 0x000fe20000000800 */
[----:B------:R1:W-:Y:S04]  /*2590*/  @!P3 LDGSTS.E.BYPASS.LTC128B.128 [R0+0x12000], [R6.64+0x40] ;  /* 0x120000400600bfae */ /* 0x0003e8000b901d44 */
[----:B------:R1:W-:Y:S01]  /*25a0*/  @P0 STS.128 [R0+0x14000], RZ ;  /* 0x014000ff00000388 */ /* 0x0003e20000000c00 */
[----:B------:R-:W-:Y:S05]  /*25b0*/  @P0 BRA `(.L_x_40) ;  /* 0x0000006000000947 */ /* 0x000fea0003800000 */
[----:B-1----:R-:W-:-:S04]  /*25c0*/  LEA R6, P0, R10, c[0x0][0x170], 0x1 ;  /* 0x00005c000a067a11 */ /* 0x002fc800078008ff */
[----:B------:R-:W-:-:S05]  /*25d0*/  LEA.HI.X R7, R10, c[0x0][0x174], R4, 0x1, P0 ;  /* 0x00005d000a077a11 */ /* 0x000fca00000f0c04 */
[----:B------:R-:W-:Y:S01]  /*25e0*/  @!PT LDS RZ, [RZ] ;  /* 0x00000000fffff984 */ /* 0x000fe20000000800 */
[----:B------:R-:W-:Y:S01]  /*25f0*/  @!PT LDS RZ, [RZ] ;  /* 0x00000000fffff984 */ /* 0x000fe20000000800 */
[----:B------:R-:W-:Y:S01]  /*2600*/  @!PT LDS RZ, [RZ] ;  /* 0x00000000fffff984 */ /* 0x000fe20000000800 */
[----:B------:R1:W-:Y:S04]  /*2610*/  LDGSTS.E.BYPASS.LTC128B.128 [R0+0x14000], [R6.64+0x80] ;  /* 0x1400008006007fae */ /* 0x0003e8000b901d44 */
.L_x_40:
[----:B------:R-:W-:Y:S05]  /*2620*/  BSYNC B0 ;  /* 0x0000000000007941 */ /* 0x000fea0003800000 */
.L_x_39:
[----:B------:R-:W-:Y:S01]  /*2630*/  UIMAD UR8, UR7, -0x40, UR26 ;  /* 0xffffffc0070878a4 */ /* 0x000fe2000f8e021a */
[----:B------:R-:W0:Y:S01]  /*2640*/  LDGDEPBAR ;  /* 0x00000000000079af */ /* 0x000e220000000000 */
[----:B------:R-:W-:Y:S04]  /*2650*/  BSSY B0, `(.L_x_41) ;  /* 0x0000025000007945 */ /* 0x000fe80003800000 */
[----:B------:R-:W-:-:S13]  /*2660*/  ISETP.GE.AND P2, PT, R3, UR8, PT ;  /* 0x0000000803007c0c */ /* 0x000fda000bf46270 */
[----:B------:R1:W-:Y:S04]  /*2670*/  @P2 STS [R0+0x6000], RZ ;  /* 0x006000ff00002388 */ /* 0x0003e80000000800 */
[----:B------:R1:W-:Y:S04]  /*2680*/  @P2 STS [R0+0x6004], RZ ;  /* 0x006004ff00002388 */ /* 0x0003e80000000800 */
[----:B------:R1:W-:Y:S04]  /*2690*/  @P2 STS.64 [R0+0x6008], RZ ;  /* 0x006008ff00002388 */ /* 0x0003e80000000a00 */
[----:B------:R1:W-:Y:S04]  /*26a0*/  @P2 STS.128 [R0+0x7000], RZ ;  /* 0x007000ff00002388 */ /* 0x0003e80000000c00 */
[----:B------:R1:W-:Y:S01]  /*26b0*/  @P2 STS.128 [R0+0x8000], RZ ;  /* 0x008000ff00002388 */ /* 0x0003e20000000c00 */
[----:B------:R-:W-:Y:S05]  /*26c0*/  @P2 BRA `(.L_x_42) ;  /* 0x000001d000002947 */ /* 0x000fea0003800000 */
[----:B------:R-:W5:Y:S04]  /*26d0*/  LDL R5, [R1+0x10] ;  /* 0x0000100001057983 */ /* 0x000f680000100800 */
[----:B--2---:R-:W2:Y:S01]  /*26e0*/  LDL R4, [R1+0x14] ;  /* 0x0000140001047983 */ /* 0x004ea20000100800 */
[----:B------:R-:W-:-:S13]  /*26f0*/  ISETP.GE.AND P4, PT, R250, c[0x0][0x220], PT ;  /* 0x00008800fa007a0c */ /* 0x000fda0003f86270 */
[----:B-1----:R-:W-:Y:S01]  /*2700*/  @!P4 IMAD.MOV.U32 R6, RZ, RZ, R236 ;  /* 0x000000ffff06c224 */ /* 0x002fe200078e00ec */
[----:B------:R1:W-:Y:S01]  /*2710*/  @P4 STS [R0+0x6000], RZ ;  /* 0x006000ff00004388 */ /* 0x0003e20000000800 */
[----:B------:R-:W-:-:S03]  /*2720*/  @!P4 IMAD.MOV.U32 R7, RZ, RZ, R235 ;  /* 0x000000ffff07c224 */ /* 0x000fc600078e00eb */
[----:B------:R1:W-:Y:S04]  /*2730*/  @P4 STS [R0+0x6004], RZ ;  /* 0x006004ff00004388 */ /* 0x0003e80000000800 */
[----:B------:R1:W-:Y:S04]  /*2740*/  @P4 STS.64 [R0+0x6008], RZ ;  /* 0x006008ff00004388 */ /* 0x0003e80000000a00 */
[----:B------:R-:W-:Y:S01]  /*2750*/  @!PT LDS RZ, [RZ] ;  /* 0x00000000fffff984 */ /* 0x000fe20000000800 */
[----:B------:R-:W-:Y:S01]  /*2760*/  @!PT LDS RZ, [RZ] ;  /* 0x00000000fffff984 */ /* 0x000fe20000000800 */
[----:B------:R-:W-:Y:S01]  /*2770*/  @!PT LDS RZ, [RZ] ;  /* 0x00000000fffff984 */ /* 0x000fe20000000800 */
[----:B------:R1:W-:Y:S01]  /*2780*/  @!P4 LDGSTS.E.BYPASS.LTC128B.128 [R0+0x6000], [R6.64] ;  /* 0x060000000600cfae */ /* 0x0003e2000b901d44 */
[----:B-----5:R-:W-:Y:S02]  /*2790*/  ISETP.GE.AND P3, PT, R5, c[0x0][0x220], PT ;  /* 0x0000880005007a0c */ /* 0x020fe40003f66270 */
[----:B--2---:R-:W-:-:S11]  /*27a0*/  ISETP.GE.AND P0, PT, R4, c[0x0][0x220], PT ;  /* 0x0000880004007a0c */ /* 0x004fd60003f06270 */
[----:B------:R-:W-:Y:S01]  /*27b0*/  @!P3 MOV R4, R236 ;  /* 0x000000ec0004b202 */ /* 0x000fe20000000f00 */
[----:B------:R-:W-:Y:S01]  /*27c0*/  @!P3 IMAD.MOV.U32 R5, RZ, RZ, R235 ;  /* 0x000000ffff05b224 */ /* 0x000fe200078e00eb */
[----:B------:R1:W-:Y:S04]  /*27d0*/  @P3 STS.128 [R0+0x7000], RZ ;  /* 0x007000ff00003388 */ /* 0x0003e80000000c00 */
[----:B------:R-:W-:Y:S01]  /*27e0*/  @!PT LDS RZ, [RZ] ;  /* 0x00000000fffff984 */ /* 0x000fe20000000800 */
[----:B------:R-:W-:Y:S01]  /*27f0*/  @!PT LDS RZ, [RZ] ;  /* 0x00000000fffff984 */ /* 0x000fe20000000800 */
[----:B------:R-:W-:Y:S01]  /*2800*/  @!PT LDS RZ, [RZ] ;  /* 0x00000000fffff984 */ /* 0x000fe20000000800 */
[----:B------:R1:W-:Y:S04]  /*2810*/  @!P3 LDGSTS.E.BYPASS.LTC128B.128 [R0+0x7000], [R4.64+0x40] ;  /* 0x070000400400bfae */ /* 0x0003e8000b901d44 */
[----:B------:R1:W-:Y:S01]  /*2820*/  @P0 STS.128 [R0+0x8000], RZ ;  /* 0x008000ff00000388 */ /* 0x0003e20000000c00 */
[----:B------:R-:W-:Y:S05]  /*2830*/  @P0 BRA `(.L_x_42) ;  /* 0x0000006000000947 */ /* 0x000fea0003800000 */
[----:B-1----:R-:W-:Y:S02]  /*2840*/  MOV R4, R236 ;  /* 0x000000ec00047202 */ /* 0x002fe40000000f00 */
[----:B------:R-:W-:-:S05]  /*2850*/  MOV R5, R235 ;  /* 0x000000eb00057202 */ /* 0x000fca0000000f00 */
[----:B------:R-:W-:Y:S01]  /*2860*/  @!PT LDS RZ, [RZ] ;  /* 0x00000000fffff984 */ /* 0x000fe20000000800 */
[----:B------:R-:W-:Y:S01]  /*2870*/  @!PT LDS RZ, [RZ] ;  /* 0x00000000fffff984 */ /* 0x000fe20000000800 */
[----:B------:R-:W-:Y:S01]  /*2880*/  @!PT LDS RZ, [RZ] ;  /* 0x00000000fffff984 */ /* 0x000fe20000000800 */
[----:B------:R1:W-:Y:S02]  /*2890*/  LDGSTS.E.BYPASS.LTC128B.128 [R0+0x8000], [R4.64+0x80] ;  /* 0x0800008004007fae */ /* 0x0003e4000b901d44 */
.L_x_42:
[----:B------:R-:W-:Y:S05]  /*28a0*/  BSYNC B0 ;  /* 0x0000000000007941 */ /* 0x000fea0003800000 */
.L_x_41:
[----:B------:R-:W-:Y:S01]  /*28b0*/  PLOP3.LUT P0, PT, PT, PT, UP0, 0x80, 0x0 ;  /* 0x000000000000781c */ /* 0x000fe20003f0f008 */
[----:B------:R-:W-:Y:S01]  /*28c0*/  BSSY B0, `(.L_x_43) ;  /* 0x0000036000007945 */ /* 0x000fe20003800000 */
[----:B-1----:R-:W-:-:S04]  /*28d0*/  IADD3 R4, R17, 0x1800, RZ ;  /* 0x0000180011047810 */ /* 0x002fc80007ffe0ff */
[----:B------:R-:W-:-:S05]  /*28e0*/  SEL R4, R4, R17, !P0 ;  /* 0x0000001104047207 */ /* 0x000fca0004000000 */
[----:B------:R-:W-:Y:S01]  /*28f0*/  IMAD.SHL.U32 R228, R4, 0x2, RZ ;  /* 0x0000000204e47824 */ /* 0x000fe200078e00ff */
[----:B------:R-:W-:Y:S05]  /*2900*/  @!P2 BRA `(.L_x_44) ;  /* 0x000000d00000a947 */ /* 0x000fea0003800000 */
[----:B------:R1:W-:Y:S04]  /*2910*/  STS [R228], RZ ;  /* 0x000000ffe4007388 */ /* 0x0003e80000000800 */
[----:B------:R1:W-:Y:S04]  /*2920*/  STS [R228+0x4], RZ ;  /* 0x000004ffe4007388 */ /* 0x0003e80000000800 */
        /* <DEDUP_REMOVED lines=9> */
[----:B------:R1:W-:Y:S01]  /*29c0*/  STS [R228+0x200c], RZ ;  /* 0x00200cffe4007388 */ /* 0x0003e20000000800 */
[----:B------:R-:W-:Y:S05]  /*29d0*/  BRA `(.L_x_45) ;  /* 0x0000024000007947 */ /* 0x000fea0003800000 */
.L_x_44:
[----:B------:R-:W5:Y:S04]  /*29e0*/  LDL R5, [R1+0x10] ;  /* 0x0000100001057983 */ /* 0x000f680000100800 */
[----:B--2---:R-:W2:Y:S01]  /*29f0*/  LDL R4, [R1+0x14] ;  /* 0x0000140001047983 */ /* 0x004ea20000100800 */
[----:B------:R-:W-:-:S13]  /*2a00*/  ISETP.GE.AND P4, PT, R250, c[0x0][0x220], PT ;  /* 0x00008800fa007a0c */ /* 0x000fda0003f86270 */
[----:B------:R-:W-:Y:S01]  /*2a10*/  @!P4 IMAD.MOV.U32 R6, RZ, RZ, R238 ;  /* 0x000000ffff06c224 */ /* 0x000fe200078e00ee */
[----:B------:R1:W-:Y:S01]  /*2a20*/  @P4 STS [R228], RZ ;  /* 0x000000ffe4004388 */ /* 0x0003e20000000800 */
[----:B------:R-:W-:-:S03]  /*2a30*/  @!P4 IMAD.MOV.U32 R7, RZ, RZ, R237 ;  /* 0x000000ffff07c224 */ /* 0x000fc600078e00ed */
[----:B------:R1:W-:Y:S04]  /*2a40*/  @P4 STS [R228+0x4], RZ ;  /* 0x000004ffe4004388 */ /* 0x0003e80000000800 */
[----:B------:R1:W-:Y:S04]  /*2a50*/  @P4 STS [R228+0x8], RZ ;  /* 0x000008ffe4004388 */ /* 0x0003e80000000800 */
[----:B------:R1:W-:Y:S04]  /*2a60*/  @P4 STS [R228+0xc], RZ ;  /* 0x00000cffe4004388 */ /* 0x0003e80000000800 */
[----:B------:R-:W-:Y:S01]  /*2a70*/  @!PT LDS RZ, [RZ] ;  /* 0x00000000fffff984 */ /* 0x000fe20000000800 */
[----:B------:R-:W-:Y:S01]  /*2a80*/  @!PT LDS RZ, [RZ] ;  /* 0x00000000fffff984 */ /* 0x000fe20000000800 */
[----:B------:R-:W-:Y:S01]  /*2a90*/  @!PT LDS RZ, [RZ] ;  /* 0x00000000fffff984 */ /* 0x000fe20000000800 */
[----:B------:R1:W-:Y:S01]  /*2aa0*/  @!P4 LDGSTS.E.BYPASS.LTC128B.128 [R228], [R6.64] ;  /* 0x0000000006e4cfae */ /* 0x0003e2000b901d44 */
[----:B-----5:R-:W-:-:S02]  /*2ab0*/  ISETP.GE.AND P3, PT, R5, c[0x0][0x220], PT ;  /* 0x0000880005007a0c */ /* 0x020fc40003f66270 */
[----:B--2---:R-:W-:-:S11]  /*2ac0*/  ISETP.GE.AND P2, PT, R4, c[0x0][0x220], PT ;  /* 0x0000880004007a0c */ /* 0x004fd60003f46270 */
[----:B------:R-:W-:Y:S01]  /*2ad0*/  @!P3 MOV R4, R238 ;  /* 0x000000ee0004b202 */ /* 0x000fe20000000f00 */
[----:B------:R-:W-:Y:S01]  /*2ae0*/  @!P3 IMAD.MOV.U32 R5, RZ, RZ, R237 ;  /* 0x000000ffff05b224 */ /* 0x000fe200078e00ed */
[----:B------:R1:W-:Y:S04]  /*2af0*/  @P3 STS [R228+0x1000], RZ ;  /* 0x001000ffe4003388 */ /* 0x0003e80000000800 */
[----:B------:R1:W-:Y:S04]  /*2b00*/  @P3 STS [R228+0x1004], RZ ;  /* 0x001004ffe4003388 */ /* 0x0003e80000000800 */
[----:B------:R1:W-:Y:S04]  /*2b10*/  @P3 STS [R228+0x1008], RZ ;  /* 0x001008ffe4003388 */ /* 0x0003e80000000800 */
[----:B------:R1:W-:Y:S04]  /*2b20*/  @P3 STS [R228+0x100c], RZ ;  /* 0x00100cffe4003388 */ /* 0x0003e80000000800 */
[----:B------:R-:W-:Y:S01]  /*2b30*/  @!PT LDS RZ, [RZ] ;  /* 0x00000000fffff984 */ /* 0x000fe20000000800 */
[----:B------:R-:W-:Y:S01]  /*2b40*/  @!PT LDS RZ, [RZ] ;  /* 0x00000000fffff984 */ /* 0x000fe20000000800 */
[----:B------:R-:W-:Y:S01]  /*2b50*/  @!PT LDS RZ, [RZ] ;  /* 0x00000000fffff984 */ /* 0x000fe20000000800 */
[----:B------:R1:W-:Y:S04]  /*2b60*/  @!P3 LDGSTS.E.BYPASS.LTC128B.128 [R228+0x1000], [R4.64+0x40] ;  /* 0x0100004004e4bfae */ /* 0x0003e8000b901d44 */
[----:B------:R1:W-:Y:S04]  /*2b70*/  @P2 STS [R228+0x2000], RZ ;  /* 0x002000ffe4002388 */ /* 0x0003e80000000800 */
[----:B------:R1:W-:Y:S04]  /*2b80*/  @P2 STS [R228+0x2004], RZ ;  /* 0x002004ffe4002388 */ /* 0x0003e80000000800 */
[----:B------:R1:W-:Y:S04]  /*2b90*/  @P2 STS [R228+0x2008], RZ ;  /* 0x002008ffe4002388 */ /* 0x0003e80000000800 */
[----:B------:R1:W-:Y:S01]  /*2ba0*/  @P2 STS [R228+0x200c], RZ ;  /* 0x00200cffe4002388 */ /* 0x0003e20000000800 */
[----:B------:R-:W-:Y:S05]  /*2bb0*/  @P2 BRA `(.L_x_45) ;  /* 0x0000006000002947 */ /* 0x000fea0003800000 */
[----:B-1----:R-:W-:Y:S02]  /*2bc0*/  MOV R4, R238 ;  /* 0x000000ee00047202 */ /* 0x002fe40000000f00 */
[----:B------:R-:W-:-:S05]  /*2bd0*/  MOV R5, R237 ;  /* 0x000000ed00057202 */ /* 0x000fca0000000f00 */
[----:B------:R-:W-:Y:S01]  /*2be0*/  @!PT LDS RZ, [RZ] ;  /* 0x00000000fffff984 */ /* 0x000fe20000000800 */
[----:B------:R-:W-:Y:S01]  /*2bf0*/  @!PT LDS RZ, [RZ] ;  /* 0x00000000fffff984 */ /* 0x000fe20000000800 */
[----:B------:R-:W-:Y:S01]  /*2c00*/  @!PT LDS RZ, [RZ] ;  /* 0x00000000fffff984 */ /* 0x000fe20000000800 */
[----:B------:R1:W-:Y:S02]  /*2c10*/  LDGSTS.E.BYPASS.LTC128B.128 [R228+0x2000], [R4.64+0x80] ;  /* 0x0200008004e47fae */ /* 0x0003e4000b901d44 */
.L_x_45:
[----:B------:R-:W-:Y:S05]  /*2c20*/  BSYNC B0 ;  /* 0x0000000000007941 */ /* 0x000fea0003800000 */
.L_x_43:
[----:B------:R-:W5:Y:S01]  /*2c30*/  LDL R19, [R1+0x48] ;  /* 0x0000480001137983 */ /* 0x000f620000100800 */
[----:B------:R-:W-:Y:S01]  /*2c40*/  IMAD.MOV.U32 R13, RZ, RZ, 0x7f800000 ;  /* 0x7f800000ff0d7424 */ /* 0x000fe200078e00ff */
[----:B------:R-:W-:Y:S01]  /*2c50*/  ULDC.64 UR14, c[0x0][0x198] ;  /* 0x00006600000e7ab9 */ /* 0x000fe20000000a00 */
[----:B----4-:R-:W-:Y:S02]  /*2c60*/  IMAD.MOV.U32 R11, RZ, RZ, 0x7f800000 ;  /* 0x7f800000ff0b7424 */ /* 0x010fe400078e00ff */
[----:B------:R-:W-:Y:S02]  /*2c70*/  IMAD.MOV.U32 R12, RZ, RZ, 0x7f800000 ;  /* 0x7f800000ff0c7424 */ /* 0x000fe400078e00ff */
[----:B------:R-:W-:Y:S01]  /*2c80*/  IMAD.MOV.U32 R20, RZ, RZ, 0x7f800000 ;  /* 0x7f800000ff147424 */ /* 0x000fe200078e00ff */
[C---:B-1---5:R-:W-:Y:S01]  /*2c90*/  IADD3 R5, R19.reuse, 0x28, RZ ;  /* 0x0000002813057810 */ /* 0x062fe20007ffe0ff */
[C---:B------:R-:W-:Y:S01]  /*2ca0*/  IMAD.SHL.U32 R7, R19.reuse, 0x4, RZ ;  /* 0x0000000413077824 */ /* 0x040fe200078e00ff */
[----:B------:R-:W-:-:S02]  /*2cb0*/  IADD3 R4, R19, 0x8, RZ ;  /* 0x0000000813047810 */ /* 0x000fc40007ffe0ff */
[----:B------:R-:W-:Y:S02]  /*2cc0*/  ISETP.GE.AND P4, PT, R5, UR8, PT ;  /* 0x0000000805007c0c */ /* 0x000fe4000bf86270 */
[----:B------:R-:W-:Y:S02]  /*2cd0*/  SHF.R.S32.HI R17, RZ, 0x1f, R19 ;  /* 0x0000001fff117819 */ /* 0x000fe40000011413 */
[----:B------:R-:W-:Y:S02]  /*2ce0*/  ISETP.GE.AND P6, PT, R4, UR8, PT ;  /* 0x0000000804007c0c */ /* 0x000fe4000bfc6270 */
[----:B------:R-:W-:Y:S02]  /*2cf0*/  SHF.R.S32.HI R10, RZ, 0x1f, R5 ;  /* 0x0000001fff0a7819 */ /* 0x000fe40000011405 */
[----:B------:R-:W-:Y:S02]  /*2d00*/  IADD3 R4, P3, R7, UR10, RZ ;  /* 0x0000000a07047c10 */ /* 0x000fe4000ff7e0ff */
[----:B--2---:R-:W-:-:S02]  /*2d10*/  SHF.L.U64.HI R9, R19, 0x2, R17 ;  /* 0x0000000213097819 */ /* 0x004fc40000010211 */
[----:B------:R-:W-:Y:S02]  /*2d20*/  IADD3 R8, R19, 0x20, RZ ;  /* 0x0000002013087810 */ /* 0x000fe40007ffe0ff */
[----:B------:R-:W-:-:S04]  /*2d30*/  @!P4 LEA R6, P2, R5, UR10, 0x2 ;  /* 0x0000000a0506cc11 */ /* 0x000fc8000f8410ff */
[----:B------:R-:W-:Y:S02]  /*2d40*/  @!P4 LEA.HI.X R7, R5, UR9, R10, 0x2, P2 ;  /* 0x000000090507cc11 */ /* 0x000fe400090f140a */
[----:B------:R-:W-:Y:S02]  /*2d50*/  IADD3.X R5, R9, UR9, RZ, P3, !PT ;  /* 0x0000000909057c10 */ /* 0x000fe40009ffe4ff */
[----:B------:R-:W-:Y:S01]  /*2d60*/  ISETP.GE.AND P3, PT, R8, UR8, PT ;  /* 0x0000000808007c0c */ /* 0x000fe2000bf66270 */
[----:B------:R1:W2:Y:S01]  /*2d70*/  @!P4 LDG.E R11, [R6.64] ;  /* 0x00000004060bc981 */ /* 0x0002a2000c1e1900 */
[----:B------:R-:W-:-:S03]  /*2d80*/  ISETP.GE.AND P2, PT, R19, UR8, PT ;  /* 0x0000000813007c0c */ /* 0x000fc6000bf46270 */
[----:B------:R4:W5:Y:S08]  /*2d90*/  @!P6 LDG.E R13, [R4.64+0x20] ;  /* 0x00002004040de981 */ /* 0x000970000c1e1900 */
[----:B---3--:R4:W3:Y:S04]  /*2da0*/  @!P3 LDG.E R12, [R4.64+0x80] ;  /* 0x00008004040cb981 */ /* 0x0088e8000c1e1900 */
[----:B------:R4:W3:Y:S01]  /*2db0*/  @!P2 LDG.E R20, [R4.64] ;  /* 0x000000040414a981 */ /* 0x0008e2000c1e1900 */
[----:B------:R-:W-:-:S03]  /*2dc0*/  UIMAD UR8, UR19, UR14, URZ ;  /* 0x0000000e130872a4 */ /* 0x000fc6000f8e023f */
[----:B------:R-:W-:Y:S01]  /*2dd0*/  @P1 STS [R0+0x9000], RZ ;  /* 0x009000ff00001388 */ /* 0x000fe20000000800 */
[----:B------:R-:W-:-:S03]  /*2de0*/  UIMAD UR8, UR24, UR15, UR8 ;  /* 0x0000000f180872a4 */ /* 0x000fc6000f8e0208 */
[----:B------:R-:W-:Y:S04]  /*2df0*/  @P1 STS [R0+0x9004], RZ ;  /* 0x009004ff00001388 */ /* 0x000fe80000000800 */
[----:B------:R-:W-:Y:S04]  /*2e00*/  @P1 STS.64 [R0+0x9008], RZ ;  /* 0x009008ff00001388 */ /* 0x000fe80000000a00 */
[----:B------:R-:W-:Y:S04]  /*2e10*/  @P1 STS.128 [R0+0xb000], RZ ;  /* 0x00b000ff00001388 */ /* 0x000fe80000000c00 */
[----:B------:R-:W-:Y:S01]  /*2e20*/  @P1 STS.128 [R0+0xd000], RZ ;  /* 0x00d000ff00001388 */ /* 0x000fe20000000c00 */
[----:B----4-:R-:W-:-:S05]  /*2e30*/  IMAD.WIDE.U32 R4, R15, c[0x0][0x198], R250 ;  /* 0x000066000f047a25 */ /* 0x010fca00078e00fa */
[----:B-1----:R-:W-:Y:S01]  /*2e40*/  IADD3 R6, P2, R4, UR23, RZ ;  /* 0x0000001704067c10 */ /* 0x002fe2000ff5e0ff */
[----:B------:R-:W-:-:S05]  /*2e50*/  IMAD.U32 R4, RZ, RZ, UR8 ;  /* 0x00000008ff047e24 */ /* 0x000fca000f8e00ff */
[----:B------:R-:W-:Y:S01]  /*2e60*/  IADD3.X R7, R5, UR27, R4, P2, !PT ;  /* 0x0000001b05077c10 */ /* 0x000fe200097fe404 */
[----:B------:R-:W-:Y:S01]  /*2e70*/  IMAD R4, R16, c[0x0][0x1b0], RZ ;  /* 0x00006c0010047a24 */ /* 0x000fe200078e02ff */
[----:B------:R-:W-:Y:S03]  /*2e80*/  BSSY B0, `(.L_x_46) ;  /* 0x000002c000007945 */ /* 0x000fe60003800000 */
[C---:B------:R-:W-:Y:S02]  /*2e90*/  IMAD R4, R14.reuse, c[0x0][0x1b4], R4 ;  /* 0x00006d000e047a24 */ /* 0x040fe400078e0204 */
[----:B------:R-:W-:Y:S01]  /*2ea0*/  IMAD.WIDE.U32 R6, R14, c[0x0][0x1b0], R6 ;  /* 0x00006c000e067a25 */ /* 0x000fe200078e0006 */
[----:B-----5:R1:W-:Y:S04]  /*2eb0*/  STL [R1+0xc], R13 ;  /* 0x00000c0d01007387 */ /* 0x0203e80000100800 */
[----:B--2---:R2:W-:Y:S04]  /*2ec0*/  STL [R1+0x4], R11 ;  /* 0x0000040b01007387 */ /* 0x0045e80000100800 */
[----:B---3--:R2:W-:Y:S04]  /*2ed0*/  STL [R1], R12 ;  /* 0x0000000c01007387 */ /* 0x0085e80000100800 */
[----:B------:R2:W-:Y:S01]  /*2ee0*/  STL [R1+0x8], R20 ;  /* 0x0000081401007387 */ /* 0x0005e20000100800 */
[----:B-1----:R-:W-:Y:S01]  /*2ef0*/  IMAD.IADD R13, R7, 0x1, R4 ;  /* 0x00000001070d7824 */ /* 0x002fe200078e0204 */
[----:B------:R-:W-:Y:S05]  /*2f00*/  @P1 BRA `(.L_x_47) ;  /* 0x0000023000001947 */ /* 0x000fea0003800000 */
[----:B--2---:R-:W2:Y:S04]  /*2f10*/  LDL R12, [R1+0x10] ;  /* 0x00001000010c7983 */ /* 0x004ea80000100800 */
        /* <DEDUP_REMOVED lines=34> */
.L_x_47:
[----:B------:R-:W-:Y:S05]  /*3140*/  BSYNC B0 ;  /* 0x0000000000007941 */ /* 0x000fea0003800000 */
.L_x_46:
[----:B------:R3:W-:Y:S01]  /*3150*/  @P5 STS.128 [R0+0xa000], RZ ;  /* 0x00a000ff00005388 */ /* 0x0007e20000000c00 */
[----:B------:R-:W-:Y:S03]  /*3160*/  BSSY B0, `(.L_x_48) ;  /* 0x0000026000007945 */ /* 0x000fe60003800000 */
[----:B------:R3:W-:Y:S04]  /*3170*/  @P5 STS.128 [R0+0xc000], RZ ;  /* 0x00c000ff00005388 */ /* 0x0007e80000000c00 */
[----:B------:R3:W-:Y:S01]  /*3180*/  @P5 STS.128 [R0+0xe000], RZ ;  /* 0x00e000ff00005388 */ /* 0x0007e20000000c00 */
[----:B------:R-:W-:Y:S05]  /*3190*/  @P5 BRA `(.L_x_49) ;  /* 0x0000022000005947 */ /* 0x000fea0003800000 */
[----:B-1----:R-:W4:Y:S04]  /*31a0*/  LDL R8, [R1+0x10] ;  /* 0x0000100001087983 */ /* 0x002f280000100800 */
[----:B------:R-:W5:Y:S01]  /*31b0*/  LDL R5, [R1+0x14] ;  /* 0x0000140001057983 */ /* 0x000f620000100800 */
[----:B------:R-:W-:Y:S01]  /*31c0*/  IADD3 R3, P1, R3, 0x40, RZ ;  /* 0x0000004003037810 */ /* 0x000fe20007f3e0ff */
[----:B------:R-:W-:Y:S01]  /*31d0*/  IMAD.MOV.U32 R7, RZ, RZ, R13 ;  /* 0x000000ffff077224 */ /* 0x000fe200078e000d */
[----:B------:R-:W-:-:S03]  /*31e0*/  ISETP.GE.AND P4, PT, R250, c[0x0][0x220], PT ;  /* 0x00008800fa007a0c */ /* 0x000fc60003f86270 */
[----:B------:R-:W-:-:S04]  /*31f0*/  IMAD.X R4, RZ, RZ, R18, P1 ;  /* 0x000000ffff047224 */ /* 0x000fc800008e0612 */
[----:B------:R-:W-:-:S06]  /*3200*/  IMAD R4, R4, c[0x0][0x198], RZ ;  /* 0x0000660004047a24 */ /* 0x000fcc00078e02ff */
[----:B------:R1:W-:Y:S01]  /*3210*/  @P4 STS.128 [R0+0xa000], RZ ;  /* 0x00a000ff00004388 */ /* 0x0003e20000000c00 */
[----:B----4-:R-:W-:Y:S01]  /*3220*/  ISETP.GE.AND P3, PT, R8, c[0x0][0x220], PT ;  /* 0x0000880008007a0c */ /* 0x010fe20003f66270 */
[----:B------:R-:W-:Y:S01]  /*3230*/  IMAD.WIDE.U32 R8, R3, c[0x0][0x198], R6 ;  /* 0x0000660003087a25 */ /* 0x000fe200078e0006 */
[----:B-----5:R-:W-:-:S03]  /*3240*/  ISETP.GE.AND P1, PT, R5, c[0x0][0x220], PT ;  /* 0x0000880005007a0c */ /* 0x020fc60003f26270 */
[----:B------:R-:W-:Y:S01]  /*3250*/  IMAD R3, R3, c[0x0][0x19c], R4 ;  /* 0x0000670003037a24 */ /* 0x000fe200078e0204 */
[----:B------:R-:W-:-:S03]  /*3260*/  @!P4 LEA R6, P5, R8, c[0x0][0x168], 0x1 ;  /* 0x00005a000806ca11 */ /* 0x000fc600078a08ff */
        /* <DEDUP_REMOVED lines=21> */
.L_x_49:
[----:B------:R-:W-:Y:S05]  /*33c0*/  BSYNC B0 ;  /* 0x0000000000007941 */ /* 0x000fea0003800000 */
.L_x_48:
[----:B------:R-:W0:Y:S01]  /*33d0*/  LDGDEPBAR ;  /* 0x00000000000079af */ /* 0x000e220000000000 */
[----:B-1----:R-:W-:Y:S01]  /*33e0*/  IMAD.MOV.U32 R4, RZ, RZ, c[0x0][0x22c] ;  /* 0x00008b00ff047624 */ /* 0x002fe200078e00ff */
[C---:B---3--:R-:W-:Y:S01]  /*33f0*/  IADD3 R0, R227.reuse, 0x1800, RZ ;  /* 0x00001800e3007810 */ /* 0x048fe20007ffe0ff */
[----:B------:R-:W-:Y:S01]  /*3400*/  IMAD.SHL.U32 R219, R227, 0x2, RZ ;  /* 0x00000002e3db7824 */ /* 0x000fe200078e00ff */
[----:B------:R-:W-:Y:S01]  /*3410*/  SHF.L.U64.HI R6, R19, 0x2, R17 ;  /* 0x0000000213067819 */ /* 0x000fe20000010211 */
[----:B------:R-:W-:Y:S01]  /*3420*/  IMAD R4, R4, c[0x0][0x1c0], RZ ;  /* 0x0000700004047a24 */ /* 0x000fe200078e02ff */
[----:B------:R-:W-:Y:S01]  /*3430*/  SEL R0, R0, R227, !P0 ;  /* 0x000000e300007207 */ /* 0x000fe20004000000 */
[----:B------:R-:W-:Y:S01]  /*3440*/  UIADD3 UR8, UR24, 0x80, URZ ;  /* 0x0000008018087890 */ /* 0x000fe2000fffe03f */
[----:B------:R-:W-:Y:S01]  /*3450*/  IADD3 R3, R225, 0x1800, RZ ;  /* 0x00001800e1037810 */ /* 0x000fe20007ffe0ff */
[C---:B------:R-:W-:Y:S01]  /*3460*/  IMAD.SHL.U32 R7, R4.reuse, 0x10, RZ ;  /* 0x0000001004077824 */ /* 0x040fe200078e00ff */
[----:B------:R-:W-:Y:S01]  /*3470*/  SHF.L.U32 R5, R4, 0x3, RZ ;  /* 0x0000000304057819 */ /* 0x000fe200000006ff */
[----:B------:R-:W-:Y:S01]  /*3480*/  IMAD.SHL.U32 R216, R0, 0x2, RZ ;  /* 0x0000000200d87824 */ /* 0x000fe200078e00ff */
[----:B------:R-:W-:Y:S01]  /*3490*/  IADD3 R0, R19, -0x40, RZ ;  /* 0xffffffc013007810 */ /* 0x000fe20007ffe0ff */
[----:B------:R1:W-:Y:S01]  /*34a0*/  STL [R1+0x38], R6 ;  /* 0x0000380601007387 */ /* 0x0003e20000100800 */
[----:B------:R-:W-:Y:S01]  /*34b0*/  IADD3 R4, R7, 0x40, RZ ;  /* 0x0000004007047810 */ /* 0x000fe20007ffe0ff */
[----:B------:R-:W-:Y:S01]  /*34c0*/  IMAD.MOV.U32 R239, RZ, RZ, R228 ;  /* 0x000000ffffef7224 */ /* 0x000fe200078e00e4 */
[----:B------:R-:W-:Y:S01]  /*34d0*/  SEL R3, R3, R225, !P0 ;  /* 0x000000e103037207 */ /* 0x000fe20004000000 */
[----:B------:R-:W-:Y:S01]  /*34e0*/  IMAD.SHL.U32 R0, R0, 0x4, RZ ;  /* 0x0000000400007824 */ /* 0x000fe200078e00ff */
[----:B------:R-:W-:Y:S01]  /*34f0*/  CS2R R126, SRZ ;  /* 0x00000000007e7805 */ /* 0x000fe2000001ff00 */
[----:B------:R-:W-:Y:S01]  /*3500*/  IMAD.IADD R4, R5, 0x1, R4 ;  /* 0x0000000105047824 */ /* 0x000fe200078e0204 */
[----:B------:R-:W-:Y:S01]  /*3510*/  CS2R R124, SRZ ;  /* 0x00000000007c7805 */ /* 0x000fe2000001ff00 */
[----:B------:R-:W-:Y:S01]  /*3520*/  CS2R R130, SRZ ;  /* 0x0000000000827805 */ /* 0x000fe2000001ff00 */
[----:B------:R-:W-:Y:S01]  /*3530*/  CS2R R128, SRZ ;  /* 0x0000000000807805 */ /* 0x000fe2000001ff00 */
[----:B------:R-:W-:Y:S01]  /*3540*/  CS2R R122, SRZ ;  /* 0x00000000007a7805 */ /* 0x000fe2000001ff00 */
[----:B------:R-:W-:-:S04]  /*3550*/  DEPBAR.LE SB0, 0x1 ;  /* 0x000080400000791a */ /* 0x000fc80000000000 */
[----:B------:R-:W-:Y:S01]  /*3560*/  BAR.SYNC.DEFER_BLOCKING 0x0 ;  /* 0x0000000000007b1d */ /* 0x000fe20000010000 */
        /* <DEDUP_REMOVED lines=9> */
[----:B-1----:R-:W-:Y:S01]  /*3600*/  IADD3 R6, R7, 0x20, RZ ;  /* 0x0000002007067810 */ /* 0x002fe20007ffe0ff */
[----:B------:R-:W-:Y:S01]  /*3610*/  IMAD.SHL.U32 R7, R19, 0x4, RZ ;  /* 0x0000000413077824 */ /* 0x000fe200078e00ff */
[----:B------:R-:W-:Y:S01]  /*3620*/  CS2R R102, SRZ ;  /* 0x0000000000667805 */ /* 0x000fe2000001ff00 */
[----:B------:R-:W-:Y:S01]  /*3630*/  CS2R R100, SRZ ;  /* 0x0000000000647805 */ /* 0x000fe2000001ff00 */
[C---:B------:R-:W-:Y:S01]  /*3640*/  IADD3 R6, R5.reuse, R6, RZ ;  /* 0x0000000605067210 */ /* 0x040fe20007ffe0ff */
[----:B------:R-:W-:Y:S01]  /*3650*/  CS2R R94, SRZ ;  /* 0x00000000005e7805 */ /* 0x000fe2000001ff00 */
[----:B------:R-:W-:Y:S01]  /*3660*/  STL [R1+0x3c], R7 ;  /* 0x00003c0701007387 */ /* 0x000fe20000100800 */
[----:B------:R-:W-:Y:S01]  /*3670*/  CS2R R92, SRZ ;  /* 0x00000000005c7805 */ /* 0x000fe2000001ff00 */
[----:B------:R-:W-:Y:S01]  /*3680*/  CS2R R98, SRZ ;  /* 0x0000000000627805 */ /* 0x000fe2000001ff00 */
[C---:B------:R-:W-:Y:S01]  /*3690*/  IMAD.IADD R6, R5.reuse, 0x1, R6 ;  /* 0x0000000105067824 */ /* 0x040fe200078e0206 */
[----:B------:R1:W-:Y:S01]  /*36a0*/  STL [R1+0x34], R0 ;  /* 0x0000340001007387 */ /* 0x0003e20000100800 */
[----:B------:R-:W-:Y:S01]  /*36b0*/  CS2R R96, SRZ ;  /* 0x0000000000607805 */ /* 0x000fe2000001ff00 */
[----:B------:R-:W-:Y:S01]  /*36c0*/  CS2R R90, SRZ ;  /* 0x00000000005a7805 */ /* 0x000fe2000001ff00 */
[C---:B------:R-:W-:Y:S01]  /*36d0*/  IMAD.IADD R6, R5.reuse, 0x1, R6 ;  /* 0x0000000105067824 */ /* 0x040fe200078e0206 */
[----:B------:R-:W3:Y:S01]  /*36e0*/  LDSM.16.M88.4 R168, [R218+0xf000] ;  /* 0x00f00000daa8783b */ /* 0x000ee20000000200 */
[----:B------:R-:W-:Y:S01]  /*36f0*/  CS2R R88, SRZ ;  /* 0x0000000000587805 */ /* 0x000fe2000001ff00 */
[----:B------:R-:W-:Y:S01]  /*3700*/  CS2R R86, SRZ ;  /* 0x0000000000567805 */ /* 0x000fe2000001ff00 */
[C---:B------:R-:W-:Y:S01]  /*3710*/  IMAD.IADD R6, R5.reuse, 0x1, R6 ;  /* 0x0000000105067824 */ /* 0x040fe200078e0206 */
[----:B------:R-:W4:Y:S01]  /*3720*/  LDSM.16.M88.4 R172, [R218+0xf400] ;  /* 0x00f40000daac783b */ /* 0x000f220000000200 */
[----:B------:R-:W-:Y:S01]  /*3730*/  CS2R R84, SRZ ;  /* 0x0000000000547805 */ /* 0x000fe2000001ff00 */
[----:B------:R-:W-:Y:S01]  /*3740*/  CS2R R78, SRZ ;  /* 0x00000000004e7805 */ /* 0x000fe2000001ff00 */
[----:B------:R-:W-:Y:S01]  /*3750*/  CS2R R76, SRZ ;  /* 0x00000000004c7805 */ /* 0x000fe2000001ff00 */
[----:B------:R-:W2:Y:S01]  /*3760*/  LDSM.16.M88.4 R176, [R217+0xf000] ;  /* 0x00f00000d9b0783b */ /* 0x000ea20000000200 */
        /* <DEDUP_REMOVED lines=12> */
[C---:B-1----:R-:W-:Y:S01]  /*3830*/  IADD3 R0, R5.reuse, R4, RZ ;  /* 0x0000000405007210 */ /* 0x042fe20007ffe0ff */
[C---:B------:R-:W-:Y:S01]  /*3840*/  IMAD.IADD R4, R5.reuse, 0x1, R6 ;  /* 0x0000000105047824 */ /* 0x040fe200078e0206 */
[----:B------:R-:W-:Y:S01]  /*3850*/  CS2R R64, SRZ ;  /* 0x0000000000407805 */ /* 0x000fe2000001ff00 */
[----:B------:R-:W1:Y:S01]  /*3860*/  LDSM.16.M88.4 R192, [R217+0x11000] ;  /* 0x01100000d9c0783b */ /* 0x000e620000000200 */
[C---:B------:R-:W-:Y:S01]  /*3870*/  IADD3 R0, R5.reuse, R0, RZ ;  /* 0x0000000005007210 */ /* 0x040fe20007ffe0ff */
[----:B------:R-:W-:Y:S01]  /*3880*/  CS2R R58, SRZ ;  /* 0x00000000003a7805 */ /* 0x000fe2000001ff00 */
[----:B------:R-:W-:Y:S01]  /*3890*/  CS2R R56, SRZ ;  /* 0x0000000000387805 */ /* 0x000fe2000001ff00 */
[----:B------:R-:W1:Y:S01]  /*38a0*/  LDSM.16.M88.4 R196, [R217+0x11400] ;  /* 0x01140000d9c4783b */ /* 0x000e620000000200 */
[----:B------:R-:W-:Y:S01]  /*38b0*/  IADD3 R0, R5, R0, RZ ;  /* 0x0000000005007210 */ /* 0x000fe20007ffe0ff */
[----:B------:R-:W-:Y:S01]  /*38c0*/  CS2R R54, SRZ ;  /* 0x0000000000367805 */ /* 0x000fe2000001ff00 */
[----:B------:R-:W-:Y:S01]  /*38d0*/  CS2R R52, SRZ ;  /* 0x0000000000347805 */ /* 0x000fe2000001ff00 */
[----:B------:R-:W1:Y:S01]  /*38e0*/  LDSM.16.M88.4 R200, [R218+0x13000] ;  /* 0x01300000dac8783b */ /* 0x000e620000000200 */
[----:B------:R-:W-:Y:S01]  /*38f0*/  CS2R R46, SRZ ;  /* 0x00000000002e7805 */ /* 0x000fe2000001ff00 */
        /* <DEDUP_REMOVED lines=9> */
[----:B------:R-:W-:Y:S01]  /*3990*/  SHF.L.U32 R3, R3, 0x1, RZ ;  /* 0x0000000103037819 */ /* 0x000fe200000006ff */
[----:B------:R-:W1:Y:S01]  /*39a0*/  LDSM.16.M88.4 R212, [R217+0x13400] ;  /* 0x01340000d9d4783b */ /* 0x000e620000000200 */
[----:B------:R-:W-:Y:S01]  /*39b0*/  IADD3 R220, R219, R226, RZ ;  /* 0x000000e2dbdc7210 */ /* 0x000fe20007ffe0ff */
[----:B------:R-:W-:-:S02]  /*39c0*/  UISETP.GE.AND UP0, UPT, UR8, UR6, UPT ;  /* 0x000000060800728c */ /* 0x000fc4000bf06270 */
[----:B------:R-:W-:Y:S04]  /*39d0*/  STL [R1+0x1c], R6 ;  /* 0x00001c0601007387 */ /* 0x000fe80000100800 */
[----:B------:R5:W-:Y:S04]  /*39e0*/  STL [R1+0x18], R0 ;  /* 0x0000180001007387 */ /* 0x000be80000100800 */
[----:B------:R1:W-:Y:S01]  /*39f0*/  STL [R1+0x24], R4 ;  /* 0x0000240401007387 */ /* 0x0003e20000100800 */
[----:B-----5:R-:W-:-:S05]  /*3a00*/  IADD3 R0, R5, R0, RZ ;  /* 0x0000000005007210 */ /* 0x020fca0007ffe0ff */
[----:B--234-:R1:W-:Y:S02]  /*3a10*/  STL [R1+0x20], R0 ;  /* 0x0000200001007387 */ /* 0x01c3e40000100800 */
.L_x_52:
[----:B------:R-:W0:Y:S01]  /*3a20*/  LDGDEPBAR ;  /* 0x00000000000079af */ /* 0x000e220000000000 */
[----:B-1----:R-:W-:Y:S01]  /*3a30*/  IMAD.IADD R0, R226, 0x1, R216 ;  /* 0x00000001e2007824 */ /* 0x002fe200078e02d8 */
        /* <DEDUP_REMOVED lines=9> */
[----:B------:R-:W4:Y:S04]  /*3ad0*/  LDL R241, [R1+0xc] ;  /* 0x00000c0001f17983 */ /* 0x000f280000100800 */
[----:B------:R-:W2:Y:S01]  /*3ae0*/  LDL R240, [R1] ;  /* 0x0000000001f07983 */ /* 0x000ea20000100800 */
        /* <DEDUP_REMOVED lines=57> */
[----:B--2---:R-:W-:Y:S04]  /*3e80*/  FMUL.FTZ R136, R240, 1.4426950216293334961 ;  /* 0x3fb8aa3bf0887820 */ /* 0x004fe80000410000 */
[----:B------:R-:W-:Y:S01]  /*3e90*/  HMMA.16816.F32.BF16 R32, R140, R138, R32 ;  /* 0x0000008a8c20723c */ /* 0x000fe20000041820 */
[----:B------:R-:W2:Y:S04]  /*3ea0*/  LDL R140, [R1+0x4] ;  /* 0x00000400018c7983 */ /* 0x000ea80000100800 */
[----:B------:R-:W2:Y:S02]  /*3eb0*/  LDL R141, [R1+0x3c] ;  /* 0x00003c00018d7983 */ /* 0x000ea40000100800 */
[----:B------:R-:W-:Y:S01]  /*3ec0*/  IMAD.U32 R138, RZ, RZ, UR20 ;  /* 0x00000014ff8a7e24 */ /* 0x000fe2000f8e00ff */
[-C--:B------:R-:W-:Y:S05]  /*3ed0*/  HMMA.16816.F32.BF16 R4, R132, R148.reuse, R4 ;  /* 0x000000948404723c */ /* 0x080fea0000041804 */
        /* <DEDUP_REMOVED lines=16> */
[----:B------:R1:W3:Y:S07]  /*3fe0*/  LDSM.16.M88.4 R132, [R0+0x2800] ;  /* 0x002800000084783b */ /* 0x0002ee0000000200 */
        /* <DEDUP_REMOVED lines=8> */
[C---:B---3--:R-:W-:Y:S03]  /*4070*/  HMMA.16816.F32.BF16 R8, R132.reuse, R160, R8 ;  /* 0x000000a08408723c */ /* 0x048fe60000041808 */
        /* <DEDUP_REMOVED lines=50> */
[C---:B--2---:R-:W-:Y:S01]  /*43a0*/  FMUL.FTZ R0, R140.reuse, 1.4426950216293334961 ;  /* 0x3fb8aa3b8c007820 */ /* 0x044fe20000410000 */
[----:B------:R-:W-:Y:S04]  /*43b0*/  FSETP.NEU.FTZ.AND P2, PT, R140, -INF , PT ;  /* 0xff8000008c00780b */ /* 0x000fe80003f5d000 */
[----:B------:R-:W-:Y:S02]  /*43c0*/  FSEL R0, R0, RZ, P2 ;  /* 0x000000ff00007208 */ /* 0x000fe40001000000 */
[----:B------:R-:W-:Y:S03]  /*43d0*/  PLOP3.LUT P2, PT, PT, PT, UP0, 0x80, 0x0 ;  /* 0x000000000000781c */ /* 0x000fe60003f4f008 */
[--C-:B------:R-:W-:Y:S02]  /*43e0*/  FFMA.FTZ R10, R10, c[0x0][0x23c], -R0.reuse ;  /* 0x00008f000a0a7a23 */ /* 0x100fe40000010800 */
[--C-:B------:R-:W-:Y:S02]  /*43f0*/  FFMA.FTZ R11, R11, c[0x0][0x23c], -R0.reuse ;  /* 0x00008f000b0b7a23 */ /* 0x100fe40000010800 */
[----:B------:R-:W-:Y:S01]  /*4400*/  FFMA.FTZ R14, R14, c[0x0][0x23c], -R0 ;  /* 0x00008f000e0e7a23 */ /* 0x000fe20000010800 */
[----:B------:R-:W1:Y:S05]  /*4410*/  MUFU.EX2 R140, R10 ;  /* 0x0000000a008c7308 */ /* 0x000e6a0000000800 */
[----:B------:R-:W-:Y:S02]  /*4420*/  @P2 IADD3 R4, R138, 0x9, RZ ;  /* 0x000000098a042810 */ /* 0x000fe40007ffe0ff */
[----:B------:R-:W-:Y:S02]  /*4430*/  PLOP3.LUT P2, PT, PT, PT, UP0, 0x80, 0x0 ;  /* 0x000000000000781c */ /* 0x000fe40003f4f008 */
[----:B------:R-:W-:Y:S01]  /*4440*/  @P3 ISETP.GE.AND P3, PT, R4, UR6, PT ;  /* 0x0000000604003c0c */ /* 0x000fe2000bf66270 */
[----:B------:R-:W2:Y:S01]  /*4450*/  MUFU.EX2 R252, R11 ;  /* 0x0000000b00fc7308 */ /* 0x000ea20000000800 */
        /* <DEDUP_REMOVED lines=17> */
[----:B------:R-:W-:Y:S04]  /*4570*/  FFMA.FTZ R17, R17, c[0x0][0x23c], -R139 ;  /* 0x00008f0011117a23 */ /* 0x000fe8000001088b */
[-C--:B------:R-:W-:Y:S01]  /*4580*/  HMMA.16816.F32.BF16 R28, R132, R6.reuse, R28 ;  /* 0x00000006841c723c */ /* 0x080fe2000004181c */
[----:B------:R-:W3:Y:S03]  /*4590*/  MUFU.EX2 R164, R17 ;  /* 0x0000001100a47308 */ /* 0x000ee60000000800 */
[----:B------:R-:W-:Y:S02]  /*45a0*/  @P1 FSEL R19, R19, -INF , !P3 ;  /* 0xff80000013131808 */ /* 0x000fe40005800000 */
[----:B------:R-:W-:Y:S02]  /*45b0*/  PLOP3.LUT P1, PT, PT, PT, UP0, 0x80, 0x0 ;  /* 0x000000000000781c */ /* 0x000fe40003f2f008 */
[----:B------:R-:W-:Y:S01]  /*45c0*/  HMMA.16816.F32.BF16 R32, R156, R6, R32 ;  /* 0x000000069c20723c */ /* 0x000fe20000041820 */
[----:B------:R-:W-:Y:S03]  /*45d0*/  PLOP3.LUT P3, PT, PT, PT, UP0, 0x80, 0x0 ;  /* 0x000000000000781c */ /* 0x000fe60003f6f008 */
[----:B------:R-:W-:Y:S01]  /*45e0*/  @P0 FSEL R20, R20, -INF , !P5 ;  /* 0xff80000014140808 */ /* 0x000fe20006800000 */
[----:B------:R-:W-:Y:S01]  /*45f0*/  FFMA.FTZ R19, R19, c[0x0][0x23c], -R137 ;  /* 0x00008f0013137a23 */ /* 0x000fe20000010889 */
[----:B------:R-:W-:Y:S01]  /*4600*/  PLOP3.LUT P0, PT, PT, PT, UP0, 0x80, 0x0 ;  /* 0x000000000000781c */ /* 0x000fe20003f0f008 */
[----:B-1----:R-:W-:Y:S01]  /*4610*/  IMAD.MOV.U32 R159, RZ, RZ, R140 ;  /* 0x000000ffff9f7224 */ /* 0x002fe200078e008c */
[----:B------:R-:W-:Y:S01]  /*4620*/  @P2 FSEL R24, R24, -INF , !P5 ;  /* 0xff80000018182808 */ /* 0x000fe20006800000 */
[----:B------:R-:W-:Y:S01]  /*4630*/  MUFU.EX2 R166, R19 ;  /* 0x0000001300a67308 */ /* 0x000fe20000000800 */
[----:B------:R-:W-:Y:S01]  /*4640*/  PLOP3.LUT P2, PT, PT, PT, UP0, 0x80, 0x0 ;  /* 0x000000000000781c */ /* 0x000fe20003f4f008 */
[----:B------:R-:W4:Y:S01]  /*4650*/  LDL R140, [R1+0x38] ;  /* 0x00003800018c7983 */ /* 0x000f220000100800 */
        /* <DEDUP_REMOVED lines=32> */
[----:B--2---:R-:W-:Y:S01]  /*4860*/  F2FP.BF16.PACK_AB R5, R252, R159 ;  /* 0x0000009ffc05723e */ /* 0x004fe200000010ff */
[----:B------:R-:W2:Y:S01]  /*4870*/  MUFU.EX2 R162, R23 ;  /* 0x0000001700a27308 */ /* 0x000ea20000000800 */
[----:B------:R-:W-:Y:S02]  /*4880*/  @P0 FSEL R27, R27, -INF , !P6 ;  /* 0xff8000001b1b0808 */ /* 0x000fe40007000000 */
[----:B------:R-:W-:Y:S02]  /*4890*/  PLOP3.LUT P0, PT, PT, PT, UP0, 0x80, 0x0 ;  /* 0x000000000000781c */ /* 0x000fe40003f0f008 */
[----:B------:R-:W-:Y:S01]  /*48a0*/  @P2 FSEL R30, R30, -INF , !P3 ;  /* 0xff8000001e1e2808 */ /* 0x000fe20005800000 */
[--C-:B------:R-:W-:Y:S01]  /*48b0*/  FFMA.FTZ R27, R27, c[0x0][0x23c], -R0.reuse ;  /* 0x00008f001b1b7a23 */ /* 0x100fe20000010800 */
[----:B------:R-:W-:Y:S02]  /*48c0*/  PLOP3.LUT P2, PT, PT, PT, UP0, 0x80, 0x0 ;  /* 0x000000000000781c */ /* 0x000fe40003f4f008 */
[----:B------:R-:W-:Y:S01]  /*48d0*/  @P1 ISETP.GE.AND P1, PT, R138, UR6, PT ;  /* 0x000000068a001c0c */ /* 0x000fe2000bf26270 */
[----:B------:R-:W-:Y:S01]  /*48e0*/  FFMA.FTZ R30, R30, c[0x0][0x23c], -R0 ;  /* 0x00008f001e1e7a23 */ /* 0x000fe20000010800 */
[----:B---3--:R-:W-:Y:S01]  /*48f0*/  F2FP.BF16.PACK_AB R4, R164, R143 ;  /* 0x0000008fa404723e */ /* 0x008fe200000010ff */
[----:B------:R-:W-:Y:S01]  /*4900*/  MUFU.EX2 R241, R24 ;  /* 0x0000001800f17308 */ /* 0x000fe20000000800 */
[----:B-1----:R-:W-:Y:S03]  /*4910*/  F2FP.BF16.PACK_AB R7, R243, R244 ;  /* 0x000000f4f307723e */ /* 0x002fe600000010ff */
[----:B------:R2:W-:Y:S06]  /*4920*/  STS [R230+0x13000], R4 ;  /* 0x01300004e6007388 */ /* 0x0005ec0000000800 */
[----:B------:R-:W-:Y:S01]  /*4930*/  @P0 FSEL R29, R29, -INF , !P1 ;  /* 0xff8000001d1d0808 */ /* 0x000fe20004800000 */
[----:B------:R-:W-:Y:S01]  /*4940*/  MUFU.EX2 R165, R25 ;  /* 0x0000001900a57308 */ /* 0x000fe20000000800 */
[----:B------:R-:W-:Y:S02]  /*4950*/  PLOP3.LUT P0, PT, PT, PT, UP0, 0x80, 0x0 ;  /* 0x000000000000781c */ /* 0x000fe40003f0f008 */
[----:B------:R-:W-:Y:S01]  /*4960*/  @P2 FSEL R33, R33, -INF , !P1 ;  /* 0xff80000021212808 */ /* 0x000fe20004800000 */
[----:B------:R-:W-:Y:S01]  /*4970*/  FFMA.FTZ R136, R29, c[0x0][0x23c], -R136 ;  /* 0x00008f001d887a23 */ /* 0x000fe20000010888 */
[----:B------:R-:W-:Y:S05]  /*4980*/  PLOP3.LUT P2, PT, PT, PT, UP0, 0x80, 0x0 ;  /* 0x000000000000781c */ /* 0x000fea0003f4f008 */
[----:B------:R-:W-:Y:S04]  /*4990*/  MUFU.EX2 R242, R26 ;  /* 0x0000001a00f27308 */ /* 0x000fe80000000800 */
[----:B------:R-:W-:Y:S02]  /*49a0*/  @P0 FSEL R32, R32, -INF , !P3 ;  /* 0xff80000020200808 */ /* 0x000fe40005800000 */
[----:B------:R-:W-:Y:S02]  /*49b0*/  PLOP3.LUT P0, PT, PT, PT, UP0, 0x80, 0x0 ;  /* 0x000000000000781c */ /* 0x000fe40003f0f008 */
[----:B------:R-:W-:Y:S01]  /*49c0*/  @P2 FSEL R35, R35, -INF , !P1 ;  /* 0xff80000023232808 */ /* 0x000fe20004800000 */
[--C-:B------:R-:W-:Y:S01]  /*49d0*/  FFMA.FTZ R32, R32, c[0x0][0x23c], -R139.reuse ;  /* 0x00008f0020207a23 */ /* 0x100fe2000001088b */
[----:B--2---:R-:W-:Y:S01]  /*49e0*/  F2FP.BF16.PACK_AB R4, R162, R163 ;  /* 0x000000a3a204723e */ /* 0x004fe200000010ff */
        /* <DEDUP_REMOVED lines=13> */
[----:B------:R-:W3:Y:S10]  /*4ac0*/  MUFU.EX2 R151, R137 ;  /* 0x0000008900977308 */ /* 0x000ef40000000800 */
[----:B------:R-:W-:Y:S01]  /*4ad0*/  MUFU.EX2 R155, R28 ;  /* 0x0000001c009b7308 */ /* 0x000fe20000000800 */
[----:B--2---:R-:W-:Y:S05]  /*4ae0*/  F2FP.BF16.PACK_AB R0, R166, R167 ;  /* 0x000000a7a600723e */ /* 0x004fea00000010ff */
[----:B------:R1:W-:Y:S04]  /*4af0*/  STS [R230+0x13400], R0 ;  /* 0x01340000e6007388 */ /* 0x0003e80000000800 */
[----:B------:R-:W2:Y:S01]  /*4b00*/  MUFU.EX2 R154, R136 ;  /* 0x00000088009a7308 */ /* 0x000ea20000000800 */
[----:B------:R2:W-:Y:S04]  /*4b10*/  STS [R232+0x14000], R6 ;  /* 0x01400006e8007388 */ /* 0x0005e80000000800 */
[----:B------:R3:W-:Y:S05]  /*4b20*/  STS [R232+0x14400], R5 ;  /* 0x01440005e8007388 */ /* 0x0007ea0000000800 */
[----:B------:R-:W3:Y:S01]  /*4b30*/  MUFU.EX2 R156, R30 ;  /* 0x0000001e009c7308 */ /* 0x000ee20000000800 */
[----:B------:R3:W-:Y:S01]  /*4b40*/  STS [R230+0x14000], R7 ;  /* 0x01400007e6007388 */ /* 0x0007e20000000800 */
[----:B-1----:R-:W-:Y:S02]  /*4b50*/  F2FP.BF16.PACK_AB R0, R150, R149 ;  /* 0x000000959600723e */ /* 0x002fe400000010ff */
[----:B--2---:R-:W-:Y:S02]  /*4b60*/  F2FP.BF16.PACK_AB R6, R246, R247 ;  /* 0x000000f7f606723e */ /* 0x004fe400000010ff */
[----:B---3--:R-:W-:Y:S03]  /*4b70*/  F2FP.BF16.PACK_AB R5, R160, R161 ;  /* 0x000000a1a005723e */ /* 0x008fe600000010ff */
[----:B------:R1:W-:Y:S01]  /*4b80*/  STS [R230+0x14400], R6 ;  /* 0x01440006e6007388 */ /* 0x0003e20000000800 */
[----:B------:R-:W-:Y:S03]  /*4b90*/  F2FP.BF16.PACK_AB R7, R165, R241 ;  /* 0x000000f1a507723e */ /* 0x000fe600000010ff */
[----:B------:R2:W-:Y:S04]  /*4ba0*/  STS [R231+0x13000], R5 ;  /* 0x01300005e7007388 */ /* 0x0005e80000000800 */
[----:B------:R3:W-:Y:S04]  /*4bb0*/  STS [R231+0x13400], R4 ;  /* 0x01340004e7007388 */ /* 0x0007e80000000800 */
[----:B------:R3:W-:Y:S01]  /*4bc0*/  STS [R229+0x13000], R0 ;  /* 0x01300000e5007388 */ /* 0x0007e20000000800 */
[----:B-1----:R-:W-:Y:S02]  /*4bd0*/  F2FP.BF16.PACK_AB R6, R240, R242 ;  /* 0x000000f2f006723e */ /* 0x002fe400000010ff */
[----:B--2---:R-:W-:Y:S02]  /*4be0*/  F2FP.BF16.PACK_AB R5, R151, R152 ;  /* 0x000000989705723e */ /* 0x004fe400000010ff */
[----:B---3--:R-:W-:Y:S03]  /*4bf0*/  F2FP.BF16.PACK_AB R4, R154, R155 ;  /* 0x0000009b9a04723e */ /* 0x008fe600000010ff */
[----:B------:R-:W-:Y:S01]  /*4c00*/  STS [R229+0x13400], R5 ;  /* 0x01340005e5007388 */ /* 0x000fe20000000800 */
[----:B------:R-:W-:Y:S03]  /*4c10*/  F2FP.BF16.PACK_AB R0, R153, R156 ;  /* 0x0000009c9900723e */ /* 0x000fe600000010ff */
[----:B------:R-:W-:Y:S04]  /*4c20*/  STS [R231+0x14000], R7 ;  /* 0x01400007e7007388 */ /* 0x000fe80000000800 */
[----:B------:R-:W-:Y:S04]  /*4c30*/  STS [R231+0x14400], R6 ;  /* 0x01440006e7007388 */ /* 0x000fe80000000800 */
[----:B------:R-:W-:Y:S04]  /*4c40*/  STS [R229+0x14400], R0 ;  /* 0x01440000e5007388 */ /* 0x000fe80000000800 */
[----:B------:R-:W-:Y:S04]  /*4c50*/  STS [R229+0x14000], R4 ;  /* 0x01400004e5007388 */ /* 0x000fe80000000800 */
[----:B------:R-:W1:Y:S08]  /*4c60*/  LDSM.16.M88.4 R32, [R219+0x6000] ;  /* 0x00600000db20783b */ /* 0x000e700000000200 */
[----:B------:R-:W2:Y:S08]  /*4c70*/  LDSM.16.M88.4 R28, [R219+0x6800] ;  /* 0x00680000db1c783b */ /* 0x000eb00000000200 */
[----:B------:R-:W3:Y:S08]  /*4c80*/  LDSM.16.M88.4 R132, [R220+0x6000] ;  /* 0x00600000dc84783b */ /* 0x000ef00000000200 */
[----:B------:R-:W3:Y:S01]  /*4c90*/  LDSM.16.M88.4 R136, [R220+0x6800] ;  /* 0x00680000dc88783b */ /* 0x000ee20000000200 */
[-C--:B-1----:R-:W-:Y:S08]  /*4ca0*/  HMMA.16816.F32.BF16 R4, R32, R168.reuse, RZ ;  /* 0x000000a82004723c */ /* 0x082ff000000418ff */
[C---:B--2---:R-:W-:Y:S08]  /*4cb0*/  HMMA.16816.F32.BF16 R8, R28.reuse, R168, RZ ;  /* 0x000000a81c08723c */ /* 0x044ff000000418ff */
[-C--:B------:R-:W-:Y:S01]  /*4cc0*/  HMMA.16816.F32.BF16 R12, R28, R170.reuse, RZ ;  /* 0x000000aa1c0c723c */ /* 0x080fe200000418ff */
[----:B----4-:R-:W-:Y:S02]  /*4cd0*/  IADD3.X R145, R140, UR11, RZ, P0, !PT ;  /* 0x0000000b8c917c10 */ /* 0x010fe400087fe4ff */
[----:B------:R-:W-:Y:S05]  /*4ce0*/  PLOP3.LUT P0, PT, PT, PT, UP5, 0x80, 0x0 ;  /* 0x000000000000781c */ /* 0x000fea0003f0f058 */
[C---:B------:R-:W-:Y:S01]  /*4cf0*/  HMMA.16816.F32.BF16 R16, R32.reuse, R170, RZ ;  /* 0x000000aa2010723c */ /* 0x040fe200000418ff */
[----:B------:R-:W2:Y:S04]  /*4d00*/  LDG.E R142, [R144.64] ;  /* 0x00000004908e7981 */ /* 0x000ea8000c1e1900 */
[----:B------:R-:W4:Y:S03]  /*4d10*/  LDG.E R141, [R144.64+0x20] ;  /* 0x00002004908d7981 */ /* 0x000f26000c1e1900 */
[-C--:B------:R-:W-:Y:S01]  /*4d20*/  HMMA.16816.F32.BF16 R20, R32, R172.reuse, RZ ;  /* 0x000000ac2014723c */ /* 0x080fe200000418ff */
[----:B------:R-:W2:Y:S04]  /*4d30*/  LDG.E R140, [R144.64+0x80] ;  /* 0x00008004908c7981 */ /* 0x000ea8000c1e1900 */
[----:B------:R1:W2:Y:S03]  /*4d40*/  LDG.E R0, [R144.64+0xa0] ;  /* 0x0000a00490007981 */ /* 0x0002a6000c1e1900 */
[C---:B------:R-:W-:Y:S08]  /*4d50*/  HMMA.16816.F32.BF16 R24, R28.reuse, R172, RZ ;  /* 0x000000ac1c18723c */ /* 0x040ff000000418ff */
[-C--:B------:R-:W-:Y:S08]  /*4d60*/  HMMA.16816.F32.BF16 R28, R28, R174.reuse, RZ ;  /* 0x000000ae1c1c723c */ /* 0x080ff000000418ff */
[----:B------:R-:W-:Y:S08]  /*4d70*/  HMMA.16816.F32.BF16 R32, R32, R174, RZ ;  /* 0x000000ae2020723c */ /* 0x000ff000000418ff */
[-C--:B---3--:R-:W-:Y:S08]  /*4d80*/  HMMA.16816.F32.BF16 R4, R132, R176.reuse, R4 ;  /* 0x000000b08404723c */ /* 0x088ff00000041804 */
[C---:B------:R-:W-:Y:S08]  /*4d90*/  HMMA.16816.F32.BF16 R8, R136.reuse, R176, R8 ;  /* 0x000000b08808723c */ /* 0x040ff00000041808 */
[-C--:B------:R-:W-:Y:S08]  /*4da0*/  HMMA.16816.F32.BF16 R12, R136, R178.reuse, R12 ;  /* 0x000000b2880c723c */ /* 0x080ff0000004180c */
[C---:B------:R-:W-:Y:S08]  /*4db0*/  HMMA.16816.F32.BF16 R16, R132.reuse, R178, R16 ;  /* 0x000000b28410723c */ /* 0x040ff00000041810 */
[-C--:B------:R-:W-:Y:S08]  /*4dc0*/  HMMA.16816.F32.BF16 R20, R132, R180.reuse, R20 ;  /* 0x000000b48414723c */ /* 0x080ff00000041814 */
[C---:B------:R-:W-:Y:S08]  /*4dd0*/  HMMA.16816.F32.BF16 R24, R136.reuse, R180, R24 ;  /* 0x000000b48818723c */ /* 0x040ff00000041818 */
[-C--:B------:R-:W-:Y:S01]  /*4de0*/  HMMA.16816.F32.BF16 R28, R136, R182.reuse, R28 ;  /* 0x000000b6881c723c */ /* 0x080fe2000004181c */
[----:B------:R-:W3:Y:S07]  /*4df0*/  LDSM.16.M88.4 R136, [R219+0x7000] ;  /* 0x00700000db88783b */ /* 0x000eee0000000200 */
[----:B------:R-:W-:Y:S01]  /*4e00*/  HMMA.16816.F32.BF16 R32, R132, R182, R32 ;  /* 0x000000b68420723c */ /* 0x000fe20000041820 */
[----:B------:R-:W1:Y:S07]  /*4e10*/  LDSM.16.M88.4 R132, [R219+0x7800] ;  /* 0x00780000db84783b */ /* 0x000e6e0000000200 */
[-C--:B---3--:R-:W-:Y:S08]  /*4e20*/  HMMA.16816.F32.BF16 R4, R136, R184.reuse, R4 ;  /* 0x000000b88804723c */ /* 0x088ff00000041804 */
[C---:B-1----:R-:W-:Y:S08]  /*4e30*/  HMMA.16816.F32.BF16 R8, R132.reuse, R184, R8 ;  /* 0x000000b88408723c */ /* 0x042ff00000041808 */
        /* <DEDUP_REMOVED lines=33> */
[----:B------:R-:W-:Y:S02]  /*5050*/  FADD.FTZ R5, -R142, R5 ;  /* 0x000000058e057221 */ /* 0x000fe40000010100 */
[----:B----4-:R-:W-:Y:S02]  /*5060*/  FADD.FTZ R6, -R141, R6 ;  /* 0x000000068d067221 */ /* 0x010fe40000010100 */
[----:B------:R-:W-:Y:S01]  /*5070*/  FMUL.FTZ R147, R147, R4 ;  /* 0x0000000493937220 */ /* 0x000fe20000410000 */
[-C--:B------:R-:W-:Y:S03]  /*5080*/  HMMA.16816.F32.BF16 R20, R132, R212.reuse, R20 ;  /* 0x000000d48414723c */ /* 0x080fe60000041814 */
[----:B------:R-:W-:Y:S02]  /*5090*/  FMUL.FTZ R146, R146, R5 ;  /* 0x0000000592927220 */ /* 0x000fe40000410000 */
[C---:B------:R-:W-:Y:S02]  /*50a0*/  FADD.FTZ R7, -R141.reuse, R7 ;  /* 0x000000078d077221 */ /* 0x040fe40000010100 */
        /* <DEDUP_REMOVED lines=11> */
[----:B------:R-:W-:Y:S02]  /*5160*/  FADD.FTZ R22, -R141, R22 ;  /* 0x000000168d167221 */ /* 0x000fe40000010100 */
[----:B------:R-:W-:Y:S04]  /*5170*/  FMUL.FTZ R145, R161, R20 ;  /* 0x00000014a1917220 */ /* 0x000fe80000410000 */
[----:B------:R-:W-:Y:S02]  /*5180*/  FMUL.FTZ R144, R160, R21 ;  /* 0x00000015a0907220 */ /* 0x000fe40000410000 */
[C---:B------:R-:W-:Y:S02]  /*5190*/  FADD.FTZ R18, -R141.reuse, R18 ;  /* 0x000000128d127221 */ /* 0x040fe40000010100 */
[----:B------:R-:W-:Y:S02]  /*51a0*/  FMUL.FTZ R133, R166, R19 ;  /* 0x00000013a6857220 */ /* 0x000fe40000410000 */
[----:B------:R-:W-:Y:S02]  /*51b0*/  FADD.FTZ R23, -R141, R23 ;  /* 0x000000178d177221 */ /* 0x000fe40000010100 */
[----:B------:R-:W-:Y:S02]  /*51c0*/  FMUL.FTZ R135, R163, R22 ;  /* 0x00000016a3877220 */ /* 0x000fe40000410000 */
[----:B------:R-:W-:Y:S02]  /*51d0*/  FADD.FTZ R13, -R140, R13 ;  /* 0x0000000d8c0d7221 */ /* 0x000fe40000010100 */
[C---:B------:R-:W-:Y:S02]  /*51e0*/  FADD.FTZ R32, -R142.reuse, R32 ;  /* 0x000000208e207221 */ /* 0x040fe40000010100 */
[----:B------:R-:W-:Y:S02]  /*51f0*/  FADD.FTZ R34, -R141, R34 ;  /* 0x000000228d227221 */ /* 0x000fe40000010100 */
[----:B------:R-:W-:Y:S02]  /*5200*/  FADD.FTZ R33, -R142, R33 ;  /* 0x000000218e217221 */ /* 0x000fe40000010100 */
[----:B------:R-:W-:Y:S02]  /*5210*/  FMUL.FTZ R142, R149, R32 ;  /* 0x00000020958e7220 */ /* 0x000fe40000410000 */
[----:B------:R-:W-:Y:S01]  /*5220*/  FMUL.FTZ R137, R152, R34 ;  /* 0x0000002298897220 */ /* 0x000fe20000410000 */
[----:B------:R1:W5:Y:S01]  /*5230*/  LDL R149, [R1+0x14] ;  /* 0x0000140001957983 */ /* 0x0003620000100800 */
[----:B------:R-:W-:Y:S02]  /*5240*/  FADD.FTZ R136, -R141, R35 ;  /* 0x000000238d887221 */ /* 0x000fe40000010100 */
[C---:B------:R-:W-:Y:S01]  /*5250*/  FADD.FTZ R4, -R140.reuse, R24 ;  /* 0x000000188c047221 */ /* 0x040fe20000010100 */
[----:B------:R1:W5:Y:S01]  /*5260*/  LDL R152, [R1+0x10] ;  /* 0x0000100001987983 */ /* 0x0003620000100800 */
        /* <DEDUP_REMOVED lines=38> */
[----:B-1----:R-:W-:Y:S01]  /*54d0*/  ULOP3.LUT UR8, UR7, 0x1, URZ, 0xc0, !UPT ;  /* 0x0000000107087892 */ /* 0x002fe2000f8ec03f */
[----:B------:R-:W-:Y:S01]  /*54e0*/  IMAD.MOV.U32 R0, RZ, RZ, c[0x0][0x190] ;  /* 0x00006400ff007624 */ /* 0x000fe200078e00ff */
[----:B------:R-:W-:Y:S02]  /*54f0*/  ISETP.GE.AND P3, PT, R250, c[0x0][0x220], PT ;  /* 0x00008800fa007a0c */ /* 0x000fe40003f66270 */
[----:B------:R-:W-:Y:S01]  /*5500*/  UISETP.NE.U32.AND UP1, UPT, UR8, 0x1, UPT ;  /* 0x000000010800788c */ /* 0x000fe2000bf25070 */
[----:B------:R-:W-:Y:S01]  /*5510*/  IMAD.U32 R0, R0, -0x40, RZ ;  /* 0xffffffc000007824 */ /* 0x000fe200078e00ff */
[----:B-----5:R-:W-:Y:S02]  /*5520*/  ISETP.GE.AND P2, PT, R152, c[0x0][0x220], PT ;  /* 0x0000880098007a0c */ /* 0x020fe40003f46270 */
[----:B------:R-:W-:Y:S01]  /*5530*/  USEL UR8, UR40, 0x3000, !UP1 ;  /* 0x0000300028087887 */ /* 0x000fe2000c800000 */
[----:B------:R-:W-:Y:S02]  /*5540*/  ISETP.GE.AND P1, PT, R149, c[0x0][0x220], PT ;  /* 0x0000880095007a0c */ /* 0x000fe40003f26270 */
[----:B------:R-:W-:Y:S02]  /*5550*/  LEA R238, P4, R0, R238, 0x1 ;  /* 0x000000ee00ee7211 */ /* 0x000fe400078808ff */
[----:B------:R-:W-:Y:S02]  /*5560*/  SHF.R.S32.HI R4, RZ, 0x1f, R0 ;  /* 0x0000001fff047819 */ /* 0x000fe40000011400 */
[----:B------:R-:W-:Y:S02]  /*5570*/  IADD3 R228, R228, UR8, RZ ;  /* 0x00000008e4e47c10 */ /* 0x000fe4000fffe0ff */
[----:B------:R-:W-:Y:S01]  /*5580*/  LEA.HI.X R237, R0, R237, R4, 0x1, P4 ;  /* 0x000000ed00ed7211 */ /* 0x000fe200020f0c04 */
[--C-:B------:R-:W-:Y:S01]  /*5590*/  @!P3 IMAD.MOV.U32 R4, RZ, RZ, R238.reuse ;  /* 0x000000ffff04b224 */ /* 0x100fe200078e00ee */
[C---:B------:R-:W-:Y:S01]  /*55a0*/  IADD3 R0, R239.reuse, UR8, RZ ;  /* 0x00000008ef007c10 */ /* 0x040fe2000fffe0ff */
[----:B------:R1:W-:Y:S01]  /*55b0*/  @P3 STS [R228], RZ ;  /* 0x000000ffe4003388 */ /* 0x0003e20000000800 */
[C---:B------:R-:W-:Y:S01]  /*55c0*/  @!P2 IADD3 R9, R239.reuse, UR8, RZ ;  /* 0x00000008ef09ac10 */ /* 0x040fe2000fffe0ff */
[--C-:B------:R-:W-:Y:S01]  /*55d0*/  @!P3 IMAD.MOV.U32 R5, RZ, RZ, R237.reuse ;  /* 0x000000ffff05b224 */ /* 0x100fe200078e00ed */
[----:B------:R-:W-:Y:S01]  /*55e0*/  @!P1 IADD3 R8, R239, UR8, RZ ;  /* 0x00000008ef089c10 */ /* 0x000fe2000fffe0ff */
[----:B------:R1:W-:Y:S01]  /*55f0*/  @P3 STS [R228+0x4], RZ ;  /* 0x000004ffe4003388 */ /* 0x0003e20000000800 */
[----:B------:R-:W-:Y:S01]  /*5600*/  @!P2 IMAD.MOV.U32 R6, RZ, RZ, R238 ;  /* 0x000000ffff06a224 */ /* 0x000fe200078e00ee */
[----:B------:R-:W-:Y:S01]  /*5610*/  IADD3 R216, R216, UR8, RZ ;  /* 0x00000008d8d87c10 */ /* 0x000fe2000fffe0ff */
[--C-:B------:R-:W-:Y:S01]  /*5620*/  @!P2 IMAD.MOV.U32 R7, RZ, RZ, R237.reuse ;  /* 0x000000ffff07a224 */ /* 0x100fe200078e00ed */
[----:B------:R1:W-:Y:S01]  /*5630*/  @P3 STS [R228+0x8], RZ ;  /* 0x000008ffe4003388 */ /* 0x0003e20000000800 */
[----:B------:R-:W-:Y:S03]  /*5640*/  IMAD.MOV.U32 R239, RZ, RZ, R0 ;  /* 0x000000ffffef7224 */ /* 0x000fe600078e0000 */
[----:B------:R1:W-:Y:S04]  /*5650*/  @P3 STS [R228+0xc], RZ ;  /* 0x00000cffe4003388 */ /* 0x0003e80000000800 */
[----:B------:R-:W-:Y:S01]  /*5660*/  @!PT LDS RZ, [RZ] ;  /* 0x00000000fffff984 */ /* 0x000fe20000000800 */
[----:B------:R-:W-:Y:S01]  /*5670*/  @!PT LDS RZ, [RZ] ;  /* 0x00000000fffff984 */ /* 0x000fe20000000800 */
[----:B------:R-:W-:Y:S01]  /*5680*/  @!PT LDS RZ, [RZ] ;  /* 0x00000000fffff984 */ /* 0x000fe20000000800 */
[----:B------:R2:W-:Y:S04]  /*5690*/  @!P3 LDGSTS.E.BYPASS.LTC128B.128 [R0], [R4.64] ;  /* 0x000000000400bfae */ /* 0x0005e8000b901d44 */
        /* <DEDUP_REMOVED lines=8> */
[----:B------:R1:W-:Y:S01]  /*5720*/  @P1 STS [R228+0x2000], RZ ;  /* 0x002000ffe4001388 */ /* 0x0003e20000000800 */
[----:B--2---:R-:W-:Y:S03]  /*5730*/  @!P1 IMAD.MOV.U32 R4, RZ, RZ, R238 ;  /* 0x000000ffff049224 */ /* 0x004fe600078e00ee */
[----:B------:R1:W-:Y:S01]  /*5740*/  @P1 STS [R228+0x2004], RZ ;  /* 0x002004ffe4001388 */ /* 0x0003e20000000800 */
[----:B------:R-:W-:Y:S03]  /*5750*/  @!P1 IMAD.MOV.U32 R5, RZ, RZ, R237 ;  /* 0x000000ffff059224 */ /* 0x000fe600078e00ed */
[----:B------:R1:W-:Y:S04]  /*5760*/  @P1 STS [R228+0x2008], RZ ;  /* 0x002008ffe4001388 */ /* 0x0003e80000000800 */
[----:B------:R1:W-:Y:S04]  /*5770*/  @P1 STS [R228+0x200c], RZ ;  /* 0x00200cffe4001388 */ /* 0x0003e80000000800 */
[----:B------:R-:W-:Y:S01]  /*5780*/  @!PT LDS RZ, [RZ] ;  /* 0x00000000fffff984 */ /* 0x000fe20000000800 */
[----:B------:R-:W-:Y:S01]  /*5790*/  @!PT LDS RZ, [RZ] ;  /* 0x00000000fffff984 */ /* 0x000fe20000000800 */
[----:B------:R-:W-:Y:S01]  /*57a0*/  @!PT LDS RZ, [RZ] ;  /* 0x00000000fffff984 */ /* 0x000fe20000000800 */
[----:B------:R1:W-:Y:S04]  /*57b0*/  @!P1 LDGSTS.E.BYPASS.LTC128B.128 [R8+0x2000], [R4.64+0x80] ;  /* 0x0200008004089fae */ /* 0x0003e8000b901d44 */
[----:B------:R-:W0:Y:S02]  /*57c0*/  LDGDEPBAR ;  /* 0x00000000000079af */ /* 0x000e240000000000 */
.L_x_50:
[----:B-1----:R-:W-:Y:S01]  /*57d0*/  F2FP.BF16.PACK_AB R16, R146, R147 ;  /* 0x000000939210723e */ /* 0x002fe200000010ff */
        /* <DEDUP_REMOVED lines=22> */
[----:B------:R-:W-:Y:S03]  /*5940*/  F2FP.BF16.PACK_AB R17, R21, R22 ;  /* 0x000000161511723e */ /* 0x000fe600000010ff */
[----:B------:R-:W-:Y:S04]  /*5950*/  STS [R230+0x10400], R9 ;  /* 0x01040009e6007388 */ /* 0x000fe80000000800 */
[----:B------:R-:W-:Y:S04]  /*5960*/  STS [R231+0xf000], R8 ;  /* 0x00f00008e7007388 */ /* 0x000fe80000000800 */
[----:B------:R-:W-:Y:S04]  /*5970*/  STS [R231+0xf400], R7 ;  /* 0x00f40007e7007388 */ /* 0x000fe80000000800 */
[----:B------:R-:W-:Y:S04]  /*5980*/  STS [R229+0xf000], R4 ;  /* 0x00f00004e5007388 */ /* 0x000fe80000000800 */
[----:B------:R2:W-:Y:S04]  /*5990*/  STS [R229+0xf400], R0 ;  /* 0x00f40000e5007388 */ /* 0x0005e80000000800 */
[----:B------:R-:W-:Y:S04]  /*59a0*/  STS [R231+0x10000], R6 ;  /* 0x01000006e7007388 */ /* 0x000fe80000000800 */
[----:B------:R-:W-:Y:S04]  /*59b0*/  STS [R231+0x10400], R5 ;  /* 0x01040005e7007388 */ /* 0x000fe80000000800 */
[----:B------:R-:W-:Y:S04]  /*59c0*/  STS [R229+0x10000], R18 ;  /* 0x01000012e5007388 */ /* 0x000fe80000000800 */
[----:B------:R-:W-:Y:S04]  /*59d0*/  STS [R229+0x10400], R17 ;  /* 0x01040011e5007388 */ /* 0x000fe80000000800 */
[----:B------:R-:W-:Y:S01]  /*59e0*/  BAR.SYNC.DEFER_BLOCKING 0x0 ;  /* 0x0000000000007b1d */ /* 0x000fe20000010000 */
[----:B--2---:R-:W-:Y:S05]  /*59f0*/  IMAD.SHL.U32 R0, R225, 0x2, RZ ;  /* 0x00000002e1007824 */ /* 0x004fea00078e00ff */
[----:B------:R-:W-:Y:S04]  /*5a00*/  LDSM.16.MT88.4 R4, [R2+0x13000] ;  /* 0x013000000204783b */ /* 0x000fe80000004200 */
[----:B------:R-:W2:Y:S04]  /*5a10*/  LDSM.16.MT88.4 R8, [R0+0x6000] ;  /* 0x006000000008783b */ /* 0x000ea80000004200 */
[----:B------:R-:W3:Y:S04]  /*5a20*/  LDSM.16.MT88.4 R12, [R2+0x15000] ;  /* 0x01500000020c783b */ /* 0x000ee80000004200 */
[----:B------:R-:W4:Y:S04]  /*5a30*/  LDSM.16.MT88.4 R16, [R0+0x7000] ;  /* 0x007000000010783b */ /* 0x000f280000004200 */
[----:B------:R-:W1:Y:S04]  /*5a40*/  LDSM.16.MT88.4 R20, [R0+0x8000] ;  /* 0x008000000014783b */ /* 0x000e680000004200 */
[----:B------:R-:W-:Y:S04]  /*5a50*/  LDSM.16.MT88.4 R24, [R2+0x13800] ;  /* 0x013800000218783b */ /* 0x000fe80000004200 */
[----:B------:R-:W1:Y:S04]  /*5a60*/  LDSM.16.MT88.4 R28, [R0+0x6400] ;  /* 0x00640000001c783b */ /* 0x000e680000004200 */
[----:B------:R-:W1:Y:S04]  /*5a70*/  LDSM.16.MT88.4 R32, [R2+0x15800] ;  /* 0x015800000220783b */ /* 0x000e680000004200 */
[----:B------:R-:W1:Y:S04]  /*5a80*/  LDSM.16.MT88.4 R132, [R0+0x7400] ;  /* 0x007400000084783b */ /* 0x000e680000004200 */
[----:B------:R-:W-:Y:S01]  /*5a90*/  LDSM.16.MT88.4 R136, [R2+0x16800] ;  /* 0x016800000288783b */ /* 0x000fe20000004200 */
[-C--:B--2---:R-:W-:Y:S08]  /*5aa0*/  HMMA.16816.F32.BF16 R36, R4, R8.reuse, R36 ;  /* 0x000000080424723c */ /* 0x084ff00000041824 */
[C---:B---3--:R-:W-:Y:S08]  /*5ab0*/  HMMA.16816.F32.BF16 R40, R12.reuse, R8, R40 ;  /* 0x000000080c28723c */ /* 0x048ff00000041828 */
[-C--:B------:R-:W-:Y:S08]  /*5ac0*/  HMMA.16816.F32.BF16 R44, R12, R10.reuse, R44 ;  /* 0x0000000a0c2c723c */ /* 0x080ff0000004182c */
[C---:B------:R-:W-:Y:S01]  /*5ad0*/  HMMA.16816.F32.BF16 R48, R4.reuse, R10, R48 ;  /* 0x0000000a0430723c */ /* 0x040fe20000041830 */
[----:B------:R-:W2:Y:S07]  /*5ae0*/  LDSM.16.MT88.4 R8, [R0+0x8400] ;  /* 0x008400000008783b */ /* 0x000eae0000004200 */
[-C--:B----4-:R-:W-:Y:S08]  /*5af0*/  HMMA.16816.F32.BF16 R52, R4, R16.reuse, R52 ;  /* 0x000000100434723c */ /* 0x090ff00000041834 */
[C---:B------:R-:W-:Y:S08]  /*5b00*/  HMMA.16816.F32.BF16 R56, R12.reuse, R16, R56 ;  /* 0x000000100c38723c */ /* 0x040ff00000041838 */
[-C--:B------:R-:W-:Y:S08]  /*5b10*/  HMMA.16816.F32.BF16 R60, R12, R18.reuse, R60 ;  /* 0x000000120c3c723c */ /* 0x080ff0000004183c */
[C---:B------:R-:W-:Y:S01]  /*5b20*/  HMMA.16816.F32.BF16 R64, R4.reuse, R18, R64 ;  /* 0x000000120440723c */ /* 0x040fe20000041840 */
[----:B------:R-:W-:Y:S07]  /*5b30*/  LDSM.16.MT88.4 R16, [R2+0x16000] ;  /* 0x016000000210783b */ /* 0x000fee0000004200 */
[-C--:B-1----:R-:W-:Y:S08]  /*5b40*/  HMMA.16816.F32.BF16 R68, R4, R20.reuse, R68 ;  /* 0x000000140444723c */ /* 0x082ff00000041844 */
[C---:B------:R-:W-:Y:S08]  /*5b50*/  HMMA.16816.F32.BF16 R72, R12.reuse, R20, R72 ;  /* 0x000000140c48723c */ /* 0x040ff00000041848 */
[-C--:B------:R-:W-:Y:S01]  /*5b60*/  HMMA.16816.F32.BF16 R76, R12, R22.reuse, R76 ;  /* 0x000000160c4c723c */ /* 0x080fe2000004184c */
[----:B------:R-:W-:Y:S07]  /*5b70*/  LDSM.16.MT88.4 R12, [R0+0x6800] ;  /* 0x00680000000c783b */ /* 0x000fee0000004200 */
[----:B------:R-:W-:Y:S01]  /*5b80*/  HMMA.16816.F32.BF16 R80, R4, R22, R80 ;  /* 0x000000160450723c */ /* 0x000fe20000041850 */
[----:B------:R-:W1:Y:S04]  /*5b90*/  LDSM.16.MT88.4 R4, [R2+0x14000] ;  /* 0x014000000204783b */ /* 0x000e680000004200 */
[----:B------:R-:W3:Y:S03]  /*5ba0*/  LDSM.16.MT88.4 R20, [R0+0x7800] ;  /* 0x007800000014783b */ /* 0x000ee60000004200 */
[-C--:B------:R-:W-:Y:S08]  /*5bb0*/  HMMA.16816.F32.BF16 R36, R24, R28.reuse, R36 ;  /* 0x0000001c1824723c */ /* 0x080ff00000041824 */
[C---:B------:R-:W-:Y:S08]  /*5bc0*/  HMMA.16816.F32.BF16 R40, R32.reuse, R28, R40 ;  /* 0x0000001c2028723c */ /* 0x040ff00000041828 */
[-C--:B------:R-:W-:Y:S08]  /*5bd0*/  HMMA.16816.F32.BF16 R44, R32, R30.reuse, R44 ;  /* 0x0000001e202c723c */ /* 0x080ff0000004182c */
[C---:B------:R-:W-:Y:S01]  /*5be0*/  HMMA.16816.F32.BF16 R48, R24.reuse, R30, R48 ;  /* 0x0000001e1830723c */ /* 0x040fe20000041830 */
[----:B------:R-:W4:Y:S07]  /*5bf0*/  LDSM.16.MT88.4 R28, [R0+0x8800] ;  /* 0x00880000001c783b */ /* 0x000f2e0000004200 */
[-C--:B------:R-:W-:Y:S08]  /*5c00*/  HMMA.16816.F32.BF16 R52, R24, R132.reuse, R52 ;  /* 0x000000841834723c */ /* 0x080ff00000041834 */
[C---:B------:R-:W-:Y:S08]  /*5c10*/  HMMA.16816.F32.BF16 R56, R32.reuse, R132, R56 ;  /* 0x000000842038723c */ /* 0x040ff00000041838 */
[-C--:B------:R-:W-:Y:S08]  /*5c20*/  HMMA.16816.F32.BF16 R60, R32, R134.reuse, R60 ;  /* 0x00000086203c723c */ /* 0x080ff0000004183c */
[C---:B------:R-:W-:Y:S01]  /*5c30*/  HMMA.16816.F32.BF16 R64, R24.reuse, R134, R64 ;  /* 0x000000861840723c */ /* 0x040fe20000041840 */
[----:B------:R-:W-:Y:S07]  /*5c40*/  LDSM.16.MT88.4 R132, [R0+0x6c00] ;  /* 0x006c00000084783b */ /* 0x000fee0000004200 */
[-C--:B--2---:R-:W-:Y:S08]  /*5c50*/  HMMA.16816.F32.BF16 R68, R24, R8.reuse, R68 ;  /* 0x000000081844723c */ /* 0x084ff00000041844 */
[C---:B------:R-:W-:Y:S08]  /*5c60*/  HMMA.16816.F32.BF16 R72, R32.reuse, R8, R72 ;  /* 0x000000082048723c */ /* 0x040ff00000041848 */
[-C--:B------:R-:W-:Y:S01]  /*5c70*/  HMMA.16816.F32.BF16 R76, R32, R10.reuse, R76 ;  /* 0x0000000a204c723c */ /* 0x080fe2000004184c */
[----:B------:R-:W2:Y:S07]  /*5c80*/  LDSM.16.MT88.4 R32, [R2+0x14800] ;  /* 0x014800000220783b */ /* 0x000eae0000004200 */
        /* <DEDUP_REMOVED lines=8> */
[-C--:B---3--:R-:W-:Y:S08]  /*5d10*/  HMMA.16816.F32.BF16 R52, R4, R20.reuse, R52 ;  /* 0x000000140434723c */ /* 0x088ff00000041834 */
[C---:B------:R-:W-:Y:S08]  /*5d20*/  HMMA.16816.F32.BF16 R56, R16.reuse, R20, R56 ;  /* 0x000000141038723c */ /* 0x040ff00000041838 */
[-C--:B------:R-:W-:Y:S08]  /*5d30*/  HMMA.16816.F32.BF16 R60, R16, R22.reuse, R60 ;  /* 0x00000016103c723c */ /* 0x080ff0000004183c */
[C---:B------:R-:W-:Y:S08]  /*5d40*/  HMMA.16816.F32.BF16 R64, R4.reuse, R22, R64 ;  /* 0x000000160440723c */ /* 0x040ff00000041840 */
[-C--:B----4-:R-:W-:Y:S08]  /*5d50*/  HMMA.16816.F32.BF16 R68, R4, R28.reuse, R68 ;  /* 0x0000001c0444723c */ /* 0x090ff00000041844 */
[C---:B------:R-:W-:Y:S08]  /*5d60*/  HMMA.16816.F32.BF16 R72, R16.reuse, R28, R72 ;  /* 0x0000001c1048723c */ /* 0x040ff00000041848 */
[-C--:B------:R-:W-:Y:S08]  /*5d70*/  HMMA.16816.F32.BF16 R76, R16, R30.reuse, R76 ;  /* 0x0000001e104c723c */ /* 0x080ff0000004184c */
[----:B------:R-:W-:Y:S08]  /*5d80*/  HMMA.16816.F32.BF16 R80, R4, R30, R80 ;  /* 0x0000001e0450723c */ /* 0x000ff00000041850 */
[-C--:B--2---:R-:W-:Y:S08]  /*5d90*/  HMMA.16816.F32.BF16 R36, R32, R132.reuse, R36 ;  /* 0x000000842024723c */ /* 0x084ff00000041824 */
        /* <DEDUP_REMOVED lines=12> */
[----:B------:R-:W-:Y:S01]  /*5e60*/  IMAD.MOV.U32 R5, RZ, RZ, c[0x0][0x370] ;  /* 0x0000dc00ff057624 */ /* 0x000fe200078e00ff */
[----:B------:R-:W-:Y:S01]  /*5e70*/  ISETP.GE.AND P3, PT, R250, c[0x0][0x220], PT ;  /* 0x00008800fa007a0c */ /* 0x000fe20003f66270 */
[----:B-----5:R-:W-:Y:S01]  /*5e80*/  IMAD.SHL.U32 R4, R153, 0x2, RZ ;  /* 0x0000000299047824 */ /* 0x020fe200078e00ff */
[----:B------:R-:W-:Y:S01]  /*5e90*/  ISETP.GE.AND P2, PT, R152, c[0x0][0x220], PT ;  /* 0x0000880098007a0c */ /* 0x000fe20003f46270 */
[----:B------:R-:W-:Y:S01]  /*5ea0*/  IMAD.U32 R5, R5, -0x40, RZ ;  /* 0xffffffc005057824 */ /* 0x000fe200078e00ff */
[----:B------:R-:W-:Y:S04]  /*5eb0*/  ISETP.GE.AND P1, PT, R149, c[0x0][0x220], PT ;  /* 0x0000880095007a0c */ /* 0x000fe80003f26270 */
[C---:B------:R-:W-:Y:S02]  /*5ec0*/  LEA R236, P4, R5.reuse, R236, 0x1 ;  /* 0x000000ec05ec7211 */ /* 0x040fe400078808ff */
[----:B------:R-:W-:Y:S03]  /*5ed0*/  SHF.R.S32.HI R6, RZ, 0x1f, R5 ;  /* 0x0000001fff067819 */ /* 0x000fe60000011405 */
[----:B------:R1:W-:Y:S01]  /*5ee0*/  @P3 STS [R4+0x6000], RZ ;  /* 0x006000ff04003388 */ /* 0x0003e20000000800 */
[----:B------:R-:W-:Y:S01]  /*5ef0*/  LEA.HI.X R235, R5, R235, R6, 0x1, P4 ;  /* 0x000000eb05eb7211 */ /* 0x000fe200020f0c06 */
[--C-:B------:R-:W-:Y:S01]  /*5f00*/  @!P2 IMAD.MOV.U32 R8, RZ, RZ, R236.reuse ;  /* 0x000000ffff08a224 */ /* 0x100fe200078e00ec */
[----:B------:R-:W-:Y:S01]  /*5f10*/  @!P3 MOV R10, R236 ;  /* 0x000000ec000ab202 */ /* 0x000fe20000000f00 */
[----:B------:R1:W-:Y:S01]  /*5f20*/  @P3 STS [R4+0x6004], RZ ;  /* 0x006004ff04003388 */ /* 0x0003e20000000800 */
[-C--:B------:R-:W-:Y:S01]  /*5f30*/  @!P2 MOV R9, R235.reuse ;  /* 0x000000eb0009a202 */ /* 0x080fe20000000f00 */
[----:B------:R-:W-:Y:S01]  /*5f40*/  @!P3 IMAD.MOV.U32 R11, RZ, RZ, R235 ;  /* 0x000000ffff0bb224 */ /* 0x000fe200078e00eb */
[----:B------:R-:W-:Y:S01]  /*5f50*/  @!P1 MOV R7, R235 ;  /* 0x000000eb00079202 */ /* 0x000fe20000000f00 */
[----:B------:R1:W-:Y:S01]  /*5f60*/  @P3 STS.64 [R4+0x6008], RZ ;  /* 0x006008ff04003388 */ /* 0x0003e20000000a00 */
[----:B------:R-:W-:Y:S03]  /*5f70*/  @!P1 IMAD.MOV.U32 R6, RZ, RZ, R236 ;  /* 0x000000ffff069224 */ /* 0x000fe600078e00ec */
        /* <DEDUP_REMOVED lines=9> */
[----:B------:R1:W-:Y:S04]  /*6010*/  @P1 STS.128 [R4+0x8000], RZ ;  /* 0x008000ff04001388 */ /* 0x0003e80000000c00 */
[----:B------:R-:W-:Y:S01]  /*6020*/  @!PT LDS RZ, [RZ] ;  /* 0x00000000fffff984 */ /* 0x000fe20000000800 */
[----:B------:R-:W-:Y:S01]  /*6030*/  @!PT LDS RZ, [RZ] ;  /* 0x00000000fffff984 */ /* 0x000fe20000000800 */
[----:B------:R-:W-:Y:S01]  /*6040*/  @!PT LDS RZ, [RZ] ;  /* 0x00000000fffff984 */ /* 0x000fe20000000800 */
[----:B------:R1:W-:Y:S04]  /*6050*/  @!P1 LDGSTS.E.BYPASS.LTC128B.128 [R4+0x8000], [R6.64+0x80] ;  /* 0x0800008006049fae */ /* 0x0003e8000b901d44 */
[----:B------:R-:W0:Y:S02]  /*6060*/  LDGDEPBAR ;  /* 0x00000000000079af */ /* 0x000e240000000000 */
.L_x_51:
[----:B------:R-:W-:Y:S01]  /*6070*/  LDSM.16.M88.4 R24, [R221] ;  /* 0x00000000dd18783b */ /* 0x000fe20000000200 */
[----:B------:R-:W-:Y:S01]  /*6080*/  IMAD.MOV.U32 R144, RZ, RZ, c[0x0][0x22c] ;  /* 0x00008b00ff907624 */ /* 0x000fe200078e00ff */
[----:B------:R-:W-:Y:S02]  /*6090*/  ULOP3.LUT UR8, UR7, 0x1, URZ, 0xc0, !UPT ;  /* 0x0000000107087892 */ /* 0x000fe4000f8ec03f */
[----:B-1----:R-:W1:Y:S01]  /*60a0*/  LDSM.16.MT88.4 R8, [R0+0x9000] ;  /* 0x009000000008783b */ /* 0x002e620000004200 */
[----:B------:R-:W-:Y:S01]  /*60b0*/  IMAD R144, R144, c[0x0][0x1c0], RZ ;  /* 0x0000700090907a24 */ /* 0x000fe200078e02ff */
[----:B------:R-:W-:Y:S02]  /*60c0*/  UISETP.NE.U32.AND UP1, UPT, UR8, 0x1, UPT ;  /* 0x000000010800788c */ /* 0x000fe4000bf25070 */
[----:B------:R-:W2:Y:S01]  /*60d0*/  LDSM.16.MT88.4 R16, [R0+0xb000] ;  /* 0x00b000000010783b */ /* 0x000ea20000004200 */
        /* <DEDUP_REMOVED lines=11> */
[----:B------:R-:W3:Y:S04]  /*6190*/  LDSM.16.MT88.4 R132, [R0+0x9400] ;  /* 0x009400000084783b */ /* 0x000ee80000004200 */
[----:B------:R2:W4:Y:S04]  /*61a0*/  LDL R145, [R1+0xc] ;  /* 0x00000c0001917983 */ /* 0x0005280000100800 */
[----:B------:R-:W3:Y:S04]  /*61b0*/  LDSM.16.MT88.4 R136, [R0+0xb400] ;  /* 0x00b400000088783b */ /* 0x000ee80000004200 */
[----:B------:R3:W4:Y:S01]  /*61c0*/  LDL R146, [R1+0x4] ;  /* 0x0000040001927983 */ /* 0x0007220000100800 */
[C---:B-1----:R-:W-:Y:S03]  /*61d0*/  HMMA.16816.F32.BF16 R4, R24.reuse, R8, RZ ;  /* 0x000000081804723c */ /* 0x042fe600000418ff */
[----:B------:R-:W1:Y:S04]  /*61e0*/  LDSM.16.MT88.4 R140, [R0+0xd400] ;  /* 0x00d40000008c783b */ /* 0x000e680000004200 */
[----:B------:R1:W4:Y:S01]  /*61f0*/  LDL R147, [R1] ;  /* 0x0000000001937983 */ /* 0x0003220000100800 */
[C---:B------:R-:W-:Y:S03]  /*6200*/  HMMA.16816.F32.BF16 R8, R24.reuse, R10, RZ ;  /* 0x0000000a1808723c */ /* 0x040fe600000418ff */
[----:B------:R1:W4:Y:S05]  /*6210*/  LDL R148, [R1+0x8] ;  /* 0x0000080001947983 */ /* 0x00032a0000100800 */
[C---:B--2---:R-:W-:Y:S08]  /*6220*/  HMMA.16816.F32.BF16 R12, R24.reuse, R16, RZ ;  /* 0x00000010180c723c */ /* 0x044ff000000418ff */
[C---:B------:R-:W-:Y:S08]  /*6230*/  HMMA.16816.F32.BF16 R16, R24.reuse, R18, RZ ;  /* 0x000000121810723c */ /* 0x040ff000000418ff */
[C---:B---3--:R-:W-:Y:S08]  /*6240*/  HMMA.16816.F32.BF16 R20, R24.reuse, R28, RZ ;  /* 0x0000001c1814723c */ /* 0x048ff000000418ff */
[----:B------:R-:W-:Y:S01]  /*6250*/  HMMA.16816.F32.BF16 R24, R24, R30, RZ ;  /* 0x0000001e1818723c */ /* 0x000fe200000418ff */
[----:B------:R-:W-:Y:S07]  /*6260*/  LDSM.16.M88.4 R28, [R224] ;  /* 0x00000000e01c783b */ /* 0x000fee0000000200 */
[C---:B------:R-:W-:Y:S08]  /*6270*/  HMMA.16816.F32.BF16 R4, R32.reuse, R132, R4 ;  /* 0x000000842004723c */ /* 0x040ff00000041804 */
[C---:B------:R-:W-:Y:S01]  /*6280*/  HMMA.16816.F32.BF16 R8, R32.reuse, R134, R8 ;  /* 0x000000862008723c */ /* 0x040fe20000041808 */
[----:B------:R-:W2:Y:S07]  /*6290*/  LDSM.16.MT88.4 R132, [R0+0x9800] ;  /* 0x009800000084783b */ /* 0x000eae0000004200 */
[C---:B------:R-:W-:Y:S08]  /*62a0*/  HMMA.16816.F32.BF16 R12, R32.reuse, R136, R12 ;  /* 0x00000088200c723c */ /* 0x040ff0000004180c */
[C---:B------:R-:W-:Y:S01]  /*62b0*/  HMMA.16816.F32.BF16 R16, R32.reuse, R138, R16 ;  /* 0x0000008a2010723c */ /* 0x040fe20000041810 */
[----:B------:R-:W3:Y:S07]  /*62c0*/  LDSM.16.MT88.4 R136, [R0+0xb800] ;  /* 0x00b800000088783b */ /* 0x000eee0000004200 */
[C---:B-1----:R-:W-:Y:S08]  /*62d0*/  HMMA.16816.F32.BF16 R20, R32.reuse, R140, R20 ;  /* 0x0000008c2014723c */ /* 0x042ff00000041814 */
[----:B------:R-:W-:Y:S01]  /*62e0*/  HMMA.16816.F32.BF16 R24, R32, R142, R24 ;  /* 0x0000008e2018723c */ /* 0x000fe20000041818 */
[----:B------:R-:W1:Y:S04]  /*62f0*/  LDSM.16.MT88.4 R32, [R0+0xd800] ;  /* 0x00d800000020783b */ /* 0x000e680000004200 */
[----:B------:R-:W-:Y:S03]  /*6300*/  LDSM.16.MT88.4 R140, [R0+0xbc00] ;  /* 0x00bc0000008c783b */ /* 0x000fe60000004200 */
[C---:B--2---:R-:W-:Y:S08]  /*6310*/  HMMA.16816.F32.BF16 R4, R28.reuse, R132, R4 ;  /* 0x000000841c04723c */ /* 0x044ff00000041804 */
[C---:B------:R-:W-:Y:S01]  /*6320*/  HMMA.16816.F32.BF16 R8, R28.reuse, R134, R8 ;  /* 0x000000861c08723c */ /* 0x040fe20000041808 */
[----:B------:R-:W-:Y:S07]  /*6330*/  LDSM.16.M88.4 R132, [R223] ;  /* 0x00000000df84783b */ /* 0x000fee0000000200 */
[C---:B---3--:R-:W-:Y:S08]  /*6340*/  HMMA.16816.F32.BF16 R12, R28.reuse, R136, R12 ;  /* 0x000000881c0c723c */ /* 0x048ff0000004180c */
[C---:B------:R-:W-:Y:S01]  /*6350*/  HMMA.16816.F32.BF16 R16, R28.reuse, R138, R16 ;  /* 0x0000008a1c10723c */ /* 0x040fe20000041810 */
[----:B------:R-:W2:Y:S07]  /*6360*/  LDSM.16.MT88.4 R136, [R0+0x9c00] ;  /* 0x009c00000088783b */ /* 0x000eae0000004200 */
[C---:B-1----:R-:W-:Y:S08]  /*6370*/  HMMA.16816.F32.BF16 R20, R28.reuse, R32, R20 ;  /* 0x000000201c14723c */ /* 0x042ff00000041814 */
[----:B------:R-:W-:Y:S01]  /*6380*/  HMMA.16816.F32.BF16 R24, R28, R34, R24 ;  /* 0x000000221c18723c */ /* 0x000fe20000041818 */
[----:B------:R-:W1:Y:S04]  /*6390*/  LDSM.16.MT88.4 R28, [R0+0xdc00] ;  /* 0x00dc0000001c783b */ /* 0x000e680000004200 */
[----:B------:R-:W-:Y:S03]  /*63a0*/  LDSM.16.M88.4 R32, [R221+0x2000] ;  /* 0x00200000dd20783b */ /* 0x000fe60000000200 */
[C---:B--2---:R-:W-:Y:S08]  /*63b0*/  HMMA.16816.F32.BF16 R4, R132.reuse, R136, R4 ;  /* 0x000000888404723c */ /* 0x044ff00000041804 */
        /* <DEDUP_REMOVED lines=8> */
[----:B------:R-:W-:Y:S03]  /*6440*/  LDSM.16.M88.4 R132, [R222+0x2000] ;  /* 0x00200000de84783b */ /* 0x000fe60000000200 */
[C---:B--2---:R-:W-:Y:S08]  /*6450*/  HMMA.16816.F32.BF16 R4, R32.reuse, R136, R4 ;  /* 0x000000882004723c */ /* 0x044ff00000041804 */
[C---:B------:R-:W-:Y:S01]  /*6460*/  HMMA.16816.F32.BF16 R8, R32.reuse, R138, R8 ;  /* 0x0000008a2008723c */ /* 0x040fe20000041808 */
[----:B------:R-:W2:Y:S07]  /*6470*/  LDSM.16.MT88.4 R136, [R0+0xa400] ;  /* 0x00a400000088783b */ /* 0x000eae0000004200 */
[C---:B---3--:R-:W-:Y:S08]  /*6480*/  HMMA.16816.F32.BF16 R12, R32.reuse, R140, R12 ;  /* 0x0000008c200c723c */ /* 0x048ff0000004180c */
        /* <DEDUP_REMOVED lines=24> */
[----:B------:R1:W3:Y:S06]  /*6610*/  LDSM.16.MT88.4 R28, [R0+0xec00] ;  /* 0x00ec0000001c783b */ /* 0x0002ec0000004200 */
[----:B----4-:R-:W-:Y:S01]  /*6620*/  @P0 IADD3 R34, P2, R155, UR10, RZ ;  /* 0x0000000a9b220c10 */ /* 0x010fe2000ff5e0ff */
[----:B------:R-:W-:Y:S01]  /*6630*/  IMAD.MOV.U32 R32, RZ, RZ, R234 ;  /* 0x000000ffff207224 */ /* 0x000fe200078e00ea */
[C---:B--2---:R-:W-:Y:S01]  /*6640*/  HMMA.16816.F32.BF16 R4, R132.reuse, R136, R4 ;  /* 0x000000888404723c */ /* 0x044fe20000041804 */
[----:B------:R-:W-:Y:S04]  /*6650*/  @UP5 UIADD3 UR10, UP4, UR10, -0x100, URZ ;  /* 0xffffff000a0a5890 */ /* 0x000fe8000ff9e03f */
[----:B------:R-:W-:Y:S01]  /*6660*/  @P0 IADD3.X R35, R154, UR9, RZ, P2, !PT ;  /* 0x000000099a230c10 */ /* 0x000fe200097fe4ff */
[----:B------:R-:W-:Y:S01]  /*6670*/  IMAD.MOV.U32 R33, RZ, RZ, R233 ;  /* 0x000000ffff217224 */ /* 0x000fe200078e00e9 */
[----:B------:R-:W-:Y:S01]  /*6680*/  @UP5 UIADD3.X UR9, UR9, -0x1, URZ, UP4, !UPT ;  /* 0xffffffff09095890 */ /* 0x000fe2000a7fe43f */
[C---:B------:R-:W-:Y:S02]  /*6690*/  HMMA.16816.F32.BF16 R8, R132.reuse, R138, R8 ;  /* 0x0000008a8408723c */ /* 0x040fe40000041808 */
[----:B------:R-:W2:Y:S04]  /*66a0*/  @P0 LDG.E R145, [R34.64+0x20] ;  /* 0x0000200422910981 */ /* 0x000ea8000c1e1900 */
[----:B------:R-:W4:Y:S01]  /*66b0*/  @P0 LDG.E R146, [R34.64+0xa0] ;  /* 0x0000a00422920981 */ /* 0x000f22000c1e1900 */
[----:B-1----:R-:W-:Y:S01]  /*66c0*/  IMAD.MOV.U32 R0, RZ, RZ, c[0x0][0x22c] ;  /* 0x00008b00ff007624 */ /* 0x002fe200078e00ff */
[C---:B---3--:R-:W-:Y:S02]  /*66d0*/  HMMA.16816.F32.BF16 R12, R132.reuse, R140, R12 ;  /* 0x0000008c840c723c */ /* 0x048fe4000004180c */
[----:B------:R-:W3:Y:S02]  /*66e0*/  @P0 LDG.E R147, [R34.64+0x80] ;  /* 0x0000800422930981 */ /* 0x000ee4000c1e1900 */
[----:B------:R-:W-:Y:S02]  /*66f0*/  IMAD R0, R0, c[0x0][0x1c0], RZ ;  /* 0x0000700000007a24 */ /* 0x000fe400078e02ff */
[----:B------:R-:W3:Y:S01]  /*6700*/  @P0 LDG.E R148, [R34.64] ;  /* 0x0000000422940981 */ /* 0x000ee2000c1e1900 */
[----:B------:R-:W-:Y:S01]  /*6710*/  IMAD.MOV.U32 R141, RZ, RZ, c[0x0][0x22c] ;  /* 0x00008b00ff8d7624 */ /* 0x000fe200078e00ff */
[C---:B------:R-:W-:Y:S01]  /*6720*/  HMMA.16816.F32.BF16 R16, R132.reuse, R142, R16 ;  /* 0x0000008e8410723c */ /* 0x040fe20000041810 */
[----:B------:R-:W-:Y:S01]  /*6730*/  IMAD.MOV.U32 R140, RZ, RZ, c[0x0][0x22c] ;  /* 0x00008b00ff8c7624 */ /* 0x000fe200078e00ff */
[----:B------:R-:W-:Y:S02]  /*6740*/  RED.E.ADD.F32.FTZ.RN.STRONG.GPU [R32.64], R4 ;  /* 0x000000042000798e */ /* 0x000fe4000c10e784 */
[----:B------:R-:W-:Y:S02]  /*6750*/  IMAD R0, R0, 0x30, RZ ;  /* 0x0000003000007824 */ /* 0x000fe400078e02ff */
[----:B------:R-:W-:Y:S02]  /*6760*/  IMAD R141, R141, c[0x0][0x1c0], RZ ;  /* 0x000070008d8d7a24 */ /* 0x000fe400078e02ff */
[C---:B------:R-:W-:Y:S04]  /*6770*/  HMMA.16816.F32.BF16 R20, R132.reuse, R28, R20 ;  /* 0x0000001c8414723c */ /* 0x040fe80000041814 */
[----:B------:R-:W-:Y:S02]  /*6780*/  IMAD R141, R141, 0x28, RZ ;  /* 0x000000288d8d7824 */ /* 0x000fe400078e02ff */
[----:B------:R-:W-:Y:S01]  /*6790*/  IMAD R140, R140, c[0x0][0x1c0], RZ ;  /* 0x000070008c8c7a24 */ /* 0x000fe200078e02ff */
[CC--:B------:R-:W-:Y:S01]  /*67a0*/  LEA R28, P1, R144.reuse, R32.reuse, 0x2 ;  /* 0x00000020901c7211 */ /* 0x0c0fe200078210ff */
[----:B------:R-:W-:Y:S04]  /*67b0*/  HMMA.16816.F32.BF16 R24, R132, R30, R24 ;  /* 0x0000001e8418723c */ /* 0x000fe80000041818 */
[-C--:B------:R-:W-:Y:S01]  /*67c0*/  LEA.HI.X.SX32 R29, R144, R33.reuse, 0x2, P1 ;  /* 0x00000021901d7211 */ /* 0x080fe200008f16ff */
[----:B------:R-:W-:Y:S02]  /*67d0*/  IMAD R140, R140, 0x38, RZ ;  /* 0x000000388c8c7824 */ /* 0x000fe400078e02ff */
[CC--:B------:R-:W-:Y:S02]  /*67e0*/  LEA R30, P2, R141.reuse, R32.reuse, 0x2 ;  /* 0x000000208d1e7211 */ /* 0x0c0fe400078410ff */
[----:B------:R-:W-:Y:S03]  /*67f0*/  RED.E.ADD.F32.FTZ.RN.STRONG.GPU [R28.64], R5 ;  /* 0x000000051c00798e */ /* 0x000fe6000c10e784 */
[-C--:B------:R-:W-:Y:S01]  /*6800*/  LEA.HI.X.SX32 R31, R141, R33.reuse, 0x2, P2 ;  /* 0x000000218d1f7211 */ /* 0x080fe200010f16ff */
[----:B--2---:R1:W-:Y:S04]  /*6810*/  @P0 STL [R1+0xc], R145 ;  /* 0x00000c9101000387 */ /* 0x0043e80000100800 */
[----:B------:R-:W2:Y:S04]  /*6820*/  LDL R139, [R1+0x1c] ;  /* 0x00001c00018b7983 */ /* 0x000ea80000100800 */
[----:B------:R-:W2:Y:S04]  /*6830*/  LDL R138, [R1+0x24] ;  /* 0x00002400018a7983 */ /* 0x000ea80000100800 */
[----:B----4-:R4:W-:Y:S04]  /*6840*/  @P0 STL [R1+0x4], R146 ;  /* 0x0000049201000387 */ /* 0x0109e80000100800 */
[----:B---3--:R3:W-:Y:S04]  /*6850*/  @P0 STL [R1], R147 ;  /* 0x0000009301000387 */ /* 0x0087e80000100800 */
[----:B------:R3:W-:Y:S01]  /*6860*/  @P0 STL [R1+0x8], R148 ;  /* 0x0000089401000387 */ /* 0x0007e20000100800 */
[----:B-1----:R-:W-:Y:S04]  /*6870*/  IMAD.MOV.U32 R145, RZ, RZ, c[0x0][0x22c] ;  /* 0x00008b00ff917624 */ /* 0x002fe800078e00ff */
[----:B------:R-:W-:Y:S04]  /*6880*/  IMAD R145, R145, c[0x0][0x1c0], RZ ;  /* 0x0000700091917a24 */ /* 0x000fe800078e02ff */
[----:B------:R-:W-:Y:S02]  /*6890*/  IMAD.SHL.U32 R145, R145, 0x10, RZ ;  /* 0x0000001091917824 */ /* 0x000fe400078e00ff */
[----:B----4-:R-:W-:Y:S03]  /*68a0*/  IMAD.MOV.U32 R146, RZ, RZ, c[0x0][0x22c] ;  /* 0x00008b00ff927624 */ /* 0x010fe600078e00ff */
[CC--:B------:R-:W-:Y:S02]  /*68b0*/  LEA R136, P0, R145.reuse, R32.reuse, 0x2 ;  /* 0x0000002091887211 */ /* 0x0c0fe400078010ff */
[C---:B------:R-:W-:Y:S01]  /*68c0*/  IADD3 R134, R145.reuse, 0x40, RZ ;  /* 0x0000004091867810 */ /* 0x040fe20007ffe0ff */
[----:B---3--:R-:W-:Y:S01]  /*68d0*/  IMAD.MOV.U32 R147, RZ, RZ, c[0x0][0x22c] ;  /* 0x00008b00ff937624 */ /* 0x008fe200078e00ff */
[-C--:B------:R-:W-:Y:S01]  /*68e0*/  LEA.HI.X.SX32 R137, R145, R33.reuse, 0x2, P0 ;  /* 0x0000002191897211 */ /* 0x080fe200000f16ff */
[----:B------:R-:W-:Y:S02]  /*68f0*/  IMAD R146, R146, c[0x0][0x1c0], RZ ;  /* 0x0000700092927a24 */ /* 0x000fe400078e02ff */
[----:B------:R-:W-:Y:S02]  /*6900*/  IMAD R147, R147, c[0x0][0x1c0], RZ ;  /* 0x0000700093937a24 */ /* 0x000fe400078e02ff */
[----:B------:R1:W-:Y:S01]  /*6910*/  RED.E.ADD.F32.FTZ.RN.STRONG.GPU [R136.64], R6 ;  /* 0x000000068800798e */ /* 0x0003e2000c10e784 */
[----:B------:R-:W-:Y:S02]  /*6920*/  IMAD.SHL.U32 R146, R146, 0x20, RZ ;  /* 0x0000002092927824 */ /* 0x000fe400078e00ff */
[----:B------:R-:W-:Y:S02]  /*6930*/  IMAD R147, R147, 0x18, RZ ;  /* 0x0000001893937824 */ /* 0x000fe400078e02ff */
[----:B------:R-:W-:Y:S01]  /*6940*/  IMAD.MOV.U32 R148, RZ, RZ, c[0x0][0x22c] ;  /* 0x00008b00ff947624 */ /* 0x000fe200078e00ff */
[-C--:B------:R-:W-:Y:S02]  /*6950*/  LEA R34, P0, R146, R32.reuse, 0x2 ;  /* 0x0000002092227211 */ /* 0x080fe400078010ff */
[CC--:B------:R-:W-:Y:S01]  /*6960*/  LEA R132, P1, R147.reuse, R32.reuse, 0x2 ;  /* 0x0000002093847211 */ /* 0x0c0fe200078210ff */
[----:B------:R-:W-:Y:S01]  /*6970*/  IMAD R148, R148, c[0x0][0x1c0], RZ ;  /* 0x0000700094947a24 */ /* 0x000fe200078e02ff */
[-C--:B------:R-:W-:Y:S01]  /*6980*/  LEA.HI.X.SX32 R35, R146, R33.reuse, 0x2, P0 ;  /* 0x0000002192237211 */ /* 0x080fe200000f16ff */
[----:B------:R-:W-:Y:S01]  /*6990*/  IMAD.MOV.U32 R146, RZ, RZ, c[0x0][0x22c] ;  /* 0x00008b00ff927624 */ /* 0x000fe200078e00ff */
[-C--:B------:R-:W-:Y:S01]  /*69a0*/  LEA.HI.X.SX32 R133, R147, R33.reuse, 0x2, P1 ;  /* 0x0000002193857211 */ /* 0x080fe200008f16ff */
[----:B------:R-:W-:Y:S01]  /*69b0*/  IMAD.SHL.U32 R148, R148, 0x10, RZ ;  /* 0x0000001094947824 */ /* 0x000fe200078e00ff */
[CC--:B------:R-:W-:Y:S01]  /*69c0*/  LEA R4, P1, R0.reuse, R32.reuse, 0x2 ;  /* 0x0000002000047211 */ /* 0x0c0fe200078210ff */
[----:B------:R-:W-:Y:S02]  /*69d0*/  IMAD.MOV.U32 R147, RZ, RZ, c[0x0][0x22c] ;  /* 0x00008b00ff937624 */ /* 0x000fe400078e00ff */
[----:B------:R3:W-:Y:S01]  /*69e0*/  RED.E.ADD.F32.FTZ.RN.STRONG.GPU [R132.64], R7 ;  /* 0x000000078400798e */ /* 0x0007e2000c10e784 */
[-C--:B------:R-:W-:Y:S01]  /*69f0*/  LEA.HI.X.SX32 R5, R0, R33.reuse, 0x2, P1 ;  /* 0x0000002100057211 */ /* 0x080fe200008f16ff */
[----:B------:R-:W-:Y:S02]  /*6a00*/  IMAD R147, R147, c[0x0][0x1c0], RZ ;  /* 0x0000700093937a24 */ /* 0x000fe400078e02ff */
[----:B------:R-:W4:Y:S01]  /*6a10*/  LDL R0, [R1+0x20] ;  /* 0x0000200001007983 */ /* 0x000f220000100800 */
[----:B------:R-:W-:Y:S02]  /*6a20*/  IMAD R146, R146, c[0x0][0x1c0], RZ ;  /* 0x0000700092927a24 */ /* 0x000fe400078e02ff */
[----:B------:R-:W-:Y:S01]  /*6a30*/  IMAD.SHL.U32 R147, R147, 0x10, RZ ;  /* 0x0000001093937824 */ /* 0x000fe200078e00ff */
[----:B------:R3:W-:Y:S01]  /*6a40*/  RED.E.ADD.F32.FTZ.RN.STRONG.GPU [R34.64], R8 ;  /* 0x000000082200798e */ /* 0x0007e2000c10e784 */
[----:B------:R-:W-:Y:S01]  /*6a50*/  IMAD.SHL.U32 R146, R146, 0x8, RZ ;  /* 0x0000000892927824 */ /* 0x000fe200078e00ff */
[-C--:B-1----:R-:W-:Y:S02]  /*6a60*/  LEA R6, P0, R140, R32.reuse, 0x2 ;  /* 0x000000208c067211 */ /* 0x082fe400078010ff */
[----:B------:R1:W-:Y:S01]  /*6a70*/  RED.E.ADD.F32.FTZ.RN.STRONG.GPU [R30.64], R9 ;  /* 0x000000091e00798e */ /* 0x0003e2000c10e784 */
[C---:B------:R-:W-:Y:S02]  /*6a80*/  IADD3 R142, R147.reuse, 0x20, RZ ;  /* 0x00000020938e7810 */ /* 0x040fe40007ffe0ff */
[----:B------:R-:W-:Y:S01]  /*6a90*/  IADD3 R141, R147, 0x20, RZ ;  /* 0x00000020938d7810 */ /* 0x000fe20007ffe0ff */
[----:B------:R1:W-:Y:S02]  /*6aa0*/  RED.E.ADD.F32.FTZ.RN.STRONG.GPU [R4.64], R10 ;  /* 0x0000000a0400798e */ /* 0x0003e4000c10e784 */
[C---:B------:R-:W-:Y:S02]  /*6ab0*/  IMAD.IADD R142, R146.reuse, 0x1, R142 ;  /* 0x00000001928e7824 */ /* 0x040fe400078e028e */
[C---:B------:R-:W-:Y:S04]  /*6ac0*/  IMAD.IADD R141, R146.reuse, 0x1, R141 ;  /* 0x00000001928d7824 */ /* 0x040fe800078e028d */
[----:B------:R-:W-:Y:S01]  /*6ad0*/  IMAD.IADD R141, R146, 0x1, R141 ;  /* 0x00000001928d7824 */ /* 0x000fe200078e028d */
[----:B---3--:R-:W3:Y:S01]  /*6ae0*/  LDL R132, [R1+0x18] ;  /* 0x0000180001847983 */ /* 0x008ee20000100800 */
[-C--:B------:R-:W-:Y:S02]  /*6af0*/  LEA.HI.X.SX32 R7, R140, R33.reuse, 0x2, P0 ;  /* 0x000000218c077211 */ /* 0x080fe400000f16ff */
[----:B------:R-:W-:Y:S02]  /*6b00*/  IADD3 R140, R148, 0x20, RZ ;  /* 0x00000020948c7810 */ /* 0x000fe40007ffe0ff */
[C---:B------:R-:W-:Y:S01]  /*6b10*/  IADD3 R133, R145.reuse, 0x40, RZ ;  /* 0x0000004091857810 */ /* 0x040fe20007ffe0ff */
[----:B------:R1:W-:Y:S01]  /*6b20*/  RED.E.ADD.F32.FTZ.RN.STRONG.GPU [R6.64], R11 ;  /* 0x0000000b0600798e */ /* 0x0003e2000c10e784 */
[C---:B------:R-:W-:Y:S03]  /*6b30*/  IADD3 R35, R145.reuse, 0x40, RZ ;  /* 0x0000004091237810 */ /* 0x040fe60007ffe0ff */
[----:B------:R1:W-:Y:S01]  /*6b40*/  RED.E.ADD.F32.FTZ.RN.STRONG.GPU [R32.64+0x80], R12 ;  /* 0x0000800c2000798e */ /* 0x0003e2000c10e784 */
[----:B------:R-:W-:Y:S01]  /*6b50*/  IADD3 R34, R145, 0x40, RZ ;  /* 0x0000004091227810 */ /* 0x000fe20007ffe0ff */
[----:B------:R-:W-:Y:S01]  /*6b60*/  IMAD.IADD R133, R144, 0x1, R133 ;  /* 0x0000000190857824 */ /* 0x000fe200078e0285 */
[-C--:B-1----:R-:W-:Y:S01]  /*6b70*/  LEA R30, P1, R142, R32.reuse, 0x2 ;  /* 0x000000208e1e7211 */ /* 0x082fe200078210ff */
[----:B------:R1:W-:Y:S01]  /*6b80*/  RED.E.ADD.F32.FTZ.RN.STRONG.GPU [R28.64+0x80], R13 ;  /* 0x0000800d1c00798e */ /* 0x0003e2000c10e784 */
[----:B------:R-:W-:Y:S01]  /*6b90*/  IMAD.IADD R35, R144, 0x1, R35 ;  /* 0x0000000190237824 */ /* 0x000fe200078e0223 */
[-C--:B------:R-:W-:Y:S01]  /*6ba0*/  LEA R4, P0, R140, R32.reuse, 0x2 ;  /* 0x000000208c047211 */ /* 0x080fe200078010ff */
[----:B------:R-:W-:Y:S01]  /*6bb0*/  IMAD.IADD R34, R144, 0x1, R34 ;  /* 0x0000000190227824 */ /* 0x000fe200078e0222 */
[-C--:B------:R-:W-:Y:S01]  /*6bc0*/  LEA.HI.X.SX32 R31, R142, R33.reuse, 0x2, P1 ;  /* 0x000000218e1f7211 */ /* 0x080fe200008f16ff */
[----:B------:R-:W-:Y:S01]  /*6bd0*/  IMAD.IADD R133, R144, 0x1, R133 ;  /* 0x0000000190857824 */ /* 0x000fe200078e0285 */
[-C--:B------:R-:W-:Y:S01]  /*6be0*/  LEA.HI.X.SX32 R5, R140, R33.reuse, 0x2, P0 ;  /* 0x000000218c057211 */ /* 0x080fe200000f16ff */
[C---:B------:R-:W-:Y:S01]  /*6bf0*/  IMAD.IADD R34, R144.reuse, 0x1, R34 ;  /* 0x0000000190227824 */ /* 0x040fe200078e0222 */
[----:B------:R-:W-:Y:S01]  /*6c00*/  IADD3 R140, R147, 0x20, RZ ;  /* 0x00000020938c7810 */ /* 0x000fe20007ffe0ff */
[----:B------:R-:W-:Y:S01]  /*6c10*/  IMAD.IADD R133, R144, 0x1, R133 ;  /* 0x0000000190857824 */ /* 0x000fe200078e0285 */
[CC--:B------:R-:W-:Y:S01]  /*6c20*/  LEA R10, P0, R141.reuse, R32.reuse, 0x2 ;  /* 0x000000208d0a7211 */ /* 0x0c0fe200078010ff */
[----:B------:R1:W-:Y:S02]  /*6c30*/  RED.E.ADD.F32.FTZ.RN.STRONG.GPU [R4.64], R14 ;  /* 0x0000000e0400798e */ /* 0x0003e4000c10e784 */
[C---:B------:R-:W-:Y:S02]  /*6c40*/  IMAD.IADD R140, R146.reuse, 0x1, R140 ;  /* 0x00000001928c7824 */ /* 0x040fe400078e028c */
[----:B------:R1:W-:Y:S02]  /*6c50*/  RED.E.ADD.F32.FTZ.RN.STRONG.GPU [R30.64], R15 ;  /* 0x0000000f1e00798e */ /* 0x0003e4000c10e784 */
[C---:B------:R-:W-:Y:S01]  /*6c60*/  IMAD.IADD R140, R146.reuse, 0x1, R140 ;  /* 0x00000001928c7824 */ /* 0x040fe200078e028c */
[-C--:B------:R-:W-:Y:S03]  /*6c70*/  LEA.HI.X.SX32 R11, R141, R33.reuse, 0x2, P0 ;  /* 0x000000218d0b7211 */ /* 0x080fe600000f16ff */
[----:B------:R-:W-:Y:S01]  /*6c80*/  IMAD.IADD R140, R146, 0x1, R140 ;  /* 0x00000001928c7824 */ /* 0x000fe200078e028c */
[CC--:B------:R-:W-:Y:S01]  /*6c90*/  LEA R12, P4, R35.reuse, R32.reuse, 0x2 ;  /* 0x00000020230c7211 */ /* 0x0c0fe200078810ff */
[----:B------:R1:W-:Y:S03]  /*6ca0*/  RED.E.ADD.F32.FTZ.RN.STRONG.GPU [R10.64], R16 ;  /* 0x000000100a00798e */ /* 0x0003e6000c10e784 */
[CC--:B------:R-:W-:Y:S02]  /*6cb0*/  LEA R8, P2, R140.reuse, R32.reuse, 0x2 ;  /* 0x000000208c087211 */ /* 0x0c0fe400078410ff */
[-C--:B-1----:R-:W-:Y:S02]  /*6cc0*/  LEA.HI.X.SX32 R13, R35, R33.reuse, 0x2, P4 ;  /* 0x00000021230d7211 */ /* 0x082fe400020f16ff */
[-C--:B------:R-:W-:Y:S02]  /*6cd0*/  LEA.HI.X.SX32 R9, R140, R33.reuse, 0x2, P2 ;  /* 0x000000218c097211 */ /* 0x080fe400010f16ff */
[----:B------:R-:W-:Y:S04]  /*6ce0*/  LDSM.16.MT88.4 R140, [R3+0x1c00] ;  /* 0x001c0000038c783b */ /* 0x000fe80000004200 */
[----:B------:R1:W-:Y:S01]  /*6cf0*/  RED.E.ADD.F32.FTZ.RN.STRONG.GPU [R8.64], R17 ;  /* 0x000000110800798e */ /* 0x0003e2000c10e784 */
[CC--:B------:R-:W-:Y:S04]  /*6d00*/  LEA R14, P5, R134.reuse, R32.reuse, 0x2 ;  /* 0x00000020860e7211 */ /* 0x0c0fe800078a10ff */
[-C--:B------:R-:W-:Y:S02]  /*6d10*/  LEA.HI.X.SX32 R15, R134, R33.reuse, 0x2, P5 ;  /* 0x00000021860f7211 */ /* 0x080fe400028f16ff */
[CC--:B------:R-:W-:Y:S04]  /*6d20*/  LEA R10, P3, R34.reuse, R32.reuse, 0x2 ;  /* 0x00000020220a7211 */ /* 0x0c0fe800078610ff */
[-C--:B------:R-:W-:Y:S02]  /*6d30*/  LEA.HI.X.SX32 R11, R34, R33.reuse, 0x2, P3 ;  /* 0x00000021220b7211 */ /* 0x080fe400018f16ff */
[CC--:B-1----:R-:W-:Y:S04]  /*6d40*/  LEA R8, P2, R133.reuse, R32.reuse, 0x2 ;  /* 0x0000002085087211 */ /* 0x0c2fe800078410ff */
[-C--:B------:R-:W-:Y:S02]  /*6d50*/  LEA.HI.X.SX32 R9, R133, R33.reuse, 0x2, P2 ;  /* 0x0000002185097211 */ /* 0x080fe400010f16ff */
[CC--:B--2---:R-:W-:Y:S02]  /*6d60*/  LEA R6, P1, R139.reuse, R32.reuse, 0x2 ;  /* 0x000000208b067211 */ /* 0x0c4fe400078210ff */
[CC--:B------:R-:W-:Y:S02]  /*6d70*/  LEA R4, P0, R138.reuse, R32.reuse, 0x2 ;  /* 0x000000208a047211 */ /* 0x0c0fe400078010ff */
        /* <DEDUP_REMOVED lines=16> */
[CC--:B----4-:R-:W-:Y:S04]  /*6e80*/  LEA R4, P0, R0.reuse, R32.reuse, 0x2 ;  /* 0x0000002000047211 */ /* 0x0d0fe800078010ff */
[-C--:B------:R-:W-:Y:S02]  /*6e90*/  LEA.HI.X.SX32 R5, R0, R33.reuse, 0x2, P0 ;  /* 0x0000002100057211 */ /* 0x080fe400000f16ff */
[----:B------:R-:W-:Y:S01]  /*6ea0*/  PLOP3.LUT P0, PT, PT, PT, UP1, 0x80, 0x0 ;  /* 0x000000000000781c */ /* 0x000fe20003f0f018 */
[----:B------:R-:W-:Y:S01]  /*6eb0*/  @UP5 UIADD3 UR12, UP1, UR12, -0x100, URZ ;  /* 0xffffff000c0c5890 */ /* 0x000fe2000ff3e03f */
[C---:B------:R-:W-:Y:S03]  /*6ec0*/  IADD3 R0, R3.reuse, -0x3000, RZ ;  /* 0xffffd00003007810 */ /* 0x040fe60007ffe0ff */
[----:B------:R-:W-:Y:S08]  /*6ed0*/  @UP5 UIADD3.X UR11, UR11, -0x1, URZ, UP1, !UPT ;  /* 0xffffffff0b0b5890 */ /* 0x000ff00008ffe43f */
[----:B------:R-:W-:Y:S02]  /*6ee0*/  @P0 IADD3 R0, R3, 0x3000, RZ ;  /* 0x0000300003000810 */ /* 0x000fe40007ffe0ff */
[C---:B---3--:R-:W-:Y:S04]  /*6ef0*/  LEA R6, P1, R132.reuse, R32, 0x2 ;  /* 0x0000002084067211 */ /* 0x048fe800078210ff */
[----:B------:R-:W-:Y:S02]  /*6f00*/  LEA.HI.X.SX32 R7, R132, R33, 0x2, P1 ;  /* 0x0000002184077211 */ /* 0x000fe400008f16ff */
[----:B------:R-:W-:Y:S01]  /*6f10*/  LDSM.16.MT88.4 R32, [R2+0xf800] ;  /* 0x00f800000220783b */ /* 0x000fe20000004200 */
[----:B------:R-:W-:Y:S01]  /*6f20*/  ISETP.LT.AND P1, PT, RZ, UR7, PT ;  /* 0x00000007ff007c0c */ /* 0x000fe2000bf21270 */
[----:B------:R-:W-:Y:S02]  /*6f30*/  UMOV UR7, UR8 ;  /* 0x0000000800077c82 */ /* 0x000fe40008000000 */
        /* <DEDUP_REMOVED lines=231> */
.L_x_53:
        /* <DEDUP_REMOVED lines=18> */
.L_x_54:
[----:B------:R-:W-:Y:S01]  /*7ed0*/  BAR.SYNC.DEFER_BLOCKING 0x0 ;  /* 0x0000000000007b1d */ /* 0x000fe20000010000 */
[----:B-1---5:R-:W-:Y:S01]  /*7ee0*/  IMAD.SHL.U32 R3, R153, 0x2, RZ ;  /* 0x0000000299037824 */ /* 0x022fe200078e00ff */
[----:B------:R-:W-:Y:S01]  /*7ef0*/  USHF.L.U32 UR7, UR20, 0x7, URZ ;  /* 0x0000000714077899 */ /* 0x000fe2000800063f */
[--C-:B------:R-:W-:Y:S01]  /*7f00*/  SHF.R.S32.HI R7, RZ, 0x1f, R250.reuse ;  /* 0x0000001fff077819 */ /* 0x100fe200000114fa */
[----:B------:R-:W-:Y:S01]  /*7f10*/  IMAD.MOV.U32 R6, RZ, RZ, R250 ;  /* 0x000000ffff067224 */ /* 0x000fe200078e00fa */
[----:B------:R-:W-:Y:S01]  /*7f20*/  UIMAD UR6, UR20, -0x80, UR6 ;  /* 0xffffff80140678a4 */ /* 0x000fe2000f8e0206 */
[----:B------:R-:W1:Y:S01]  /*7f30*/  S2R R9, SR_TID.X ;  /* 0x0000000000097919 */ /* 0x000e620000002100 */
[----:B------:R-:W-:Y:S01]  /*7f40*/  USHF.R.S32.HI UR10, URZ, 0x1f, UR7 ;  /* 0x0000001f3f0a7899 */ /* 0x000fe20008011407 */
[----:B------:R-:W-:Y:S01]  /*7f50*/  IMAD.U32 R25, RZ, RZ, UR7 ;  /* 0x00000007ff197e24 */ /* 0x000fe2000f8e00ff */
[----:B------:R-:W-:Y:S01]  /*7f60*/  ULDC.64 UR8, c[0x0][0x3a0] ;  /* 0x0000e80000087ab9 */ /* 0x000fe20000000a00 */
[----:B------:R-:W-:Y:S01]  /*7f70*/  BSSY B0, `(.L_x_55) ;  /* 0x000002d000007945 */ /* 0x000fe20003800000 */
[----:B------:R-:W-:Y:S01]  /*7f80*/  UIMAD UR8, UR10, UR8, URZ ;  /* 0x000000080a0872a4 */ /* 0x000fe2000f8e023f */
[----:B------:R-:W-:-:S03]  /*7f90*/  IMAD.WIDE.U32 R4, R25, c[0x0][0x3a0], R6 ;  /* 0x0000e80019047a25 */ /* 0x000fc600078e0006 */
[----:B------:R-:W-:Y:S02]  /*7fa0*/  UIMAD UR8, UR7, UR9, UR8 ;  /* 0x00000009070872a4 */ /* 0x000fe4000f8e0208 */
[----:B------:R-:W-:-:S04]  /*7fb0*/  IADD3 R4, P0, R4, UR14, RZ ;  /* 0x0000000e04047c10 */ /* 0x000fc8000ff1e0ff */
[----:B------:R-:W-:Y:S01]  /*7fc0*/  IMAD.U32 R8, RZ, RZ, UR8 ;  /* 0x00000008ff087e24 */ /* 0x000fe2000f8e00ff */
[----:B------:R-:W-:Y:S01]  /*7fd0*/  ULDC.64 UR8, c[0x0][0x3b8] ;  /* 0x0000ee0000087ab9 */ /* 0x000fe20000000a00 */
[----:B------:R2:W3:Y:S01]  /*7fe0*/  LDS.128 R36, [R3+0xa000] ;  /* 0x00a0000003247984 */ /* 0x0004e20000000c00 */
[----:B------:R-:W-:Y:S02]  /*7ff0*/  UIMAD UR8, UR59, UR8, URZ ;  /* 0x000000083b0872a4 */ /* 0x000fe4000f8e023f */
[----:B------:R-:W-:Y:S01]  /*8000*/  IADD3.X R5, R5, UR15, R8, P0, !PT ;  /* 0x0000000f05057c10 */ /* 0x000fe200087fe408 */
[----:B------:R-:W-:Y:S01]  /*8010*/  IMAD.U32 R8, RZ, RZ, UR38 ;  /* 0x00000026ff087e24 */ /* 0x000fe2000f8e00ff */
[----:B------:R2:W4:Y:S01]  /*8020*/  LDS.128 R32, [R3+0xc000] ;  /* 0x00c0000003207984 */ /* 0x0005220000000c00 */
[----:B------:R-:W-:Y:S01]  /*8030*/  UIMAD UR8, UR38, UR9, UR8 ;  /* 0x00000009260872a4 */ /* 0x000fe2000f8e0208 */
[----:B-1----:R-:W-:Y:S02]  /*8040*/  SHF.R.S32.HI R0, RZ, 0x1f, R9 ;  /* 0x0000001fff007819 */ /* 0x002fe40000011409 */
[----:B------:R2:W1:Y:S02]  /*8050*/  LDS.128 R28, [R3+0xe000] ;  /* 0x00e00000031c7984 */ /* 0x0004640000000c00 */
[----:B------:R-:W-:Y:S01]  /*8060*/  LEA.HI R0, R0, R9, RZ, 0x2 ;  /* 0x0000000900007211 */ /* 0x000fe200078f10ff */
[----:B------:R-:W-:Y:S01]  /*8070*/  IMAD.WIDE.U32 R8, R8, c[0x0][0x3b8], R4 ;  /* 0x0000ee0008087a25 */ /* 0x000fe200078e0004 */
[----:B------:R2:W1:Y:S02]  /*8080*/  LDS.128 R48, [R3+0xf000] ;  /* 0x00f0000003307984 */ /* 0x0004640000000c00 */
[----:B------:R-:W-:-:S02]  /*8090*/  SHF.R.S32.HI R0, RZ, 0x2, R0 ;  /* 0x00000002ff007819 */ /* 0x000fc40000011400 */
[----:B------:R2:W1:Y:S01]  /*80a0*/  LDS.128 R60, [R3+0x10000] ;  /* 0x01000000033c7984 */ /* 0x0004620000000c00 */
[----:B------:R-:W-:Y:S02]  /*80b0*/  IADD3 R24, R9, UR8, RZ ;  /* 0x0000000809187c10 */ /* 0x000fe4000fffe0ff */
[----:B------:R-:W-:Y:S01]  /*80c0*/  ISETP.GE.AND P4, PT, R0, UR6, PT ;  /* 0x0000000600007c0c */ /* 0x000fe2000bf86270 */
[----:B------:R2:W1:Y:S01]  /*80d0*/  LDS.128 R44, [R3+0x11000] ;  /* 0x01100000032c7984 */ /* 0x0004620000000c00 */
[----:B------:R-:W-:-:S03]  /*80e0*/  SHF.R.S32.HI R26, RZ, 0x1f, R0 ;  /* 0x0000001fff1a7819 */ /* 0x000fc60000011400 */
[----:B------:R2:W1:Y:S04]  /*80f0*/  LDS.128 R56, [R3+0x12000] ;  /* 0x0120000003387984 */ /* 0x0004680000000c00 */
[----:B------:R2:W1:Y:S04]  /*8100*/  LDS.128 R40, [R3+0x13000] ;  /* 0x0130000003287984 */ /* 0x0004680000000c00 */
[----:B------:R2:W1:Y:S01]  /*8110*/  LDS.128 R52, [R3+0x14000] ;  /* 0x0140000003347984 */ /* 0x0004620000000c00 */
[----:B------:R-:W-:Y:S05]  /*8120*/  @P4 BRA `(.L_x_56) ;  /* 0x0000011000004947 */ /* 0x000fea0003800000 */
[----:B------:R-:W-:Y:S01]  /*8130*/  ISETP.GE.AND P3, PT, R250, c[0x0][0x220], PT ;  /* 0x00008800fa007a0c */ /* 0x000fe20003f66270 */
[----:B------:R-:W5:Y:S01]  /*8140*/  LDS.128 R20, [R3+0xb000] ;  /* 0x00b0000003147984 */ /* 0x000f620000000c00 */
[----:B------:R-:W-:Y:S01]  /*8150*/  MOV R5, R24 ;  /* 0x0000001800057202 */ /* 0x000fe20000000f00 */
[----:B------:R-:W-:Y:S01]  /*8160*/  IMAD.MOV.U32 R4, RZ, RZ, R8 ;  /* 0x000000ffff047224 */ /* 0x000fe200078e0008 */
[----:B------:R-:W-:Y:S01]  /*8170*/  ISETP.GE.AND P2, PT, R152, c[0x0][0x220], PT ;  /* 0x0000880098007a0c */ /* 0x000fe20003f46270 */
[----:B------:R-:W-:Y:S01]  /*8180*/  LDS.128 R12, [R3+0xd000] ;  /* 0x00d00000030c7984 */ /* 0x000fe20000000c00 */
[----:B------:R-:W-:Y:S01]  /*8190*/  ISETP.GE.AND P1, PT, R149, c[0x0][0x220], PT ;  /* 0x0000880095007a0c */ /* 0x000fe20003f26270 */
[----:B------:R-:W-:-:S05]  /*81a0*/  IMAD.WIDE.U32 R10, R0, c[0x0][0x3a0], R4 ;  /* 0x0000e800000a7a25 */ /* 0x000fca00078e0004 */
[----:B------:R-:W-:Y:S01]  /*81b0*/  LEA R4, P0, R10, c[0x0][0x340], 0x1 ;  /* 0x0000d0000a047a11 */ /* 0x000fe200078008ff */
[----:B------:R2:W4:Y:S02]  /*81c0*/  @!P3 LDS.128 R16, [R3+0x9000] ;  /* 0x009000000310b984 */ /* 0x0005240000000c00 */
[----:B--2---:R-:W-:-:S04]  /*81d0*/  IMAD R3, R26, c[0x0][0x3a0], RZ ;  /* 0x0000e8001a037a24 */ /* 0x004fc800078e02ff */
[----:B------:R-:W-:-:S04]  /*81e0*/  IMAD R3, R0, c[0x0][0x3a4], R3 ;  /* 0x0000e90000037a24 */ /* 0x000fc800078e0203 */
[----:B------:R-:W-:-:S05]  /*81f0*/  IMAD.IADD R3, R11, 0x1, R3 ;  /* 0x000000010b037824 */ /* 0x000fca00078e0203 */
[----:B------:R-:W-:-:S05]  /*8200*/  LEA.HI.X R5, R10, c[0x0][0x344], R3, 0x1, P0 ;  /* 0x0000d1000a057a11 */ /* 0x000fca00000f0c03 */
[----:B-----5:R2:W-:Y:S04]  /*8210*/  @!P2 STG.E.128 [R4.64+0x40], R20 ;  /* 0x000040140400a986 */ /* 0x0205e8000c101d04 */
[----:B----4-:R2:W-:Y:S04]  /*8220*/  @!P3 STG.E.128 [R4.64], R16 ;  /* 0x000000100400b986 */ /* 0x0105e8000c101d04 */
[----:B------:R2:W-:Y:S02]  /*8230*/  @!P1 STG.E.128 [R4.64+0x80], R12 ;  /* 0x0000800c04009986 */ /* 0x0005e4000c101d04 */
.L_x_56:
[----:B------:R-:W-:Y:S05]  /*8240*/  BSYNC B0 ;  /* 0x0000000000007941 */ /* 0x000fea0003800000 */
.L_x_55:
[----:B--2---:R-:W-:Y:S01]  /*8250*/  IADD3 R3, R0, 0x40, RZ ;  /* 0x0000004000037810 */ /* 0x004fe20007ffe0ff */
[----:B------:R-:W-:Y:S03]  /*8260*/  BSSY B0, `(.L_x_57) ;  /* 0x0000013000007945 */ /* 0x000fe60003800000 */
[----:B------:R-:W-:-:S13]  /*8270*/  ISETP.GE.AND P3, PT, R3, UR6, PT ;  /* 0x0000000603007c0c */ /* 0x000fda000bf66270 */
[----:B------:R-:W-:Y:S05]  /*8280*/  @P3 BRA `(.L_x_58) ;  /* 0x0000010000003947 */ /* 0x000fea0003800000 */
[----:B------:R-:W-:Y:S02]  /*8290*/  IADD3 R3, P0, R0, 0x40, RZ ;  /* 0x0000004000037810 */ /* 0x000fe40007f1e0ff */
[----:B------:R-:W-:Y:S02]  /*82a0*/  MOV R5, R24 ;  /* 0x0000001800057202 */ /* 0x000fe40000000f00 */
[----:B------:R-:W-:Y:S01]  /*82b0*/  ISETP.GE.AND P2, PT, R250, c[0x0][0x220], PT ;  /* 0x00008800fa007a0c */ /* 0x000fe20003f46270 */
[----:B------:R-:W-:Y:S01]  /*82c0*/  IMAD.X R4, RZ, RZ, R26, P0 ;  /* 0x000000ffff047224 */ /* 0x000fe200000e061a */
[----:B------:R-:W-:Y:S02]  /*82d0*/  ISETP.GE.AND P1, PT, R152, c[0x0][0x220], PT ;  /* 0x0000880098007a0c */ /* 0x000fe40003f26270 */
[----:B------:R-:W-:Y:S01]  /*82e0*/  ISETP.GE.AND P0, PT, R149, c[0x0][0x220], PT ;  /* 0x0000880095007a0c */ /* 0x000fe20003f06270 */
[----:B------:R-:W-:Y:S02]  /*82f0*/  IMAD R9, R4, c[0x0][0x3a0], RZ ;  /* 0x0000e80004097a24 */ /* 0x000fe400078e02ff */
[----:B------:R-:W-:-:S04]  /*8300*/  IMAD.MOV.U32 R4, RZ, RZ, R8 ;  /* 0x000000ffff047224 */ /* 0x000fc800078e0008 */
[----:B------:R-:W-:-:S04]  /*8310*/  IMAD.WIDE.U32 R10, R3, c[0x0][0x3a0], R4 ;  /* 0x0000e800030a7a25 */ /* 0x000fc800078e0004 */
[----:B------:R-:W-:Y:S01]  /*8320*/  IMAD R3, R3, c[0x0][0x3a4], R9 ;  /* 0x0000e90003037a24 */ /* 0x000fe200078e0209 */
[----:B------:R-:W-:-:S03]  /*8330*/  LEA R4, P5, R10, c[0x0][0x340], 0x1 ;  /* 0x0000d0000a047a11 */ /* 0x000fc600078a08ff */
[----:B------:R-:W-:-:S05]  /*8340*/  IMAD.IADD R3, R11, 0x1, R3 ;  /* 0x000000010b037824 */ /* 0x000fca00078e0203 */
[----:B------:R-:W-:-:S05]  /*8350*/  LEA.HI.X R5, R10, c[0x0][0x344], R3, 0x1, P5 ;  /* 0x0000d1000a057a11 */ /* 0x000fca00028f0c03 */
[----:B---3--:R2:W-:Y:S04]  /*8360*/  @!P2 STG.E.128 [R4.64], R36 ;  /* 0x000000240400a986 */ /* 0x0085e8000c101d04 */
[----:B----4-:R2:W-:Y:S04]  /*8370*/  @!P1 STG.E.128 [R4.64+0x40], R32 ;  /* 0x0000402004009986 */ /* 0x0105e8000c101d04 */
[----:B-1----:R2:W-:Y:S02]  /*8380*/  @!P0 STG.E.128 [R4.64+0x80], R28 ;  /* 0x0000801c04008986 */ /* 0x0025e4000c101d04 */
.L_x_58:
[----:B------:R-:W-:Y:S05]  /*8390*/  BSYNC B0 ;  /* 0x0000000000007941 */ /* 0x000fea0003800000 */
.L_x_57:
        /* <DEDUP_REMOVED lines=15> */
[----:B--2---:R-:W-:Y:S01]  /*8490*/  MOV R5, R3 ;  /* 0x0000000300057202 */ /* 0x004fe20000000f00 */
[----:B------:R-:W-:Y:S01]  /*84a0*/  IMAD.MOV.U32 R4, RZ, RZ, R6 ;  /* 0x000000ffff047224 */ /* 0x000fe200078e0006 */
[----:B------:R-:W-:Y:S01]  /*84b0*/  ISETP.GE.AND P2, PT, R250, c[0x0][0x220], PT ;  /* 0x00008800fa007a0c */ /* 0x000fe20003f46270 */
[----:B------:R-:W-:Y:S01]  /*84c0*/  IMAD R10, R26, c[0x0][0x3a8], RZ ;  /* 0x0000ea001a0a7a24 */ /* 0x000fe200078e02ff */
[----:B------:R-:W-:Y:S01]  /*84d0*/  ISETP.GE.AND P1, PT, R152, c[0x0][0x220], PT ;  /* 0x0000880098007a0c */ /* 0x000fe20003f26270 */
[----:B------:R-:W-:Y:S01]  /*84e0*/  IMAD.WIDE.U32 R8, R0, c[0x0][0x3a8], R4 ;  /* 0x0000ea0000087a25 */ /* 0x000fe200078e0004 */
[----:B------:R-:W-:-:S03]  /*84f0*/  ISETP.GE.AND P0, PT, R149, c[0x0][0x220], PT ;  /* 0x0000880095007a0c */ /* 0x000fc60003f06270 */
[----:B------:R-:W-:-:S04]  /*8500*/  IMAD R4, R0, c[0x0][0x3ac], R10 ;  /* 0x0000eb0000047a24 */ /* 0x000fc800078e020a */
[----:B------:R-:W-:Y:S01]  /*8510*/  IMAD.IADD R5, R9, 0x1, R4 ;  /* 0x0000000109057824 */ /* 0x000fe200078e0204 */
[----:B------:R-:W-:-:S04]  /*8520*/  LEA R4, P4, R8, c[0x0][0x348], 0x1 ;  /* 0x0000d20008047a11 */ /* 0x000fc800078808ff */
[----:B------:R-:W-:-:S05]  /*8530*/  LEA.HI.X R5, R8, c[0x0][0x34c], R5, 0x1, P4 ;  /* 0x0000d30008057a11 */ /* 0x000fca00020f0c05 */
[----:B-1----:R1:W-:Y:S04]  /*8540*/  @!P2 STG.E.128 [R4.64], R48 ;  /* 0x000000300400a986 */ /* 0x0023e8000c101d04 */
[----:B------:R1:W-:Y:S04]  /*8550*/  @!P1 STG.E.128 [R4.64+0x40], R44 ;  /* 0x0000402c04009986 */ /* 0x0003e8000c101d04 */
[----:B------:R1:W-:Y:S02]  /*8560*/  @!P0 STG.E.128 [R4.64+0x80], R40 ;  /* 0x0000802804008986 */ /* 0x0003e4000c101d04 */
.L_x_60:
[----:B------:R-:W-:Y:S05]  /*8570*/  BSYNC B0 ;  /* 0x0000000000007941 */ /* 0x000fea0003800000 */
.L_x_59:
[----:B------:R-:W-:Y:S05]  /*8580*/  @P3 BRA `(.L_x_61) ;  /* 0x00000a3000003947 */ /* 0x000fea0003800000 */
[----:B------:R-:W-:Y:S01]  /*8590*/  IADD3 R0, P0, R0, 0x40, RZ ;  /* 0x0000004000007810 */ /* 0x000fe20007f1e0ff */
[----:B------:R-:W-:Y:S01]  /*85a0*/  IMAD.MOV.U32 R7, RZ, RZ, R3 ;  /* 0x000000ffff077224 */ /* 0x000fe200078e0003 */
[----:B------:R-:W-:-:S03]  /*85b0*/  ISETP.GE.AND P1, PT, R250, c[0x0][0x220], PT ;  /* 0x00008800fa007a0c */ /* 0x000fc60003f26270 */
[----:B-12---:R-:W-:Y:S01]  /*85c0*/  IMAD.X R4, RZ, RZ, R26, P0 ;  /* 0x000000ffff047224 */ /* 0x006fe200000e061a */
[----:B------:R-:W-:Y:S01]  /*85d0*/  ISETP.GE.AND P0, PT, R152, c[0x0][0x220], PT ;  /* 0x0000880098007a0c */ /* 0x000fe20003f06270 */
[----:B------:R-:W-:-:S04]  /*85e0*/  IMAD.WIDE.U32 R6, R0, c[0x0][0x3a8], R6 ;  /* 0x0000ea0000067a25 */ /* 0x000fc800078e0006 */
[----:B------:R-:W-:-:S04]  /*85f0*/  IMAD R4, R4, c[0x0][0x3a8], RZ ;  /* 0x0000ea0004047a24 */ /* 0x000fc800078e02ff */
[----:B------:R-:W-:Y:S01]  /*8600*/  IMAD R0, R0, c[0x0][0x3ac], R4 ;  /* 0x0000eb0000007a24 */ /* 0x000fe200078e0204 */
[----:B------:R-:W-:-:S03]  /*8610*/  LEA R4, P2, R6, c[0x0][0x348], 0x1 ;  /* 0x0000d20006047a11 */ /* 0x000fc600078408ff */
[----:B------:R-:W-:-:S05]  /*8620*/  IMAD.IADD R0, R7, 0x1, R0 ;  /* 0x0000000107007824 */ /* 0x000fca00078e0200 */
[----:B------:R-:W-:-:S05]  /*8630*/  LEA.HI.X R5, R6, c[0x0][0x34c], R0, 0x1, P2 ;  /* 0x0000d30006057a11 */ /* 0x000fca00010f0c00 */
[----:B------:R1:W-:Y:S04]  /*8640*/  @!P1 STG.E.128 [R4.64], R60 ;  /* 0x0000003c04009986 */ /* 0x0003e8000c101d04 */
[----:B------:R1:W-:Y:S01]  /*8650*/  @!P0 STG.E.128 [R4.64+0x40], R56 ;  /* 0x0000403804008986 */ /* 0x0003e2000c101d04 */
[----:B------:R-:W-:-:S13]  /*8660*/  ISETP.GE.AND P0, PT, R149, c[0x0][0x220], PT ;  /* 0x0000880095007a0c */ /* 0x000fda0003f06270 */
[----:B------:R-:W-:Y:S05]  /*8670*/  @P0 BRA `(.L_x_61) ;  /* 0x0000094000000947 */ /* 0x000fea0003800000 */
[----:B------:R2:W-:Y:S01]  /*8680*/  STG.E.128 [R4.64+0x80], R52 ;  /* 0x0000803404007986 */ /* 0x0005e2000c101d04 */
[----:B------:R-:W-:Y:S05]  /*8690*/  BRA `(.L_x_61) ;  /* 0x0000092000007947 */ /* 0x000fea0003800000 */
.L_x_36:
        /* <DEDUP_REMOVED lines=20> */
.L_x_62:
        /* <DEDUP_REMOVED lines=18> */
.L_x_63:
[----:B------:R1:W5:Y:S04]  /*8900*/  LDL R13, [R1+0x14] ;  /* 0x00001400010d7983 */ /* 0x0003680000100800 */
[----:B------:R1:W5:Y:S01]  /*8910*/  LDL R14, [R1+0x10] ;  /* 0x00001000010e7983 */ /* 0x0003620000100800 */
[----:B------:R-:W-:Y:S01]  /*8920*/  USHF.L.U32 UR7, UR20, 0x7, URZ ;  /* 0x0000000714077899 */ /* 0x000fe2000800063f */
[----:B------:R-:W-:Y:S01]  /*8930*/  BSSY B0, `(.L_x_64) ;  /* 0x0000026000007945 */ /* 0x000fe20003800000 */
[----:B------:R-:W-:Y:S01]  /*8940*/  ULDC.64 UR8, c[0x0][0x3a0] ;  /* 0x0000e80000087ab9 */ /* 0x000fe20000000a00 */
[----:B------:R-:W2:Y:S01]  /*8950*/  S2R R7, SR_TID.X ;  /* 0x0000000000077919 */ /* 0x000ea20000002100 */
[----:B------:R-:W-:-:S02]  /*8960*/  USHF.R.S32.HI UR10, URZ, 0x1f, UR7 ;  /* 0x0000001f3f0a7899 */ /* 0x000fc40008011407 */
[----:B------:R-:W-:Y:S01]  /*8970*/  IMAD.U32 R11, RZ, RZ, UR7 ;  /* 0x00000007ff0b7e24 */ /* 0x000fe2000f8e00ff */
[----:B------:R-:W-:Y:S02]  /*8980*/  UIMAD UR6, UR20, -0x80, UR6 ;  /* 0xffffff80140678a4 */ /* 0x000fe4000f8e0206 */
[----:B------:R-:W-:Y:S01]  /*8990*/  UIMAD UR8, UR10, UR8, URZ ;  /* 0x000000080a0872a4 */ /* 0x000fe2000f8e023f */
[----:B------:R-:W-:-:S03]  /*89a0*/  IMAD.WIDE.U32 R4, R11, c[0x0][0x3a0], R250 ;  /* 0x0000e8000b047a25 */ /* 0x000fc600078e00fa */
[----:B------:R-:W-:Y:S02]  /*89b0*/  UIMAD UR8, UR7, UR9, UR8 ;  /* 0x00000009070872a4 */ /* 0x000fe4000f8e0208 */
[----:B------:R-:W-:-:S04]  /*89c0*/  IADD3 R6, P0, R4, UR14, RZ ;  /* 0x0000000e04067c10 */ /* 0x000fc8000ff1e0ff */
[----:B------:R-:W-:Y:S01]  /*89d0*/  IMAD.U32 R3, RZ, RZ, UR8 ;  /* 0x00000008ff037e24 */ /* 0x000fe2000f8e00ff */
[----:B------:R-:W-:Y:S02]  /*89e0*/  ULDC.64 UR8, c[0x0][0x3b8] ;  /* 0x0000ee0000087ab9 */ /* 0x000fe40000000a00 */
[----:B------:R-:W-:-:S04]  /*89f0*/  UIMAD UR8, UR57, UR8, URZ ;  /* 0x00000008390872a4 */ /* 0x000fc8000f8e023f */
[----:B------:R-:W-:Y:S01]  /*8a00*/  UIMAD UR8, UR38, UR9, UR8 ;  /* 0x00000009260872a4 */ /* 0x000fe2000f8e0208 */
[----:B--2---:R-:W-:-:S04]  /*8a10*/  SHF.R.S32.HI R0, RZ, 0x1f, R7 ;  /* 0x0000001fff007819 */ /* 0x004fc80000011407 */
[----:B------:R-:W-:Y:S02]  /*8a20*/  LEA.HI R0, R0, R7, RZ, 0x2 ;  /* 0x0000000700007211 */ /* 0x000fe400078f10ff */
[----:B------:R-:W-:Y:S01]  /*8a30*/  IADD3.X R7, R5, UR15, R3, P0, !PT ;  /* 0x0000000f05077c10 */ /* 0x000fe200087fe403 */
[----:B------:R-:W-:Y:S01]  /*8a40*/  IMAD.U32 R3, RZ, RZ, UR38 ;  /* 0x00000026ff037e24 */ /* 0x000fe2000f8e00ff */
[----:B------:R-:W-:-:S03]  /*8a50*/  SHF.R.S32.HI R0, RZ, 0x2, R0 ;  /* 0x00000002ff007819 */ /* 0x000fc60000011400 */
[----:B------:R-:W-:Y:S01]  /*8a60*/  IMAD.WIDE.U32 R6, R3, c[0x0][0x3b8], R6 ;  /* 0x0000ee0003067a25 */ /* 0x000fe200078e0006 */
[----:B------:R-:W-:Y:S02]  /*8a70*/  ISETP.GE.AND P4, PT, R0, UR6, PT ;  /* 0x0000000600007c0c */ /* 0x000fe4000bf86270 */
[----:B------:R-:W-:Y:S02]  /*8a80*/  SHF.R.S32.HI R12, RZ, 0x1f, R0 ;  /* 0x0000001fff0c7819 */ /* 0x000fe40000011400 */
[----:B------:R-:W-:-:S09]  /*8a90*/  IADD3 R10, R7, UR8, RZ ;  /* 0x00000008070a7c10 */ /* 0x000fd2000fffe0ff */
[----:B------:R-:W-:Y:S05]  /*8aa0*/  @P4 BRA `(.L_x_65) ;  /* 0x000000e000004947 */ /* 0x000fea0003800000 */
[----:B-1----:R-:W-:Y:S01]  /*8ab0*/  MOV R5, R10 ;  /* 0x0000000a00057202 */ /* 0x002fe20000000f00 */
[----:B------:R-:W-:Y:S01]  /*8ac0*/  IMAD R3, R12, c[0x0][0x3a0], RZ ;  /* 0x0000e8000c037a24 */ /* 0x000fe200078e02ff */
[----:B------:R-:W-:Y:S01]  /*8ad0*/  ISETP.GE.AND P2, PT, R250, c[0x0][0x220], PT ;  /* 0x00008800fa007a0c */ /* 0x000fe20003f46270 */
[----:B------:R-:W-:Y:S01]  /*8ae0*/  IMAD.MOV.U32 R4, RZ, RZ, R6 ;  /* 0x000000ffff047224 */ /* 0x000fe200078e0006 */
[----:B-----5:R-:W-:Y:S01]  /*8af0*/  ISETP.GE.AND P1, PT, R14, c[0x0][0x220], PT ;  /* 0x000088000e007a0c */ /* 0x020fe20003f26270 */
[C---:B------:R-:W-:Y:S01]  /*8b00*/  IMAD R3, R0.reuse, c[0x0][0x3a4], R3 ;  /* 0x0000e90000037a24 */ /* 0x040fe200078e0203 */
[----:B------:R-:W-:Y:S01]  /*8b10*/  ISETP.GE.AND P0, PT, R13, c[0x0][0x220], PT ;  /* 0x000088000d007a0c */ /* 0x000fe20003f06270 */
[----:B------:R-:W-:-:S04]  /*8b20*/  IMAD.WIDE.U32 R8, R0, c[0x0][0x3a0], R4 ;  /* 0x0000e80000087a25 */ /* 0x000fc800078e0004 */
[----:B------:R-:W-:Y:S01]  /*8b30*/  IMAD.IADD R3, R3, 0x1, R9 ;  /* 0x0000000103037824 */ /* 0x000fe200078e0209 */
[----:B------:R-:W-:-:S04]  /*8b40*/  LEA R4, P3, R8, c[0x0][0x340], 0x1 ;  /* 0x0000d00008047a11 */ /* 0x000fc800078608ff */
[----:B------:R-:W-:-:S05]  /*8b50*/  LEA.HI.X R5, R8, c[0x0][0x344], R3, 0x1, P3 ;  /* 0x0000d10008057a11 */ /* 0x000fca00018f0c03 */
[----:B------:R1:W-:Y:S04]  /*8b60*/  @!P2 STG.E.128 [R4.64], RZ ;  /* 0x000000ff0400a986 */ /* 0x0003e8000c101d04 */
[----:B------:R1:W-:Y:S04]  /*8b70*/  @!P1 STG.E.128 [R4.64+0x40], RZ ;  /* 0x000040ff04009986 */ /* 0x0003e8000c101d04 */
[----:B------:R1:W-:Y:S02]  /*8b80*/  @!P0 STG.E.128 [R4.64+0x80], RZ ;  /* 0x000080ff04008986 */ /* 0x0003e4000c101d04 */
.L_x_65:
[----:B-1----:R-:W-:Y:S05]  /*8b90*/  BSYNC B0 ;  /* 0x0000000000007941 */ /* 0x002fea0003800000 */
.L_x_64:
[----:B------:R-:W-:Y:S01]  /*8ba0*/  IADD3 R3, R0, 0x40, RZ ;  /* 0x0000004000037810 */ /* 0x000fe20007ffe0ff */
[----:B------:R-:W-:Y:S03]  /*8bb0*/  BSSY B0, `(.L_x_66) ;  /* 0x0000012000007945 */ /* 0x000fe60003800000 */
[----:B------:R-:W-:-:S13]  /*8bc0*/  ISETP.GE.AND P3, PT, R3, UR6, PT ;  /* 0x0000000603007c0c */ /* 0x000fda000bf66270 */
[----:B------:R-:W-:Y:S05]  /*8bd0*/  @P3 BRA `(.L_x_67) ;  /* 0x000000f000003947 */ /* 0x000fea0003800000 */
[----:B------:R-:W-:Y:S01]  /*8be0*/  IADD3 R3, P0, R0, 0x40, RZ ;  /* 0x0000004000037810 */ /* 0x000fe20007f1e0ff */
[----:B------:R-:W-:Y:S01]  /*8bf0*/  IMAD.MOV.U32 R7, RZ, RZ, R10 ;  /* 0x000000ffff077224 */ /* 0x000fe200078e000a */
[----:B------:R-:W-:Y:S02]  /*8c00*/  ISETP.GE.AND P2, PT, R250, c[0x0][0x220], PT ;  /* 0x00008800fa007a0c */ /* 0x000fe40003f46270 */
[----:B-----5:R-:W-:Y:S01]  /*8c10*/  ISETP.GE.AND P1, PT, R14, c[0x0][0x220], PT ;  /* 0x000088000e007a0c */ /* 0x020fe20003f26270 */
[----:B------:R-:W-:Y:S01]  /*8c20*/  IMAD.X R4, RZ, RZ, R12, P0 ;  /* 0x000000ffff047224 */ /* 0x000fe200000e060c */
[----:B------:R-:W-:Y:S01]  /*8c30*/  ISETP.GE.AND P0, PT, R13, c[0x0][0x220], PT ;  /* 0x000088000d007a0c */ /* 0x000fe20003f06270 */
[----:B------:R-:W-:-:S04]  /*8c40*/  IMAD.WIDE.U32 R6, R3, c[0x0][0x3a0], R6 ;  /* 0x0000e80003067a25 */ /* 0x000fc800078e0006 */
[----:B------:R-:W-:-:S04]  /*8c50*/  IMAD R4, R4, c[0x0][0x3a0], RZ ;  /* 0x0000e80004047a24 */ /* 0x000fc800078e02ff */
[----:B------:R-:W-:Y:S01]  /*8c60*/  IMAD R3, R3, c[0x0][0x3a4], R4 ;  /* 0x0000e90003037a24 */ /* 0x000fe200078e0204 */
[----:B------:R-:W-:-:S03]  /*8c70*/  LEA R4, P5, R6, c[0x0][0x340], 0x1 ;  /* 0x0000d00006047a11 */ /* 0x000fc600078a08ff */
[----:B------:R-:W-:-:S05]  /*8c80*/  IMAD.IADD R3, R3, 0x1, R7 ;  /* 0x0000000103037824 */ /* 0x000fca00078e0207 */
[----:B------:R-:W-:-:S05]  /*8c90*/  LEA.HI.X R5, R6, c[0x0][0x344], R3, 0x1, P5 ;  /* 0x0000d10006057a11 */ /* 0x000fca00028f0c03 */
[----:B------:R1:W-:Y:S04]  /*8ca0*/  @!P2 STG.E.128 [R4.64], RZ ;  /* 0x000000ff0400a986 */ /* 0x0003e8000c101d04 */
[----:B------:R1:W-:Y:S04]  /*8cb0*/  @!P1 STG.E.128 [R4.64+0x40], RZ ;  /* 0x000040ff04009986 */ /* 0x0003e8000c101d04 */
[----:B------:R1:W-:Y:S02]  /*8cc0*/  @!P0 STG.E.128 [R4.64+0x80], RZ ;  /* 0x000080ff04008986 */ /* 0x0003e4000c101d04 */
.L_x_67:
[----:B------:R-:W-:Y:S05]  /*8cd0*/  BSYNC B0 ;  /* 0x0000000000007941 */ /* 0x000fea0003800000 */
.L_x_66:
[----:B------:R-:W-:Y:S01]  /*8ce0*/  ULDC.64 UR8, c[0x0][0x3a8] ;  /* 0x0000ea0000087ab9 */ /* 0x000fe20000000a00 */
[----:B-1----:R-:W-:Y:S01]  /*8cf0*/  IMAD.WIDE.U32 R4, R11, c[0x0][0x3a8], R250 ;  /* 0x0000ea000b047a25 */ /* 0x002fe200078e00fa */
        /* <DEDUP_REMOVED lines=14> */
[----:B------:R-:W-:Y:S01]  /*8de0*/  IMAD.MOV.U32 R4, RZ, RZ, R6 ;  /* 0x000000ffff047224 */ /* 0x000fe200078e0006 */
[----:B------:R-:W-:Y:S01]  /*8df0*/  ISETP.GE.AND P2, PT, R250, c[0x0][0x220], PT ;  /* 0x00008800fa007a0c */ /* 0x000fe20003f46270 */
[----:B------:R-:W-:Y:S01]  /*8e00*/  IMAD R10, R12, c[0x0][0x3a8], RZ ;  /* 0x0000ea000c0a7a24 */ /* 0x000fe200078e02ff */
[----:B-----5:R-:W-:Y:S01]  /*8e10*/  ISETP.GE.AND P1, PT, R14, c[0x0][0x220], PT ;  /* 0x000088000e007a0c */ /* 0x020fe20003f26270 */
[----:B------:R-:W-:Y:S01]  /*8e20*/  IMAD.WIDE.U32 R8, R0, c[0x0][0x3a8], R4 ;  /* 0x0000ea0000087a25 */ /* 0x000fe200078e0004 */
[----:B------:R-:W-:-:S03]  /*8e30*/  ISETP.GE.AND P0, PT, R13, c[0x0][0x220], PT ;  /* 0x000088000d007a0c */ /* 0x000fc60003f06270 */
[----:B------:R-:W-:-:S04]  /*8e40*/  IMAD R4, R0, c[0x0][0x3ac], R10 ;  /* 0x0000eb0000047a24 */ /* 0x000fc800078e020a */
[----:B------:R-:W-:Y:S01]  /*8e50*/  IMAD.IADD R5, R4, 0x1, R9 ;  /* 0x0000000104057824 */ /* 0x000fe200078e0209 */
[----:B------:R-:W-:-:S04]  /*8e60*/  LEA R4, P4, R8, c[0x0][0x348], 0x1 ;  /* 0x0000d20008047a11 */ /* 0x000fc800078808ff */
[----:B------:R-:W-:-:S05]  /*8e70*/  LEA.HI.X R5, R8, c[0x0][0x34c], R5, 0x1, P4 ;  /* 0x0000d30008057a11 */ /* 0x000fca00020f0c05 */
[----:B------:R1:W-:Y:S04]  /*8e80*/  @!P2 STG.E.128 [R4.64], RZ ;  /* 0x000000ff0400a986 */ /* 0x0003e8000c101d04 */
[----:B------:R1:W-:Y:S04]  /*8e90*/  @!P1 STG.E.128 [R4.64+0x40], RZ ;  /* 0x000040ff04009986 */ /* 0x0003e8000c101d04 */
[----:B------:R1:W-:Y:S02]  /*8ea0*/  @!P0 STG.E.128 [R4.64+0x80], RZ ;  /* 0x000080ff04008986 */ /* 0x0003e4000c101d04 */
.L_x_69:
[----:B------:R-:W-:Y:S05]  /*8eb0*/  BSYNC B0 ;  /* 0x0000000000007941 */ /* 0x000fea0003800000 */
.L_x_68:
[----:B------:R-:W-:Y:S05]  /*8ec0*/  @P3 BRA `(.L_x_61) ;  /* 0x000000f000003947 */ /* 0x000fea0003800000 */
[----:B------:R-:W-:Y:S01]  /*8ed0*/  IADD3 R0, P0, R0, 0x40, RZ ;  /* 0x0000004000007810 */ /* 0x000fe20007f1e0ff */
[----:B------:R-:W-:Y:S01]  /*8ee0*/  IMAD.MOV.U32 R7, RZ, RZ, R3 ;  /* 0x000000ffff077224 */ /* 0x000fe200078e0003 */
[----:B------:R-:W-:-:S02]  /*8ef0*/  ISETP.GE.AND P2, PT, R250, c[0x0][0x220], PT ;  /* 0x00008800fa007a0c */ /* 0x000fc40003f46270 */
[----:B-----5:R-:W-:Y:S01]  /*8f00*/  ISETP.GE.AND P1, PT, R14, c[0x0][0x220], PT ;  /* 0x000088000e007a0c */ /* 0x020fe20003f26270 */
[----:B-1----:R-:W-:Y:S01]  /*8f10*/  IMAD.X R4, RZ, RZ, R12, P0 ;  /* 0x000000ffff047224 */ /* 0x002fe200000e060c */
        /* <DEDUP_REMOVED lines=10> */
.L_x_61:
[----:B------:R-:W-:Y:S05]  /*8fc0*/  BSYNC B1 ;  /* 0x0000000000017941 */ /* 0x000fea0003800000 */
.L_x_31:
        /* <DEDUP_REMOVED lines=11> */
.L_x_70:
[----:B------:R-:W-:Y:S05]  /*9080*/  EXIT ;  /* 0x000000000000794d */ /* 0x000fea0003800000 */
.L_x_72:
        /* <DEDUP_REMOVED lines=15> */
.L_x_1275:


//--------------------- .text._ZN5flash44flash_bwd_dq_dk_dv_loop_seqk_parallel_kernelI23Flash_bwd_kernel_traitsILi96ELi64ELi128ELi8ELi2ELi4ELi4ELb1ELb0EN7cutlass10bfloat16_tE19Flash_kernel_traitsILi96ELi64ELi128ELi8ES3_EELb0ELb0ELb1ELb0ELb0ELb0ELb0EEEvNS_16Flash_bwd_paramsE --------------------------
	.section	.text._ZN5flash44flash_bwd_dq_dk_dv_loop_seqk_parallel_kernelI23Flash_bwd_kernel_traitsILi96ELi64ELi128ELi8ELi2ELi4ELi4ELb1ELb0EN7cutlass10bfloat16_tE19Flash_kernel_traitsILi96ELi64ELi128ELi8ES3_EELb0ELb0ELb1ELb0ELb0ELb0ELb0EEEvNS_16Flash_bwd_paramsE,"ax",@progbits
	.sectioninfo	@"SHI_REGISTERS=255"
	.align	128
        .global         _ZN5flash44flash_bwd_dq_dk_dv_loop_seqk_parallel_kernelI23Flash_bwd_kernel_traitsILi96ELi64ELi128ELi8ELi2ELi4ELi4ELb1ELb0EN7cutlass10bfloat16_tE19Flash_kernel_traitsILi96ELi64ELi128ELi8ES3_EELb0ELb0ELb1ELb0ELb0ELb0ELb0EEEvNS_16Flash_bwd_paramsE
        .type           _ZN5flash44flash_bwd_dq_dk_dv_loop_seqk_parallel_kernelI23Flash_bwd_kernel_traitsILi96ELi64ELi128ELi8ELi2ELi4ELi4ELb1ELb0EN7cutlass10bfloat16_tE19Flash_kernel_traitsILi96ELi64ELi128ELi8ES3_EELb0ELb0ELb1ELb0ELb0ELb0ELb0EEEvNS_16Flash_bwd_paramsE,@function
        .size           _ZN5flash44flash_bwd_dq_dk_dv_loop_seqk_parallel_kernelI23Flash_bwd_kernel_traitsILi96ELi64ELi128ELi8ELi2ELi4ELi4ELb1ELb0EN7cutlass10bfloat16_tE19Flash_kernel_traitsILi96ELi64ELi128ELi8ES3_EELb0ELb0ELb1ELb0ELb0ELb0ELb0EEEvNS_16Flash_bwd_paramsE,(.L_x_1276 - _ZN5flash44flash_bwd_dq_dk_dv_loop_seqk_parallel_kernelI23Flash_bwd_kernel_traitsILi96ELi64ELi128ELi8ELi2ELi4ELi4ELb1ELb0EN7cutlass10bfloat16_tE19Flash_kernel_traitsILi96ELi64ELi128ELi8ES3_EELb0ELb0ELb1ELb0ELb0ELb0ELb0EEEvNS_16Flash_bwd_paramsE)
        .other          _ZN5flash44flash_bwd_dq_dk_dv_loop_seqk_parallel_kernelI23Flash_bwd_kernel_traitsILi96ELi64ELi128ELi8ELi2ELi4ELi4ELb1ELb0EN7cutlass10bfloat16_tE19Flash_kernel_traitsILi96ELi64ELi128ELi8ES3_EELb0ELb0ELb1ELb0ELb0ELb0ELb0EEEvNS_16Flash_bwd_paramsE,@"STO_CUDA_ENTRY STV_DEFAULT"
_ZN5flash44flash_bwd_dq_dk_dv_loop_seqk_parallel_kernelI23Flash_bwd_kernel_traitsILi96ELi64ELi128ELi8ELi2ELi4ELi4ELb1ELb0EN7cutlass10bfloat16_tE19Flash_kernel_traitsILi96ELi64ELi128ELi8ES3_EELb0ELb0ELb1ELb0ELb0ELb0ELb0EEEvNS_16Flash_bwd_paramsE:
.text._ZN5flash44flash_bwd_dq_dk_dv_loop_seqk_parallel_kernelI23Flash_bwd_kernel_traitsILi96ELi64ELi128ELi8ELi2ELi4ELi4ELb1ELb0EN7cutlass10bfloat16_tE19Flash_kernel_traitsILi96ELi64ELi128ELi8ES3_EELb0ELb0ELb1ELb0ELb0ELb0ELb0EEEvNS_16Flash_bwd_paramsE:
        /* <DEDUP_REMOVED lines=12> */
[----:B------:R-:W2:Y:S01]  /*00c0*/  S2UR UR39, SR_CTAID.Z ;  /* 0x00000000002779c3 */ /* 0x000ea20000002700 */
[----:B------:R-:W-:Y:S01]  /*00d0*/  ULDC UR6, c[0x0][0x1c8] ;  /* 0x0000720000067ab9 */ /* 0x000fe20000000800 */
[----:B------:R-:W-:Y:S01]  /*00e0*/  IMAD.MOV.U32 R206, RZ, RZ, 0x20 ;  /* 0x00000020ffce7424 */ /* 0x000fe200078e00ff */
[----:B------:R-:W-:Y:S01]  /*00f0*/  UMOV UR9, 0x80 ;  /* 0x0000008000097882 */ /* 0x000fe20000000000 */
[----:B------:R-:W-:Y:S01]  /*0100*/  IMAD.MOV.U32 R215, RZ, RZ, -0x10 ;  /* 0xfffffff0ffd77424 */ /* 0x000fe200078e00ff */
[----:B------:R-:W-:Y:S01]  /*0110*/  ULDC UR8, c[0x0][0x210] ;  /* 0x0000840000087ab9 */ /* 0x000fe20000000800 */
[----:B------:R-:W-:Y:S01]  /*0120*/  IMAD.MOV.U32 R203, RZ, RZ, -0x40 ;  /* 0xffffffc0ffcb7424 */ /* 0x000fe200078e00ff */
[----:B------:R-:W-:Y:S01]  /*0130*/  ULDC UR61, c[0x0][0x234] ;  /* 0x00008d00003d7ab9 */ /* 0x000fe20000000800 */
[----:B------:R-:W3:Y:S01]  /*0140*/  S2UR UR37, SR_CTAID.Y ;  /* 0x00000000002579c3 */ /* 0x000ee20000002600 */
[----:B------:R-:W-:-:S02]  /*0150*/  UIMAD UR61, UR9, UR8, UR61 ;  /* 0x00000008093d72a4 */ /* 0x000fc4000f8e023d */
[----:B------:R-:W-:Y:S02]  /*0160*/  ULDC.U8 UR10, c[0x0][0x328] ;  /* 0x0000ca00000a7ab9 */ /* 0x000fe40000000000 */
[----:B------:R-:W-:Y:S02]  /*0170*/  UISETP.NE.AND UP5, UPT, UR10, URZ, UPT ;  /* 0x0000003f0a00728c */ /* 0x000fe4000bfa5270 */
[----:B------:R-:W-:Y:S02]  /*0180*/  ULDC UR15, c[0x0][0x224] ;  /* 0x00008900000f7ab9 */ /* 0x000fe40000000800 */
[----:B------:R-:W-:Y:S02]  /*0190*/  ULDC UR52, c[0x0][0x22c] ;  /* 0x00008b0000347ab9 */ /* 0x000fe40000000800 */
[----:B------:R-:W-:Y:S02]  /*01a0*/  ULDC UR40, c[0x0][0x1c0] ;  /* 0x0000700000287ab9 */ /* 0x000fe40000000800 */
[----:B------:R-:W-:Y:S01]  /*01b0*/  ULDC UR13, c[0x0][0x1c0] ;  /* 0x00007000000d7ab9 */ /* 0x000fe20000000800 */
[----:B-1----:R-:W-:Y:S01]  /*01c0*/  SHF.R.S32.HI R19, RZ, 0x1f, R20 ;  /* 0x0000001fff137819 */ /* 0x002fe20000011414 */
[----:B--2---:R-:W-:-:S02]  /*01d0*/  ULOP3.LUT UR7, UR39, UR6, URZ, 0x3c, !UPT ;  /* 0x0000000627077292 */ /* 0x004fc4000f8e3c3f */
[----:B------:R-:W-:Y:S01]  /*01e0*/  USHF.R.S32.HI UR6, URZ, 0x1f, UR39 ;  /* 0x0000001f3f067899 */ /* 0x000fe20008011427 */
[CC--:B------:R-:W-:Y:S01]  /*01f0*/  LEA.HI R6, R19.reuse, R20.reuse, RZ, 0x4 ;  /* 0x0000001413067211 */ /* 0x0c0fe200078f20ff */
[----:B------:R-:W-:Y:S01]  /*0200*/  UIMAD.WIDE UR40, UR52, UR40, URZ ;  /* 0x00000028342872a5 */ /* 0x000fe2000f8e023f */
[CC--:B------:R-:W-:Y:S01]  /*0210*/  LEA.HI R4, R19.reuse, R20.reuse, RZ, 0x2 ;  /* 0x0000001413047211 */ /* 0x0c0fe200078f10ff */
[----:B------:R-:W-:Y:S01]  /*0220*/  UIMAD UR53, UR39, UR52, URZ ;  /* 0x00000034273572a4 */ /* 0x000fe2000f8e023f */
[----:B------:R-:W-:Y:S01]  /*0230*/  SHF.R.S32.HI R5, RZ, 0x4, R6 ;  /* 0x00000004ff057819 */ /* 0x000fe20000011406 */
[----:B---3--:R-:W-:Y:S01]  /*0240*/  USHF.R.S32.HI UR8, URZ, 0x1f, UR37 ;  /* 0x0000001f3f087899 */ /* 0x008fe20008011425 */
[--C-:B------:R-:W-:Y:S01]  /*0250*/  SHF.R.S32.HI R9, RZ, 0x2, R4.reuse ;  /* 0x00000002ff097819 */ /* 0x100fe20000011404 */
[----:B------:R-:W-:Y:S01]  /*0260*/  UIMAD UR52, UR52, UR13, URZ ;  /* 0x0000000d343472a4 */ /* 0x000fe2000f8e023f */
[----:B------:R-:W-:Y:S01]  /*0270*/  LEA.HI R0, R6, R5, RZ, 0x1 ;  /* 0x0000000506007211 */ /* 0x000fe200078f08ff */
[----:B------:R-:W-:Y:S01]  /*0280*/  ULDC UR14, c[0x0][0x1c0] ;  /* 0x00007000000e7ab9 */ /* 0x000fe20000000800 */
[-C--:B------:R-:W-:Y:S01]  /*0290*/  LEA.HI R10, R19, R20.reuse, RZ, 0x5 ;  /* 0x00000014130a7211 */ /* 0x080fe200078f28ff */
[----:B------:R-:W-:Y:S01]  /*02a0*/  ULDC UR12, c[0x0][0x1c0] ;  /* 0x00007000000c7ab9 */ /* 0x000fe20000000800 */
[----:B------:R-:W-:Y:S01]  /*02b0*/  LOP3.LUT R3, R0, 0xfffffffe, RZ, 0xc0, !PT ;  /* 0xfffffffe00037812 */ /* 0x000fe200078ec0ff */
[----:B------:R-:W-:Y:S01]  /*02c0*/  UIMAD.WIDE.U32 UR50, UR37, UR15, URZ ;  /* 0x0000000f253272a5 */ /* 0x000fe2000f8e003f */
[-C--:B------:R-:W-:Y:S01]  /*02d0*/  LEA.HI R8, R4, R9.reuse, RZ, 0x1 ;  /* 0x0000000904087211 */ /* 0x080fe200078f08ff */
[----:B------:R-:W-:Y:S01]  /*02e0*/  USHF.L.U32 UR47, UR52, 0x6, URZ ;  /* 0x00000006342f7899 */ /* 0x000fe2000800063f */
[----:B------:R-:W-:Y:S01]  /*02f0*/  SHF.R.S32.HI R2, RZ, 0x1f, R4 ;  /* 0x0000001fff027819 */ /* 0x000fe20000011404 */
[----:B------:R-:W-:Y:S01]  /*0300*/  IMAD.IADD R15, R5, 0x1, -R3 ;  /* 0x00000001050f7824 */ /* 0x000fe200078e0a03 */
[----:B------:R-:W-:Y:S01]  /*0310*/  LOP3.LUT R7, R10, 0xffffffe0, RZ, 0xc0, !PT ;  /* 0xffffffe00a077812 */ /* 0x000fe200078ec0ff */
[----:B------:R-:W-:Y:S01]  /*0320*/  ULDC UR55, c[0x0][0x214] ;  /* 0x0000850000377ab9 */ /* 0x000fe20000000800 */
[----:B------:R-:W-:Y:S01]  /*0330*/  LOP3.LUT R3, R8, 0x7fffffe, RZ, 0xc0, !PT ;  /* 0x07fffffe08037812 */ /* 0x000fe200078ec0ff */
[----:B------:R-:W-:Y:S01]  /*0340*/  ULDC.U8 UR11, c[0x0][0x3d0] ;  /* 0x0000f400000b7ab9 */ /* 0x000fe20000000000 */
[----:B------:R-:W-:Y:S01]  /*0350*/  LEA.HI R2, R2, R9, RZ, 0x3 ;  /* 0x0000000902027211 */ /* 0x000fe200078f18ff */
[----:B------:R-:W-:Y:S01]  /*0360*/  IMAD.IADD R0, R20, 0x1, -R7 ;  /* 0x0000000114007824 */ /* 0x000fe200078e0a07 */
[----:B------:R-:W-:Y:S01]  /*0370*/  LEA.HI R22, R19, R20, RZ, 0x3 ;  /* 0x0000001413167211 */ /* 0x000fe200078f18ff */
[C---:B------:R-:W-:Y:S01]  /*0380*/  IMAD.IADD R8, R9.reuse, 0x1, -R3 ;  /* 0x0000000109087824 */ /* 0x040fe200078e0a03 */
[----:B------:R-:W-:Y:S01]  /*0390*/  LOP3.LUT R2, R2, 0xfffffff8, RZ, 0xc0, !PT ;  /* 0xfffffff802027812 */ /* 0x000fe200078ec0ff */
[----:B------:R-:W-:Y:S01]  /*03a0*/  ULDC UR56, c[0x0][0x224] ;  /* 0x0000890000387ab9 */ /* 0x000fe20000000800 */
[----:B------:R-:W-:Y:S01]  /*03b0*/  SHF.R.S32.HI R3, RZ, 0x3, R22 ;  /* 0x00000003ff037819 */ /* 0x000fe20000011416 */
[----:B------:R-:W-:Y:S01]  /*03c0*/  @UP5 UIMAD UR60, UR37, UR55, URZ ;  /* 0x00000037253c52a4 */ /* 0x000fe2000f8e023f */
[----:B------:R-:W-:Y:S01]  /*03d0*/  LOP3.LUT R4, R4, 0xfffffffc, RZ, 0xc0, !PT ;  /* 0xfffffffc04047812 */ /* 0x000fe200078ec0ff */
[----:B------:R-:W-:Y:S01]  /*03e0*/  IMAD.IADD R9, R9, 0x1, -R2 ;  /* 0x0000000109097824 */ /* 0x000fe200078e0a02 */
[----:B------:R-:W-:Y:S01]  /*03f0*/  SHF.R.S32.HI R5, RZ, 0x1f, R0 ;  /* 0x0000001fff057819 */ /* 0x000fe20000011400 */
[----:B------:R-:W-:Y:S01]  /*0400*/  IMAD.SHL.U32 R3, R3, 0x40, RZ ;  /* 0x0000004003037824 */ /* 0x000fe200078e00ff */
[----:B------:R-:W-:Y:S01]  /*0410*/  SHF.R.S32.HI R2, RZ, 0x5, R10 ;  /* 0x00000005ff027819 */ /* 0x000fe2000001140a */
[----:B------:R-:W-:Y:S01]  /*0420*/  IMAD.IADD R16, R20, 0x1, -R4 ;  /* 0x0000000114107824 */ /* 0x000fe200078e0a04 */
[----:B------:R-:W-:Y:S01]  /*0430*/  LEA.HI R21, R5, R0, RZ, 0x2 ;  /* 0x0000000005157211 */ /* 0x000fe200078f10ff */
[----:B------:R-:W-:Y:S01]  /*0440*/  ULDC.64 UR4, c[0x0][0x118] ;  /* 0x0000460000047ab9 */ /* 0x000fe20000000a00 */
[----:B------:R-:W-:Y:S01]  /*0450*/  SHF.R.S32.HI R0, RZ, 0x1f, R10 ;  /* 0x0000001fff007819 */ /* 0x000fe2000001140a */
[----:B------:R-:W-:Y:S01]  /*0460*/  IMAD.SHL.U32 R248, R16, 0x8, RZ ;  /* 0x0000000810f87824 */ /* 0x000fe200078e00ff */
[----:B------:R-:W-:Y:S01]  /*0470*/  LOP3.LUT R6, R6, 0xfffffff0, RZ, 0xc0, !PT ;  /* 0xfffffff006067812 */ /* 0x000fe200078ec0ff */
[----:B------:R-:W-:Y:S01]  /*0480*/  IMAD R8, R2, 0x8, R8 ;  /* 0x0000000802087824 */ /* 0x000fe200078e0208 */
[-C--:B------:R-:W-:Y:S01]  /*0490*/  LEA.HI R5, R10, R2.reuse, RZ, 0x1 ;  /* 0x000000020a057211 */ /* 0x080fe200078f08ff */
[----:B------:R-:W-:Y:S01]  /*04a0*/  ULDC UR46, c[0x0][0x2e8] ;  /* 0x0000ba00002e7ab9 */ /* 0x000fe20000000800 */
[----:B------:R-:W-:Y:S01]  /*04b0*/  LEA.HI R4, R0, R2, RZ, 0x2 ;  /* 0x0000000200047211 */ /* 0x000fe200078f10ff */
[----:B------:R-:W-:Y:S01]  /*04c0*/  IMAD.IADD R0, R20, 0x1, -R6 ;  /* 0x0000000114007824 */ /* 0x000fe200078e0a06 */
[----:B------:R-:W-:Y:S01]  /*04d0*/  LOP3.LUT R3, R3, 0xc0, RZ, 0xc0, !PT ;  /* 0x000000c003037812 */ /* 0x000fe200078ec0ff */
[----:B------:R-:W-:Y:S01]  /*04e0*/  ULDC UR45, c[0x0][0x2e8] ;  /* 0x0000ba00002d7ab9 */ /* 0x000fe20000000800 */
[----:B------:R-:W-:Y:S01]  /*04f0*/  LOP3.LUT R6, R5, 0xfffffffe, RZ, 0xc0, !PT ;  /* 0xfffffffe05067812 */ /* 0x000fe200078ec0ff */
[----:B------:R-:W-:Y:S01]  /*0500*/  UISETP.NE.AND UP6, UPT, UR11, URZ, UPT ;  /* 0x0000003f0b00728c */ /* 0x000fe2000bfc5270 */
[----:B------:R-:W-:Y:S01]  /*0510*/  LOP3.LUT R4, R4, 0xfffffffc, RZ, 0xc0, !PT ;  /* 0xfffffffc04047812 */ /* 0x000fe200078ec0ff */
[----:B------:R-:W-:Y:S01]  /*0520*/  UIMAD.WIDE.U32 UR48, UR40, UR50, URZ ;  /* 0x00000032283072a5 */ /* 0x000fe2000f8e003f */
[----:B------:R-:W-:Y:S01]  /*0530*/  LOP3.LUT R5, R3, 0x18, R248, 0xf8, !PT ;  /* 0x0000001803057812 */ /* 0x000fe200078ef8f8 */
[C---:B------:R-:W-:Y:S01]  /*0540*/  IMAD.IADD R207, R2.reuse, 0x1, -R6 ;  /* 0x0000000102cf7824 */ /* 0x040fe200078e0a06 */
[----:B------:R-:W-:Y:S01]  /*0550*/  SHF.R.U32.HI R3, RZ, 0x3, R3 ;  /* 0x00000003ff037819 */ /* 0x000fe20000011603 */
[----:B------:R-:W-:Y:S01]  /*0560*/  IMAD.IADD R11, R2, 0x1, -R4 ;  /* 0x00000001020b7824 */ /* 0x000fe200078e0a04 */
[----:B------:R-:W-:Y:S01]  /*0570*/  SHF.R.S32.HI R4, RZ, 0x1f, R0 ;  /* 0x0000001fff047819 */ /* 0x000fe20000011400 */
[----:B------:R-:W-:Y:S01]  /*0580*/  UIMAD UR57, UR41, UR50, URZ ;  /* 0x00000032293972a4 */ /* 0x000fe2000f8e023f */
[----:B------:R-:W-:Y:S01]  /*0590*/  LOP3.LUT R7, R5, R3, RZ, 0x3c, !PT ;  /* 0x0000000305077212 */ /* 0x000fe200078e3cff */
[----:B------:R-:W-:Y:S01]  /*05a0*/  USHF.R.S32.HI UR59, URZ, 0x1f, UR53 ;  /* 0x0000001f3f3b7899 */ /* 0x000fe20008011435 */
[----:B------:R-:W-:Y:S01]  /*05b0*/  LOP3.LUT R3, R22, 0xfffffff8, RZ, 0xc0, !PT ;  /* 0xfffffff816037812 */ /* 0x000fe200078ec0ff */
[----:B------:R-:W-:Y:S01]  /*05c0*/  USHF.R.S32.HI UR54, URZ, 0x1f, UR47 ;  /* 0x0000001f3f367899 */ /* 0x000fe2000801142f */
[-C--:B------:R-:W-:Y:S01]  /*05d0*/  LEA.HI R2, R0, R0.reuse, RZ, 0x1 ;  /* 0x0000000000027211 */ /* 0x080fe200078f08ff */
[----:B------:R-:W-:Y:S01]  /*05e0*/  UMOV UR44, 0xffffd000 ;  /* 0xffffd000002c7882 */ /* 0x000fe20000000000 */
[----:B------:R-:W-:Y:S01]  /*05f0*/  LEA.HI R12, R4, R0, RZ, 0x3 ;  /* 0x00000000040c7211 */ /* 0x000fe200078f18ff */
[----:B------:R-:W-:Y:S01]  /*0600*/  IMAD.IADD R3, R20, 0x1, -R3 ;  /* 0x0000000114037824 */ /* 0x000fe200078e0a03 */
[----:B------:R-:W-:-:S02]  /*0610*/  LOP3.LUT R5, R2, 0x7fffffe, RZ, 0xc0, !PT ;  /* 0x07fffffe02057812 */ /* 0x000fc400078ec0ff */
[----:B------:R-:W-:Y:S02]  /*0620*/  LOP3.LUT R4, R12, 0xfffffff8, RZ, 0xc0, !PT ;  /* 0xfffffff80c047812 */ /* 0x000fe400078ec0ff */
[----:B------:R-:W-:Y:S01]  /*0630*/  LEA.HI R6, R3, R3, RZ, 0x1 ;  /* 0x0000000303067211 */ /* 0x000fe200078f08ff */
[C---:B------:R-:W-:Y:S01]  /*0640*/  IMAD.IADD R18, R0.reuse, 0x1, -R5 ;  /* 0x0000000100127824 */ /* 0x040fe200078e0a05 */
[----:B------:R-:W-:Y:S01]  /*0650*/  LEA.HI R10, R19, R20, RZ, 0x6 ;  /* 0x00000014130a7211 */ /* 0x000fe200078f30ff */
[----:B------:R-:W-:Y:S01]  /*0660*/  IMAD.IADD R13, R0, 0x1, -R4 ;  /* 0x00000001000d7824 */ /* 0x000fe200078e0a04 */
[----:B------:R-:W-:Y:S01]  /*0670*/  LOP3.LUT R0, R6, 0x3fffffe, RZ, 0xc0, !PT ;  /* 0x03fffffe06007812 */ /* 0x000fe200078ec0ff */
[----:B------:R-:W-:Y:S01]  /*0680*/  IMAD.U32 R4, R8, 0x20, R7 ;  /* 0x0000002008047824 */ /* 0x000fe200078e0007 */
[----:B------:R-:W-:Y:S02]  /*0690*/  SHF.R.S32.HI R10, RZ, 0x6, R10 ;  /* 0x00000006ff0a7819 */ /* 0x000fe4000001140a */
[----:B------:R-:W-:Y:S01]  /*06a0*/  SHF.R.S32.HI R7, RZ, 0x1, R2 ;  /* 0x00000001ff077819 */ /* 0x000fe20000011402 */
[C---:B------:R-:W-:Y:S01]  /*06b0*/  IMAD.IADD R5, R3.reuse, 0x1, -R0 ;  /* 0x0000000103057824 */ /* 0x040fe200078e0a00 */
[----:B------:R-:W-:Y:S01]  /*06c0*/  SHF.R.S32.HI R2, RZ, 0x1f, R2 ;  /* 0x0000001fff027819 */ /* 0x000fe20000011402 */
[----:B------:R-:W-:Y:S01]  /*06d0*/  IMAD R0, R10, 0x4, R15 ;  /* 0x000000040a007824 */ /* 0x000fe200078e020f */
[----:B------:R1:W-:Y:S01]  /*06e0*/  STL [R1+0x20], R4 ;  /* 0x0000200401007387 */ /* 0x0003e20000100800 */
[----:B------:R-:W-:Y:S01]  /*06f0*/  IMAD.SHL.U32 R3, R3, 0x40, RZ ;  /* 0x0000004003037824 */ /* 0x000fe200078e00ff */
[----:B------:R-:W-:Y:S01]  /*0700*/  LEA.HI R2, R2, R7, RZ, 0x2 ;  /* 0x0000000702027211 */ /* 0x000fe200078f10ff */
[----:B------:R-:W-:Y:S01]  /*0710*/  IMAD R17, R0, 0x8, R5 ;  /* 0x0000000800117824 */ /* 0x000fe200078e0205 */
[----:B------:R-:W-:-:S02]  /*0720*/  SHF.R.S32.HI R0, RZ, 0x1, R6 ;  /* 0x00000001ff007819 */ /* 0x000fc40000011406 */
[----:B------:R-:W-:Y:S01]  /*0730*/  LOP3.LUT R5, R2, 0xfffffffc, RZ, 0xc0, !PT ;  /* 0xfffffffc02057812 */ /* 0x000fe200078ec0ff */
[----:B------:R-:W-:Y:S01]  /*0740*/  IMAD.SHL.U32 R2, R11, 0x10, RZ ;  /* 0x000000100b027824 */ /* 0x000fe200078e00ff */
[C---:B------:R-:W-:Y:S01]  /*0750*/  LOP3.LUT P4, RZ, R0.reuse, 0x2, RZ, 0xc0, !PT ;  /* 0x0000000200ff7812 */ /* 0x040fe2000788c0ff */
[----:B------:R-:W-:Y:S01]  /*0760*/  IMAD.SHL.U32 R0, R0, 0x40, RZ ;  /* 0x0000004000007824 */ /* 0x000fe200078e00ff */
[----:B------:R-:W-:Y:S01]  /*0770*/  LEA.HI R6, R9, R9, RZ, 0x1 ;  /* 0x0000000909067211 */ /* 0x000fe200078f08ff */
[----:B------:R-:W-:Y:S01]  /*0780*/  IMAD.IADD R14, R7, 0x1, -R5 ;  /* 0x00000001070e7824 */ /* 0x000fe200078e0a05 */
[----:B------:R-:W-:Y:S01]  /*0790*/  LEA.HI R7, R19, R20, RZ, 0x7 ;  /* 0x0000001413077211 */ /* 0x000fe200078f38ff */
[----:B------:R-:W-:Y:S01]  /*07a0*/  IMAD.SHL.U32 R20, R20, 0x2, RZ ;  /* 0x0000000214147824 */ /* 0x000fe200078e00ff */
[----:B------:R-:W-:Y:S02]  /*07b0*/  LOP3.LUT R0, R0, 0xc0, RZ, 0xc0, !PT ;  /* 0x000000c000007812 */ /* 0x000fe400078ec0ff */
[----:B------:R-:W-:-:S02]  /*07c0*/  LOP3.LUT P2, RZ, R9, 0x2, RZ, 0xc0, !PT ;  /* 0x0000000209ff7812 */ /* 0x000fc4000784c0ff */
[C---:B------:R-:W-:Y:S02]  /*07d0*/  LOP3.LUT P5, RZ, R13.reuse, 0x2, RZ, 0xc0, !PT ;  /* 0x000000020dff7812 */ /* 0x040fe400078ac0ff */
[----:B------:R-:W-:Y:S02]  /*07e0*/  LOP3.LUT P6, RZ, R13, 0x4, RZ, 0xc0, !PT ;  /* 0x000000040dff7812 */ /* 0x000fe400078cc0ff */
[----:B------:R-:W-:Y:S02]  /*07f0*/  LOP3.LUT P0, RZ, R14, 0x2, RZ, 0xc0, !PT ;  /* 0x000000020eff7812 */ /* 0x000fe4000780c0ff */
[C---:B------:R-:W-:Y:S02]  /*0800*/  SEL R202, R206.reuse, 0xffffffe0, !P5 ;  /* 0xffffffe0ceca7807 */ /* 0x040fe40006800000 */
[----:B-1----:R-:W-:Y:S02]  /*0810*/  LOP3.LUT R4, R9, 0x1, RZ, 0xc0, !PT ;  /* 0x0000000109047812 */ /* 0x002fe400078ec0ff */
[----:B------:R-:W-:-:S02]  /*0820*/  SEL R197, R206, 0xffffffe0, !P4 ;  /* 0xffffffe0cec57807 */ /* 0x000fc40006000000 */
[----:B------:R-:W-:Y:S02]  /*0830*/  ISETP.NE.U32.AND P3, PT, R4, 0x1, PT ;  /* 0x000000010400780c */ /* 0x000fe40003f65070 */
[----:B------:R-:W-:Y:S02]  /*0840*/  LOP3.LUT R4, R3, 0x1c0, RZ, 0xc0, !PT ;  /* 0x000001c003047812 */ /* 0x000fe400078ec0ff */
[----:B------:R-:W-:Y:S02]  /*0850*/  LOP3.LUT R3, R0, 0x8, R22, 0xf8, !PT ;  /* 0x0000000800037812 */ /* 0x000fe400078ef816 */
[----:B------:R-:W-:Y:S02]  /*0860*/  SHF.R.U32.HI R0, RZ, 0x3, R0 ;  /* 0x00000003ff007819 */ /* 0x000fe40000011600 */
[----:B------:R-:W-:Y:S02]  /*0870*/  LOP3.LUT R2, R4, 0x30, R2, 0xf8, !PT ;  /* 0x0000003004027812 */ /* 0x000fe400078ef802 */
[----:B------:R-:W-:-:S02]  /*0880*/  LOP3.LUT R198, R3, R0, RZ, 0x3c, !PT ;  /* 0x0000000003c67212 */ /* 0x000fc400078e3cff */
[----:B------:R-:W-:Y:S02]  /*0890*/  LOP3.LUT R0, R6, 0x3fffffe, RZ, 0xc0, !PT ;  /* 0x03fffffe06007812 */ /* 0x000fe400078ec0ff */
[----:B------:R-:W-:Y:S01]  /*08a0*/  LOP3.LUT R5, R2, 0x8, R22, 0xf8, !PT ;  /* 0x0000000802057812 */ /* 0x000fe200078ef816 */
[C---:B------:R-:W-:Y:S01]  /*08b0*/  IMAD.SHL.U32 R2, R9.reuse, 0x40, RZ ;  /* 0x0000004009027824 */ /* 0x040fe200078e00ff */
[----:B------:R-:W-:Y:S01]  /*08c0*/  SHF.R.U32.HI R3, RZ, 0x3, R4 ;  /* 0x00000003ff037819 */ /* 0x000fe20000011604 */
[----:B------:R-:W-:Y:S01]  /*08d0*/  IMAD.IADD R8, R9, 0x1, -R0 ;  /* 0x0000000109087824 */ /* 0x000fe200078e0a00 */
[----:B------:R-:W-:Y:S01]  /*08e0*/  SEL R215, R215, 0x10, !P3 ;  /* 0x00000010d7d77807 */ /* 0x000fe20005800000 */
[----:B------:R-:W-:Y:S01]  /*08f0*/  IMAD.SHL.U32 R0, R10, 0x20, RZ ;  /* 0x000000200a007824 */ /* 0x000fe200078e00ff */
[----:B------:R-:W-:Y:S01]  /*0900*/  LOP3.LUT R2, R2, 0x1c0, RZ, 0xc0, !PT ;  /* 0x000001c002027812 */ /* 0x000fe200078ec0ff */
[----:B------:R-:W-:Y:S01]  /*0910*/  IMAD.U32 R198, R17, 0x20, R198 ;  /* 0x0000002011c67824 */ /* 0x000fe200078e00c6 */
[----:B------:R-:W-:-:S02]  /*0920*/  LOP3.LUT R9, R5, R3, RZ, 0x3c, !PT ;  /* 0x0000000305097212 */ /* 0x000fc400078e3cff */
[----:B------:R-:W-:Y:S01]  /*0930*/  LOP3.LUT R4, R0, 0x6, R20, 0xf8, !PT ;  /* 0x0000000600047812 */ /* 0x000fe200078ef814 */
[----:B------:R-:W-:Y:S01]  /*0940*/  IMAD R197, R198, 0x2, R197 ;  /* 0x00000002c6c57824 */ /* 0x000fe200078e02c5 */
[----:B------:R-:W-:Y:S01]  /*0950*/  LOP3.LUT R3, R2, 0x20, R0, 0xf8, !PT ;  /* 0x0000002002037812 */ /* 0x000fe200078ef800 */
[----:B------:R-:W-:Y:S01]  /*0960*/  IMAD.SHL.U32 R198, R198, 0x2, RZ ;  /* 0x00000002c6c67824 */ /* 0x000fe200078e00ff */
[----:B------:R-:W-:Y:S01]  /*0970*/  SHF.R.U32.HI R0, RZ, 0x3, R2 ;  /* 0x00000003ff007819 */ /* 0x000fe20000011602 */
[----:B------:R1:W-:Y:S01]  /*0980*/  STL [R1+0x3c], R4 ;  /* 0x00003c0401007387 */ /* 0x0003e20000100800 */
[----:B------:R-:W-:Y:S02]  /*0990*/  SHF.R.S32.HI R2, RZ, 0x3, R12 ;  /* 0x00000003ff027819 */ /* 0x000fe4000001140c */
[----:B------:R-:W-:Y:S02]  /*09a0*/  SEL R203, R203, 0x40, P6 ;  /* 0x00000040cbcb7807 */ /* 0x000fe40003000000 */
[----:B------:R-:W-:Y:S01]  /*09b0*/  SEL R206, R206, 0xffffffe0, !P0 ;  /* 0xffffffe0cece7807 */ /* 0x000fe20004000000 */
[----:B------:R-:W-:-:S02]  /*09c0*/  IMAD R12, R2, 0x8, R18 ;  /* 0x00000008020c7824 */ /* 0x000fc400078e0212 */
[----:B------:R-:W-:Y:S01]  /*09d0*/  IMAD R201, R11, 0x2, R2 ;  /* 0x000000020bc97824 */ /* 0x000fe200078e0202 */
[----:B-1----:R-:W-:Y:S01]  /*09e0*/  LOP3.LUT R4, R3, R0, RZ, 0x3c, !PT ;  /* 0x0000000003047212 */ /* 0x002fe200078e3cff */
[----:B------:R-:W-:Y:S01]  /*09f0*/  IMAD.SHL.U32 R0, R16, 0x2, RZ ;  /* 0x0000000210007824 */ /* 0x000fe200078e00ff */
[----:B------:R-:W-:-:S03]  /*0a00*/  SHF.R.S32.HI R3, RZ, 0x7, R7 ;  /* 0x00000007ff037819 */ /* 0x000fc60000011407 */
[--C-:B------:R-:W-:Y:S02]  /*0a10*/  IMAD R2, R11, 0x200, R0.reuse ;  /* 0x000002000b027824 */ /* 0x100fe400078e0200 */
[----:B------:R-:W-:Y:S02]  /*0a20*/  IMAD R0, R3, 0x1000, R0 ;  /* 0x0000100003007824 */ /* 0x000fe400078e0200 */
[----:B------:R-:W-:Y:S02]  /*0a30*/  IMAD R10, R8, 0x20, R2 ;  /* 0x00000020080a7824 */ /* 0x000fe400078e0202 */
[----:B------:R-:W-:Y:S01]  /*0a40*/  IMAD.U32 R2, RZ, RZ, UR7 ;  /* 0x00000007ff027e24 */ /* 0x000fe2000f8e00ff */
[----:B------:R-:W-:Y:S01]  /*0a50*/  USHF.R.S32.HI UR7, URZ, 0x1f, UR15 ;  /* 0x0000001f3f077899 */ /* 0x000fe2000801140f */
[----:B------:R-:W-:Y:S02]  /*0a60*/  IMAD R0, R207, 0x400, R0 ;  /* 0x00000400cf007824 */ /* 0x000fe400078e0200 */
[----:B------:R-:W-:Y:S01]  /*0a70*/  IMAD.SHL.U32 R3, R3, 0x8, RZ ;  /* 0x0000000803037824 */ /* 0x000fe200078e00ff */
[----:B------:R1:W-:Y:S01]  /*0a80*/  STL [R1+0x40], R2 ;  /* 0x0000400201007387 */ /* 0x0003e20000100800 */
[----:B------:R-:W-:Y:S01]  /*0a90*/  IMAD.IADD R218, R4, 0x1, R0 ;  /* 0x0000000104da7824 */ /* 0x000fe200078e0200 */
[----:B------:R-:W-:Y:S01]  /*0aa0*/  UIMAD UR58, UR7, UR37, URZ ;  /* 0x00000025073a72a4 */ /* 0x000fe2000f8e023f */
[----:B------:R-:W-:Y:S01]  /*0ab0*/  IMAD.U32 R0, RZ, RZ, UR6 ;  /* 0x00000006ff007e24 */ /* 0x000fe2000f8e00ff */
[----:B------:R-:W-:Y:S01]  /*0ac0*/  SHF.R.S32.HI R0, RZ, 0x1, R6 ;  /* 0x00000001ff007819 */ /* 0x000fe20000011406 */
[----:B------:R-:W-:Y:S01]  /*0ad0*/  USHF.L.U32 UR6, UR37, 0x7, URZ ;  /* 0x0000000725067899 */ /* 0x000fe2000800063f */
[----:B------:R-:W-:Y:S01]  /*0ae0*/  LOP3.LUT R3, R3, 0x8, RZ, 0xc0, !PT ;  /* 0x0000000803037812 */ /* 0x000fe200078ec0ff */
[----:B------:R-:W-:Y:S01]  /*0af0*/  IMAD.SHL.U32 R218, R218, 0x2, RZ ;  /* 0x00000002dada7824 */ /* 0x000fe200078e00ff */
[C---:B------:R-:W-:Y:S01]  /*0b00*/  LOP3.LUT P1, RZ, R0.reuse, 0x2, RZ, 0xc0, !PT ;  /* 0x0000000200ff7812 */ /* 0x040fe2000782c0ff */
[----:B------:R-:W-:Y:S01]  /*0b10*/  IMAD.SHL.U32 R0, R0, 0x40, RZ ;  /* 0x0000004000007824 */ /* 0x000fe200078e00ff */
[----:B------:R-:W-:Y:S01]  /*0b20*/  @!UP5 UIMAD UR7, UR37, UR14, UR39 ;  /* 0x0000000e2507d2a4 */ /* 0x000fe2000f8e0227 */
[----:B------:R-:W-:Y:S01]  /*0b30*/  IMAD.U32 R5, RZ, RZ, UR6 ;  /* 0x00000006ff057e24 */ /* 0x000fe2000f8e00ff */
[----:B------:R-:W-:Y:S01]  /*0b40*/  IADD3 R217, R218, 0x20, RZ ;  /* 0x00000020dad97810 */ /* 0x000fe20007ffe0ff */
[----:B------:R-:W-:Y:S01]  /*0b50*/  IMAD.SHL.U32 R5, R15, 0x10, RZ ;  /* 0x000000100f057824 */ /* 0x000fe200078e00ff */
[----:B------:R-:W-:Y:S01]  /*0b60*/  LOP3.LUT R0, R0, 0xc0, RZ, 0xc0, !PT ;  /* 0x000000c000007812 */ /* 0x000fe200078ec0ff */
[----:B------:R-:W-:Y:S01]  /*0b70*/  UIMAD UR6, UR37, UR12, UR39 ;  /* 0x0000000c250672a4 */ /* 0x000fe2000f8e0227 */
[C---:B------:R-:W-:Y:S01]  /*0b80*/  @P2 IADD3 R217, R218.reuse, -0x20, RZ ;  /* 0xffffffe0dad92810 */ /* 0x040fe20007ffe0ff */
[----:B------:R-:W-:Y:S01]  /*0b90*/  IMAD.IADD R216, R218, 0x1, R215 ;  /* 0x00000001dad87824 */ /* 0x000fe200078e02d7 */
[----:B------:R-:W-:Y:S01]  /*0ba0*/  LOP3.LUT R7, R3, 0x10, R5, 0xf8, !PT ;  /* 0x0000001003077812 */ /* 0x000fe200078ef805 */
[----:B------:R-:W-:Y:S01]  /*0bb0*/  IMAD.SHL.U32 R5, R15, 0x8, RZ ;  /* 0x000000080f057824 */ /* 0x000fe200078e00ff */
[----:B------:R-:W-:Y:S01]  /*0bc0*/  UIMAD UR56, UR6, UR56, URZ ;  /* 0x00000038063872a4 */ /* 0x000fe2000f8e023f */
[----:B------:R-:W-:Y:S01]  /*0bd0*/  IMAD.IADD R215, R215, 0x1, R217 ;  /* 0x00000001d7d77824 */ /* 0x000fe200078e02d9 */
[----:B------:R-:W-:-:S02]  /*0be0*/  @!UP5 UIMAD UR55, UR7, UR55, URZ ;  /* 0x000000370737d2a4 */ /* 0x000fc4000f8e023f */
[----:B------:R-:W-:Y:S02]  /*0bf0*/  LOP3.LUT R5, R5, 0x8, RZ, 0xc0, !PT ;  /* 0x0000000805057812 */ /* 0x000fe400078ec0ff */
[----:B-1----:R-:W-:-:S05]  /*0c00*/  SHF.R.S32.HI R2, RZ, 0x2, R21 ;  /* 0x00000002ff027819 */ /* 0x002fca0000011415 */
[----:B------:R-:W-:-:S05]  /*0c10*/  IMAD R4, R207, 0x10, R2 ;  /* 0x00000010cf047824 */ /* 0x000fca00078e0202 */
[----:B------:R-:W-:Y:S01]  /*0c20*/  IADD3 R2, R4, -0x40, RZ ;  /* 0xffffffc004027810 */ /* 0x000fe20007ffe0ff */
[----:B------:R1:W-:Y:S03]  /*0c30*/  STL [R1+0x1c], R4 ;  /* 0x00001c0401007387 */ /* 0x0003e60000100800 */
[----:B------:R-:W-:-:S04]  /*0c40*/  SHF.R.S32.HI R6, RZ, 0x1f, R2 ;  /* 0x0000001fff067819 */ /* 0x000fc80000011402 */
[----:B------:R-:W-:-:S05]  /*0c50*/  SHF.L.U64.HI R2, R2, 0x2, R6 ;  /* 0x0000000202027819 */ /* 0x000fca0000010206 */
[----:B------:R2:W-:Y:S01]  /*0c60*/  STL [R1+0x38], R2 ;  /* 0x0000380201007387 */ /* 0x0005e20000100800 */
[----:B-1----:R-:W-:-:S04]  /*0c70*/  SHF.R.U32.HI R4, RZ, 0x3, R0 ;  /* 0x00000003ff047819 */ /* 0x002fc80000011600 */
[----:B------:R-:W-:Y:S01]  /*0c80*/  LOP3.LUT R8, R4, R0, R3, 0x1e, !PT ;  /* 0x0000000004087212 */ /* 0x000fe200078e1e03 */
[----:B------:R-:W-:Y:S02]  /*0c90*/  IMAD.SHL.U32 R0, R13, 0x40, RZ ;  /* 0x000000400d007824 */ /* 0x000fe400078e00ff */
[----:B------:R-:W-:Y:S02]  /*0ca0*/  IMAD R3, R15, 0x200, R9 ;  /* 0x000002000f037824 */ /* 0x000fe400078e0209 */
[----:B------:R-:W-:Y:S01]  /*0cb0*/  IMAD.IADD R8, R8, 0x1, R10 ;  /* 0x0000000108087824 */ /* 0x000fe200078e020a */
[----:B------:R-:W-:Y:S01]  /*0cc0*/  LOP3.LUT R0, R0, 0x1c0, RZ, 0xc0, !PT ;  /* 0x000001c000007812 */ /* 0x000fe200078ec0ff */
[----:B--2---:R-:W-:-:S03]  /*0cd0*/  IMAD.SHL.U32 R2, R14, 0x40, RZ ;  /* 0x000000400e027824 */ /* 0x004fc600078e00ff */
[----:B------:R-:W-:Y:S02]  /*0ce0*/  SHF.R.U32.HI R6, RZ, 0x3, R0 ;  /* 0x00000003ff067819 */ /* 0x000fe40000011600 */
[----:B------:R-:W-:Y:S02]  /*0cf0*/  LOP3.LUT R2, R2, 0xc0, RZ, 0xc0, !PT ;  /* 0x000000c002027812 */ /* 0x000fe400078ec0ff */
[----:B------:R-:W-:Y:S01]  /*0d00*/  LOP3.LUT R6, R6, R0, R5, 0x1e, !PT ;  /* 0x0000000006067212 */ /* 0x000fe200078e1e05 */
[----:B------:R-:W-:Y:S01]  /*0d10*/  IMAD.SHL.U32 R0, R12, 0x20, RZ ;  /* 0x000000200c007824 */ /* 0x000fe200078e00ff */
[----:B------:R-:W-:-:S03]  /*0d20*/  SHF.R.U32.HI R4, RZ, 0x3, R2 ;  /* 0x00000003ff047819 */ /* 0x000fc60000011602 */
[----:B------:R-:W-:Y:S01]  /*0d30*/  IMAD R207, R207, 0x200, R0 ;  /* 0x00000200cfcf7824 */ /* 0x000fe200078e0200 */
[C---:B------:R-:W-:Y:S01]  /*0d40*/  LOP3.LUT R5, R4.reuse, R2, R5, 0x1e, !PT ;  /* 0x0000000204057212 */ /* 0x040fe200078e1e05 */
[----:B------:R-:W-:Y:S01]  /*0d50*/  IMAD.U32 R201, R201, 0x200, R6 ;  /* 0x00000200c9c97824 */ /* 0x000fe200078e0006 */
[----:B------:R-:W-:Y:S01]  /*0d60*/  LOP3.LUT R2, R4, R7, R2, 0x1e, !PT ;  /* 0x0000000704027212 */ /* 0x000fe200078e1e02 */
[----:B------:R-:W-:Y:S01]  /*0d70*/  IMAD.U32 R4, RZ, RZ, UR8 ;  /* 0x00000008ff047e24 */ /* 0x000fe2000f8e00ff */
[----:B------:R-:W-:Y:S01]  /*0d80*/  USHF.R.S32.HI UR8, URZ, 0x1f, UR39 ;  /* 0x0000001f3f087899 */ /* 0x000fe20008011427 */
[----:B------:R-:W-:Y:S01]  /*0d90*/  IMAD.IADD R207, R207, 0x1, R5 ;  /* 0x00000001cfcf7824 */ /* 0x000fe200078e0205 */
[----:B------:R-:W-:Y:S01]  /*0da0*/  LEA R201, R201, 0xf000, 0x1 ;  /* 0x0000f000c9c97811 */ /* 0x000fe200078e08ff */
[----:B------:R-:W-:Y:S01]  /*0db0*/  IMAD.IADD R205, R0, 0x1, R2 ;  /* 0x0000000100cd7824 */ /* 0x000fe200078e0202 */
[C---:B------:R-:W-:Y:S01]  /*0dc0*/  IADD3 R2, R248.reuse, 0x20, RZ ;  /* 0x00000020f8027810 */ /* 0x040fe20007ffe0ff */
[----:B------:R-:W-:Y:S01]  /*0dd0*/  IMAD.SHL.U32 R199, R207, 0x2, RZ ;  /* 0x00000002cfc77824 */ /* 0x000fe200078e00ff */
[----:B------:R-:W-:Y:S01]  /*0de0*/  IADD3 R0, R248, 0x40, RZ ;  /* 0x00000040f8007810 */ /* 0x000fe20007ffe0ff */
[----:B------:R-:W-:Y:S01]  /*0df0*/  IMAD.U32 R4, RZ, RZ, UR8 ;  /* 0x00000008ff047e24 */ /* 0x000fe2000f8e00ff */
[----:B------:R-:W-:Y:S01]  /*0e00*/  LEA R4, R8, 0x9000, 0x1 ;  /* 0x0000900008047811 */ /* 0x000fe200078e08ff */
[----:B------:R1:W-:Y:S01]  /*0e10*/  STL [R1+0x4], R2 ;  /* 0x0000040201007387 */ /* 0x0003e20000100800 */
[----:B------:R-:W-:-:S02]  /*0e20*/  IMAD.IADD R202, R201, 0x1, R202 ;  /* 0x00000001c9ca7824 */ /* 0x000fc400078e02ca */
[--C-:B------:R-:W-:Y:S01]  /*0e30*/  IMAD.IADD R204, R201, 0x1, R203.reuse ;  /* 0x00000001c9cc7824 */ /* 0x100fe200078e02cb */
[----:B------:R2:W-:Y:S01]  /*0e40*/  STL [R1+0x8], R0 ;  /* 0x0000080001007387 */ /* 0x0005e20000100800 */
[----:B------:R-:W-:Y:S02]  /*0e50*/  IMAD.IADD R203, R202, 0x1, R203 ;  /* 0x00000001cacb7824 */ /* 0x000fe400078e02cb */
[----:B------:R-:W-:Y:S01]  /*0e60*/  IMAD.IADD R200, R199, 0x1, R206 ;  /* 0x00000001c7c87824 */ /* 0x000fe200078e02ce */
[----:B------:R3:W-:Y:S01]  /*0e70*/  STL [R1+0x24], R4 ;  /* 0x0000240401007387 */ /* 0x0007e20000100800 */
[----:B-1----:R-:W-:Y:S01]  /*0e80*/  IMAD.SHL.U32 R2, R3, 0x2, RZ ;  /* 0x0000000203027824 */ /* 0x002fe200078e00ff */
[C---:B--2---:R-:W-:Y:S02]  /*0e90*/  IADD3 R0, R4.reuse, 0x20, RZ ;  /* 0x0000002004007810 */ /* 0x044fe40007ffe0ff */
[----:B------:R-:W-:-:S05]  /*0ea0*/  @P1 IADD3 R0, R4, -0x20, RZ ;  /* 0xffffffe004001810 */ /* 0x000fca0007ffe0ff */
[----:B------:R3:W-:Y:S02]  /*0eb0*/  STL [R1+0x28], R0 ;  /* 0x0000280001007387 */ /* 0x0007e40000100800 */
.L_x_116:
        /* <DEDUP_REMOVED lines=53> */
.L_x_73:
        /* <DEDUP_REMOVED lines=21> */
[----:B------:R-:W-:Y:S02]  /*1360*/  UIADD3 UR7, UR12, 0x80, UR22 ;  /* 0x000000800c077890 */ /* 0x000fe4000fffe016 */
[----:B------:R-:W-:Y:S02]  /*1370*/  ULDC.64 UR8, c[0x0][0x190] ;  /* 0x0000640000087ab9 */ /* 0x000fe40000000a00 */
[----:B------:R-:W-:Y:S02]  /*1380*/  ULDC UR10, c[0x0][0x2e4] ;  /* 0x0000b900000a7ab9 */ /* 0x000fe40000000800 */
[----:B------:R-:W-:Y:S02]  /*1390*/  UIMAD.WIDE.U32 UR16, UR18, UR8, URZ ;  /* 0x00000008121072a5 */ /* 0x000fe4000f8e003f */
[----:B------:R-:W-:Y:S02]  /*13a0*/  UIADD3 UR8, UR12, 0x3f, URZ ;  /* 0x0000003f0c087890 */ /* 0x000fe4000fffe03f */
[----:B------:R-:W-:-:S02]  /*13b0*/  UIADD3 UR7, UR7, UR10, -UR6 ;  /* 0x0000000a07077290 */ /* 0x000fc4000fffe806 */
[----:B------:R-:W-:Y:S02]  /*13c0*/  UIMAD UR19, UR18, UR9, URZ ;  /* 0x00000009121372a4 */ /* 0x000fe4000f8e023f */
[----:B------:R-:W-:Y:S02]  /*13d0*/  USHF.R.S32.HI UR9, URZ, 0x1f, UR8 ;  /* 0x0000001f3f097899 */ /* 0x000fe40008011408 */
[----:B------:R-:W-:Y:S02]  /*13e0*/  UIADD3 UR7, UR7, 0x3f, URZ ;  /* 0x0000003f07077890 */ /* 0x000fe4000fffe03f */
[----:B------:R-:W-:Y:S02]  /*13f0*/  ULDC.64 UR10, c[0x0][0x178] ;  /* 0x00005e00000a7ab9 */ /* 0x000fe40000000a00 */
[----:B------:R-:W-:Y:S02]  /*1400*/  ULEA.HI UR15, UR9, UR8, URZ, 0x6 ;  /* 0x00000008090f7291 */ /* 0x000fe4000f8f303f */
[----:B------:R-:W-:-:S02]  /*1410*/  USHF.R.S32.HI UR8, URZ, 0x1f, UR7 ;  /* 0x0000001f3f087899 */ /* 0x000fc40008011407 */
[----:B------:R-:W-:Y:S02]  /*1420*/  UIMAD UR13, UR43, UR10, URZ ;  /* 0x0000000a2b0d72a4 */ /* 0x000fe4000f8e023f */
[----:B------:R-:W-:Y:S02]  /*1430*/  ULEA.HI UR14, UR8, UR7, URZ, 0x6 ;  /* 0x00000007080e7291 */ /* 0x000fe4000f8f303f */
[----:B-1----:R-:W-:Y:S02]  /*1440*/  UISETP.NE.AND UP0, UPT, UR26, -0x1, UPT ;  /* 0xffffffff1a00788c */ /* 0x002fe4000bf05270 */
[----:B------:R-:W-:Y:S02]  /*1450*/  UISETP.NE.AND UP3, UPT, UR18, -0x1, UPT ;  /* 0xffffffff1200788c */ /* 0x000fe4000bf65270 */
[----:B------:R-:W-:Y:S02]  /*1460*/  UIMAD.WIDE.U32 UR8, UR37, UR10, URZ ;  /* 0x0000000a250872a5 */ /* 0x000fe4000f8e003f */
[----:B------:R-:W-:Y:S01]  /*1470*/  UIMAD UR7, UR37, UR11, UR13 ;  /* 0x0000000b250772a4 */ /* 0x000fe2000f8e020d */
[----:B------:R-:W-:Y:S01]  /*1480*/  PLOP3.LUT P1, PT, PT, PT, UP0, 0x80, 0x0 ;  /* 0x000000000000781c */ /* 0x000fe20003f2f008 */
[----:B------:R-:W-:-:S02]  /*1490*/  USEL UR42, UR8, UR16, !UP3 ;  /* 0x00000010082a7287 */ /* 0x000fc4000d800000 */
[----:B------:R-:W-:Y:S02]  /*14a0*/  UIADD3 UR38, UR9, UR7, URZ ;  /* 0x0000000709267290 */ /* 0x000fe4000fffe03f */
[----:B------:R-:W-:Y:S02]  /*14b0*/  USHF.R.S32.HI UR8, URZ, 0x6, UR15 ;  /* 0x000000063f087899 */ /* 0x000fe4000801140f */
[----:B------:R-:W-:Y:S02]  /*14c0*/  USHF.R.S32.HI UR7, URZ, 0x6, UR14 ;  /* 0x000000063f077899 */ /* 0x000fe4000801140e */
[----:B------:R-:W-:Y:S02]  /*14d0*/  @UP0 UIADD3 UR10, UR20, UR26, URZ ;  /* 0x0000001a140a0290 */ /* 0x000fe4000fffe03f */
[----:B------:R-:W-:Y:S02]  /*14e0*/  UISETP.LT.AND UP2, UPT, UR8, UR7, UPT ;  /* 0x000000070800728c */ /* 0x000fe4000bf41270 */
[----:B------:R-:W-:-:S02]  /*14f0*/  ULDC.64 UR14, c[0x0][0x198] ;  /* 0x00006600000e7ab9 */ /* 0x000fc40000000a00 */
[----:B------:R-:W-:Y:S02]  /*1500*/  USEL UR34, UR8, UR7, UP2 ;  /* 0x0000000708227287 */ /* 0x000fe40009000000 */
[----:B------:R-:W-:Y:S02]  /*1510*/  @UP0 UIMAD.WIDE.U32 UR8, UR10, UR14, URZ ;  /* 0x0000000e0a0802a5 */ /* 0x000fe4000f8e003f */
[----:B------:R-:W-:Y:S02]  /*1520*/  ULEA UR23, UR34, 0xffffffc0, 0x6 ;  /* 0xffffffc022177891 */ /* 0x000fe4000f8e303f */
[----:B------:R-:W-:Y:S02]  /*1530*/  @UP3 UIADD3 UR38, UR17, UR19, URZ ;  /* 0x0000001311263290 */ /* 0x000fe4000fffe03f */
[----:B------:R-:W-:Y:S02]  /*1540*/  @UP0 UIMAD UR28, UR10, UR15, UR9 ;  /* 0x0000000f0a1c02a4 */ /* 0x000fe4000f8e0209 */
[----:B------:R-:W-:-:S02]  /*1550*/  USHF.R.S32.HI UR33, URZ, 0x1f, UR23 ;  /* 0x0000001f3f217899 */ /* 0x000fc40008011417 */
        /* <DEDUP_REMOVED lines=14> */
.L_x_75:
        /* <DEDUP_REMOVED lines=9> */
[----:B------:R-:W-:Y:S02]  /*16d0*/  ULDC.64 UR10, c[0x0][0x188] ;  /* 0x00006200000a7ab9 */ /* 0x000fe40000000a00 */
[----:B------:R-:W-:Y:S02]  /*16e0*/  UIMAD UR13, UR20, UR9, UR7 ;  /* 0x00000009140d72a4 */ /* 0x000fe4000f8e0207 */
[----:B------:R-:W-:-:S02]  /*16f0*/  UIMAD.WIDE.U32 UR8, UR20, UR8, URZ ;  /* 0x00000008140872a5 */ /* 0x000fc4000f8e003f */
[----:B------:R-:W-:Y:S02]  /*1700*/  UIMAD UR7, UR43, UR10, URZ ;  /* 0x0000000a2b0772a4 */ /* 0x000fe4000f8e023f */
[----:B------:R-:W-:Y:S02]  /*1710*/  UIADD3 UR9, UR9, UR13, URZ ;  /* 0x0000000d09097290 */ /* 0x000fe4000fffe03f */
[----:B------:R-:W-:Y:S02]  /*1720*/  UIMAD UR7, UR37, UR11, UR7 ;  /* 0x0000000b250772a4 */ /* 0x000fe4000f8e0207 */
[----:B------:R-:W-:-:S04]  /*1730*/  UIMAD.WIDE.U32 UR8, UR37, UR10, UR8 ;  /* 0x0000000a250872a5 */ /* 0x000fc8000f8e0008 */
[----:B------:R-:W-:-:S03]  /*1740*/  UIADD3 UR36, UR9, UR7, URZ ;  /* 0x0000000709247290 */ /* 0x000fc6000fffe03f */
[----:B------:R-:W-:Y:S02]  /*1750*/  UMOV UR35, UR8 ;  /* 0x0000000800237c82 */ /* 0x000fe40008000000 */
.L_x_76:
[----:B------:R-:W2:Y:S01]  /*1760*/  LDL R0, [R1+0x40] ;  /* 0x0000400001007983 */ /* 0x000ea20000100800 */
[----:B------:R-:W-:Y:S01]  /*1770*/  IABS R6, c[0x0][0x1c8] ;  /* 0x0000720000067a13 */ /* 0x000fe20000000000 */
[----:B------:R-:W-:Y:S01]  /*1780*/  ULDC.64 UR10, c[0x0][0x370] ;  /* 0x0000dc00000a7ab9 */ /* 0x000fe20000000a00 */
[----:B------:R-:W-:Y:S01]  /*1790*/  IABS R3, UR39 ;  /* 0x0000002700037c13 */ /* 0x000fe20008000000 */
[----:B------:R-:W-:Y:S01]  /*17a0*/  @UP3 UIMAD.WIDE.U32 UR8, UR18, UR10, URZ ;  /* 0x0000000a120832a5 */ /* 0x000fe2000f8e003f */
[----:B------:R-:W1:Y:S01]  /*17b0*/  I2F.RP R4, R6 ;  /* 0x0000000600047306 */ /* 0x000e620000209400 */
[----:B------:R-:W-:Y:S01]  /*17c0*/  ULDC UR13, c[0x0][0x224] ;  /* 0x00008900000d7ab9 */ /* 0x000fe20000000800 */
[----:B------:R-:W3:Y:S01]  /*17d0*/  S2UR UR15, SR_CTAID.X ;  /* 0x00000000000f79c3 */ /* 0x000ee20000002500 */
[----:B------:R-:W-:Y:S01]  /*17e0*/  @UP3 UIMAD UR32, UR18, UR11, UR9 ;  /* 0x0000000b122032a4 */ /* 0x000fe2000f8e0209 */
[----:B------:R-:W-:Y:S01]  /*17f0*/  ISETP.NE.AND P2, PT, RZ, c[0x0][0x1c8], PT ;  /* 0x00007200ff007a0c */ /* 0x000fe20003f45270 */
        /* <DEDUP_REMOVED lines=10> */
[----:B------:R-:W-:Y:S02]  /*18a0*/  UIMAD UR7, UR43, UR13, UR58 ;  /* 0x0000000d2b0772a4 */ /* 0x000fe4000f8e023a */
[----:B------:R-:W-:Y:S02]  /*18b0*/  @!UP3 UMOV UR30, UR8 ;  /* 0x00000008001ebc82 */ /* 0x000fe40008000000 */
[----:B------:R-:W-:Y:S02]  /*18c0*/  UIADD3 UR7, UR51, UR7, URZ ;  /* 0x0000000733077290 */ /* 0x000fe4000fffe03f */
[----:B------:R-:W-:-:S02]  /*18d0*/  UIMAD.WIDE.U32 UR8, UR40, UR18, URZ ;  /* 0x00000012280872a5 */ /* 0x000fc4000f8e003f */
[----:B------:R-:W-:Y:S01]  /*18e0*/  UIMAD UR7, UR40, UR7, UR57 ;  /* 0x00000007280772a4 */ /* 0x000fe2000f8e0239 */
[----:B-1----:R-:W-:Y:S01]  /*18f0*/  IADD3 R4, R4, 0xffffffe, RZ ;  /* 0x0ffffffe04047810 */ /* 0x002fe20007ffe0ff */
[----:B------:R-:W-:Y:S02]  /*1900*/  USEL UR16, UR48, UR8, !UP3 ;  /* 0x0000000830107287 */ /* 0x000fe4000d800000 */
[----:B------:R-:W-:Y:S01]  /*1910*/  UIADD3 UR14, UR49, UR7, URZ ;  /* 0x00000007310e7290 */ /* 0x000fe2000fffe03f */
[----:B------:R1:W4:Y:S01]  /*1920*/  F2I.FTZ.U32.TRUNC.NTZ R5, R4 ;  /* 0x0000000400057305 */ /* 0x000322000021f000 */
[----:B------:R-:W-:-:S04]  /*1930*/  UIMAD UR7, UR41, UR18, URZ ;  /* 0x00000012290772a4 */ /* 0x000fc8000f8e023f */
[----:B------:R-:W-:Y:S02]  /*1940*/  @UP3 UIADD3 UR14, UR9, UR7, URZ ;  /* 0x00000007090e3290 */ /* 0x000fe4000fffe03f */
[----:B---3--:R-:W-:Y:S02]  /*1950*/  UIMAD.WIDE.U32 UR8, UR15, UR10, URZ ;  /* 0x0000000a0f0872a5 */ /* 0x008fe4000f8e003f */
[----:B------:R-:W-:Y:S02]  /*1960*/  USHF.L.U64.HI UR7, UR37, 0x7, UR43 ;  /* 0x0000000725077899 */ /* 0x000fe4000801022b */
[----:B------:R-:W-:Y:S02]  /*1970*/  UIMAD UR11, UR15, UR11, UR9 ;  /* 0x0000000b0f0b72a4 */ /* 0x000fe4000f8e0209 */
[----:B------:R-:W-:Y:S02]  /*1980*/  USEL UR15, UR8, URZ, UP6 ;  /* 0x0000003f080f7287 */ /* 0x000fe4000b000000 */
[----:B------:R-:W-:Y:S01]  /*1990*/  USEL UR8, UR17, URZ, UP1 ;  /* 0x0000003f11087287 */ /* 0x000fe20008800000 */
[----:B-1----:R-:W-:Y:S01]  /*19a0*/  IMAD.MOV.U32 R4, RZ, RZ, RZ ;  /* 0x000000ffff047224 */ /* 0x002fe200078e00ff */
[----:B------:R-:W-:-:S02]  /*19b0*/  USEL UR7, UR7, URZ, UP1 ;  /* 0x0000003f07077287 */ /* 0x000fc40008800000 */
[----:B------:R-:W-:-:S04]  /*19c0*/  UIADD3 UR8, UP1, UR23, UR8, URZ ;  /* 0x0000000817087290 */ /* 0x000fc8000ff3e03f */
[----:B------:R-:W-:Y:S02]  /*19d0*/  UIADD3.X UR9, UR33, UR7, URZ, UP1, !UPT ;  /* 0x0000000721097290 */ /* 0x000fe40008ffe43f */
[----:B------:R-:W-:-:S04]  /*19e0*/  UIMAD UR7, UR41, UR8, URZ ;  /* 0x00000008290772a4 */ /* 0x000fc8000f8e023f */
[----:B------:R-:W-:Y:S02]  /*19f0*/  UIMAD UR10, UR40, UR9, UR7 ;  /* 0x00000009280a72a4 */ /* 0x000fe4000f8e0207 */
[----:B------:R-:W-:Y:S02]  /*1a00*/  @UP5 USEL UR7, UR60, UR18, !UP3 ;  /* 0x000000123c075287 */ /* 0x000fe4000d800000 */
[----:B------:R-:W-:-:S04]  /*1a10*/  UIMAD.WIDE.U32 UR8, UR40, UR8, URZ ;  /* 0x00000008280872a5 */ /* 0x000fc8000f8e003f */
[----:B------:R-:W-:Y:S01]  /*1a20*/  UIADD3 UR10, UR9, UR10, URZ ;  /* 0x0000000a090a7290 */ /* 0x000fe2000fffe03f */
[----:B--2---:R4:W1:Y:S02]  /*1a30*/  R2UR UR13, R0 ;  /* 0x00000000000d73c2 */ /* 0x00486400000e0000 */
[----:B----4-:R-:W-:-:S04]  /*1a40*/  IMAD.MOV R0, RZ, RZ, -R5 ;  /* 0x000000ffff007224 */ /* 0x010fc800078e0a05 */
[----:B------:R-:W-:-:S04]  /*1a50*/  IMAD R0, R0, R6, RZ ;  /* 0x0000000600007224 */ /* 0x000fc800078e02ff */
[----:B------:R-:W-:-:S06]  /*1a60*/  IMAD.HI.U32 R0, R5, R0, R4 ;  /* 0x0000000005007227 */ /* 0x000fcc00078e0004 */
[----:B------:R-:W-:-:S04]  /*1a70*/  IMAD.HI.U32 R0, R0, R3, RZ ;  /* 0x0000000300007227 */ /* 0x000fc800078e00ff */
[----:B------:R-:W-:-:S04]  /*1a80*/  IMAD.MOV R4, RZ, RZ, -R0 ;  /* 0x000000ffff047224 */ /* 0x000fc800078e0a00 */
[----:B------:R-:W-:-:S05]  /*1a90*/  IMAD R3, R6, R4, R3 ;  /* 0x0000000406037224 */ /* 0x000fca00078e0203 */
[----:B------:R-:W-:-:S13]  /*1aa0*/  ISETP.GT.U32.AND P0, PT, R6, R3, PT ;  /* 0x000000030600720c */ /* 0x000fda0003f04070 */
[----:B------:R-:W-:Y:S01]  /*1ab0*/  @!P0 IMAD.IADD R3, R3, 0x1, -R6 ;  /* 0x0000000103038824 */ /* 0x000fe200078e0a06 */
[----:B------:R-:W-:Y:S02]  /*1ac0*/  @!P0 IADD3 R0, R0, 0x1, RZ ;  /* 0x0000000100008810 */ /* 0x000fe40007ffe0ff */
[----:B-1----:R-:W-:Y:S01]  /*1ad0*/  ISETP.LE.AND P0, PT, RZ, UR13, PT ;  /* 0x0000000dff007c0c */ /* 0x002fe2000bf03270 */
[----:B------:R-:W-:Y:S01]  /*1ae0*/  ULDC UR13, c[0x0][0x234] ;  /* 0x00008d00000d7ab9 */ /* 0x000fe20000000800 */
[----:B------:R-:W-:Y:S01]  /*1af0*/  ISETP.GE.U32.AND P3, PT, R3, R6, PT ;  /* 0x000000060300720c */ /* 0x000fe20003f66070 */
[----:B------:R-:W-:Y:S02]  /*1b00*/  @UP5 UIMAD UR17, UR39, UR13, UR7 ;  /* 0x0000000d271152a4 */ /* 0x000fe4000f8e0207 */
[----:B------:R-:W-:-:S05]  /*1b10*/  USEL UR13, UR11, URZ, UP6 ;  /* 0x0000003f0b0d7287 */ /* 0x000fca000b000000 */
[----:B------:R-:W-:-:S05]  /*1b20*/  @!UP5 UMOV UR17, UR55 ;  /* 0x000000370011dc82 */ /* 0x000fca0008000000 */
        /* <DEDUP_REMOVED lines=12> */
.L_x_77:
[----:B------:R-:W-:Y:S02]  /*1bf0*/  UMOV UR11, UR56 ;  /* 0x00000038000b7c82 */ /* 0x000fe40008000000 */
.L_x_78:
[----:B------:R-:W1:Y:S01]  /*1c00*/  S2R R11, SR_TID.X ;  /* 0x00000000000b7919 */ /* 0x000e620000002100 */
[----:B------:R-:W-:Y:S01]  /*1c10*/  UIADD3 UR8, UP4, UP3, UR8, UR47, UR53 ;  /* 0x0000002f08087290 */ /* 0x000fe2000fb9e035 */
[----:B------:R-:W-:Y:S01]  /*1c20*/  SHF.R.S32.HI R249, RZ, 0x1f, R248 ;  /* 0x0000001ffff97819 */ /* 0x000fe200000114f8 */
[----:B------:R-:W-:Y:S01]  /*1c30*/  USHF.R.S32.HI UR18, URZ, 0x1f, UR39 ;  /* 0x0000001f3f127899 */ /* 0x000fe20008011427 */
[----:B------:R-:W-:Y:S01]  /*1c40*/  IMAD.U32 R10, RZ, RZ, UR5 ;  /* 0x00000005ff0a7e24 */ /* 0x000fe2000f8e00ff */
[----:B------:R-:W-:Y:S01]  /*1c50*/  UIADD3 UR31, UP2, UP1, UR15, UR8, UR16 ;  /* 0x000000080f1f7290 */ /* 0x000fe2000f95e010 */
[----:B------:R-:W-:Y:S01]  /*1c60*/  IMAD.U32 R8, RZ, RZ, UR4 ;  /* 0x00000004ff087e24 */ /* 0x000fe2000f8e00ff */
[----:B------:R-:W-:Y:S01]  /*1c70*/  UIADD3.X UR7, UR10, UR54, UR59, UP4, UP3 ;  /* 0x000000360a077290 */ /* 0x000fe2000a7e643b */
[----:B------:R-:W-:Y:S01]  /*1c80*/  IMAD.U32 R9, RZ, RZ, UR23 ;  /* 0x00000017ff097e24 */ /* 0x000fe2000f8e00ff */
[----:B------:R-:W-:Y:S01]  /*1c90*/  ULDC.64 UR8, c[0x0][0x1a8] ;  /* 0x00006a0000087ab9 */ /* 0x000fe20000000a00 */
[----:B------:R-:W-:Y:S01]  /*1ca0*/  BSSY B1, `(.L_x_74) ;  /* 0x000076d000017945 */ /* 0x000fe20003800000 */
[----:B------:R-:W-:-:S02]  /*1cb0*/  UIADD3.X UR29, UR13, UR7, UR14, UP2, UP1 ;  /* 0x000000070d1d7290 */ /* 0x000fc400097e240e */
[----:B------:R-:W-:Y:S02]  /*1cc0*/  UIMAD UR7, UR18, UR8, URZ ;  /* 0x00000008120772a4 */ /* 0x000fe4000f8e023f */
[----:B------:R-:W-:Y:S02]  /*1cd0*/  UMOV UR13, 0x4 ;  /* 0x00000004000d7882 */ /* 0x000fe40000000000 */
[----:B------:R-:W-:Y:S02]  /*1ce0*/  UIMAD UR25, UR39, UR9, UR7 ;  /* 0x00000009271972a4 */ /* 0x000fe4000f8e0207 */
[----:B------:R-:W-:Y:S02]  /*1cf0*/  ULDC.64 UR4, c[0x0][0x3c8] ;  /* 0x0000f20000047ab9 */ /* 0x000fe40000000a00 */
[----:B------:R-:W-:Y:S02]  /*1d00*/  ULDC.64 UR8, c[0x0][0x378] ;  /* 0x0000de0000087ab9 */ /* 0x000fe40000000a00 */
[----:B------:R-:W-:Y:S01]  /*1d10*/  UIMAD UR7, UR18, UR8, URZ ;  /* 0x00000008120772a4 */ /* 0x000fe2000f8e023f */
[----:B-1----:R-:W-:-:S02]  /*1d20*/  SHF.R.S32.HI R12, RZ, 0x1f, R11 ;  /* 0x0000001fff0c7819 */ /* 0x002fc4000001140b */
[----:B------:R-:W-:Y:S02]  /*1d30*/  ULDC UR18, c[0x0][0x2e8] ;  /* 0x0000ba0000127ab9 */ /* 0x000fe40000000800 */
[----:B------:R-:W-:Y:S01]  /*1d40*/  LEA.HI R3, R12, R11, RZ, 0x2 ;  /* 0x0000000b0c037211 */ /* 0x000fe200078f10ff */
[----:B------:R-:W-:-:S03]  /*1d50*/  UIMAD UR24, UR39, UR9, UR7 ;  /* 0x00000009271872a4 */ /* 0x000fc6000f8e0207 */
[----:B------:R-:W-:Y:S01]  /*1d60*/  SHF.R.S32.HI R3, RZ, 0x2, R3 ;  /* 0x00000002ff037819 */ /* 0x000fe20000011403 */
[----:B------:R-:W-:Y:S02]  /*1d70*/  ULDC.64 UR8, c[0x0][0x370] ;  /* 0x0000dc0000087ab9 */ /* 0x000fe40000000a00 */
[----:B------:R-:W-:Y:S01]  /*1d80*/  UIMAD UR7, UR33, UR8, URZ ;  /* 0x00000008210772a4 */ /* 0x000fe2000f8e023f */
[----:B------:R-:W-:Y:S01]  /*1d90*/  SHF.R.S32.HI R17, RZ, 0x1f, R3 ;  /* 0x0000001fff117819 */ /* 0x000fe20000011403 */
[----:B------:R-:W-:Y:S01]  /*1da0*/  UIADD3 UR8, UR23, UR11, URZ ;  /* 0x0000000b17087290 */ /* 0x000fe2000fffe03f */
[----:B------:R-:W-:Y:S01]  /*1db0*/  IADD3 R0, P0, R3, UR23, RZ ;  /* 0x0000001703007c10 */ /* 0x000fe2000ff1e0ff */
[----:B------:R-:W-:Y:S02]  /*1dc0*/  UIMAD UR10, UR23, UR9, UR7 ;  /* 0x00000009170a72a4 */ /* 0x000fe4000f8e0207 */
[----:B------:R-:W-:Y:S01]  /*1dd0*/  UIMAD.WIDE UR8, UR8, UR13, UR4 ;  /* 0x0000000d080872a5 */ /* 0x000fe2000f8e0204 */
[----:B------:R-:W-:Y:S01]  /*1de0*/  IADD3.X R7, R17, UR33, RZ, P0, !PT ;  /* 0x0000002111077c10 */ /* 0x000fe200087fe4ff */
[----:B------:R-:W-:Y:S01]  /*1df0*/  IMAD.WIDE.U32 R4, R0, c[0x0][0x190], R248 ;  /* 0x0000640000047a25 */ /* 0x000fe200078e00f8 */
[----:B------:R-:W-:-:S02]  /*1e00*/  UIADD3 UR7, -UR6, UR12, UR22 ;  /* 0x0000000c06077290 */ /* 0x000fc4000fffe116 */
[----:B------:R-:W-:Y:S01]  /*1e10*/  ULDC.64 UR4, c[0x0][0x200] ;  /* 0x0000800000047ab9 */ /* 0x000fe20000000a00 */
[----:B------:R-:W-:Y:S01]  /*1e20*/  IMAD R7, R7, c[0x0][0x190], RZ ;  /* 0x0000640007077a24 */ /* 0x000fe200078e02ff */
[----:B------:R-:W-:Y:S01]  /*1e30*/  IADD3 R6, P0, R4, UR42, RZ ;  /* 0x0000002a04067c10 */ /* 0x000fe2000ff1e0ff */
[----:B------:R-:W-:Y:S02]  /*1e40*/  UMOV UR16, UR8 ;  /* 0x0000000800107c82 */ /* 0x000fe40008000000 */
[----:B------:R-:W-:Y:S01]  /*1e50*/  IMAD R0, R0, c[0x0][0x194], R7 ;  /* 0x0000650000007a24 */ /* 0x000fe200078e0207 */
[----:B------:R-:W-:Y:S02]  /*1e60*/  UIADD3 UR8, UR23, UR17, URZ ;  /* 0x0000001117087290 */ /* 0x000fe4000fffe03f */
[----:B------:R-:W-:Y:S02]  /*1e70*/  UMOV UR15, UR9 ;  /* 0x00000009000f7c82 */ /* 0x000fe40008000000 */
[----:B------:R-:W-:Y:S01]  /*1e80*/  IADD3.X R7, R5, UR38, R0, P0, !PT ;  /* 0x0000002605077c10 */ /* 0x000fe200087fe400 */
[----:B------:R-:W-:Y:S01]  /*1e90*/  UIADD3 UR7, UR7, -UR18, URZ ;  /* 0x8000001207077290 */ /* 0x000fe2000fffe03f */
[----:B------:R-:W-:Y:S01]  /*1ea0*/  LEA.HI R0, R12, R11, RZ, 0x5 ;  /* 0x0000000b0c007211 */ /* 0x000fe200078f28ff */
[----:B------:R-:W-:Y:S01]  /*1eb0*/  UIMAD.WIDE UR8, UR8, UR13, UR4 ;  /* 0x0000000d080872a5 */ /* 0x000fe2000f8e0204 */
[----:B------:R1:W2:Y:S01]  /*1ec0*/  R2UR UR4, R8 ;  /* 0x00000000080473c2 */ /* 0x0002a200000e0000 */
[----:B------:R-:W-:Y:S01]  /*1ed0*/  USHF.R.S32.HI UR18, URZ, 0x1f, UR7 ;  /* 0x0000001f3f127899 */ /* 0x000fe20008011407 */
[----:B------:R-:W-:-:S03]  /*1ee0*/  IADD3 R4, P0, R248, UR30, RZ ;  /* 0x0000001ef8047c10 */ /* 0x000fc6000ff1e0ff */
[----:B------:R-:W-:Y:S01]  /*1ef0*/  ULEA.HI UR18, UR18, UR7, URZ, 0x6 ;  /* 0x0000000712127291 */ /* 0x000fe2000f8f303f */
[----:B------:R-:W-:Y:S01]  /*1f00*/  IADD3.X R5, R249, UR32, RZ, P0, !PT ;  /* 0x00000020f9057c10 */ /* 0x000fe200087fe4ff */
[----:B------:R-:W-:Y:S01]  /*1f10*/  UMOV UR14, UR8 ;  /* 0x00000008000e7c82 */ /* 0x000fe20008000000 */
[----:B------:R3:W4:Y:S01]  /*1f20*/  R2UR UR5, R10 ;  /* 0x000000000a0573c2 */ /* 0x00072200000e0000 */
[----:B------:R-:W-:Y:S02]  /*1f30*/  USHF.R.S32.HI UR18, URZ, 0x6, UR18 ;  /* 0x000000063f127899 */ /* 0x000fe40008011412 */
[----:B------:R-:W-:Y:S01]  /*1f40*/  IMAD.WIDE.U32 R4, R9, c[0x0][0x370], R4 ;  /* 0x0000dc0009047a25 */ /* 0x000fe200078e0004 */
[----:B------:R-:W-:Y:S02]  /*1f50*/  UMOV UR13, UR9 ;  /* 0x00000009000d7c82 */ /* 0x000fe40008000000 */
[----:B------:R-:W-:Y:S02]  /*1f60*/  UISETP.LT.AND UP1, UPT, URZ, UR18, UPT ;  /* 0x000000123f00728c */ /* 0x000fe4000bf21270 */
[----:B------:R-:W-:Y:S01]  /*1f70*/  IADD3 R5, R5, UR10, RZ ;  /* 0x0000000a05057c10 */ /* 0x000fe2000fffe0ff */
[----:B------:R-:W-:-:S02]  /*1f80*/  UIADD3 UR7, UR34, -0x1, URZ ;  /* 0xffffffff22077890 */ /* 0x000fc4000fffe03f */
[----:B------:R-:W-:Y:S01]  /*1f90*/  USEL UR18, URZ, UR18, !UP1 ;  /* 0x000000123f127287 */ /* 0x000fe2000c800000 */
[----:B-1----:R-:W-:-:S03]  /*1fa0*/  LOP3.LUT R8, R0, 0xffffffe0, RZ, 0xc0, !PT ;  /* 0xffffffe000087812 */ /* 0x002fc600078ec0ff */
[----:B------:R-:W-:Y:S01]  /*1fb0*/  UISETP.GT.AND UP1, UPT, UR34, UR18, UPT ;  /* 0x000000122200728c */ /* 0x000fe2000bf24270 */
[----:B------:R-:W-:Y:S01]  /*1fc0*/  SHF.R.S32.HI R0, RZ, 0x5, R0 ;  /* 0x00000005ff007819 */ /* 0x000fe20000011400 */
[----:B------:R-:W-:-:S04]  /*1fd0*/  IMAD.IADD R8, R11, 0x1, -R8 ;  /* 0x000000010b087824 */ /* 0x000fc800078e0a08 */
[----:B------:R-:W-:-:S05]  /*1fe0*/  IMAD R0, R0, UR52, R8 ;  /* 0x0000003400007c24 */ /* 0x000fca000f8e0208 */
[----:B------:R-:W-:-:S04]  /*1ff0*/  IADD3 R8, P0, R0, UR31, RZ ;  /* 0x0000001f00087c10 */ /* 0x000fc8000ff1e0ff */
[----:B------:R-:W-:Y:S01]  /*2000*/  LEA.HI.X.SX32 R211, R0, UR29, 0x1, P0 ;  /* 0x0000001d00d37c11 */ /* 0x000fe200080f0eff */
[----:B------:R-:W-:Y:S01]  /*2010*/  IMAD.U32 R0, RZ, RZ, UR39 ;  /* 0x00000027ff007e24 */ /* 0x000fe2000f8e00ff */
[----:B------:R-:W-:Y:S02]  /*2020*/  PLOP3.LUT P0, PT, PT, PT, UP1, 0x80, 0x0 ;  /* 0x000000000000781c */ /* 0x000fe40003f0f018 */
[----:B------:R-:W-:Y:S01]  /*2030*/  LEA R212, P2, R8, c[0x0][0x350], 0x2 ;  /* 0x0000d40008d47a11 */ /* 0x000fe200078410ff */
[----:B------:R-:W-:-:S03]  /*2040*/  IMAD.WIDE.U32 R4, R0, c[0x0][0x378], R4 ;  /* 0x0000de0000047a25 */ /* 0x000fc600078e0004 */
[----:B------:R-:W-:Y:S01]  /*2050*/  LEA.HI.X R211, R8, c[0x0][0x354], R211, 0x2, P2 ;  /* 0x0000d50008d37a11 */ /* 0x000fe200010f14d3 */
[----:B------:R-:W-:Y:S01]  /*2060*/  IMAD.WIDE.U32 R6, R0, c[0x0][0x1a8], R6 ;  /* 0x00006a0000067a25 */ /* 0x000fe200078e0006 */
[----:B------:R-:W-:-:S03]  /*2070*/  IADD3 R5, R5, UR24, RZ ;  /* 0x0000001805057c10 */ /* 0x000fc6000fffe0ff */
[----:B------:R-:W-:Y:S01]  /*2080*/  IMAD R0, R17, c[0x0][0x370], RZ ;  /* 0x0000dc0011007a24 */ /* 0x000fe200078e02ff */
[----:B------:R-:W-:Y:S01]  /*2090*/  IADD3 R7, R7, UR25, RZ ;  /* 0x0000001907077c10 */ /* 0x000fe2000fffe0ff */
[----:B------:R-:W-:Y:S01]  /*20a0*/  IMAD.WIDE.U32 R4, R3, c[0x0][0x370], R4 ;  /* 0x0000dc0003047a25 */ /* 0x000fe200078e0004 */
[----:B------:R-:W-:-:S03]  /*20b0*/  LEA R221, P4, R6, c[0x0][0x160], 0x1 ;  /* 0x0000580006dd7a11 */ /* 0x000fc600078808ff */
[----:B------:R-:W-:Y:S01]  /*20c0*/  IMAD R0, R3, c[0x0][0x374], R0 ;  /* 0x0000dd0003007a24 */ /* 0x000fe200078e0200 */
[----:B------:R-:W-:Y:S02]  /*20d0*/  LEA R222, P3, R4, c[0x0][0x330], 0x1 ;  /* 0x0000cc0004de7a11 */ /* 0x000fe400078608ff */
[----:B------:R-:W-:Y:S01]  /*20e0*/  LEA.HI.X R219, R6, c[0x0][0x164], R7, 0x1, P4 ;  /* 0x0000590006db7a11 */ /* 0x000fe200020f0c07 */
[----:B------:R-:W-:-:S05]  /*20f0*/  IMAD.IADD R0, R5, 0x1, R0 ;  /* 0x0000000105007824 */ /* 0x000fca00078e0200 */
[----:B------:R-:W-:Y:S01]  /*2100*/  LEA.HI.X R220, R4, c[0x0][0x334], R0, 0x1, P3 ;  /* 0x0000cd0004dc7a11 */ /* 0x000fe200018f0c00 */
[----:B--234-:R-:W-:Y:S05]  /*2110*/  @P0 BRA `(.L_x_79) ;  /* 0x000008e000000947 */ /* 0x01cfea0003800000 */
        /* <DEDUP_REMOVED lines=18> */
.L_x_80:
        /* <DEDUP_REMOVED lines=18> */
.L_x_81:
[----:B------:R1:W5:Y:S01]  /*2360*/  LDL R12, [R1+0x4] ;  /* 0x00000400010c7983 */ /* 0x0003620000100800 */
[----:B------:R-:W-:-:S03]  /*2370*/  ULDC.64 UR8, c[0x0][0x3a0] ;  /* 0x0000e80000087ab9 */ /* 0x000fc60000000a00 */
[----:B------:R1:W5:Y:S01]  /*2380*/  LDL R11, [R1+0x8] ;  /* 0x00000800010b7983 */ /* 0x0003620000100800 */
[----:B------:R-:W-:Y:S01]  /*2390*/  UIMAD UR7, UR19, UR8, URZ ;  /* 0x00000008130772a4 */ /* 0x000fe2000f8e023f */
[----:B------:R-:W-:Y:S01]  /*23a0*/  IMAD.U32 R4, RZ, RZ, UR22 ;  /* 0x00000016ff047e24 */ /* 0x000fe2000f8e00ff */
[----:B------:R-:W-:Y:S01]  /*23b0*/  UIMAD UR6, UR21, -0x80, UR6 ;  /* 0xffffff80150678a4 */ /* 0x000fe2000f8e0206 */
[----:B------:R-:W-:Y:S01]  /*23c0*/  BSSY B0, `(.L_x_82) ;  /* 0x000001d000007945 */ /* 0x000fe20003800000 */
[----:B------:R-:W-:Y:S01]  /*23d0*/  UIMAD UR7, UR22, UR9, UR7 ;  /* 0x00000009160772a4 */ /* 0x000fe2000f8e0207 */
[----:B------:R-:W-:Y:S01]  /*23e0*/  IMAD.WIDE.U32 R4, R4, c[0x0][0x3a0], R248 ;  /* 0x0000e80004047a25 */ /* 0x000fe200078e00f8 */
[----:B------:R-:W-:Y:S02]  /*23f0*/  USHF.R.S32.HI UR12, URZ, 0x1f, UR39 ;  /* 0x0000001f3f0c7899 */ /* 0x000fe40008011427 */
[----:B------:R-:W-:Y:S01]  /*2400*/  ULDC.64 UR8, c[0x0][0x3b8] ;  /* 0x0000ee0000087ab9 */ /* 0x000fe20000000a00 */
[----:B------:R-:W-:-:S02]  /*2410*/  ISETP.GE.AND P4, PT, R3, UR6, PT ;  /* 0x0000000603007c0c */ /* 0x000fc4000bf86270 */
[----:B------:R-:W-:Y:S02]  /*2420*/  IADD3 R6, P0, R4, UR14, RZ ;  /* 0x0000000e04067c10 */ /* 0x000fe4000ff1e0ff */
[----:B------:R-:W-:Y:S01]  /*2430*/  MOV R0, UR7 ;  /* 0x0000000700007c02 */ /* 0x000fe20008000f00 */
[----:B------:R-:W-:-:S03]  /*2440*/  UIMAD UR7, UR12, UR8, URZ ;  /* 0x000000080c0772a4 */ /* 0x000fc6000f8e023f */
[----:B------:R-:W-:Y:S01]  /*2450*/  IADD3.X R7, R5, UR15, R0, P0, !PT ;  /* 0x0000000f05077c10 */ /* 0x000fe200087fe400 */
[----:B------:R-:W-:Y:S01]  /*2460*/  IMAD.U32 R0, RZ, RZ, UR39 ;  /* 0x00000027ff007e24 */ /* 0x000fe2000f8e00ff */
[----:B------:R-:W-:-:S03]  /*2470*/  UIMAD UR7, UR39, UR9, UR7 ;  /* 0x00000009270772a4 */ /* 0x000fc6000f8e0207 */
[----:B------:R-:W-:-:S05]  /*2480*/  IMAD.WIDE.U32 R6, R0, c[0x0][0x3b8], R6 ;  /* 0x0000ee0000067a25 */ /* 0x000fca00078e0006 */
[----:B------:R-:W-:Y:S01]  /*2490*/  IADD3 R10, R7, UR7, RZ ;  /* 0x00000007070a7c10 */ /* 0x000fe2000fffe0ff */
[----:B------:R-:W-:Y:S05]  /*24a0*/  @P4 BRA `(.L_x_83) ;  /* 0x000000e000004947 */ /* 0x000fea0003800000 */
[----:B-1----:R-:W-:Y:S01]  /*24b0*/  MOV R5, R10 ;  /* 0x0000000a00057202 */ /* 0x002fe20000000f00 */
[----:B------:R-:W-:Y:S01]  /*24c0*/  IMAD R0, R17, c[0x0][0x3a0], RZ ;  /* 0x0000e80011007a24 */ /* 0x000fe200078e02ff */
[----:B------:R-:W-:Y:S01]  /*24d0*/  ISETP.GE.AND P3, PT, R248, c[0x0][0x220], PT ;  /* 0x00008800f8007a0c */ /* 0x000fe20003f66270 */
[----:B------:R-:W-:Y:S01]  /*24e0*/  IMAD.MOV.U32 R4, RZ, RZ, R6 ;  /* 0x000000ffff047224 */ /* 0x000fe200078e0006 */
[----:B-----5:R-:W-:Y:S01]  /*24f0*/  ISETP.GE.AND P2, PT, R12, c[0x0][0x220], PT ;  /* 0x000088000c007a0c */ /* 0x020fe20003f46270 */
[----:B------:R-:W-:Y:S01]  /*2500*/  IMAD R0, R3, c[0x0][0x3a4], R0 ;  /* 0x0000e90003007a24 */ /* 0x000fe200078e0200 */
        /* <DEDUP_REMOVED lines=8> */
.L_x_83:
[----:B-1----:R-:W-:Y:S05]  /*2590*/  BSYNC B0 ;  /* 0x0000000000007941 */ /* 0x002fea0003800000 */
.L_x_82:
        /* <DEDUP_REMOVED lines=19> */
.L_x_85:
[----:B------:R-:W-:Y:S05]  /*26d0*/  BSYNC B0 ;  /* 0x0000000000007941 */ /* 0x000fea0003800000 */
.L_x_84:
[----:B------:R-:W-:Y:S01]  /*26e0*/  ULDC.64 UR6, c[0x0][0x3a8] ;  /* 0x0000ea0000067ab9 */ /* 0x000fe20000000a00 */
[----:B-1----:R-:W-:Y:S01]  /*26f0*/  IMAD.U32 R4, RZ, RZ, UR22 ;  /* 0x00000016ff047e24 */ /* 0x002fe2000f8e00ff */
[----:B------:R-:W-:Y:S01]  /*2700*/  UIMAD UR6, UR19, UR6, URZ ;  /* 0x00000006130672a4 */ /* 0x000fe2000f8e023f */
[----:B------:R-:W-:Y:S01]  /*2710*/  BSSY B0, `(.L_x_86) ;  /* 0x000001c000007945 */ /* 0x000fe20003800000 */
[----:B------:R-:W-:Y:S01]  /*2720*/  USHF.R.S32.HI UR8, URZ, 0x1f, UR39 ;  /* 0x0000001f3f087899 */ /* 0x000fe20008011427 */
[----:B------:R-:W-:Y:S01]  /*2730*/  IMAD.WIDE.U32 R4, R4, c[0x0][0x3a8], R248 ;  /* 0x0000ea0004047a25 */ /* 0x000fe200078e00f8 */
[----:B------:R-:W-:-:S04]  /*2740*/  UIMAD UR6, UR22, UR7, UR6 ;  /* 0x00000007160672a4 */ /* 0x000fc8000f8e0206 */
[----:B------:R-:W-:Y:S02]  /*2750*/  IADD3 R6, P0, R4, UR10, RZ ;  /* 0x0000000a04067c10 */ /* 0x000fe4000ff1e0ff */
[----:B------:R-:W-:Y:S01]  /*2760*/  MOV R0, UR6 ;  /* 0x0000000600007c02 */ /* 0x000fe20008000f00 */
[----:B------:R-:W-:Y:S02]  /*2770*/  ULDC.64 UR6, c[0x0][0x3c0] ;  /* 0x0000f00000067ab9 */ /* 0x000fe40000000a00 */
[----:B------:R-:W-:Y:S01]  /*2780*/  UIMAD UR6, UR8, UR6, URZ ;  /* 0x00000006080672a4 */ /* 0x000fe2000f8e023f */
[----:B------:R-:W-:Y:S01]  /*2790*/  IADD3.X R7, R5, UR11, R0, P0, !PT ;  /* 0x0000000b05077c10 */ /* 0x000fe200087fe400 */
[----:B------:R-:W-:Y:S02]  /*27a0*/  IMAD.U32 R0, RZ, RZ, UR39 ;  /* 0x00000027ff007e24 */ /* 0x000fe4000f8e00ff */
[----:B------:R-:W-:Y:S02]  /*27b0*/  UIMAD UR6, UR39, UR7, UR6 ;  /* 0x00000007270672a4 */ /* 0x000fe4000f8e0206 */
        /* <DEDUP_REMOVED lines=17> */
.L_x_87:
[----:B------:R-:W-:Y:S05]  /*28d0*/  BSYNC B0 ;  /* 0x0000000000007941 */ /* 0x000fea0003800000 */
.L_x_86:
[----:B------:R-:W-:Y:S05]  /*28e0*/  @P3 BRA `(.L_x_88) ;  /* 0x00006a8000003947 */ /* 0x000fea0003800000 */
[----:B------:R-:W-:Y:S01]  /*28f0*/  IADD3 R3, P0, R3, 0x40, RZ ;  /* 0x0000004003037810 */ /* 0x000fe20007f1e0ff */
[----:B------:R-:W-:Y:S01]  /*2900*/  IMAD.MOV.U32 R7, RZ, RZ, R0 ;  /* 0x000000ffff077224 */ /* 0x000fe200078e0000 */
[----:B------:R-:W-:-:S03]  /*2910*/  ISETP.GE.AND P1, PT, R248, c[0x0][0x220], PT ;  /* 0x00008800f8007a0c */ /* 0x000fc60003f26270 */
[----:B-1----:R-:W-:Y:S01]  /*2920*/  IMAD.X R4, RZ, RZ, R17, P0 ;  /* 0x000000ffff047224 */ /* 0x002fe200000e0611 */
[----:B-----5:R-:W-:Y:S01]  /*2930*/  ISETP.GE.AND P0, PT, R12, c[0x0][0x220], PT ;  /* 0x000088000c007a0c */ /* 0x020fe20003f06270 */
[----:B------:R-:W-:-:S04]  /*2940*/  IMAD.WIDE.U32 R6, R3, c[0x0][0x3a8], R6 ;  /* 0x0000ea0003067a25 */ /* 0x000fc800078e0006 */
[----:B------:R-:W-:-:S04]  /*2950*/  IMAD R4, R4, c[0x0][0x3a8], RZ ;  /* 0x0000ea0004047a24 */ /* 0x000fc800078e02ff */
[----:B------:R-:W-:Y:S01]  /*2960*/  IMAD R3, R3, c[0x0][0x3ac], R4 ;  /* 0x0000eb0003037a24 */ /* 0x000fe200078e0204 */
[----:B------:R-:W-:-:S03]  /*2970*/  LEA R4, P2, R6, c[0x0][0x348], 0x1 ;  /* 0x0000d20006047a11 */ /* 0x000fc600078408ff */
[----:B------:R-:W-:-:S05]  /*2980*/  IMAD.IADD R3, R7, 0x1, R3 ;  /* 0x0000000107037824 */ /* 0x000fca00078e0203 */
[----:B------:R-:W-:-:S05]  /*2990*/  LEA.HI.X R5, R6, c[0x0][0x34c], R3, 0x1, P2 ;  /* 0x0000d30006057a11 */ /* 0x000fca00010f0c03 */
[----:B------:R1:W-:Y:S04]  /*29a0*/  @!P1 STG.E.128 [R4.64], RZ ;  /* 0x000000ff04009986 */ /* 0x0003e8000c101d04 */
[----:B------:R1:W-:Y:S01]  /*29b0*/  @!P0 STG.E.128 [R4.64+0x40], RZ ;  /* 0x000040ff04008986 */ /* 0x0003e2000c101d04 */
[----:B------:R-:W-:-:S13]  /*29c0*/  ISETP.GE.AND P0, PT, R11, c[0x0][0x220], PT ;  /* 0x000088000b007a0c */ /* 0x000fda0003f06270 */
[----:B------:R-:W-:Y:S05]  /*29d0*/  @P0 BRA `(.L_x_88) ;  /* 0x0000699000000947 */ /* 0x000fea0003800000 */
[----:B------:R2:W-:Y:S01]  /*29e0*/  STG.E.128 [R4.64+0x80], RZ ;  /* 0x000080ff04007986 */ /* 0x0005e2000c101d04 */
[----:B------:R-:W-:Y:S05]  /*29f0*/  BRA `(.L_x_88) ;  /* 0x0000697000007947 */ /* 0x000fea0003800000 */
.L_x_79:
[----:B------:R-:W2:Y:S01]  /*2a00*/  LDL R16, [R1+0x20] ;  /* 0x0000200001107983 */ /* 0x000ea20000100800 */
[----:B------:R-:W-:Y:S01]  /*2a10*/  ULDC.64 UR8, c[0x0][0x1a0] ;  /* 0x0000680000087ab9 */ /* 0x000fe20000000a00 */
[----:B------:R-:W-:Y:S01]  /*2a20*/  PLOP3.LUT P0, PT, PT, PT, UP6, 0x80, 0x0 ;  /* 0x000000000000781c */ /* 0x000fe20003f0f068 */
[----:B------:R-:W-:Y:S01]  /*2a30*/  UIMAD UR8, UR19, UR8, URZ ;  /* 0x00000008130872a4 */ /* 0x000fe2000f8e023f */
[----:B------:R-:W-:Y:S01]  /*2a40*/  IMAD.U32 R4, RZ, RZ, UR22 ;  /* 0x00000016ff047e24 */ /* 0x000fe2000f8e00ff */
[----:B------:R-:W-:Y:S02]  /*2a50*/  BSSY B0, `(.L_x_89) ;  /* 0x000003b000007945 */ /* 0x000fe40003800000 */
[----:B------:R-:W-:Y:S01]  /*2a60*/  UIMAD UR9, UR22, UR9, UR8 ;  /* 0x00000009160972a4 */ /* 0x000fe2000f8e0208 */
[----:B------:R-:W-:Y:S01]  /*2a70*/  IMAD.WIDE.U32 R4, R4, c[0x0][0x1a0], R248 ;  /* 0x0000680004047a25 */ /* 0x000fe200078e00f8 */
[----:B------:R-:W-:-:S04]  /*2a80*/  ULEA.HI UR8, UR7, UR7, URZ, 0x1 ;  /* 0x0000000707087291 */ /* 0x000fc8000f8f083f */
[----:B------:R-:W-:Y:S01]  /*2a90*/  ULOP3.LUT UR8, UR8, 0xfffffffe, URZ, 0xc0, !UPT ;  /* 0xfffffffe08087892 */ /* 0x000fe2000f8ec03f */
[----:B------:R-:W-:Y:S01]  /*2aa0*/  IMAD.U32 R7, RZ, RZ, UR9 ;  /* 0x00000009ff077e24 */ /* 0x000fe2000f8e00ff */
[----:B------:R-:W-:Y:S01]  /*2ab0*/  @P0 BAR.SYNC.DEFER_BLOCKING 0x0 ;  /* 0x0000000000000b1d */ /* 0x000fe20000010000 */
[----:B------:R-:W-:Y:S01]  /*2ac0*/  IADD3 R6, P2, R4, UR35, RZ ;  /* 0x0000002304067c10 */ /* 0x000fe2000ff5e0ff */
[----:B------:R-:W-:Y:S01]  /*2ad0*/  UIADD3 UR8, UR7, -UR8, URZ ;  /* 0x8000000807087290 */ /* 0x000fe2000fffe03f */
[----:B------:R-:W-:Y:S02]  /*2ae0*/  IMAD R4, R15, c[0x0][0x1b8], RZ ;  /* 0x00006e000f047a24 */ /* 0x000fe400078e02ff */
[----:B------:R-:W-:Y:S01]  /*2af0*/  IADD3.X R7, R5, UR36, R7, P2, !PT ;  /* 0x0000002405077c10 */ /* 0x000fe200097fe407 */
[----:B------:R-:W-:Y:S01]  /*2b00*/  UISETP.NE.AND UP0, UPT, UR8, 0x1, UPT ;  /* 0x000000010800788c */ /* 0x000fe2000bf05270 */
[----:B------:R-:W-:Y:S01]  /*2b10*/  IMAD R4, R14, c[0x0][0x1bc], R4 ;  /* 0x00006f000e047a24 */ /* 0x000fe200078e0204 */
[----:B------:R-:W-:-:S02]  /*2b20*/  UIMAD UR8, UR21, -0x80, UR6 ;  /* 0xffffff80150878a4 */ /* 0x000fc4000f8e0206 */
[----:B------:R-:W-:-:S04]  /*2b30*/  IMAD.WIDE.U32 R6, R14, c[0x0][0x1b8], R6 ;  /* 0x00006e000e067a25 */ /* 0x000fc800078e0006 */
[----:B------:R-:W-:Y:S02]  /*2b40*/  ISETP.GE.AND P1, PT, R3, UR8, PT ;  /* 0x0000000803007c0c */ /* 0x000fe4000bf26270 */
[----:B------:R-:W-:Y:S02]  /*2b50*/  IADD3 R9, R7, R4, RZ ;  /* 0x0000000407097210 */ /* 0x000fe40007ffe0ff */
[----:B--2---:R-:W-:-:S09]  /*2b60*/  SHF.L.U32 R0, R16, 0x1, RZ ;  /* 0x0000000110007819 */ /* 0x004fd200000006ff */
        /* <DEDUP_REMOVED lines=41> */
.L_x_90:
[----:B------:R-:W-:Y:S05]  /*2e00*/  BSYNC B0 ;  /* 0x0000000000007941 */ /* 0x000fea0003800000 */
.L_x_89:
        /* <DEDUP_REMOVED lines=12> */
[----:B------:R-:W-:-:S04]  /*2ed0*/  IMAD.X R5, RZ, RZ, R17, P0 ;  /* 0x000000ffff057224 */ /* 0x000fc800000e0611 */
[----:B------:R-:W-:-:S06]  /*2ee0*/  IMAD R5, R5, c[0x0][0x1a0], RZ ;  /* 0x0000680005057a24 */ /* 0x000fcc00078e02ff */
[----:B------:R1:W-:Y:S01]  /*2ef0*/  @P4 STS.128 [R0+0x10000], RZ ;  /* 0x010000ff00004388 */ /* 0x0003e20000000c00 */
[----:B--2---:R-:W-:Y:S01]  /*2f00*/  ISETP.GE.AND P3, PT, R10, c[0x0][0x220], PT ;  /* 0x000088000a007a0c */ /* 0x004fe20003f66270 */
[----:B------:R-:W-:Y:S01]  /*2f10*/  IMAD.WIDE.U32 R10, R4, c[0x0][0x1a0], R6 ;  /* 0x00006800040a7a25 */ /* 0x000fe200078e0006 */
[----:B----4-:R-:W-:-:S03]  /*2f20*/  ISETP.GE.AND P0, PT, R8, c[0x0][0x220], PT ;  /* 0x0000880008007a0c */ /* 0x010fc60003f06270 */
        /* <DEDUP_REMOVED lines=23> */
.L_x_92:
[----:B------:R-:W-:Y:S05]  /*30a0*/  BSYNC B0 ;  /* 0x0000000000007941 */ /* 0x000fea0003800000 */
.L_x_91:
        /* <DEDUP_REMOVED lines=39> */
.L_x_94:
[----:B------:R-:W-:Y:S05]  /*3320*/  BSYNC B0 ;  /* 0x0000000000007941 */ /* 0x000fea0003800000 */
.L_x_93:
        /* <DEDUP_REMOVED lines=19> */
.L_x_96:
        /* <DEDUP_REMOVED lines=36> */
.L_x_97:
[----:B------:R-:W-:Y:S05]  /*36a0*/  BSYNC B0 ;  /* 0x0000000000007941 */ /* 0x000fea0003800000 */
.L_x_95:
[----:B--2---:R-:W2:Y:S01]  /*36b0*/  LDL R18, [R1+0x1c] ;  /* 0x00001c0001127983 */ /* 0x004ea20000100800 */
[----:B----4-:R-:W-:Y:S02]  /*36c0*/  IMAD.MOV.U32 R11, RZ, RZ, 0x7f800000 ;  /* 0x7f800000ff0b7424 */ /* 0x010fe400078e00ff */
[----:B------:R-:W-:Y:S02]  /*36d0*/  IMAD.MOV.U32 R252, RZ, RZ, 0x7f800000 ;  /* 0x7f800000fffc7424 */ /* 0x000fe400078e00ff */
[----:B------:R-:W-:Y:S02]  /*36e0*/  IMAD.MOV.U32 R250, RZ, RZ, 0x7f800000 ;  /* 0x7f800000fffa7424 */ /* 0x000fe400078e00ff */
[----:B------:R-:W-:Y:S01]  /*36f0*/  IMAD.MOV.U32 R251, RZ, RZ, 0x7f800000 ;  /* 0x7f800000fffb7424 */ /* 0x000fe200078e00ff */
[C---:B-12---:R-:W-:Y:S01]  /*3700*/  IADD3 R5, R18.reuse, 0x28, RZ ;  /* 0x0000002812057810 */ /* 0x046fe20007ffe0ff */
[C---:B------:R-:W-:Y:S01]  /*3710*/  IMAD.SHL.U32 R7, R18.reuse, 0x4, RZ ;  /* 0x0000000412077824 */ /* 0x040fe200078e00ff */
[----:B------:R-:W-:-:S02]  /*3720*/  IADD3 R4, R18, 0x8, RZ ;  /* 0x0000000812047810 */ /* 0x000fc40007ffe0ff */
[----:B------:R-:W-:Y:S02]  /*3730*/  ISETP.GE.AND P4, PT, R5, UR8, PT ;  /* 0x0000000805007c0c */ /* 0x000fe4000bf86270 */
[----:B------:R-:W-:Y:S02]  /*3740*/  ISETP.GE.AND P6, PT, R4, UR8, PT ;  /* 0x0000000804007c0c */ /* 0x000fe4000bfc6270 */
[----:B------:R-:W-:Y:S02]  /*3750*/  SHF.R.S32.HI R16, RZ, 0x1f, R18 ;  /* 0x0000001fff107819 */ /* 0x000fe40000011412 */
[----:B------:R-:W-:Y:S02]  /*3760*/  SHF.R.S32.HI R10, RZ, 0x1f, R5 ;  /* 0x0000001fff0a7819 */ /* 0x000fe40000011405 */
[----:B------:R-:W-:Y:S02]  /*3770*/  IADD3 R4, P3, R7, UR14, RZ ;  /* 0x0000000e07047c10 */ /* 0x000fe4000ff7e0ff */
[----:B------:R-:W-:-:S02]  /*3780*/  SHF.L.U64.HI R9, R18, 0x2, R16 ;  /* 0x0000000212097819 */ /* 0x000fc40000010210 */
[----:B------:R-:W-:Y:S02]  /*3790*/  IADD3 R8, R18, 0x20, RZ ;  /* 0x0000002012087810 */ /* 0x000fe40007ffe0ff */
[----:B------:R-:W-:-:S04]  /*37a0*/  @!P4 LEA R6, P2, R5, UR14, 0x2 ;  /* 0x0000000e0506cc11 */ /* 0x000fc8000f8410ff */
[----:B------:R-:W-:Y:S02]  /*37b0*/  @!P4 LEA.HI.X R7, R5, UR13, R10, 0x2, P2 ;  /* 0x0000000d0507cc11 */ /* 0x000fe400090f140a */
[----:B------:R-:W-:Y:S02]  /*37c0*/  IADD3.X R5, R9, UR13, RZ, P3, !PT ;  /* 0x0000000d09057c10 */ /* 0x000fe40009ffe4ff */
[----:B------:R-:W-:Y:S01]  /*37d0*/  ISETP.GE.AND P2, PT, R18, UR8, PT ;  /* 0x0000000812007c0c */ /* 0x000fe2000bf46270 */
[----:B------:R1:W-:Y:S01]  /*37e0*/  @P1 STS [R0+0x9000], RZ ;  /* 0x009000ff00001388 */ /* 0x0003e20000000800 */
[----:B------:R-:W-:Y:S01]  /*37f0*/  ISETP.GE.AND P3, PT, R8, UR8, PT ;  /* 0x0000000808007c0c */ /* 0x000fe2000bf66270 */
[----:B------:R-:W-:Y:S02]  /*3800*/  ULDC.64 UR8, c[0x0][0x198] ;  /* 0x0000660000087ab9 */ /* 0x000fe40000000a00 */
[----:B------:R2:W4:Y:S01]  /*3810*/  @!P6 LDG.E R11, [R4.64+0x20] ;  /* 0x00002004040be981 */ /* 0x000522000c1e1900 */
[----:B------:R-:W-:-:S03]  /*3820*/  UIMAD UR8, UR19, UR8, URZ ;  /* 0x00000008130872a4 */ /* 0x000fc6000f8e023f */
[----:B------:R1:W-:Y:S04]  /*3830*/  @P1 STS [R0+0x9004], RZ ;  /* 0x009004ff00001388 */ /* 0x0003e80000000800 */
[----:B------:R2:W5:Y:S04]  /*3840*/  @!P2 LDG.E R252, [R4.64] ;  /* 0x0000000404fca981 */ /* 0x000568000c1e1900 */
[----:B------:R2:W5:Y:S01]  /*3850*/  @!P3 LDG.E R250, [R4.64+0x80] ;  /* 0x0000800404fab981 */ /* 0x000562000c1e1900 */
[----:B------:R-:W-:-:S03]  /*3860*/  UIMAD UR8, UR22, UR9, UR8 ;  /* 0x00000009160872a4 */ /* 0x000fc6000f8e0208 */
[----:B------:R1:W-:Y:S04]  /*3870*/  @P1 STS.64 [R0+0x9008], RZ ;  /* 0x009008ff00001388 */ /* 0x0003e80000000a00 */
[----:B------:R1:W-:Y:S04]  /*3880*/  @P1 STS.128 [R0+0xb000], RZ ;  /* 0x00b000ff00001388 */ /* 0x0003e80000000c00 */
[----:B------:R1:W-:Y:S04]  /*3890*/  @P1 STS.128 [R0+0xd000], RZ ;  /* 0x00d000ff00001388 */ /* 0x0003e80000000c00 */
[----:B------:R3:W5:Y:S01]  /*38a0*/  @!P4 LDG.E R251, [R6.64] ;  /* 0x0000000406fbc981 */ /* 0x000762000c1e1900 */
[----:B--2---:R-:W-:-:S04]  /*38b0*/  IMAD.U32 R4, RZ, RZ, UR22 ;  /* 0x00000016ff047e24 */ /* 0x004fc8000f8e00ff */
[----:B------:R-:W-:-:S05]  /*38c0*/  IMAD.WIDE.U32 R4, R4, c[0x0][0x198], R248 ;  /* 0x0000660004047a25 */ /* 0x000fca00078e00f8 */
[----:B---3--:R-:W-:Y:S01]  /*38d0*/  IADD3 R6, P2, R4, UR27, RZ ;  /* 0x0000001b04067c10 */ /* 0x008fe2000ff5e0ff */
[----:B------:R-:W-:-:S05]  /*38e0*/  IMAD.U32 R4, RZ, RZ, UR8 ;  /* 0x00000008ff047e24 */ /* 0x000fca000f8e00ff */
[----:B------:R-:W-:Y:S01]  /*38f0*/  IADD3.X R7, R5, UR28, R4, P2, !PT ;  /* 0x0000001c05077c10 */ /* 0x000fe200097fe404 */
[----:B------:R-:W-:Y:S01]  /*3900*/  IMAD R4, R15, c[0x0][0x1b0], RZ ;  /* 0x00006c000f047a24 */ /* 0x000fe200078e02ff */
[----:B------:R-:W-:Y:S03]  /*3910*/  BSSY B0, `(.L_x_98) ;  /* 0x0000029000007945 */ /* 0x000fe60003800000 */
[C---:B------:R-:W-:Y:S02]  /*3920*/  IMAD R4, R14.reuse, c[0x0][0x1b4], R4 ;  /* 0x00006d000e047a24 */ /* 0x040fe400078e0204 */
[----:B------:R-:W-:-:S04]  /*3930*/  IMAD.WIDE.U32 R6, R14, c[0x0][0x1b0], R6 ;  /* 0x00006c000e067a25 */ /* 0x000fc800078e0006 */
[----:B------:R-:W-:Y:S01]  /*3940*/  IMAD.IADD R9, R7, 0x1, R4 ;  /* 0x0000000107097824 */ /* 0x000fe200078e0204 */
[----:B----4-:R1:W-:Y:S01]  /*3950*/  STL [R1], R11 ;  /* 0x0000000b01007387 */ /* 0x0103e20000100800 */
[----:B------:R-:W-:Y:S05]  /*3960*/  @P1 BRA `(.L_x_99) ;  /* 0x0000023000001947 */ /* 0x000fea0003800000 */
[----:B------:R-:W2:Y:S04]  /*3970*/  LDL R12, [R1+0x4] ;  /* 0x00000400010c7983 */ /* 0x000ea80000100800 */
[----:B-1----:R-:W3:Y:S01]  /*3980*/  LDL R11, [R1+0x8] ;  /* 0x00000800010b7983 */ /* 0x002ee20000100800 */
[----:B------:R-:W-:Y:S01]  /*3990*/  ISETP.GE.AND P4, PT, R248, c[0x0][0x220], PT ;  /* 0x00008800f8007a0c */ /* 0x000fe20003f86270 */
[----:B------:R-:W-:Y:S02]  /*39a0*/  IMAD R8, R17, c[0x0][0x198], RZ ;  /* 0x0000660011087a24 */ /* 0x000fe400078e02ff */
[----:B------:R-:W-:-:S02]  /*39b0*/  IMAD.MOV.U32 R4, RZ, RZ, R6 ;  /* 0x000000ffff047224 */ /* 0x000fc400078e0006 */
[----:B------:R-:W-:Y:S02]  /*39c0*/  IMAD.MOV.U32 R5, RZ, RZ, R9 ;  /* 0x000000ffff057224 */ /* 0x000fe400078e0009 */
[C---:B------:R-:W-:Y:S02]  /*39d0*/  IMAD R8, R3.reuse, c[0x0][0x19c], R8 ;  /* 0x0000670003087a24 */ /* 0x040fe400078e0208 */
[----:B------:R-:W-:-:S04]  /*39e0*/  IMAD.WIDE.U32 R4, R3, c[0x0][0x198], R4 ;  /* 0x0000660003047a25 */ /* 0x000fc800078e0004 */
[----:B------:R-:W-:Y:S01]  /*39f0*/  IMAD.IADD R8, R5, 0x1, R8 ;  /* 0x0000000105087824 */ /* 0x000fe200078e0208 */
[----:B------:R1:W-:Y:S04]  /*3a00*/  @P4 STS [R0+0x9000], RZ ;  /* 0x009000ff00004388 */ /* 0x0003e80000000800 */
[----:B------:R1:W-:Y:S04]  /*3a10*/  @P4 STS [R0+0x9004], RZ ;  /* 0x009004ff00004388 */ /* 0x0003e80000000800 */
[----:B------:R1:W-:Y:S01]  /*3a20*/  @P4 STS.64 [R0+0x9008], RZ ;  /* 0x009008ff00004388 */ /* 0x0003e20000000a00 */
[----:B--2---:R-:W-:-:S02]  /*3a30*/  ISETP.GE.AND P3, PT, R12, c[0x0][0x220], PT ;  /* 0x000088000c007a0c */ /* 0x004fc40003f66270 */
[C---:B------:R-:W-:Y:S02]  /*3a40*/  @!P4 LEA R12, P6, R4.reuse, c[0x0][0x168], 0x1 ;  /* 0x00005a00040cca11 */ /* 0x040fe400078c08ff */
[----:B---3--:R-:W-:Y:S02]  /*3a50*/  ISETP.GE.AND P1, PT, R11, c[0x0][0x220], PT ;  /* 0x000088000b007a0c */ /* 0x008fe40003f26270 */
[----:B------:R-:W-:-:S05]  /*3a60*/  @!P4 LEA.HI.X R13, R4, c[0x0][0x16c], R8, 0x1, P6 ;  /* 0x00005b00040dca11 */ /* 0x000fca00030f0c08 */
[----:B------:R-:W-:Y:S01]  /*3a70*/  @!PT LDS RZ, [RZ] ;  /* 0x00000000fffff984 */ /* 0x000fe20000000800 */
[----:B------:R-:W-:Y:S01]  /*3a80*/  @!PT LDS RZ, [RZ] ;  /* 0x00000000fffff984 */ /* 0x000fe20000000800 */
[----:B------:R-:W-:Y:S01]  /*3a90*/  @!PT LDS RZ, [RZ] ;  /* 0x00000000fffff984 */ /* 0x000fe20000000800 */
[----:B------:R1:W-:Y:S02]  /*3aa0*/  @!P4 LDGSTS.E.BYPASS.LTC128B.128 [R0+0x9000], [R12.64] ;  /* 0x090000000c00cfae */ /* 0x0003e4000b901d44 */
[C---:B------:R-:W-:Y:S02]  /*3ab0*/  @!P3 LEA R10, P2, R4.reuse, c[0x0][0x168], 0x1 ;  /* 0x00005a00040aba11 */ /* 0x040fe400078408ff */
[----:B------:R1:W-:Y:S02]  /*3ac0*/  @P3 STS.128 [R0+0xb000], RZ ;  /* 0x00b000ff00003388 */ /* 0x0003e40000000c00 */
[----:B------:R-:W-:-:S05]  /*3ad0*/  @!P3 LEA.HI.X R11, R4, c[0x0][0x16c], R8, 0x1, P2 ;  /* 0x00005b00040bba11 */ /* 0x000fca00010f0c08 */
        /* <DEDUP_REMOVED lines=12> */
.L_x_99:
[----:B------:R-:W-:Y:S05]  /*3ba0*/  BSYNC B0 ;  /* 0x0000000000007941 */ /* 0x000fea0003800000 */
.L_x_98:
[----:B------:R2:W-:Y:S01]  /*3bb0*/  @P5 STS.128 [R0+0xa000], RZ ;  /* 0x00a000ff00005388 */ /* 0x0005e20000000c00 */
[----:B------:R-:W-:Y:S03]  /*3bc0*/  BSSY B0, `(.L_x_100) ;  /* 0x0000026000007945 */ /* 0x000fe60003800000 */
[----:B------:R2:W-:Y:S04]  /*3bd0*/  @P5 STS.128 [R0+0xc000], RZ ;  /* 0x00c000ff00005388 */ /* 0x0005e80000000c00 */
[----:B------:R2:W-:Y:S01]  /*3be0*/  @P5 STS.128 [R0+0xe000], RZ ;  /* 0x00e000ff00005388 */ /* 0x0005e20000000c00 */
[----:B------:R-:W-:Y:S05]  /*3bf0*/  @P5 BRA `(.L_x_101) ;  /* 0x0000022000005947 */ /* 0x000fea0003800000 */
[----:B------:R-:W3:Y:S04]  /*3c00*/  LDL R8, [R1+0x4] ;  /* 0x0000040001087983 */ /* 0x000ee80000100800 */
[----:B------:R-:W4:Y:S01]  /*3c10*/  LDL R5, [R1+0x8] ;  /* 0x0000080001057983 */ /* 0x000f220000100800 */
[----:B------:R-:W-:Y:S01]  /*3c20*/  IADD3 R3, P1, R3, 0x40, RZ ;  /* 0x0000004003037810 */ /* 0x000fe20007f3e0ff */
[----:B------:R-:W-:Y:S01]  /*3c30*/  IMAD.MOV.U32 R7, RZ, RZ, R9 ;  /* 0x000000ffff077224 */ /* 0x000fe200078e0009 */
[----:B------:R-:W-:-:S03]  /*3c40*/  ISETP.GE.AND P4, PT, R248, c[0x0][0x220], PT ;  /* 0x00008800f8007a0c */ /* 0x000fc60003f86270 */
[----:B------:R-:W-:-:S04]  /*3c50*/  IMAD.X R4, RZ, RZ, R17, P1 ;  /* 0x000000ffff047224 */ /* 0x000fc800008e0611 */
[----:B------:R-:W-:-:S06]  /*3c60*/  IMAD R4, R4, c[0x0][0x198], RZ ;  /* 0x0000660004047a24 */ /* 0x000fcc00078e02ff */
[----:B------:R1:W-:Y:S01]  /*3c70*/  @P4 STS.128 [R0+0xa000], RZ ;  /* 0x00a000ff00004388 */ /* 0x0003e20000000c00 */
[----:B---3--:R-:W-:Y:S01]  /*3c80*/  ISETP.GE.AND P3, PT, R8, c[0x0][0x220], PT ;  /* 0x0000880008007a0c */ /* 0x008fe20003f66270 */
        /* <DEDUP_REMOVED lines=25> */
.L_x_101:
[----:B------:R-:W-:Y:S05]  /*3e20*/  BSYNC B0 ;  /* 0x0000000000007941 */ /* 0x000fea0003800000 */
.L_x_100:
[----:B------:R-:W0:Y:S01]  /*3e30*/  LDGDEPBAR ;  /* 0x00000000000079af */ /* 0x000e220000000000 */
[----:B-1----:R-:W-:Y:S01]  /*3e40*/  IMAD.MOV.U32 R4, RZ, RZ, c[0x0][0x22c] ;  /* 0x00008b00ff047624 */ /* 0x002fe200078e00ff */
[----:B------:R-:W-:Y:S01]  /*3e50*/  IADD3 R3, R207, 0x1800, RZ ;  /* 0x00001800cf037810 */ /* 0x000fe20007ffe0ff */
[----:B------:R-:W-:Y:S01]  /*3e60*/  IMAD.MOV.U32 R239, RZ, RZ, R210 ;  /* 0x000000ffffef7224 */ /* 0x000fe200078e00d2 */
[----:B--2---:R-:W-:Y:S01]  /*3e70*/  IADD3 R0, R205, 0x1800, RZ ;  /* 0x00001800cd007810 */ /* 0x004fe20007ffe0ff */
[----:B------:R-:W-:Y:S01]  /*3e80*/  IMAD R4, R4, c[0x0][0x1c0], RZ ;  /* 0x0000700004047a24 */ /* 0x000fe200078e02ff */
[----:B------:R-:W-:Y:S01]  /*3e90*/  SEL R3, R3, R207, !P0 ;  /* 0x000000cf03037207 */ /* 0x000fe20004000000 */
[----:B------:R-:W-:Y:S01]  /*3ea0*/  CS2R R126, SRZ ;  /* 0x00000000007e7805 */ /* 0x000fe2000001ff00 */
[----:B------:R-:W-:Y:S01]  /*3eb0*/  SEL R0, R0, R205, !P0 ;  /* 0x000000cd00007207 */ /* 0x000fe20004000000 */
[C---:B------:R-:W-:Y:S01]  /*3ec0*/  IMAD.SHL.U32 R7, R4.reuse, 0x10, RZ ;  /* 0x0000001004077824 */ /* 0x040fe200078e00ff */
[----:B------:R-:W-:Y:S01]  /*3ed0*/  SHF.L.U32 R5, R4, 0x3, RZ ;  /* 0x0000000304057819 */ /* 0x000fe200000006ff */
[----:B------:R-:W-:Y:S01]  /*3ee0*/  IMAD.SHL.U32 R196, R3, 0x2, RZ ;  /* 0x0000000203c47824 */ /* 0x000fe200078e00ff */
[----:B------:R-:W-:Y:S01]  /*3ef0*/  SHF.L.U32 R3, R0, 0x1, RZ ;  /* 0x0000000100037819 */ /* 0x000fe200000006ff */
[----:B------:R-:W-:Y:S01]  /*3f00*/  CS2R R124, SRZ ;  /* 0x00000000007c7805 */ /* 0x000fe2000001ff00 */
[C---:B------:R-:W-:Y:S01]  /*3f10*/  IADD3 R6, R7.reuse, 0x20, RZ ;  /* 0x0000002007067810 */ /* 0x040fe20007ffe0ff */
[----:B------:R-:W-:Y:S01]  /*3f20*/  CS2R R130, SRZ ;  /* 0x0000000000827805 */ /* 0x000fe2000001ff00 */
[----:B------:R-:W-:Y:S01]  /*3f30*/  IADD3 R4, R7, 0x40, RZ ;  /* 0x0000004007047810 */ /* 0x000fe20007ffe0ff */
[----:B------:R-:W-:Y:S01]  /*3f40*/  CS2R R128, SRZ ;  /* 0x0000000000807805 */ /* 0x000fe2000001ff00 */
[C---:B------:R-:W-:Y:S01]  /*3f50*/  SHF.L.U64.HI R7, R18.reuse, 0x2, R16 ;  /* 0x0000000212077819 */ /* 0x040fe20000010210 */
[C---:B------:R-:W-:Y:S01]  /*3f60*/  IMAD.IADD R6, R5.reuse, 0x1, R6 ;  /* 0x0000000105067824 */ /* 0x040fe200078e0206 */
[----:B------:R-:W-:Y:S01]  /*3f70*/  IADD3 R0, R18, -0x40, RZ ;  /* 0xffffffc012007810 */ /* 0x000fe20007ffe0ff */
[----:B------:R-:W-:Y:S01]  /*3f80*/  IMAD.IADD R4, R5, 0x1, R4 ;  /* 0x0000000105047824 */ /* 0x000fe200078e0204 */
[----:B------:R-:W-:Y:S01]  /*3f90*/  CS2R R122, SRZ ;  /* 0x00000000007a7805 */ /* 0x000fe2000001ff00 */
[----:B------:R1:W-:Y:S01]  /*3fa0*/  STL [R1+0x34], R7 ;  /* 0x0000340701007387 */ /* 0x0003e20000100800 */
[----:B------:R-:W-:-:S04]  /*3fb0*/  DEPBAR.LE SB0, 0x1 ;  /* 0x000080400000791a */ /* 0x000fc80000000000 */
[----:B------:R-:W-:Y:S01]  /*3fc0*/  BAR.SYNC.DEFER_BLOCKING 0x0 ;  /* 0x0000000000007b1d */ /* 0x000fe20000010000 */
[----:B------:R-:W-:Y:S01]  /*3fd0*/  IMAD.SHL.U32 R0, R0, 0x4, RZ ;  /* 0x0000000400007824 */ /* 0x000fe200078e00ff */
[----:B------:R-:W-:Y:S01]  /*3fe0*/  CS2R R120, SRZ ;  /* 0x0000000000787805 */ /* 0x000fe2000001ff00 */
[C---:B------:R-:W-:Y:S01]  /*3ff0*/  IMAD.IADD R6, R5.reuse, 0x1, R6 ;  /* 0x0000000105067824 */ /* 0x040fe200078e0206 */
[----:B------:R-:W-:Y:S01]  /*4000*/  CS2R R118, SRZ ;  /* 0x0000000000767805 */ /* 0x000fe2000001ff00 */
[----:B------:R-:W-:Y:S01]  /*4010*/  CS2R R116, SRZ ;  /* 0x0000000000747805 */ /* 0x000fe2000001ff00 */
        /* <DEDUP_REMOVED lines=14> */
[----:B-1----:R-:W-:Y:S01]  /*4100*/  SHF.L.U32 R7, R18, 0x2, RZ ;  /* 0x0000000212077819 */ /* 0x002fe200000006ff */
[----:B------:R-:W-:Y:S01]  /*4110*/  CS2R R90, SRZ ;  /* 0x00000000005a7805 */ /* 0x000fe2000001ff00 */
[----:B------:R-:W-:Y:S01]  /*4120*/  CS2R R88, SRZ ;  /* 0x0000000000587805 */ /* 0x000fe2000001ff00 */
[----:B------:R-:W-:Y:S01]  /*4130*/  CS2R R86, SRZ ;  /* 0x0000000000567805 */ /* 0x000fe2000001ff00 */
[----:B------:R-:W1:Y:S01]  /*4140*/  LDSM.16.M88.4 R148, [R198+0xf000] ;  /* 0x00f00000c694783b */ /* 0x000e620000000200 */
[----:B------:R-:W-:Y:S01]  /*4150*/  CS2R R84, SRZ ;  /* 0x0000000000547805 */ /* 0x000fe2000001ff00 */
[----:B------:R-:W-:Y:S01]  /*4160*/  CS2R R78, SRZ ;  /* 0x00000000004e7805 */ /* 0x000fe2000001ff00 */
[----:B------:R-:W-:Y:S01]  /*4170*/  CS2R R76, SRZ ;  /* 0x00000000004c7805 */ /* 0x000fe2000001ff00 */
[----:B------:R-:W-:Y:S01]  /*4180*/  STL [R1+0x30], R7 ;  /* 0x0000300701007387 */ /* 0x000fe20000100800 */
[----:B------:R-:W-:Y:S01]  /*4190*/  CS2R R82, SRZ ;  /* 0x0000000000527805 */ /* 0x000fe2000001ff00 */
[----:B------:R-:W-:Y:S01]  /*41a0*/  CS2R R80, SRZ ;  /* 0x0000000000507805 */ /* 0x000fe2000001ff00 */
[----:B------:R-:W-:Y:S01]  /*41b0*/  CS2R R74, SRZ ;  /* 0x00000000004a7805 */ /* 0x000fe2000001ff00 */
[----:B------:R2:W-:Y:S01]  /*41c0*/  STL [R1+0x2c], R0 ;  /* 0x00002c0001007387 */ /* 0x0005e20000100800 */
[----:B------:R-:W-:Y:S01]  /*41d0*/  CS2R R72, SRZ ;  /* 0x0000000000487805 */ /* 0x000fe2000001ff00 */
[----:B------:R-:W-:Y:S01]  /*41e0*/  CS2R R70, SRZ ;  /* 0x0000000000467805 */ /* 0x000fe2000001ff00 */
[----:B------:R-:W-:Y:S01]  /*41f0*/  CS2R R68, SRZ ;  /* 0x0000000000447805 */ /* 0x000fe2000001ff00 */
[----:B------:R-:W3:Y:S01]  /*4200*/  LDSM.16.M88.4 R152, [R198+0xf400] ;  /* 0x00f40000c698783b */ /* 0x000ee20000000200 */
[----:B------:R-:W-:Y:S01]  /*4210*/  CS2R R62, SRZ ;  /* 0x00000000003e7805 */ /* 0x000fe2000001ff00 */
[----:B------:R-:W-:Y:S01]  /*4220*/  CS2R R60, SRZ ;  /* 0x00000000003c7805 */ /* 0x000fe2000001ff00 */
[----:B------:R-:W-:Y:S01]  /*4230*/  CS2R R66, SRZ ;  /* 0x0000000000427805 */ /* 0x000fe2000001ff00 */
[----:B------:R-:W4:Y:S01]  /*4240*/  LDSM.16.M88.4 R156, [R197+0xf000] ;  /* 0x00f00000c59c783b */ /* 0x000f220000000200 */
        /* <DEDUP_REMOVED lines=16> */
[C---:B--2---:R-:W-:Y:S01]  /*4350*/  IADD3 R0, R5.reuse, R4, RZ ;  /* 0x0000000405007210 */ /* 0x044fe20007ffe0ff */
[C---:B------:R-:W-:Y:S01]  /*4360*/  IMAD.IADD R4, R5.reuse, 0x1, R6 ;  /* 0x0000000105047824 */ /* 0x040fe200078e0206 */
[----:B------:R-:W-:Y:S01]  /*4370*/  CS2R R36, SRZ ;  /* 0x0000000000247805 */ /* 0x000fe2000001ff00 */
[----:B------:R-:W2:Y:S01]  /*4380*/  LDSM.16.M88.4 R176, [R197+0x11400] ;  /* 0x01140000c5b0783b */ /* 0x000ea20000000200 */
[----:B------:R-:W-:Y:S01]  /*4390*/  IADD3 R0, R5, R0, RZ ;  /* 0x0000000005007210 */ /* 0x000fe20007ffe0ff */
[----:B------:R-:W-:-:S02]  /*43a0*/  UIADD3 UR17, UR22, UR12, URZ ;  /* 0x0000000c16117290 */ /* 0x000fc4000fffe03f */
[----:B------:R-:W1:Y:S01]  /*43b0*/  LDSM.16.M88.4 R180, [R198+0x13000] ;  /* 0x01300000c6b4783b */ /* 0x000e620000000200 */
[----:B------:R-:W-:Y:S01]  /*43c0*/  IADD3 R0, R5, R0, RZ ;  /* 0x0000000005007210 */ /* 0x000fe20007ffe0ff */
[----:B------:R-:W-:Y:S02]  /*43d0*/  UIADD3 UR19, UR22, 0x80, URZ ;  /* 0x0000008016137890 */ /* 0x000fe4000fffe03f */
[----:B------:R-:W1:Y:S01]  /*43e0*/  LDSM.16.M88.4 R184, [R198+0x13400] ;  /* 0x01340000c6b8783b */ /* 0x000e620000000200 */
[----:B------:R-:W-:-:S03]  /*43f0*/  ULDC UR11, c[0x0][0x2e4] ;  /* 0x0000b900000b7ab9 */ /* 0x000fc60000000800 */
[----:B------:R-:W1:Y:S04]  /*4400*/  LDSM.16.M88.4 R188, [R197+0x13000] ;  /* 0x01300000c5bc783b */ /* 0x000e680000000200 */
[----:B------:R-:W1:Y:S04]  /*4410*/  LDSM.16.M88.4 R192, [R197+0x13400] ;  /* 0x01340000c5c0783b */ /* 0x000e680000000200 */
[----:B------:R-:W-:Y:S04]  /*4420*/  STL [R1+0x10], R6 ;  /* 0x0000100601007387 */ /* 0x000fe80000100800 */
[----:B------:R2:W-:Y:S04]  /*4430*/  STL [R1+0xc], R0 ;  /* 0x00000c0001007387 */ /* 0x0005e80000100800 */
[----:B------:R1:W-:Y:S01]  /*4440*/  STL [R1+0x18], R4 ;  /* 0x0000180401007387 */ /* 0x0003e20000100800 */
[----:B--2---:R-:W-:-:S05]  /*4450*/  IADD3 R0, R5, R0, RZ ;  /* 0x0000000005007210 */ /* 0x004fca0007ffe0ff */
[----:B---34-:R2:W-:Y:S02]  /*4460*/  STL [R1+0x14], R0 ;  /* 0x0000140001007387 */ /* 0x0185e40000100800 */
.L_x_106:
[----:B------:R-:W0:Y:S01]  /*4470*/  LDGDEPBAR ;  /* 0x00000000000079af */ /* 0x000e220000000000 */
[----:B--2---:R-:W-:Y:S01]  /*4480*/  IMAD.IADD R0, R206, 0x1, R196 ;  /* 0x00000001ce007824 */ /* 0x004fe200078e02c4 */
[----:B------:R-:W-:Y:S01]  /*4490*/  UIADD3 UR9, -UR6, 0x80, UR17 ;  /* 0x0000008006097890 */ /* 0x000fe2000fffe111 */
[----:B------:R-:W-:Y:S01]  /*44a0*/  IMAD.MOV.U32 R224, RZ, RZ, R212 ;  /* 0x000000ffffe07224 */ /* 0x000fe200078e00d4 */
[----:B------:R-:W-:Y:S01]  /*44b0*/  USHF.L.U32 UR8, UR7, 0x6, URZ ;  /* 0x0000000607087899 */ /* 0x000fe2000800063f */
[----:B------:R-:W2:Y:S01]  /*44c0*/  LDL R209, [R1+0x30] ;  /* 0x0000300001d17983 */ /* 0x000ea20000100800 */
[----:B------:R-:W-:Y:S01]  /*44d0*/  UIADD3 UR9, UR9, -UR46, URZ ;  /* 0x8000002e09097290 */ /* 0x000fe2000fffe03f */
[----:B------:R-:W-:Y:S01]  /*44e0*/  IMAD.MOV.U32 R225, RZ, RZ, R211 ;  /* 0x000000ffffe17224 */ /* 0x000fe200078e00d3 */
[----:B------:R-:W-:Y:S02]  /*44f0*/  ULDC UR10, c[0x0][0x2e4] ;  /* 0x0000b900000a7ab9 */ /* 0x000fe40000000800 */
[----:B------:R-:W3:Y:S01]  /*4500*/  LDL R208, [R1+0x34] ;  /* 0x0000340001d07983 */ /* 0x000ee20000100800 */
[----:B------:R-:W-:Y:S01]  /*4510*/  UISETP.GE.AND UP0, UPT, UR8, UR9, UPT ;  /* 0x000000090800728c */ /* 0x000fe2000bf06270 */
[----:B------:R-:W-:Y:S04]  /*4520*/  DEPBAR.LE SB0, 0x0 ;  /* 0x000080000000791a */ /* 0x000fe80000000000 */
[----:B------:R-:W-:Y:S06]  /*4530*/  BAR.SYNC.DEFER_BLOCKING 0x0 ;  /* 0x0000000000007b1d */ /* 0x000fec0000010000 */
[----:B------:R-:W-:Y:S05]  /*4540*/  LDSM.16.M88.4 R32, [R196] ;  /* 0x00000000c420783b */ /* 0x000fea0000000200 */
[----:B------:R-:W4:Y:S05]  /*4550*/  LDSM.16.M88.4 R16, [R198+0x9000] ;  /* 0x00900000c610783b */ /* 0x000f2a0000000200 */
[----:B------:R-:W1:Y:S05]  /*4560*/  LDSM.16.M88.4 R28, [R196+0x800] ;  /* 0x00080000c41c783b */ /* 0x000e6a0000000200 */
[----:B------:R-:W1:Y:S05]  /*4570*/  LDSM.16.M88.4 R132, [R198+0x9400] ;  /* 0x00940000c684783b */ /* 0x000e6a0000000200 */
[----:B------:R-:W-:Y:S05]  /*4580*/  LDSM.16.M88.4 R136, [R0] ;  /* 0x000000000088783b */ /* 0x000fea0000000200 */
[----:B------:R-:W1:Y:S05]  /*4590*/  LDSM.16.M88.4 R140, [R197+0x9000] ;  /* 0x00900000c58c783b */ /* 0x000e6a0000000200 */
[----:B-----5:R-:W-:Y:S01]  /*45a0*/  LDSM.16.M88.4 R144, [R197+0xd400] ;  /* 0x00d40000c590783b */ /* 0x020fe20000000200 */
[-C--:B-1--4-:R-:W-:Y:S08]  /*45b0*/  HMMA.16816.F32.BF16 R4, R32, R16.reuse, RZ ;  /* 0x000000102004723c */ /* 0x092ff000000418ff */
[C---:B------:R-:W-:Y:S08]  /*45c0*/  HMMA.16816.F32.BF16 R8, R28.reuse, R16, RZ ;  /* 0x000000101c08723c */ /* 0x040ff000000418ff */
[-C--:B------:R-:W-:Y:S08]  /*45d0*/  HMMA.16816.F32.BF16 R12, R28, R18.reuse, RZ ;  /* 0x000000121c0c723c */ /* 0x080ff000000418ff */
[C---:B------:R-:W-:Y:S08]  /*45e0*/  HMMA.16816.F32.BF16 R16, R32.reuse, R18, RZ ;  /* 0x000000122010723c */ /* 0x040ff000000418ff */
[-C--:B------:R-:W-:Y:S08]  /*45f0*/  HMMA.16816.F32.BF16 R20, R32, R132.reuse, RZ ;  /* 0x000000842014723c */ /* 0x080ff000000418ff */
[C---:B------:R-:W-:Y:S08]  /*4600*/  HMMA.16816.F32.BF16 R24, R28.reuse, R132, RZ ;  /* 0x000000841c18723c */ /* 0x040ff000000418ff */
[-C--:B------:R-:W-:Y:S08]  /*4610*/  HMMA.16816.F32.BF16 R28, R28, R134.reuse, RZ ;  /* 0x000000861c1c723c */ /* 0x080ff000000418ff */
[----:B------:R-:W-:Y:S01]  /*4620*/  HMMA.16816.F32.BF16 R32, R32, R134, RZ ;  /* 0x000000862020723c */ /* 0x000fe200000418ff */
[----:B------:R-:W1:Y:S07]  /*4630*/  LDSM.16.M88.4 R132, [R0+0x800] ;  /* 0x000800000084783b */ /* 0x000e6e0000000200 */
[-C--:B------:R-:W-:Y:S08]  /*4640*/  HMMA.16816.F32.BF16 R4, R136, R140.reuse, R4 ;  /* 0x0000008c8804723c */ /* 0x080ff00000041804 */
[C---:B-1----:R-:W-:Y:S08]  /*4650*/  HMMA.16816.F32.BF16 R8, R132.reuse, R140, R8 ;  /* 0x0000008c8408723c */ /* 0x042ff00000041808 */
[-C--:B------:R-:W-:Y:S08]  /*4660*/  HMMA.16816.F32.BF16 R12, R132, R142.reuse, R12 ;  /* 0x0000008e840c723c */ /* 0x080ff0000004180c */
[C---:B------:R-:W-:Y:S01]  /*4670*/  HMMA.16816.F32.BF16 R16, R136.reuse, R142, R16 ;  /* 0x0000008e8810723c */ /* 0x040fe20000041810 */
[----:B------:R-:W1:Y:S07]  /*4680*/  LDSM.16.M88.4 R140, [R197+0x9400] ;  /* 0x00940000c58c783b */ /* 0x000e6e0000000200 */
[-C--:B-1----:R-:W-:Y:S08]  /*4690*/  HMMA.16816.F32.BF16 R20, R136, R140.reuse, R20 ;  /* 0x0000008c8814723c */ /* 0x082ff00000041814 */
[C---:B------:R-:W-:Y:S08]  /*46a0*/  HMMA.16816.F32.BF16 R24, R132.reuse, R140, R24 ;  /* 0x0000008c8418723c */ /* 0x040ff00000041818 */
[-C--:B------:R-:W-:Y:S01]  /*46b0*/  HMMA.16816.F32.BF16 R28, R132, R142.reuse, R28 ;  /* 0x0000008e841c723c */ /* 0x080fe2000004181c */
[----:B------:R-:W-:Y:S07]  /*46c0*/  LDSM.16.M88.4 R132, [R196+0x1000] ;  /* 0x00100000c484783b */ /* 0x000fee0000000200 */
[----:B------:R-:W-:Y:S01]  /*46d0*/  HMMA.16816.F32.BF16 R32, R136, R142, R32 ;  /* 0x0000008e8820723c */ /* 0x000fe20000041820 */
[----:B------:R-:W1:Y:S05]  /*46e0*/  LDSM.16.M88.4 R136, [R198+0xb000] ;  /* 0x00b00000c688783b */ /* 0x000e6a0000000200 */
[----:B------:R-:W4:Y:S02]  /*46f0*/  LDSM.16.M88.4 R140, [R196+0x1800] ;  /* 0x00180000c48c783b */ /* 0x000f240000000200 */
[-C--:B-1----:R-:W-:Y:S08]  /*4700*/  HMMA.16816.F32.BF16 R4, R132, R136.reuse, R4 ;  /* 0x000000888404723c */ /* 0x082ff00000041804 */
[C---:B----4-:R-:W-:Y:S08]  /*4710*/  HMMA.16816.F32.BF16 R8, R140.reuse, R136, R8 ;  /* 0x000000888c08723c */ /* 0x050ff00000041808 */
        /* <DEDUP_REMOVED lines=35> */
[C---:B----4-:R-:W-:Y:S07]  /*4950*/  HMMA.16816.F32.BF16 R8, R136.reuse, R132, R8 ;  /* 0x000000848808723c */ /* 0x050fee0000041808 */
[----:B--2---:R-:W-:Y:S01]  /*4960*/  IADD3 R132, P0, R209, UR16, RZ ;  /* 0x00000010d1847c10 */ /* 0x004fe2000ff1e0ff */
[-C--:B------:R-:W-:Y:S04]  /*4970*/  HMMA.16816.F32.BF16 R12, R136, R134.reuse, R12 ;  /* 0x00000086880c723c */ /* 0x080fe8000004180c */
[----:B---3--:R-:W-:Y:S02]  /*4980*/  IADD3.X R133, R208, UR15, RZ, P0, !PT ;  /* 0x0000000fd0857c10 */ /* 0x008fe400087fe4ff */
[----:B------:R-:W-:Y:S02]  /*4990*/  PLOP3.LUT P0, PT, PT, PT, UP0, 0x80, 0x0 ;  /* 0x000000000000781c */ /* 0x000fe40003f0f008 */
[C---:B------:R-:W-:Y:S01]  /*49a0*/  HMMA.16816.F32.BF16 R16, R140.reuse, R134, R16 ;  /* 0x000000868c10723c */ /* 0x040fe20000041810 */
[----:B-----5:R1:W5:Y:S05]  /*49b0*/  LDG.E R209, [R132.64] ;  /* 0x0000000484d17981 */ /* 0x02036a000c1e1900 */
[----:B------:R1:W5:Y:S02]  /*49c0*/  LDG.E R208, [R132.64+0x20] ;  /* 0x0000200484d07981 */ /* 0x000364000c1e1900 */
[-C--:B------:R-:W-:Y:S08]  /*49d0*/  HMMA.16816.F32.BF16 R20, R140, R144.reuse, R20 ;  /* 0x000000908c14723c */ /* 0x080ff00000041814 */
[C---:B------:R-:W-:Y:S01]  /*49e0*/  HMMA.16816.F32.BF16 R24, R136.reuse, R144, R24 ;  /* 0x000000908818723c */ /* 0x040fe20000041818 */
[----:B------:R1:W5:Y:S05]  /*49f0*/  LDG.E R145, [R132.64+0x80] ;  /* 0x0000800484917981 */ /* 0x00036a000c1e1900 */
[----:B------:R1:W5:Y:S02]  /*4a00*/  LDG.E R144, [R132.64+0xa0] ;  /* 0x0000a00484907981 */ /* 0x000364000c1e1900 */
[-C--:B------:R-:W-:Y:S08]  /*4a10*/  HMMA.16816.F32.BF16 R28, R136, R146.reuse, R28 ;  /* 0x00000092881c723c */ /* 0x080ff0000004181c */
[----:B------:R-:W-:Y:S01]  /*4a20*/  HMMA.16816.F32.BF16 R32, R140, R146, R32 ;  /* 0x000000928c20723c */ /* 0x000fe20000041820 */
[----:B------:R-:W-:-:S07]  /*4a30*/  @!P0 BRA `(.L_x_102) ;  /* 0x0000009000008947 */ /* 0x000fce0003800000 */
[----:B------:R-:W-:Y:S01]  /*4a40*/  UIADD3 UR10, UR11, UR17, -UR6 ;  /* 0x000000110b0a7290 */ /* 0x000fe2000fffe806 */
[----:B------:R-:W-:Y:S01]  /*4a50*/  IMAD.U32 R0, RZ, RZ, UR19 ;  /* 0x00000013ff007e24 */ /* 0x000fe2000f8e00ff */
[----:B------:R-:W-:Y:S04]  /*4a60*/  UIADD3 UR9, UR8, 0x40, URZ ;  /* 0x0000004008097890 */ /* 0x000fe8000fffe03f */
[----:B------:R-:W-:Y:S01]  /*4a70*/  UISETP.GE.AND UP0, UPT, UR9, UR10, UPT ;  /* 0x0000000a0900728c */ /* 0x000fe2000bf06270 */
[----:B------:R-:W-:Y:S02]  /*4a80*/  ISETP.LT.AND P0, PT, R0, UR6, PT ;  /* 0x0000000600007c0c */ /* 0x000fe4000bf01270 */
[----:B------:R-:W-:Y:S03]  /*4a90*/  UMOV UR10, UR11 ;  /* 0x0000000b000a7c82 */ /* 0x000fe60008000000 */
[----:B------:R-:W-:Y:S11]  /*4aa0*/  PLOP3.LUT P1, PT, PT, PT, UP0, 0x80, 0x0 ;  /* 0x000000000000781c */ /* 0x000ff60003f2f008 */
[----:B------:R-:W-:Y:S02]  /*4ab0*/  @!UPT UIADD3 URZ, URZ, URZ, URZ ;  /* 0x0000003f3f3ff290 */ /* 0x000fe4000fffe03f */
[----:B------:R-:W-:-:S05]  /*4ac0*/  @!P1 BRA P0, `(.L_x_103) ;  /* 0x0000083000009947 */ /* 0x000fca0000000000 */
.L_x_102:
[----:B------:R-:W2:Y:S01]  /*4ad0*/  LDL R0, [R1+0x1c] ;  /* 0x00001c0001007983 */ /* 0x000ea20000100800 */
[----:B------:R-:W-:Y:S02]  /*4ae0*/  UIADD3 UR9, -UR10, UR6, -UR12 ;  /* 0x000000060a097290 */ /* 0x000fe4000fffe90c */
[----:B------:R-:W-:Y:S01]  /*4af0*/  UMOV UR11, UR10 ;  /* 0x0000000a000b7c82 */ /* 0x000fe20008000000 */
[----:B-1----:R-:W3:Y:S01]  /*4b00*/  LDL R132, [R1+0x3c] ;  /* 0x00003c0001847983 */ /* 0x002ee20000100800 */
[----:B--2---:R-:W-:Y:S01]  /*4b10*/  IADD3 R141, R0, UR8, RZ ;  /* 0x00000008008d7c10 */ /* 0x004fe2000fffe0ff */
[----:B------:R-:W-:Y:S01]  /*4b20*/  UIADD3 UR8, UR6, 0x1, -UR12 ;  /* 0x0000000106087890 */ /* 0x000fe2000fffe80c */
[----:B------:R-:W-:Y:S02]  /*4b30*/  IMAD.U32 R0, RZ, RZ, UR21 ;  /* 0x00000015ff007e24 */ /* 0x000fe4000f8e00ff */
[C---:B------:R-:W-:Y:S01]  /*4b40*/  IADD3 R133, R141.reuse, UR9, RZ ;  /* 0x000000098d857c10 */ /* 0x040fe2000fffe0ff */
[----:B------:R-:W-:Y:S01]  /*4b50*/  UIADD3 UR8, UR8, UR45, URZ ;  /* 0x0000002d08087290 */ /* 0x000fe2000fffe03f */
[----:B---3--:R-:W-:Y:S02]  /*4b60*/  IMAD R0, R0, 0x80, R132 ;  /* 0x0000008000007824 */ /* 0x008fe400078e0284 */
[----:B------:R-:W-:Y:S03]  /*4b70*/  IMNMX R133, RZ, R133, !PT ;  /* 0x00000085ff857217 */ /* 0x000fe60007800200 */
[----:B------:R-:W-:Y:S02]  /*4b80*/  IADD3 R132, R141, UR8, RZ ;  /* 0x000000088d847c10 */ /* 0x000fe4000fffe0ff */
[-C--:B------:R-:W-:Y:S02]  /*4b90*/  ISETP.GE.AND P3, PT, R0, R133.reuse, PT ;  /* 0x000000850000720c */ /* 0x080fe40003f66270 */
[----:B------:R-:W-:Y:S02]  /*4ba0*/  IMNMX R132, R132, UR6, PT ;  /* 0x0000000684847c17 */ /* 0x000fe4000b800200 */
[C---:B------:R-:W-:Y:S02]  /*4bb0*/  IADD3 R140, R0.reuse, 0x1, RZ ;  /* 0x00000001008c7810 */ /* 0x040fe40007ffe0ff */
[C---:B------:R-:W-:Y:S02]  /*4bc0*/  IADD3 R139, R0.reuse, 0x8, RZ ;  /* 0x00000008008b7810 */ /* 0x040fe40007ffe0ff */
[C---:B------:R-:W-:Y:S02]  /*4bd0*/  IADD3 R138, R0.reuse, 0x9, RZ ;  /* 0x00000009008a7810 */ /* 0x040fe40007ffe0ff */
[C---:B------:R-:W-:Y:S02]  /*4be0*/  IADD3 R137, R0.reuse, 0x10, RZ ;  /* 0x0000001000897810 */ /* 0x040fe40007ffe0ff */
[C---:B------:R-:W-:Y:S02]  /*4bf0*/  IADD3 R136, R0.reuse, 0x11, RZ ;  /* 0x0000001100887810 */ /* 0x040fe40007ffe0ff */
[C---:B------:R-:W-:Y:S02]  /*4c00*/  IADD3 R135, R0.reuse, 0x18, RZ ;  /* 0x0000001800877810 */ /* 0x040fe40007ffe0ff */
[C---:B------:R-:W-:Y:S02]  /*4c10*/  IADD3 R134, R0.reuse, 0x19, RZ ;  /* 0x0000001900867810 */ /* 0x040fe40007ffe0ff */
[-C--:B------:R-:W-:Y:S02]  /*4c20*/  ISETP.GE.OR P3, PT, R0, R132.reuse, !P3 ;  /* 0x000000840000720c */ /* 0x080fe40005f66670 */
[-C--:B------:R-:W-:Y:S02]  /*4c30*/  ISETP.GE.AND P2, PT, R140, R133.reuse, PT ;  /* 0x000000858c00720c */ /* 0x080fe40003f46270 */
[-C--:B------:R-:W-:Y:S02]  /*4c40*/  ISETP.GE.AND P1, PT, R139, R133.reuse, PT ;  /* 0x000000858b00720c */ /* 0x080fe40003f26270 */
[-C--:B------:R-:W-:Y:S02]  /*4c50*/  ISETP.GE.AND P0, PT, R138, R133.reuse, PT ;  /* 0x000000858a00720c */ /* 0x080fe40003f06270 */
[-C--:B------:R-:W-:Y:S02]  /*4c60*/  ISETP.GE.AND P6, PT, R137, R133.reuse, PT ;  /* 0x000000858900720c */ /* 0x080fe40003fc6270 */
[-C--:B------:R-:W-:Y:S02]  /*4c70*/  ISETP.GE.AND P5, PT, R136, R133.reuse, PT ;  /* 0x000000858800720c */ /* 0x080fe40003fa6270 */
[-C--:B------:R-:W-:Y:S02]  /*4c80*/  ISETP.GE.AND P4, PT, R135, R133.reuse, PT ;  /* 0x000000858700720c */ /* 0x080fe40003f86270 */
[----:B------:R-:W-:Y:S02]  /*4c90*/  FSEL R4, R4, -INF , !P3 ;  /* 0xff80000004047808 */ /* 0x000fe40005800000 */
[----:B------:R-:W-:Y:S02]  /*4ca0*/  ISETP.GE.AND P3, PT, R134, R133, PT ;  /* 0x000000858600720c */ /* 0x000fe40003f66270 */
[-C--:B------:R-:W-:Y:S02]  /*4cb0*/  ISETP.GE.OR P2, PT, R140, R132.reuse, !P2 ;  /* 0x000000848c00720c */ /* 0x080fe40005746670 */
[-C--:B------:R-:W-:Y:S02]  /*4cc0*/  ISETP.GE.OR P1, PT, R139, R132.reuse, !P1 ;  /* 0x000000848b00720c */ /* 0x080fe40004f26670 */
[-C--:B------:R-:W-:Y:S02]  /*4cd0*/  ISETP.GE.OR P0, PT, R138, R132.reuse, !P0 ;  /* 0x000000848a00720c */ /* 0x080fe40004706670 */
[-C--:B------:R-:W-:Y:S02]  /*4ce0*/  ISETP.GE.OR P6, PT, R137, R132.reuse, !P6 ;  /* 0x000000848900720c */ /* 0x080fe400077c6670 */
[-C--:B------:R-:W-:Y:S02]  /*4cf0*/  ISETP.GE.OR P5, PT, R136, R132.reuse, !P5 ;  /* 0x000000848800720c */ /* 0x080fe40006fa6670 */
[-C--:B------:R-:W-:Y:S02]  /*4d00*/  ISETP.GE.OR P4, PT, R135, R132.reuse, !P4 ;  /* 0x000000848700720c */ /* 0x080fe40006786670 */
[----:B------:R-:W-:Y:S02]  /*4d10*/  ISETP.GE.OR P3, PT, R134, R132, !P3 ;  /* 0x000000848600720c */ /* 0x000fe40005f66670 */
[----:B------:R-:W-:Y:S02]  /*4d20*/  IADD3 R132, R141, 0x8, RZ ;  /* 0x000000088d847810 */ /* 0x000fe40007ffe0ff */
[----:B------:R-:W-:Y:S02]  /*4d30*/  FSEL R5, R5, -INF , !P2 ;  /* 0xff80000005057808 */ /* 0x000fe40005000000 */
[C---:B------:R-:W-:Y:S02]  /*4d40*/  IADD3 R133, R132.reuse, UR9, RZ ;  /* 0x0000000984857c10 */ /* 0x040fe4000fffe0ff */
[----:B------:R-:W-:Y:S02]  /*4d50*/  IADD3 R132, R132, UR8, RZ ;  /* 0x0000000884847c10 */ /* 0x000fe4000fffe0ff */
[----:B------:R-:W-:Y:S02]  /*4d60*/  IMNMX R133, RZ, R133, !PT ;  /* 0x00000085ff857217 */ /* 0x000fe40007800200 */
[----:B------:R-:W-:Y:S02]  /*4d70*/  IMNMX R132, R132, UR6, PT ;  /* 0x0000000684847c17 */ /* 0x000fe4000b800200 */
[-C--:B------:R-:W-:Y:S02]  /*4d80*/  ISETP.GE.AND P2, PT, R0, R133.reuse, PT ;  /* 0x000000850000720c */ /* 0x080fe40003f46270 */
[----:B------:R-:W-:Y:S02]  /*4d90*/  FSEL R16, R16, -INF , !P1 ;  /* 0xff80000010107808 */ /* 0x000fe40004800000 */
[-C--:B------:R-:W-:Y:S02]  /*4da0*/  ISETP.GE.OR P2, PT, R0, R132.reuse, !P2 ;  /* 0x000000840000720c */ /* 0x080fe40005746670 */
[-C--:B------:R-:W-:Y:S02]  /*4db0*/  ISETP.GE.AND P1, PT, R140, R133.reuse, PT ;  /* 0x000000858c00720c */ /* 0x080fe40003f26270 */
[----:B------:R-:W-:Y:S02]  /*4dc0*/  FSEL R17, R17, -INF , !P0 ;  /* 0xff80000011117808 */ /* 0x000fe40004000000 */
        /* <DEDUP_REMOVED lines=24> */
[CC--:B------:R-:W-:Y:S02]  /*4f50*/  ISETP.GE.AND P1, PT, R0.reuse, R133.reuse, PT ;  /* 0x000000850000720c */ /* 0x0c0fe40003f26270 */
[----:B------:R-:W-:Y:S02]  /*4f60*/  IADD3 R141, R141, 0x28, RZ ;  /* 0x000000288d8d7810 */ /* 0x000fe40007ffe0ff */
[-C--:B------:R-:W-:Y:S02]  /*4f70*/  ISETP.GE.OR P1, PT, R0, R132.reuse, !P1 ;  /* 0x000000840000720c */ /* 0x080fe40004f26670 */
        /* <DEDUP_REMOVED lines=14> */
[----:B------:R-:W-:Y:S02]  /*5060*/  IADD3 R133, R141, UR9, RZ ;  /* 0x000000098d857c10 */ /* 0x000fe4000fffe0ff */
[-C--:B------:R-:W-:Y:S02]  /*5070*/  ISETP.GE.OR P0, PT, R140, R132.reuse, !P0 ;  /* 0x000000848c00720c */ /* 0x080fe40004706670 */
[-C--:B------:R-:W-:Y:S02]  /*5080*/  ISETP.GE.OR P6, PT, R139, R132.reuse, !P6 ;  /* 0x000000848b00720c */ /* 0x080fe400077c6670 */
[-C--:B------:R-:W-:Y:S02]  /*5090*/  ISETP.GE.OR P5, PT, R138, R132.reuse, !P5 ;  /* 0x000000848a00720c */ /* 0x080fe40006fa6670 */
[-C--:B------:R-:W-:Y:S02]  /*50a0*/  ISETP.GE.OR P4, PT, R137, R132.reuse, !P4 ;  /* 0x000000848900720c */ /* 0x080fe40006786670 */
[-C--:B------:R-:W-:Y:S02]  /*50b0*/  ISETP.GE.OR P3, PT, R136, R132.reuse, !P3 ;  /* 0x000000848800720c */ /* 0x080fe40005f66670 */
[-C--:B------:R-:W-:Y:S02]  /*50c0*/  ISETP.GE.OR P2, PT, R135, R132.reuse, !P2 ;  /* 0x000000848700720c */ /* 0x080fe40005746670 */
[----:B------:R-:W-:Y:S02]  /*50d0*/  ISETP.GE.OR P1, PT, R134, R132, !P1 ;  /* 0x000000848600720c */ /* 0x000fe40004f26670 */
[----:B------:R-:W-:Y:S02]  /*50e0*/  IADD3 R132, R141, UR8, RZ ;  /* 0x000000088d847c10 */ /* 0x000fe4000fffe0ff */
[----:B------:R-:W-:Y:S02]  /*50f0*/  IMNMX R133, RZ, R133, !PT ;  /* 0x00000085ff857217 */ /* 0x000fe40007800200 */
[----:B------:R-:W-:Y:S02]  /*5100*/  IMNMX R132, R132, UR6, PT ;  /* 0x0000000684847c17 */ /* 0x000fe4000b800200 */
[----:B------:R-:W-:Y:S02]  /*5110*/  FSEL R9, R9, -INF , !P0 ;  /* 0xff80000009097808 */ /* 0x000fe40004000000 */
        /* <DEDUP_REMOVED lines=23> */
[----:B------:R-:W-:Y:S02]  /*5290*/  FSEL R11, R11, -INF , !P6 ;  /* 0xff8000000b0b7808 */ /* 0x000fe40007000000 */
[----:B------:R-:W-:Y:S02]  /*52a0*/  FSEL R14, R14, -INF , !P5 ;  /* 0xff8000000e0e7808 */ /* 0x000fe40006800000 */
[----:B------:R-:W-:Y:S02]  /*52b0*/  FSEL R15, R15, -INF , !P4 ;  /* 0xff8000000f0f7808 */ /* 0x000fe40006000000 */
[----:B------:R-:W-:Y:S02]  /*52c0*/  FSEL R26, R26, -INF , !P3 ;  /* 0xff8000001a1a7808 */ /* 0x000fe40005800000 */
[----:B------:R-:W-:Y:S02]  /*52d0*/  FSEL R27, R27, -INF , !P2 ;  /* 0xff8000001b1b7808 */ /* 0x000fe40005000000 */
[----:B------:R-:W-:Y:S02]  /*52e0*/  FSEL R30, R30, -INF , !P1 ;  /* 0xff8000001e1e7808 */ /* 0x000fe40004800000 */
[----:B------:R-:W-:Y:S02]  /*52f0*/  FSEL R31, R31, -INF , !P0 ;  /* 0xff8000001f1f7808 */ /* 0x000fe40004000000 */
.L_x_103:
[----:B-1----:R-:W2:Y:S01]  /*5300*/  LDL R133, [R1] ;  /* 0x0000000001857983 */ /* 0x002ea20000100800 */
[C---:B------:R-:W-:Y:S01]  /*5310*/  FMUL.FTZ R132, R252.reuse, 1.4426950216293334961 ;  /* 0x3fb8aa3bfc847820 */ /* 0x040fe20000410000 */
[----:B------:R-:W-:Y:S01]  /*5320*/  FSETP.NEU.FTZ.AND P0, PT, R252, -INF , PT ;  /* 0xff800000fc00780b */ /* 0x000fe20003f1d000 */
[----:B------:R-:W-:Y:S03]  /*5330*/  UISETP.GT.AND UP3, UPT, UR7, UR18, UPT ;  /* 0x000000120700728c */ /* 0x000fe6000bf64270 */
[----:B------:R-:W-:Y:S05]  /*5340*/  FSEL R132, R132, RZ, P0 ;  /* 0x000000ff84847208 */ /* 0x000fea0000000000 */
[--C-:B------:R-:W-:Y:S02]  /*5350*/  FFMA.FTZ R4, R4, c[0x0][0x23c], -R132.reuse ;  /* 0x00008f0004047a23 */ /* 0x100fe40000010884 */
[--C-:B------:R-:W-:Y:S02]  /*5360*/  FFMA.FTZ R5, R5, c[0x0][0x23c], -R132.reuse ;  /* 0x00008f0005057a23 */ /* 0x100fe40000010884 */
[----:B------:R1:W-:Y:S01]  /*5370*/  MUFU.EX2 R214, R4 ;  /* 0x0000000400d67308 */ /* 0x0003e20000000800 */
[--C-:B------:R-:W-:Y:S02]  /*5380*/  FFMA.FTZ R16, R16, c[0x0][0x23c], -R132.reuse ;  /* 0x00008f0010107a23 */ /* 0x100fe40000010884 */
[--C-:B------:R-:W-:Y:S02]  /*5390*/  FFMA.FTZ R17, R17, c[0x0][0x23c], -R132.reuse ;  /* 0x00008f0011117a23 */ /* 0x100fe40000010884 */
[--C-:B------:R-:W-:Y:S02]  /*53a0*/  FFMA.FTZ R20, R20, c[0x0][0x23c], -R132.reuse ;  /* 0x00008f0014147a23 */ /* 0x100fe40000010884 */
[--C-:B------:R-:W-:Y:S02]  /*53b0*/  FFMA.FTZ R21, R21, c[0x0][0x23c], -R132.reuse ;  /* 0x00008f0015157a23 */ /* 0x100fe40000010884 */
[--C-:B------:R-:W-:Y:S01]  /*53c0*/  FFMA.FTZ R32, R32, c[0x0][0x23c], -R132.reuse ;  /* 0x00008f0020207a23 */ /* 0x100fe20000010884 */
[----:B------:R3:W-:Y:S01]  /*53d0*/  MUFU.EX2 R213, R5 ;  /* 0x0000000500d57308 */ /* 0x0007e20000000800 */
[----:B------:R-:W-:Y:S09]  /*53e0*/  FFMA.FTZ R132, R33, c[0x0][0x23c], -R132 ;  /* 0x00008f0021847a23 */ /* 0x000ff20000010884 */
[----:B------:R-:W-:Y:S01]  /*53f0*/  MUFU.EX2 R244, R16 ;  /* 0x0000001000f47308 */ /* 0x000fe20000000800 */
[----:B-1----:R-:W-:Y:S09]  /*5400*/  FMUL.FTZ R4, R250, 1.4426950216293334961 ;  /* 0x3fb8aa3bfa047820 */ /* 0x002ff20000410000 */
[----:B------:R-:W-:Y:S10]  /*5410*/  MUFU.EX2 R242, R17 ;  /* 0x0000001100f27308 */ /* 0x000ff40000000800 */
[----:B------:R-:W-:Y:S10]  /*5420*/  MUFU.EX2 R238, R20 ;  /* 0x0000001400ee7308 */ /* 0x000ff40000000800 */
[----:B------:R-:W-:Y:S10]  /*5430*/  MUFU.EX2 R237, R21 ;  /* 0x0000001500ed7308 */ /* 0x000ff40000000800 */
[----:B------:R-:W-:Y:S10]  /*5440*/  MUFU.EX2 R247, R32 ;  /* 0x0000002000f77308 */ /* 0x000ff40000000800 */
[----:B------:R-:W-:Y:S01]  /*5450*/  MUFU.EX2 R243, R132 ;  /* 0x0000008400f37308 */ /* 0x000fe20000000800 */
[C---:B--2---:R-:W-:Y:S01]  /*5460*/  FMUL.FTZ R0, R133.reuse, 1.4426950216293334961 ;  /* 0x3fb8aa3b85007820 */ /* 0x044fe20000410000 */
[----:B------:R-:W-:Y:S04]  /*5470*/  FSETP.NEU.FTZ.AND P0, PT, R133, -INF , PT ;  /* 0xff8000008500780b */ /* 0x000fe80003f1d000 */
[----:B---3--:R-:W-:Y:S01]  /*5480*/  FSEL R5, R0, RZ, P0 ;  /* 0x000000ff00057208 */ /* 0x008fe20000000000 */
[----:B------:R-:W-:Y:S01]  /*5490*/  FMUL.FTZ R0, R251, 1.4426950216293334961 ;  /* 0x3fb8aa3bfb007820 */ /* 0x000fe20000410000 */
[----:B------:R-:W-:Y:S03]  /*54a0*/  FSETP.NEU.FTZ.AND P0, PT, R250, -INF , PT ;  /* 0xff800000fa00780b */ /* 0x000fe60003f1d000 */
[--C-:B------:R-:W-:Y:S01]  /*54b0*/  FFMA.FTZ R6, R6, c[0x0][0x23c], -R5.reuse ;  /* 0x00008f0006067a23 */ /* 0x100fe20000010805 */
[----:B------:R-:W-:Y:S01]  /*54c0*/  FSEL R4, R4, RZ, P0 ;  /* 0x000000ff04047208 */ /* 0x000fe20000000000 */
[--C-:B------:R-:W-:Y:S01]  /*54d0*/  FFMA.FTZ R7, R7, c[0x0][0x23c], -R5.reuse ;  /* 0x00008f0007077a23 */ /* 0x100fe20000010805 */
[----:B------:R-:W-:Y:S01]  /*54e0*/  FSETP.NEU.FTZ.AND P0, PT, R251, -INF , PT ;  /* 0xff800000fb00780b */ /* 0x000fe20003f1d000 */
[----:B------:R-:W-:Y:S01]  /*54f0*/  MUFU.EX2 R212, R6 ;  /* 0x0000000600d47308 */ /* 0x000fe20000000800 */
[--C-:B------:R-:W-:Y:S02]  /*5500*/  FFMA.FTZ R18, R18, c[0x0][0x23c], -R5.reuse ;  /* 0x00008f0012127a23 */ /* 0x100fe40000010805 */
[--C-:B------:R-:W-:Y:S01]  /*5510*/  FFMA.FTZ R28, R28, c[0x0][0x23c], -R4.reuse ;  /* 0x00008f001c1c7a23 */ /* 0x100fe20000010804 */
[----:B------:R-:W-:Y:S01]  /*5520*/  FSEL R0, R0, RZ, P0 ;  /* 0x000000ff00007208 */ /* 0x000fe20000000000 */
[--C-:B------:R-:W-:Y:S01]  /*5530*/  FFMA.FTZ R8, R8, c[0x0][0x23c], -R4.reuse ;  /* 0x00008f0008087a23 */ /* 0x100fe20000010804 */
[----:B------:R-:W-:Y:S01]  /*5540*/  PLOP3.LUT P0, PT, PT, PT, UP3, 0x80, 0x0 ;  /* 0x000000000000781c */ /* 0x000fe20003f0f038 */
[--C-:B------:R-:W-:Y:S02]  /*5550*/  FFMA.FTZ R9, R9, c[0x0][0x23c], -R4.reuse ;  /* 0x00008f0009097a23 */ /* 0x100fe40000010804 */
[--C-:B------:R-:W-:Y:S01]  /*5560*/  FFMA.FTZ R12, R12, c[0x0][0x23c], -R4.reuse ;  /* 0x00008f000c0c7a23 */ /* 0x100fe20000010804 */
[----:B------:R-:W1:Y:S01]  /*5570*/  MUFU.EX2 R211, R7 ;  /* 0x0000000700d37308 */ /* 0x000e620000000800 */
[--C-:B------:R-:W-:Y:S02]  /*5580*/  FFMA.FTZ R13, R13, c[0x0][0x23c], -R4.reuse ;  /* 0x00008f000d0d7a23 */ /* 0x100fe40000010804 */
[--C-:B------:R-:W-:Y:S02]  /*5590*/  FFMA.FTZ R24, R24, c[0x0][0x23c], -R4.reuse ;  /* 0x00008f0018187a23 */ /* 0x100fe40000010804 */
[--C-:B------:R-:W-:Y:S02]  /*55a0*/  FFMA.FTZ R25, R25, c[0x0][0x23c], -R4.reuse ;  /* 0x00008f0019197a23 */ /* 0x100fe40000010804 */
[----:B------:R-:W-:Y:S02]  /*55b0*/  FFMA.FTZ R4, R29, c[0x0][0x23c], -R4 ;  /* 0x00008f001d047a23 */ /* 0x000fe40000010804 */
[--C-:B------:R-:W-:Y:S01]  /*55c0*/  FFMA.FTZ R30, R30, c[0x0][0x23c], -R0.reuse ;  /* 0x00008f001e1e7a23 */ /* 0x100fe20000010800 */
[----:B------:R-:W-:Y:S01]  /*55d0*/  MUFU.EX2 R246, R18 ;  /* 0x0000001200f67308 */ /* 0x000fe20000000800 */
[--C-:B------:R-:W-:Y:S02]  /*55e0*/  FFMA.FTZ R19, R19, c[0x0][0x23c], -R5.reuse ;  /* 0x00008f0013137a23 */ /* 0x100fe40000010805 */
[--C-:B------:R-:W-:Y:S02]  /*55f0*/  FFMA.FTZ R10, R10, c[0x0][0x23c], -R0.reuse ;  /* 0x00008f000a0a7a23 */ /* 0x100fe40000010800 */
[--C-:B------:R-:W-:Y:S02]  /*5600*/  FFMA.FTZ R11, R11, c[0x0][0x23c], -R0.reuse ;  /* 0x00008f000b0b7a23 */ /* 0x100fe40000010800 */
[--C-:B------:R-:W-:Y:S02]  /*5610*/  FFMA.FTZ R14, R14, c[0x0][0x23c], -R0.reuse ;  /* 0x00008f000e0e7a23 */ /* 0x100fe40000010800 */
[--C-:B------:R-:W-:Y:S01]  /*5620*/  FFMA.FTZ R15, R15, c[0x0][0x23c], -R0.reuse ;  /* 0x00008f000f0f7a23 */ /* 0x100fe20000010800 */
[----:B------:R2:W-:Y:S01]  /*5630*/  MUFU.EX2 R231, R4 ;  /* 0x0000000400e77308 */ /* 0x0005e20000000800 */
[--C-:B------:R-:W-:Y:S02]  /*5640*/  FFMA.FTZ R26, R26, c[0x0][0x23c], -R0.reuse ;  /* 0x00008f001a1a7a23 */ /* 0x100fe40000010800 */
[--C-:B------:R-:W-:Y:S01]  /*5650*/  FFMA.FTZ R27, R27, c[0x0][0x23c], -R0.reuse ;  /* 0x00008f001b1b7a23 */ /* 0x100fe20000010800 */
[----:B-1----:R-:W-:Y:S01]  /*5660*/  F2FP.BF16.PACK_AB R7, R211, R212 ;  /* 0x000000d4d307723e */ /* 0x002fe200000010ff */
[----:B------:R-:W-:Y:S02]  /*5670*/  FFMA.FTZ R0, R31, c[0x0][0x23c], -R0 ;  /* 0x00008f001f007a23 */ /* 0x000fe40000010800 */
[--C-:B------:R-:W-:Y:S02]  /*5680*/  FFMA.FTZ R34, R34, c[0x0][0x23c], -R5.reuse ;  /* 0x00008f0022227a23 */ /* 0x100fe40000010805 */
[--C-:B------:R-:W-:Y:S01]  /*5690*/  FFMA.FTZ R22, R22, c[0x0][0x23c], -R5.reuse ;  /* 0x00008f0016167a23 */ /* 0x100fe20000010805 */
[----:B------:R-:W1:Y:S01]  /*56a0*/  MUFU.EX2 R245, R19 ;  /* 0x0000001300f57308 */ /* 0x000e620000000800 */
[--C-:B------:R-:W-:Y:S01]  /*56b0*/  FFMA.FTZ R23, R23, c[0x0][0x23c], -R5.reuse ;  /* 0x00008f0017177a23 */ /* 0x100fe20000010805 */
[----:B------:R-:W-:Y:S01]  /*56c0*/  STS [R218+0x13400], R7 ;  /* 0x01340007da007388 */ /* 0x000fe20000000800 */
[----:B------:R-:W-:Y:S07]  /*56d0*/  FFMA.FTZ R5, R35, c[0x0][0x23c], -R5 ;  /* 0x00008f0023057a23 */ /* 0x000fee0000010805 */
[----:B------:R1:W-:Y:S01]  /*56e0*/  MUFU.EX2 R227, R0 ;  /* 0x0000000000e37308 */ /* 0x0003e20000000800 */
[----:B--2---:R-:W-:Y:S05]  /*56f0*/  F2FP.BF16.PACK_AB R4, R213, R214 ;  /* 0x000000d6d504723e */ /* 0x004fea00000010ff */
[----:B------:R2:W-:Y:S04]  /*5700*/  STS [R218+0x13000], R4 ;  /* 0x01300004da007388 */ /* 0x0005e80000000800 */
[----:B------:R-:W-:Y:S10]  /*5710*/  MUFU.EX2 R147, R8 ;  /* 0x0000000800937308 */ /* 0x000ff40000000800 */
[----:B------:R-:W3:Y:S01]  /*5720*/  MUFU.EX2 R146, R9 ;  /* 0x0000000900927308 */ /* 0x000ee20000000800 */
[----:B-1----:R-:W-:Y:S05]  /*5730*/  F2FP.BF16.PACK_AB R0, R245, R246 ;  /* 0x000000f6f500723e */ /* 0x002fea00000010ff */
[----:B------:R1:W-:Y:S04]  /*5740*/  STS [R216+0x13400], R0 ;  /* 0x01340000d8007388 */ /* 0x0003e80000000800 */
[----:B------:R-:W-:Y:S01]  /*5750*/  MUFU.EX2 R143, R10 ;  /* 0x0000000a008f7308 */ /* 0x000fe20000000800 */
[----:B--2---:R-:W-:Y:S05]  /*5760*/  F2FP.BF16.PACK_AB R4, R242, R244 ;  /* 0x000000f4f204723e */ /* 0x004fea00000010ff */
[----:B------:R-:W-:Y:S04]  /*5770*/  STS [R216+0x13000], R4 ;  /* 0x01300004d8007388 */ /* 0x000fe80000000800 */
[----:B------:R-:W2:Y:S01]  /*5780*/  MUFU.EX2 R142, R11 ;  /* 0x0000000b008e7308 */ /* 0x000ea20000000800 */
[----:B---3--:R-:W-:Y:S05]  /*5790*/  F2FP.BF16.PACK_AB R6, R146, R147 ;  /* 0x000000939206723e */ /* 0x008fea00000010ff */
[----:B------:R3:W-:Y:S04]  /*57a0*/  STS [R218+0x14000], R6 ;  /* 0x01400006da007388 */ /* 0x0007e80000000800 */
[----:B------:R2:W-:Y:S01]  /*57b0*/  MUFU.EX2 R240, R5 ;  /* 0x0000000500f07308 */ /* 0x0005e20000000800 */
[----:B-1----:R-:W-:Y:S09]  /*57c0*/  F2FP.BF16.PACK_AB R0, R243, R247 ;  /* 0x000000f7f300723e */ /* 0x002ff200000010ff */
[----:B------:R-:W-:Y:S10]  /*57d0*/  MUFU.EX2 R226, R14 ;  /* 0x0000000e00e27308 */ /* 0x000ff40000000800 */
[----:B------:R-:W3:Y:S01]  /*57e0*/  MUFU.EX2 R223, R15 ;  /* 0x0000000f00df7308 */ /* 0x000ee20000000800 */
[----:B--2---:R-:W-:Y:S05]  /*57f0*/  F2FP.BF16.PACK_AB R5, R142, R143 ;  /* 0x0000008f8e05723e */ /* 0x004fea00000010ff */
[----:B------:R1:W-:Y:S04]  /*5800*/  STS [R218+0x14400], R5 ;  /* 0x01440005da007388 */ /* 0x0003e80000000800 */
[----:B------:R-:W-:Y:S10]  /*5810*/  MUFU.EX2 R141, R12 ;  /* 0x0000000c008d7308 */ /* 0x000ff40000000800 */
[----:B------:R-:W2:Y:S01]  /*5820*/  MUFU.EX2 R140, R13 ;  /* 0x0000000d008c7308 */ /* 0x000ea20000000800 */
[----:B---3--:R-:W-:Y:S05]  /*5830*/  F2FP.BF16.PACK_AB R6, R223, R226 ;  /* 0x000000e2df06723e */ /* 0x008fea00000010ff */
[----:B------:R-:W-:Y:S04]  /*5840*/  STS [R216+0x14400], R6 ;  /* 0x01440006d8007388 */ /* 0x000fe80000000800 */
[----:B------:R-:W-:Y:S01]  /*5850*/  MUFU.EX2 R236, R22 ;  /* 0x0000001600ec7308 */ /* 0x000fe20000000800 */
[----:B-1----:R-:W-:Y:S09]  /*5860*/  F2FP.BF16.PACK_AB R5, R237, R238 ;  /* 0x000000eeed05723e */ /* 0x002ff200000010ff */
[----:B------:R-:W1:Y:S01]  /*5870*/  MUFU.EX2 R235, R23 ;  /* 0x0000001700eb7308 */ /* 0x000e620000000800 */
[----:B--2---:R-:W-:Y:S05]  /*5880*/  F2FP.BF16.PACK_AB R7, R140, R141 ;  /* 0x0000008d8c07723e */ /* 0x004fea00000010ff */
[----:B------:R-:W-:Y:S04]  /*5890*/  STS [R216+0x14000], R7 ;  /* 0x01400007d8007388 */ /* 0x000fe80000000800 */
[----:B------:R-:W2:Y:S01]  /*58a0*/  MUFU.EX2 R241, R34 ;  /* 0x0000002200f17308 */ /* 0x000ea20000000800 */
[----:B------:R2:W-:Y:S09]  /*58b0*/  STS [R217+0x13000], R5 ;  /* 0x01300005d9007388 */ /* 0x0005f20000000800 */
[----:B------:R-:W-:Y:S01]  /*58c0*/  MUFU.EX2 R234, R24 ;  /* 0x0000001800ea7308 */ /* 0x000fe20000000800 */
[----:B-1----:R-:W-:Y:S05]  /*58d0*/  F2FP.BF16.PACK_AB R4, R235, R236 ;  /* 0x000000eceb04723e */ /* 0x002fea00000010ff */
[----:B------:R1:W-:Y:S04]  /*58e0*/  STS [R217+0x13400], R4 ;  /* 0x01340004d9007388 */ /* 0x0003e80000000800 */
[----:B------:R-:W3:Y:S01]  /*58f0*/  MUFU.EX2 R232, R25 ;  /* 0x0000001900e87308 */ /* 0x000ee20000000800 */
[----:B------:R4:W-:Y:S01]  /*5900*/  STS [R215+0x13000], R0 ;  /* 0x01300000d7007388 */ /* 0x0009e20000000800 */
[----:B--2---:R-:W-:Y:S08]  /*5910*/  F2FP.BF16.PACK_AB R5, R240, R241 ;  /* 0x000000f1f005723e */ /* 0x004ff000000010ff */
[----:B------:R-:W-:Y:S01]  /*5920*/  MUFU.EX2 R230, R26 ;  /* 0x0000001a00e67308 */ /* 0x000fe20000000800 */
[----:B------:R-:W-:Y:S09]  /*5930*/  STS [R215+0x13400], R5 ;  /* 0x01340005d7007388 */ /* 0x000ff20000000800 */
[----:B------:R-:W2:Y:S01]  /*5940*/  MUFU.EX2 R229, R27 ;  /* 0x0000001b00e57308 */ /* 0x000ea20000000800 */
[----:B---3--:R-:W-:Y:S05]  /*5950*/  F2FP.BF16.PACK_AB R7, R232, R234 ;  /* 0x000000eae807723e */ /* 0x008fea00000010ff */
[----:B------:R-:W-:Y:S04]  /*5960*/  STS [R217+0x14000], R7 ;  /* 0x01400007d9007388 */ /* 0x000fe80000000800 */
[----:B------:R-:W1:Y:S10]  /*5970*/  MUFU.EX2 R233, R28 ;  /* 0x0000001c00e97308 */ /* 0x000e740000000800 */
[----:B------:R-:W4:Y:S01]  /*5980*/  MUFU.EX2 R228, R30 ;  /* 0x0000001e00e47308 */ /* 0x000f220000000800 */
[----:B--2---:R-:W-:Y:S05]  /*5990*/  F2FP.BF16.PACK_AB R6, R229, R230 ;  /* 0x000000e6e506723e */ /* 0x004fea00000010ff */
[----:B------:R-:W-:Y:S01]  /*59a0*/  STS [R217+0x14400], R6 ;  /* 0x01440006d9007388 */ /* 0x000fe20000000800 */
[----:B-1----:R-:W-:Y:S05]  /*59b0*/  F2FP.BF16.PACK_AB R4, R231, R233 ;  /* 0x000000e9e704723e */ /* 0x002fea00000010ff */
[----:B------:R-:W-:Y:S01]  /*59c0*/  STS [R215+0x14000], R4 ;  /* 0x01400004d7007388 */ /* 0x000fe20000000800 */
[----:B----4-:R-:W-:Y:S05]  /*59d0*/  F2FP.BF16.PACK_AB R0, R227, R228 ;  /* 0x000000e4e300723e */ /* 0x010fea00000010ff */
[----:B------:R-:W-:Y:S04]  /*59e0*/  STS [R215+0x14400], R0 ;  /* 0x01440000d7007388 */ /* 0x000fe80000000800 */
[----:B------:R-:W1:Y:S08]  /*59f0*/  LDSM.16.M88.4 R32, [R199+0x6000] ;  /* 0x00600000c720783b */ /* 0x000e700000000200 */
[----:B------:R-:W2:Y:S08]  /*5a00*/  LDSM.16.M88.4 R28, [R199+0x6800] ;  /* 0x00680000c71c783b */ /* 0x000eb00000000200 */
[----:B------:R-:W3:Y:S08]  /*5a10*/  LDSM.16.M88.4 R132, [R200+0x6000] ;  /* 0x00600000c884783b */ /* 0x000ef00000000200 */
[----:B------:R-:W4:Y:S01]  /*5a20*/  LDSM.16.M88.4 R136, [R200+0x6800] ;  /* 0x00680000c888783b */ /* 0x000f220000000200 */
[-C--:B-1----:R-:W-:Y:S08]  /*5a30*/  HMMA.16816.F32.BF16 R4, R32, R148.reuse, RZ ;  /* 0x000000942004723c */ /* 0x082ff000000418ff */
[C---:B--2---:R-:W-:Y:S08]  /*5a40*/  HMMA.16816.F32.BF16 R8, R28.reuse, R148, RZ ;  /* 0x000000941c08723c */ /* 0x044ff000000418ff */
[-C--:B------:R-:W-:Y:S08]  /*5a50*/  HMMA.16816.F32.BF16 R12, R28, R150.reuse, RZ ;  /* 0x000000961c0c723c */ /* 0x080ff000000418ff */
[C---:B------:R-:W-:Y:S08]  /*5a60*/  HMMA.16816.F32.BF16 R16, R32.reuse, R150, RZ ;  /* 0x000000962010723c */ /* 0x040ff000000418ff */
[-C--:B------:R-:W-:Y:S08]  /*5a70*/  HMMA.16816.F32.BF16 R20, R32, R152.reuse, RZ ;  /* 0x000000982014723c */ /* 0x080ff000000418ff */
[C---:B------:R-:W-:Y:S08]  /*5a80*/  HMMA.16816.F32.BF16 R24, R28.reuse, R152, RZ ;  /* 0x000000981c18723c */ /* 0x040ff000000418ff */
[-C--:B------:R-:W-:Y:S08]  /*5a90*/  HMMA.16816.F32.BF16 R28, R28, R154.reuse, RZ ;  /* 0x0000009a1c1c723c */ /* 0x080ff000000418ff */
[----:B------:R-:W-:Y:S08]  /*5aa0*/  HMMA.16816.F32.BF16 R32, R32, R154, RZ ;  /* 0x0000009a2020723c */ /* 0x000ff000000418ff */
[-C--:B---3--:R-:W-:Y:S08]  /*5ab0*/  HMMA.16816.F32.BF16 R4, R132, R156.reuse, R4 ;  /* 0x0000009c8404723c */ /* 0x088ff00000041804 */
[C---:B----4-:R-:W-:Y:S08]  /*5ac0*/  HMMA.16816.F32.BF16 R8, R136.reuse, R156, R8 ;  /* 0x0000009c8808723c */ /* 0x050ff00000041808 */
[-C--:B------:R-:W-:Y:S08]  /*5ad0*/  HMMA.16816.F32.BF16 R12, R136, R158.reuse, R12 ;  /* 0x0000009e880c723c */ /* 0x080ff0000004180c */
[C---:B------:R-:W-:Y:S08]  /*5ae0*/  HMMA.16816.F32.BF16 R16, R132.reuse, R158, R16 ;  /* 0x0000009e8410723c */ /* 0x040ff00000041810 */
[-C--:B------:R-:W-:Y:S08]  /*5af0*/  HMMA.16816.F32.BF16 R20, R132, R160.reuse, R20 ;  /* 0x000000a08414723c */ /* 0x080ff00000041814 */
[C---:B------:R-:W-:Y:S08]  /*5b00*/  HMMA.16816.F32.BF16 R24, R136.reuse, R160, R24 ;  /* 0x000000a08818723c */ /* 0x040ff00000041818 */
[-C--:B------:R-:W-:Y:S01]  /*5b10*/  HMMA.16816.F32.BF16 R28, R136, R162.reuse, R28 ;  /* 0x000000a2881c723c */ /* 0x080fe2000004181c */
[----:B------:R-:W-:Y:S07]  /*5b20*/  LDSM.16.M88.4 R136, [R199+0x7800] ;  /* 0x00780000c788783b */ /* 0x000fee0000000200 */
[----:B------:R-:W-:Y:S01]  /*5b30*/  HMMA.16816.F32.BF16 R32, R132, R162, R32 ;  /* 0x000000a28420723c */ /* 0x000fe20000041820 */
[----:B------:R-:W1:Y:S07]  /*5b40*/  LDSM.16.M88.4 R132, [R199+0x7000] ;  /* 0x00700000c784783b */ /* 0x000e6e0000000200 */
[-C--:B-1----:R-:W-:Y:S08]  /*5b50*/  HMMA.16816.F32.BF16 R4, R132, R164.reuse, R4 ;  /* 0x000000a48404723c */ /* 0x082ff00000041804 */
[C---:B------:R-:W-:Y:S08]  /*5b60*/  HMMA.16816.F32.BF16 R8, R136.reuse, R164, R8 ;  /* 0x000000a48808723c */ /* 0x040ff00000041808 */
        /* <DEDUP_REMOVED lines=31> */
[C---:B-----5:R-:W-:Y:S01]  /*5d60*/  FADD.FTZ R4, -R209.reuse, R4 ;  /* 0x00000004d1047221 */ /* 0x060fe20000010100 */
[C---:B------:R-:W-:Y:S04]  /*5d70*/  HMMA.16816.F32.BF16 R16, R132.reuse, R190, R16 ;  /* 0x000000be8410723c */ /* 0x040fe80000041810 */
[----:B------:R-:W-:Y:S02]  /*5d80*/  FADD.FTZ R5, -R209, R5 ;  /* 0x00000005d1057221 */ /* 0x000fe40000010100 */
[C---:B------:R-:W-:Y:S02]  /*5d90*/  FADD.FTZ R6, -R208.reuse, R6 ;  /* 0x00000006d0067221 */ /* 0x040fe40000010100 */
[----:B------:R-:W-:Y:S01]  /*5da0*/  FADD.FTZ R7, -R208, R7 ;  /* 0x00000007d0077221 */ /* 0x000fe20000010100 */
[-C--:B------:R-:W-:Y:S03]  /*5db0*/  HMMA.16816.F32.BF16 R20, R132, R192.reuse, R20 ;  /* 0x000000c08414723c */ /* 0x080fe60000041814 */
[C---:B------:R-:W-:Y:S02]  /*5dc0*/  FADD.FTZ R8, -R145.reuse, R8 ;  /* 0x0000000891087221 */ /* 0x040fe40000010100 */
[C---:B------:R-:W-:Y:S02]  /*5dd0*/  FADD.FTZ R9, -R145.reuse, R9 ;  /* 0x0000000991097221 */ /* 0x040fe40000010100 */
[C---:B------:R-:W-:Y:S01]  /*5de0*/  FADD.FTZ R14, -R144.reuse, R14 ;  /* 0x0000000e900e7221 */ /* 0x040fe20000010100 */
[C---:B------:R-:W-:Y:S04]  /*5df0*/  HMMA.16816.F32.BF16 R24, R136.reuse, R192, R24 ;  /* 0x000000c08818723c */ /* 0x040fe80000041818 */
[C---:B------:R-:W-:Y:S02]  /*5e00*/  FADD.FTZ R15, -R144.reuse, R15 ;  /* 0x0000000f900f7221 */ /* 0x040fe40000010100 */
[C---:B------:R-:W-:Y:S02]  /*5e10*/  FADD.FTZ R10, -R144.reuse, R10 ;  /* 0x0000000a900a7221 */ /* 0x040fe40000010100 */
[----:B------:R-:W-:Y:S01]  /*5e20*/  FADD.FTZ R11, -R144, R11 ;  /* 0x0000000b900b7221 */ /* 0x000fe20000010100 */
[-C--:B------:R-:W-:Y:S03]  /*5e30*/  HMMA.16816.F32.BF16 R28, R136, R194.reuse, R28 ;  /* 0x000000c2881c723c */ /* 0x080fe6000004181c */
[C---:B------:R-:W-:Y:S02]  /*5e40*/  FADD.FTZ R12, -R145.reuse, R12 ;  /* 0x0000000c910c7221 */ /* 0x040fe40000010100 */
[----:B------:R-:W-:Y:S02]  /*5e50*/  FADD.FTZ R13, -R145, R13 ;  /* 0x0000000d910d7221 */ /* 0x000fe40000010100 */
[----:B------:R-:W-:Y:S01]  /*5e60*/  FMUL.FTZ R137, R226, R14 ;  /* 0x0000000ee2897220 */ /* 0x000fe20000410000 */
[----:B------:R-:W-:Y:S01]  /*5e70*/  HMMA.16816.F32.BF16 R32, R132, R194, R32 ;  /* 0x000000c28420723c */ /* 0x000fe20000041820 */
[----:B------:R1:W5:Y:S03]  /*5e80*/  LDL R226, [R1+0x8] ;  /* 0x0000080001e27983 */ /* 0x0003660000100800 */
[----:B------:R-:W-:Y:S02]  /*5e90*/  FMUL.FTZ R136, R223, R15 ;  /* 0x0000000fdf887220 */ /* 0x000fe40000410000 */
[C---:B------:R-:W-:Y:S01]  /*5ea0*/  FADD.FTZ R16, -R209.reuse, R16 ;  /* 0x00000010d1107221 */ /* 0x040fe20000010100 */
[----:B------:R1:W5:Y:S01]  /*5eb0*/  LDL R223, [R1+0x4] ;  /* 0x0000040001df7983 */ /* 0x0003620000100800 */
[C---:B------:R-:W-:Y:S04]  /*5ec0*/  FADD.FTZ R17, -R209.reuse, R17 ;  /* 0x00000011d1117221 */ /* 0x040fe80000010100 */
[C---:B------:R-:W-:Y:S02]  /*5ed0*/  FADD.FTZ R18, -R208.reuse, R18 ;  /* 0x00000012d0127221 */ /* 0x040fe40000010100 */
[C---:B------:R-:W-:Y:S02]  /*5ee0*/  FADD.FTZ R19, -R208.reuse, R19 ;  /* 0x00000013d0137221 */ /* 0x040fe40000010100 */
[C---:B------:R-:W-:Y:S02]  /*5ef0*/  FADD.FTZ R20, -R209.reuse, R20 ;  /* 0x00000014d1147221 */ /* 0x040fe40000010100 */
[----:B------:R-:W-:Y:S02]  /*5f00*/  FADD.FTZ R21, -R209, R21 ;  /* 0x00000015d1157221 */ /* 0x000fe40000010100 */
[C---:B------:R-:W-:Y:S02]  /*5f10*/  FADD.FTZ R22, -R208.reuse, R22 ;  /* 0x00000016d0167221 */ /* 0x040fe40000010100 */
[----:B------:R-:W-:Y:S02]  /*5f20*/  FADD.FTZ R23, -R208, R23 ;  /* 0x00000017d0177221 */ /* 0x000fe40000010100 */
[C---:B------:R-:W-:Y:S02]  /*5f30*/  FADD.FTZ R24, -R145.reuse, R24 ;  /* 0x0000001891187221 */ /* 0x040fe40000010100 */
[C---:B------:R-:W-:Y:S02]  /*5f40*/  FADD.FTZ R25, -R145.reuse, R25 ;  /* 0x0000001991197221 */ /* 0x040fe40000010100 */
[C---:B------:R-:W-:Y:S02]  /*5f50*/  FADD.FTZ R26, -R144.reuse, R26 ;  /* 0x0000001a901a7221 */ /* 0x040fe40000010100 */
[C---:B------:R-:W-:Y:S02]  /*5f60*/  FADD.FTZ R27, -R144.reuse, R27 ;  /* 0x0000001b901b7221 */ /* 0x040fe40000010100 */
[C---:B------:R-:W-:Y:S02]  /*5f70*/  FADD.FTZ R28, -R145.reuse, R28 ;  /* 0x0000001c911c7221 */ /* 0x040fe40000010100 */
[----:B------:R-:W-:Y:S02]  /*5f80*/  FADD.FTZ R29, -R145, R29 ;  /* 0x0000001d911d7221 */ /* 0x000fe40000010100 */
[C---:B------:R-:W-:Y:S02]  /*5f90*/  FADD.FTZ R30, -R144.reuse, R30 ;  /* 0x0000001e901e7221 */ /* 0x040fe40000010100 */
        /* <DEDUP_REMOVED lines=34> */
[----:B------:R-:W-:Y:S01]  /*61c0*/  FMUL.FTZ R35, R240, R35 ;  /* 0x00000023f0237220 */ /* 0x000fe20000410000 */
        /* <DEDUP_REMOVED lines=13> */
[----:B------:R-:W-:Y:S01]  /*62a0*/  @!P3 IMAD.MOV.U32 R4, RZ, RZ, R221 ;  /* 0x000000ffff04b224 */ /* 0x000fe200078e00dd */
[C---:B------:R-:W-:Y:S01]  /*62b0*/  IADD3 R0, R239.reuse, UR8, RZ ;  /* 0x00000008ef007c10 */ /* 0x040fe2000fffe0ff */
[----:B------:R1:W-:Y:S01]  /*62c0*/  @P3 STS [R210], RZ ;  /* 0x000000ffd2003388 */ /* 0x0003e20000000800 */
[C---:B------:R-:W-:Y:S01]  /*62d0*/  @!P2 IADD3 R9, R239.reuse, UR8, RZ ;  /* 0x00000008ef09ac10 */ /* 0x040fe2000fffe0ff */
[----:B------:R-:W-:Y:S01]  /*62e0*/  @!P3 IMAD.MOV.U32 R5, RZ, RZ, R219 ;  /* 0x000000ffff05b224 */ /* 0x000fe200078e00db */
[----:B------:R-:W-:Y:S01]  /*62f0*/  @!P1 IADD3 R8, R239, UR8, RZ ;  /* 0x00000008ef089c10 */ /* 0x000fe2000fffe0ff */
[----:B------:R1:W-:Y:S01]  /*6300*/  @P3 STS [R210+0x4], RZ ;  /* 0x000004ffd2003388 */ /* 0x0003e20000000800 */
[----:B------:R-:W-:Y:S01]  /*6310*/  @!P2 IMAD.MOV.U32 R6, RZ, RZ, R221 ;  /* 0x000000ffff06a224 */ /* 0x000fe200078e00dd */
[----:B------:R-:W-:Y:S01]  /*6320*/  IADD3 R196, R196, UR8, RZ ;  /* 0x00000008c4c47c10 */ /* 0x000fe2000fffe0ff */
[----:B------:R-:W-:Y:S01]  /*6330*/  @!P2 IMAD.MOV.U32 R7, RZ, RZ, R219 ;  /* 0x000000ffff07a224 */ /* 0x000fe200078e00db */
        /* <DEDUP_REMOVED lines=26> */
.L_x_104:
        /* <DEDUP_REMOVED lines=115> */
[----:B------:R-:W-:Y:S01]  /*6c10*/  @!P2 IMAD.MOV.U32 R8, RZ, RZ, R222 ;  /* 0x000000ffff08a224 */ /* 0x000fe200078e00de */
        /* <DEDUP_REMOVED lines=22> */
.L_x_105:
[----:B------:R-:W-:Y:S01]  /*6d80*/  LDSM.16.M88.4 R24, [R201] ;  /* 0x00000000c918783b */ /* 0x000fe20000000200 */
[----:B------:R-:W-:Y:S01]  /*6d90*/  IMAD.MOV.U32 R145, RZ, RZ, c[0x0][0x22c] ;  /* 0x00008b00ff917624 */ /* 0x000fe200078e00ff */
[----:B------:R-:W-:Y:S01]  /*6da0*/  ULOP3.LUT UR8, UR7, 0x1, URZ, 0xc0, !UPT ;  /* 0x0000000107087892 */ /* 0x000fe2000f8ec03f */
[----:B------:R-:W-:Y:S01]  /*6db0*/  IMAD.MOV.U32 R209, RZ, RZ, c[0x0][0x22c] ;  /* 0x00008b00ffd17624 */ /* 0x000fe200078e00ff */
[----:B-1----:R-:W1:Y:S01]  /*6dc0*/  LDSM.16.MT88.4 R8, [R0+0x9000] ;  /* 0x009000000008783b */ /* 0x002e620000004200 */
[----:B------:R-:W-:Y:S01]  /*6dd0*/  IMAD R145, R145, c[0x0][0x1c0], RZ ;  /* 0x0000700091917a24 */ /* 0x000fe200078e02ff */
[----:B------:R-:W-:Y:S01]  /*6de0*/  UISETP.NE.U32.AND UP0, UPT, UR8, 0x1, UPT ;  /* 0x000000010800788c */ /* 0x000fe2000bf05070 */
[----:B------:R-:W-:Y:S01]  /*6df0*/  IMAD R209, R209, c[0x0][0x1c0], RZ ;  /* 0x00007000d1d17a24 */ /* 0x000fe200078e02ff */
[----:B------:R-:W2:Y:S01]  /*6e00*/  LDSM.16.MT88.4 R16, [R0+0xb000] ;  /* 0x00b000000010783b */ /* 0x000ea20000004200 */
[----:B------:R-:W-:Y:S01]  /*6e10*/  IMAD.U32 R145, R145, -0x40, RZ ;  /* 0xffffffc091917824 */ /* 0x000fe200078e00ff */
[----:B------:R-:W-:Y:S01]  /*6e20*/  UISETP.GT.AND UP2, UPT, UR7, UR18, UPT ;  /* 0x000000120700728c */ /* 0x000fe2000bf44270 */
[----:B------:R-:W-:Y:S01]  /*6e30*/  IMAD.SHL.U32 R209, R209, 0x10, RZ ;  /* 0x00000010d1d17824 */ /* 0x000fe200078e00ff */
[----:B------:R-:W3:Y:S01]  /*6e40*/  LDSM.16.MT88.4 R28, [R0+0xd000] ;  /* 0x00d00000001c783b */ /* 0x000ee20000004200 */
[----:B------:R-:W-:Y:S01]  /*6e50*/  UIADD3 UR7, UR7, -0x1, URZ ;  /* 0xffffffff07077890 */ /* 0x000fe2000fffe03f */
        /* <DEDUP_REMOVED lines=9> */
[----:B------:R2:W4:Y:S04]  /*6ef0*/  LDL R146, [R1] ;  /* 0x0000000001927983 */ /* 0x0005280000100800 */
[----:B------:R-:W3:Y:S04]  /*6f00*/  LDSM.16.MT88.4 R136, [R0+0xb400] ;  /* 0x00b400000088783b */ /* 0x000ee80000004200 */
[----:B------:R-:W3:Y:S01]  /*6f10*/  LDSM.16.MT88.4 R140, [R0+0xd400] ;  /* 0x00d40000008c783b */ /* 0x000ee20000004200 */
[C---:B-1----:R-:W-:Y:S08]  /*6f20*/  HMMA.16816.F32.BF16 R4, R24.reuse, R8, RZ ;  /* 0x000000081804723c */ /* 0x042ff000000418ff */
[C---:B------:R-:W-:Y:S08]  /*6f30*/  HMMA.16816.F32.BF16 R8, R24.reuse, R10, RZ ;  /* 0x0000000a1808723c */ /* 0x040ff000000418ff */
[C---:B--2---:R-:W-:Y:S08]  /*6f40*/  HMMA.16816.F32.BF16 R12, R24.reuse, R16, RZ ;  /* 0x00000010180c723c */ /* 0x044ff000000418ff */
[C---:B------:R-:W-:Y:S08]  /*6f50*/  HMMA.16816.F32.BF16 R16, R24.reuse, R18, RZ ;  /* 0x000000121810723c */ /* 0x040ff000000418ff */
[C---:B---3--:R-:W-:Y:S08]  /*6f60*/  HMMA.16816.F32.BF16 R20, R24.reuse, R28, RZ ;  /* 0x0000001c1814723c */ /* 0x048ff000000418ff */
[----:B------:R-:W-:Y:S01]  /*6f70*/  HMMA.16816.F32.BF16 R24, R24, R30, RZ ;  /* 0x0000001e1818723c */ /* 0x000fe200000418ff */
[----:B------:R-:W-:Y:S07]  /*6f80*/  LDSM.16.M88.4 R28, [R204] ;  /* 0x00000000cc1c783b */ /* 0x000fee0000000200 */
[C---:B------:R-:W-:Y:S08]  /*6f90*/  HMMA.16816.F32.BF16 R4, R32.reuse, R132, R4 ;  /* 0x000000842004723c */ /* 0x040ff00000041804 */
[C---:B------:R-:W-:Y:S01]  /*6fa0*/  HMMA.16816.F32.BF16 R8, R32.reuse, R134, R8 ;  /* 0x000000862008723c */ /* 0x040fe20000041808 */
[----:B------:R-:W1:Y:S07]  /*6fb0*/  LDSM.16.MT88.4 R132, [R0+0x9800] ;  /* 0x009800000084783b */ /* 0x000e6e0000004200 */
[C---:B------:R-:W-:Y:S08]  /*6fc0*/  HMMA.16816.F32.BF16 R12, R32.reuse, R136, R12 ;  /* 0x00000088200c723c */ /* 0x040ff0000004180c */
[C---:B------:R-:W-:Y:S01]  /*6fd0*/  HMMA.16816.F32.BF16 R16, R32.reuse, R138, R16 ;  /* 0x0000008a2010723c */ /* 0x040fe20000041810 */
[----:B------:R-:W2:Y:S07]  /*6fe0*/  LDSM.16.MT88.4 R136, [R0+0xb800] ;  /* 0x00b800000088783b */ /* 0x000eae0000004200 */
[C---:B------:R-:W-:Y:S08]  /*6ff0*/  HMMA.16816.F32.BF16 R20, R32.reuse, R140, R20 ;  /* 0x0000008c2014723c */ /* 0x040ff00000041814 */
[----:B------:R-:W-:Y:S01]  /*7000*/  HMMA.16816.F32.BF16 R24, R32, R142, R24 ;  /* 0x0000008e2018723c */ /* 0x000fe20000041818 */
[----:B------:R-:W3:Y:S04]  /*7010*/  LDSM.16.MT88.4 R32, [R0+0xd800] ;  /* 0x00d800000020783b */ /* 0x000ee80000004200 */
[----:B------:R-:W-:Y:S03]  /*7020*/  LDSM.16.MT88.4 R140, [R0+0xbc00] ;  /* 0x00bc0000008c783b */ /* 0x000fe60000004200 */
[C---:B-1----:R-:W-:Y:S08]  /*7030*/  HMMA.16816.F32.BF16 R4, R28.reuse, R132, R4 ;  /* 0x000000841c04723c */ /* 0x042ff00000041804 */
[C---:B------:R-:W-:Y:S01]  /*7040*/  HMMA.16816.F32.BF16 R8, R28.reuse, R134, R8 ;  /* 0x000000861c08723c */ /* 0x040fe20000041808 */
[----:B------:R-:W-:Y:S07]  /*7050*/  LDSM.16.M88.4 R132, [R203] ;  /* 0x00000000cb84783b */ /* 0x000fee0000000200 */
[C---:B--2---:R-:W-:Y:S08]  /*7060*/  HMMA.16816.F32.BF16 R12, R28.reuse, R136, R12 ;  /* 0x000000881c0c723c */ /* 0x044ff0000004180c */
[C---:B------:R-:W-:Y:S01]  /*7070*/  HMMA.16816.F32.BF16 R16, R28.reuse, R138, R16 ;  /* 0x0000008a1c10723c */ /* 0x040fe20000041810 */
[----:B------:R-:W1:Y:S07]  /*7080*/  LDSM.16.MT88.4 R136, [R0+0x9c00] ;  /* 0x009c00000088783b */ /* 0x000e6e0000004200 */
[C---:B---3--:R-:W-:Y:S08]  /*7090*/  HMMA.16816.F32.BF16 R20, R28.reuse, R32, R20 ;  /* 0x000000201c14723c */ /* 0x048ff00000041814 */
[----:B------:R-:W-:Y:S01]  /*70a0*/  HMMA.16816.F32.BF16 R24, R28, R34, R24 ;  /* 0x000000221c18723c */ /* 0x000fe20000041818 */
[----:B------:R-:W2:Y:S04]  /*70b0*/  LDSM.16.MT88.4 R28, [R0+0xdc00] ;  /* 0x00dc0000001c783b */ /* 0x000ea80000004200 */
[----:B------:R-:W-:Y:S03]  /*70c0*/  LDSM.16.M88.4 R32, [R201+0x2000] ;  /* 0x00200000c920783b */ /* 0x000fe60000000200 */
[C---:B-1----:R-:W-:Y:S08]  /*70d0*/  HMMA.16816.F32.BF16 R4, R132.reuse, R136, R4 ;  /* 0x000000888404723c */ /* 0x042ff00000041804 */
[C---:B------:R-:W-:Y:S01]  /*70e0*/  HMMA.16816.F32.BF16 R8, R132.reuse, R138, R8 ;  /* 0x0000008a8408723c */ /* 0x040fe20000041808 */
[----:B------:R-:W1:Y:S07]  /*70f0*/  LDSM.16.MT88.4 R136, [R0+0xa000] ;  /* 0x00a000000088783b */ /* 0x000e6e0000004200 */
[C---:B------:R-:W-:Y:S08]  /*7100*/  HMMA.16816.F32.BF16 R12, R132.reuse, R140, R12 ;  /* 0x0000008c840c723c */ /* 0x040ff0000004180c */
[C---:B------:R-:W-:Y:S01]  /*7110*/  HMMA.16816.F32.BF16 R16, R132.reuse, R142, R16 ;  /* 0x0000008e8410723c */ /* 0x040fe20000041810 */
[----:B------:R-:W3:Y:S07]  /*7120*/  LDSM.16.MT88.4 R140, [R0+0xc000] ;  /* 0x00c00000008c783b */ /* 0x000eee0000004200 */
[C---:B--2---:R-:W-:Y:S08]  /*7130*/  HMMA.16816.F32.BF16 R20, R132.reuse, R28, R20 ;  /* 0x0000001c8414723c */ /* 0x044ff00000041814 */
[----:B------:R-:W-:Y:S01]  /*7140*/  HMMA.16816.F32.BF16 R24, R132, R30, R24 ;  /* 0x0000001e8418723c */ /* 0x000fe20000041818 */
[----:B------:R-:W2:Y:S04]  /*7150*/  LDSM.16.MT88.4 R28, [R0+0xe000] ;  /* 0x00e00000001c783b */ /* 0x000ea80000004200 */
[----:B------:R-:W-:Y:S03]  /*7160*/  LDSM.16.M88.4 R132, [R202+0x2000] ;  /* 0x00200000ca84783b */ /* 0x000fe60000000200 */
[C---:B-1----:R-:W-:Y:S08]  /*7170*/  HMMA.16816.F32.BF16 R4, R32.reuse, R136, R4 ;  /* 0x000000882004723c */ /* 0x042ff00000041804 */
[C---:B------:R-:W-:Y:S01]  /*7180*/  HMMA.16816.F32.BF16 R8, R32.reuse, R138, R8 ;  /* 0x0000008a2008723c */ /* 0x040fe20000041808 */
[----:B------:R-:W1:Y:S07]  /*7190*/  LDSM.16.MT88.4 R136, [R0+0xa400] ;  /* 0x00a400000088783b */ /* 0x000e6e0000004200 */
[C---:B---3--:R-:W-:Y:S08]  /*71a0*/  HMMA.16816.F32.BF16 R12, R32.reuse, R140, R12 ;  /* 0x0000008c200c723c */ /* 0x048ff0000004180c */
        /* <DEDUP_REMOVED lines=24> */
[----:B------:R2:W2:Y:S06]  /*7330*/  LDSM.16.MT88.4 R28, [R0+0xec00] ;  /* 0x00ec0000001c783b */ /* 0x0004ac0000004200 */
[----:B----4-:R-:W-:Y:S01]  /*7340*/  @P0 IADD3 R34, P2, R208, UR14, RZ ;  /* 0x0000000ed0220c10 */ /* 0x010fe2000ff5e0ff */
[----:B------:R-:W-:Y:S01]  /*7350*/  IMAD.MOV.U32 R32, RZ, RZ, R212 ;  /* 0x000000ffff207224 */ /* 0x000fe200078e00d4 */
[C---:B-1----:R-:W-:Y:S01]  /*7360*/  HMMA.16816.F32.BF16 R4, R132.reuse, R136, R4 ;  /* 0x000000888404723c */ /* 0x042fe20000041804 */
[----:B------:R-:W-:Y:S02]  /*7370*/  @UP3 UIADD3 UR14, UP1, UR14, -0x100, URZ ;  /* 0xffffff000e0e3890 */ /* 0x000fe4000ff3e03f */
[----:B------:R-:W-:Y:S02]  /*7380*/  IMAD.MOV.U32 R208, RZ, RZ, c[0x0][0x22c] ;  /* 0x00008b00ffd07624 */ /* 0x000fe400078e00ff */
[----:B------:R-:W-:Y:S01]  /*7390*/  @P0 IADD3.X R35, R147, UR13, RZ, P2, !PT ;  /* 0x0000000d93230c10 */ /* 0x000fe200097fe4ff */
[----:B------:R-:W-:Y:S01]  /*73a0*/  IMAD.MOV.U32 R33, RZ, RZ, R211 ;  /* 0x000000ffff217224 */ /* 0x000fe200078e00d3 */
[----:B------:R-:W-:Y:S01]  /*73b0*/  @UP3 UIADD3.X UR13, UR13, -0x1, URZ, UP1, !UPT ;  /* 0xffffffff0d0d3890 */ /* 0x000fe20008ffe43f */
[C---:B------:R-:W-:Y:S01]  /*73c0*/  HMMA.16816.F32.BF16 R8, R132.reuse, R138, R8 ;  /* 0x0000008a8408723c */ /* 0x040fe20000041808 */
[----:B------:R-:W4:Y:S03]  /*73d0*/  LDL R139, [R1+0x10] ;  /* 0x00001000018b7983 */ /* 0x000f260000100800 */
[----:B------:R-:W-:Y:S01]  /*73e0*/  IMAD R208, R208, c[0x0][0x1c0], RZ ;  /* 0x00007000d0d07a24 */ /* 0x000fe200078e02ff */
[----:B------:R-:W4:Y:S01]  /*73f0*/  @P0 LDG.E R146, [R34.64+0x20] ;  /* 0x0000200422920981 */ /* 0x000f22000c1e1900 */
[----:B------:R-:W-:Y:S02]  /*7400*/  IMAD.MOV.U32 R147, RZ, RZ, c[0x0][0x22c] ;  /* 0x00008b00ff937624 */ /* 0x000fe400078e00ff */
[C---:B---3--:R-:W-:Y:S01]  /*7410*/  HMMA.16816.F32.BF16 R12, R132.reuse, R140, R12 ;  /* 0x0000008c840c723c */ /* 0x048fe2000004180c */
[----:B------:R-:W3:Y:S03]  /*7420*/  LDL R138, [R1+0x18] ;  /* 0x00001800018a7983 */ /* 0x000ee60000100800 */
[----:B------:R-:W-:Y:S01]  /*7430*/  IMAD R208, R208, 0x18, RZ ;  /* 0x00000018d0d07824 */ /* 0x000fe200078e02ff */
[----:B------:R1:W5:Y:S01]  /*7440*/  @P0 LDG.E R252, [R34.64] ;  /* 0x0000000422fc0981 */ /* 0x000362000c1e1900 */
[----:B--2---:R-:W-:Y:S02]  /*7450*/  IMAD.MOV.U32 R0, RZ, RZ, c[0x0][0x22c] ;  /* 0x00008b00ff007624 */ /* 0x004fe400078e00ff */
[C---:B------:R-:W-:Y:S01]  /*7460*/  HMMA.16816.F32.BF16 R16, R132.reuse, R142, R16 ;  /* 0x0000008e8410723c */ /* 0x040fe20000041810 */
[----:B------:R1:W5:Y:S03]  /*7470*/  @P0 LDG.E R250, [R34.64+0x80] ;  /* 0x0000800422fa0981 */ /* 0x000366000c1e1900 */
[----:B------:R-:W-:Y:S01]  /*7480*/  IMAD R0, R0, c[0x0][0x1c0], RZ ;  /* 0x0000700000007a24 */ /* 0x000fe200078e02ff */
[----:B------:R1:W5:Y:S01]  /*7490*/  @P0 LDG.E R251, [R34.64+0xa0] ;  /* 0x0000a00422fb0981 */ /* 0x000362000c1e1900 */
[----:B------:R-:W-:Y:S02]  /*74a0*/  IMAD R147, R147, c[0x0][0x1c0], RZ ;  /* 0x0000700093937a24 */ /* 0x000fe400078e02ff */
[C---:B------:R-:W-:Y:S01]  /*74b0*/  HMMA.16816.F32.BF16 R20, R132.reuse, R28, R20 ;  /* 0x0000001c8414723c */ /* 0x040fe20000041814 */
[----:B------:R2:W-:Y:S03]  /*74c0*/  RED.E.ADD.F32.FTZ.RN.STRONG.GPU [R32.64], R4 ;  /* 0x000000042000798e */ /* 0x0005e6000c10e784 */
[----:B------:R-:W-:Y:S02]  /*74d0*/  IMAD R0, R0, 0x30, RZ ;  /* 0x0000003000007824 */ /* 0x000fe400078e02ff */
[----:B------:R-:W-:Y:S01]  /*74e0*/  IMAD.SHL.U32 R147, R147, 0x20, RZ ;  /* 0x0000002093937824 */ /* 0x000fe200078e00ff */
[CC--:B------:R-:W-:Y:S01]  /*74f0*/  LEA R28, P1, R145.reuse, R32.reuse, 0x2 ;  /* 0x00000020911c7211 */ /* 0x0c0fe200078210ff */
[----:B------:R-:W-:Y:S01]  /*7500*/  HMMA.16816.F32.BF16 R24, R132, R30, R24 ;  /* 0x0000001e8418723c */ /* 0x000fe20000041818 */
[----:B------:R-:W-:Y:S03]  /*7510*/  IMAD.MOV.U32 R141, RZ, RZ, c[0x0][0x22c] ;  /* 0x00008b00ff8d7624 */ /* 0x000fe600078e00ff */
[-C--:B------:R-:W-:Y:S01]  /*7520*/  LEA.HI.X.SX32 R29, R145, R33.reuse, 0x2, P1 ;  /* 0x00000021911d7211 */ /* 0x080fe200008f16ff */
[----:B------:R-:W-:Y:S02]  /*7530*/  IMAD R141, R141, c[0x0][0x1c0], RZ ;  /* 0x000070008d8d7a24 */ /* 0x000fe400078e02ff */
[CC--:B------:R-:W-:Y:S01]  /*7540*/  LEA R132, P1, R208.reuse, R32.reuse, 0x2 ;  /* 0x00000020d0847211 */ /* 0x0c0fe200078210ff */
[----:B------:R-:W-:Y:S01]  /*7550*/  IMAD.MOV.U32 R140, RZ, RZ, c[0x0][0x22c] ;  /* 0x00008b00ff8c7624 */ /* 0x000fe200078e00ff */
[----:B------:R1:W-:Y:S03]  /*7560*/  RED.E.ADD.F32.FTZ.RN.STRONG.GPU [R28.64], R5 ;  /* 0x000000051c00798e */ /* 0x0003e6000c10e784 */
[-C--:B------:R-:W-:Y:S01]  /*7570*/  LEA.HI.X.SX32 R133, R208, R33.reuse, 0x2, P1 ;  /* 0x00000021d0857211 */ /* 0x080fe200008f16ff */
[----:B------:R-:W-:Y:S02]  /*7580*/  IMAD R141, R141, 0x28, RZ ;  /* 0x000000288d8d7824 */ /* 0x000fe400078e02ff */
[----:B------:R-:W-:Y:S02]  /*7590*/  IMAD R140, R140, c[0x0][0x1c0], RZ ;  /* 0x000070008c8c7a24 */ /* 0x000fe400078e02ff */
[----:B------:R-:W-:Y:S01]  /*75a0*/  IMAD.MOV.U32 R208, RZ, RZ, c[0x0][0x22c] ;  /* 0x00008b00ffd07624 */ /* 0x000fe200078e00ff */
[CC--:B------:R-:W-:Y:S01]  /*75b0*/  LEA R30, P2, R141.reuse, R32.reuse, 0x2 ;  /* 0x000000208d1e7211 */ /* 0x0c0fe200078410ff */
[----:B------:R-:W-:Y:S01]  /*75c0*/  IMAD R140, R140, 0x38, RZ ;  /* 0x000000388c8c7824 */ /* 0x000fe200078e02ff */
[-C--:B--2---:R-:W-:Y:S01]  /*75d0*/  LEA R4, P1, R0, R32.reuse, 0x2 ;  /* 0x0000002000047211 */ /* 0x084fe200078210ff */
[----:B------:R-:W-:Y:S01]  /*75e0*/  IMAD R208, R208, c[0x0][0x1c0], RZ ;  /* 0x00007000d0d07a24 */ /* 0x000fe200078e02ff */
[-C--:B------:R-:W-:Y:S03]  /*75f0*/  LEA.HI.X.SX32 R31, R141, R33.reuse, 0x2, P2 ;  /* 0x000000218d1f7211 */ /* 0x080fe600010f16ff */
[----:B------:R-:W-:Y:S05]  /*7600*/  IMAD.SHL.U32 R208, R208, 0x10, RZ ;  /* 0x00000010d0d07824 */ /* 0x000fea00078e00ff */
[C---:B------:R-:W-:Y:S02]  /*7610*/  IADD3 R142, R208.reuse, 0x20, RZ ;  /* 0x00000020d08e7810 */ /* 0x040fe40007ffe0ff */
[----:B------:R-:W-:Y:S02]  /*7620*/  IADD3 R141, R208, 0x20, RZ ;  /* 0x00000020d08d7810 */ /* 0x000fe40007ffe0ff */
[-C--:B-1----:R-:W-:Y:S01]  /*7630*/  LEA.HI.X.SX32 R5, R0, R33.reuse, 0x2, P1 ;  /* 0x0000002100057211 */ /* 0x082fe200008f16ff */
[----:B----4-:R1:W-:Y:S04]  /*7640*/  @P0 STL [R1], R146 ;  /* 0x0000009201000387 */ /* 0x0103e80000100800 */
[----:B------:R-:W2:Y:S01]  /*7650*/  LDL R0, [R1+0x14] ;  /* 0x0000140001007983 */ /* 0x000ea20000100800 */
[----:B-1----:R-:W-:Y:S04]  /*7660*/  IMAD.MOV.U32 R146, RZ, RZ, c[0x0][0x22c] ;  /* 0x00008b00ff927624 */ /* 0x002fe800078e00ff */
[----:B------:R-:W-:Y:S04]  /*7670*/  IMAD R146, R146, c[0x0][0x1c0], RZ ;  /* 0x0000700092927a24 */ /* 0x000fe800078e02ff */
[----:B------:R-:W-:Y:S05]  /*7680*/  IMAD.SHL.U32 R146, R146, 0x10, RZ ;  /* 0x0000001092927824 */ /* 0x000fea00078e00ff */
[CC--:B------:R-:W-:Y:S02]  /*7690*/  LEA R136, P0, R146.reuse, R32.reuse, 0x2 ;  /* 0x0000002092887211 */ /* 0x0c0fe400078010ff */
[C---:B------:R-:W-:Y:S02]  /*76a0*/  IADD3 R134, R146.reuse, 0x40, RZ ;  /* 0x0000004092867810 */ /* 0x040fe40007ffe0ff */
[-C--:B------:R-:W-:Y:S02]  /*76b0*/  LEA.HI.X.SX32 R137, R146, R33.reuse, 0x2, P0 ;  /* 0x0000002192897211 */ /* 0x080fe400000f16ff */
[CC--:B------:R-:W-:Y:S03]  /*76c0*/  LEA R34, P0, R147.reuse, R32.reuse, 0x2 ;  /* 0x0000002093227211 */ /* 0x0c0fe600078010ff */
[----:B------:R1:W-:Y:S01]  /*76d0*/  RED.E.ADD.F32.FTZ.RN.STRONG.GPU [R136.64], R6 ;  /* 0x000000068800798e */ /* 0x0003e2000c10e784 */
[-C--:B------:R-:W-:Y:S01]  /*76e0*/  LEA.HI.X.SX32 R35, R147, R33.reuse, 0x2, P0 ;  /* 0x0000002193237211 */ /* 0x080fe200000f16ff */
[----:B------:R-:W-:Y:S02]  /*76f0*/  IMAD.MOV.U32 R147, RZ, RZ, c[0x0][0x22c] ;  /* 0x00008b00ff937624 */ /* 0x000fe400078e00ff */
[----:B------:R4:W-:Y:S02]  /*7700*/  RED.E.ADD.F32.FTZ.RN.STRONG.GPU [R132.64], R7 ;  /* 0x000000078400798e */ /* 0x0009e4000c10e784 */
[----:B------:R-:W-:Y:S02]  /*7710*/  IMAD R147, R147, c[0x0][0x1c0], RZ ;  /* 0x0000700093937a24 */ /* 0x000fe400078e02ff */
[----:B------:R3:W-:Y:S02]  /*7720*/  RED.E.ADD.F32.FTZ.RN.STRONG.GPU [R34.64], R8 ;  /* 0x000000082200798e */ /* 0x0007e4000c10e784 */
[----:B------:R-:W-:Y:S02]  /*7730*/  IMAD.SHL.U32 R147, R147, 0x8, RZ ;  /* 0x0000000893937824 */ /* 0x000fe400078e00ff */
[----:B------:R3:W-:Y:S02]  /*7740*/  RED.E.ADD.F32.FTZ.RN.STRONG.GPU [R30.64], R9 ;  /* 0x000000091e00798e */ /* 0x0007e4000c10e784 */
[C---:B------:R-:W-:Y:S02]  /*7750*/  IMAD.IADD R142, R147.reuse, 0x1, R142 ;  /* 0x00000001938e7824 */ /* 0x040fe400078e028e */
[----:B------:R3:W-:Y:S01]  /*7760*/  RED.E.ADD.F32.FTZ.RN.STRONG.GPU [R4.64], R10 ;  /* 0x0000000a0400798e */ /* 0x0007e2000c10e784 */
[C---:B------:R-:W-:Y:S04]  /*7770*/  IMAD.IADD R141, R147.reuse, 0x1, R141 ;  /* 0x00000001938d7824 */ /* 0x040fe800078e028d */
[----:B------:R-:W-:Y:S01]  /*7780*/  IMAD.IADD R141, R147, 0x1, R141 ;  /* 0x00000001938d7824 */ /* 0x000fe200078e028d */
[CC--:B-1----:R-:W-:Y:S01]  /*7790*/  LEA R6, P0, R140.reuse, R32.reuse, 0x2 ;  /* 0x000000208c067211 */ /* 0x0c2fe200078010ff */
[----:B----4-:R-:W4:Y:S03]  /*77a0*/  LDL R132, [R1+0xc] ;  /* 0x00000c0001847983 */ /* 0x010f260000100800 */
[-C--:B------:R-:W-:Y:S02]  /*77b0*/  LEA.HI.X.SX32 R7, R140, R33.reuse, 0x2, P0 ;  /* 0x000000218c077211 */ /* 0x080fe400000f16ff */
[----:B------:R-:W-:Y:S02]  /*77c0*/  IADD3 R140, R209, 0x20, RZ ;  /* 0x00000020d18c7810 */ /* 0x000fe40007ffe0ff */
[C---:B---3--:R-:W-:Y:S01]  /*77d0*/  IADD3 R35, R146.reuse, 0x40, RZ ;  /* 0x0000004092237810 */ /* 0x048fe20007ffe0ff */
[----:B------:R1:W-:Y:S01]  /*77e0*/  RED.E.ADD.F32.FTZ.RN.STRONG.GPU [R6.64], R11 ;  /* 0x0000000b0600798e */ /* 0x0003e2000c10e784 */
[----:B------:R-:W-:Y:S02]  /*77f0*/  IADD3 R34, R146, 0x40, RZ ;  /* 0x0000004092227810 */ /* 0x000fe40007ffe0ff */
[-C--:B------:R-:W-:Y:S01]  /*7800*/  LEA R30, P1, R142, R32.reuse, 0x2 ;  /* 0x000000208e1e7211 */ /* 0x080fe200078210ff */
[----:B------:R3:W-:Y:S01]  /*7810*/  RED.E.ADD.F32.FTZ.RN.STRONG.GPU [R32.64+0x80], R12 ;  /* 0x0000800c2000798e */ /* 0x0007e2000c10e784 */
[----:B------:R-:W-:Y:S01]  /*7820*/  IADD3 R133, R146, 0x40, RZ ;  /* 0x0000004092857810 */ /* 0x000fe20007ffe0ff */
[C---:B------:R-:W-:Y:S01]  /*7830*/  IMAD.IADD R35, R145.reuse, 0x1, R35 ;  /* 0x0000000191237824 */ /* 0x040fe200078e0223 */
[-C--:B------:R-:W-:Y:S01]  /*7840*/  LEA R4, P0, R140, R32.reuse, 0x2 ;  /* 0x000000208c047211 */ /* 0x080fe200078010ff */
[----:B------:R3:W-:Y:S01]  /*7850*/  RED.E.ADD.F32.FTZ.RN.STRONG.GPU [R28.64+0x80], R13 ;  /* 0x0000800d1c00798e */ /* 0x0007e2000c10e784 */
[-C--:B------:R-:W-:Y:S01]  /*7860*/  LEA.HI.X.SX32 R31, R142, R33.reuse, 0x2, P1 ;  /* 0x000000218e1f7211 */ /* 0x080fe200008f16ff */
[C---:B------:R-:W-:Y:S01]  /*7870*/  IMAD.IADD R34, R145.reuse, 0x1, R34 ;  /* 0x0000000191227824 */ /* 0x040fe200078e0222 */
[-C--:B------:R-:W-:Y:S01]  /*7880*/  LEA.HI.X.SX32 R5, R140, R33.reuse, 0x2, P0 ;  /* 0x000000218c057211 */ /* 0x080fe200000f16ff */
[C---:B------:R-:W-:Y:S01]  /*7890*/  IMAD.IADD R133, R145.reuse, 0x1, R133 ;  /* 0x0000000191857824 */ /* 0x040fe200078e0285 */
[----:B------:R-:W-:Y:S01]  /*78a0*/  IADD3 R140, R208, 0x20, RZ ;  /* 0x00000020d08c7810 */ /* 0x000fe20007ffe0ff */
[----:B------:R-:W-:Y:S01]  /*78b0*/  IMAD.IADD R34, R145, 0x1, R34 ;  /* 0x0000000191227824 */ /* 0x000fe200078e0222 */
[-C--:B------:R-:W-:Y:S01]  /*78c0*/  LEA R10, P0, R141, R32.reuse, 0x2 ;  /* 0x000000208d0a7211 */ /* 0x080fe200078010ff */
[----:B------:R3:W-:Y:S01]  /*78d0*/  RED.E.ADD.F32.FTZ.RN.STRONG.GPU [R4.64], R14 ;  /* 0x0000000e0400798e */ /* 0x0007e2000c10e784 */
[----:B------:R-:W-:Y:S02]  /*78e0*/  IMAD.IADD R133, R145, 0x1, R133 ;  /* 0x0000000191857824 */ /* 0x000fe400078e0285 */
[----:B------:R-:W-:Y:S01]  /*78f0*/  IMAD.IADD R140, R147, 0x1, R140 ;  /* 0x00000001938c7824 */ /* 0x000fe200078e028c */
[----:B------:R3:W-:Y:S01]  /*7900*/  RED.E.ADD.F32.FTZ.RN.STRONG.GPU [R30.64], R15 ;  /* 0x0000000f1e00798e */ /* 0x0007e2000c10e784 */
[----:B------:R-:W-:Y:S02]  /*7910*/  IMAD.IADD R133, R145, 0x1, R133 ;  /* 0x0000000191857824 */ /* 0x000fe400078e0285 */
[C---:B------:R-:W-:Y:S04]  /*7920*/  IMAD.IADD R140, R147.reuse, 0x1, R140 ;  /* 0x00000001938c7824 */ /* 0x040fe800078e028c */
[----:B------:R-:W-:Y:S01]  /*7930*/  IMAD.IADD R140, R147, 0x1, R140 ;  /* 0x00000001938c7824 */ /* 0x000fe200078e028c */
[-C--:B-1----:R-:W-:Y:S02]  /*7940*/  LEA.HI.X.SX32 R11, R141, R33.reuse, 0x2, P0 ;  /* 0x000000218d0b7211 */ /* 0x082fe400000f16ff */
[CC--:B------:R-:W-:Y:S02]  /*7950*/  LEA R6, P1, R139.reuse, R32.reuse, 0x2 ;  /* 0x000000208b067211 */ /* 0x0c0fe400078210ff */
[CC--:B------:R-:W-:Y:S01]  /*7960*/  LEA R8, P2, R140.reuse, R32.reuse, 0x2 ;  /* 0x000000208c087211 */ /* 0x0c0fe200078410ff */
[----:B------:R1:W-:Y:S01]  /*7970*/  RED.E.ADD.F32.FTZ.RN.STRONG.GPU [R10.64], R16 ;  /* 0x000000100a00798e */ /* 0x0003e2000c10e784 */
[-C--:B------:R-:W-:Y:S02]  /*7980*/  LEA.HI.X.SX32 R7, R139, R33.reuse, 0x2, P1 ;  /* 0x000000218b077211 */ /* 0x080fe400008f16ff */
[-C--:B------:R-:W-:Y:S02]  /*7990*/  LEA.HI.X.SX32 R9, R140, R33.reuse, 0x2, P2 ;  /* 0x000000218c097211 */ /* 0x080fe400010f16ff */
[CC--:B---3--:R-:W-:Y:S01]  /*79a0*/  LEA R12, P4, R35.reuse, R32.reuse, 0x2 ;  /* 0x00000020230c7211 */ /* 0x0c8fe200078810ff */
[----:B------:R-:W-:Y:S03]  /*79b0*/  LDSM.16.MT88.4 R140, [R3+0x1c00] ;  /* 0x001c0000038c783b */ /* 0x000fe60000004200 */
[-C--:B------:R-:W-:Y:S01]  /*79c0*/  LEA.HI.X.SX32 R13, R35, R33.reuse, 0x2, P4 ;  /* 0x00000021230d7211 */ /* 0x080fe200020f16ff */
[----:B------:R3:W-:Y:S01]  /*79d0*/  RED.E.ADD.F32.FTZ.RN.STRONG.GPU [R8.64], R17 ;  /* 0x000000110800798e */ /* 0x0007e2000c10e784 */
[-C--:B------:R-:W-:Y:S02]  /*79e0*/  LEA R4, P0, R138, R32.reuse, 0x2 ;  /* 0x000000208a047211 */ /* 0x080fe400078010ff */
[-C--:B------:R-:W-:Y:S01]  /*79f0*/  LEA R14, P5, R134, R32.reuse, 0x2 ;  /* 0x00000020860e7211 */ /* 0x080fe200078a10ff */
[----:B------:R-:W-:Y:S01]  /*7a00*/  RED.E.ADD.F32.FTZ.RN.STRONG.GPU [R6.64], R18 ;  /* 0x000000120600798e */ /* 0x000fe2000c10e784 */
[-C--:B------:R-:W-:Y:S02]  /*7a10*/  LEA.HI.X.SX32 R5, R138, R33.reuse, 0x2, P0 ;  /* 0x000000218a057211 */ /* 0x080fe400000f16ff */
[-C--:B------:R-:W-:Y:S01]  /*7a20*/  LEA.HI.X.SX32 R15, R134, R33.reuse, 0x2, P5 ;  /* 0x00000021860f7211 */ /* 0x080fe200028f16ff */
[----:B------:R-:W-:Y:S04]  /*7a30*/  LDSM.16.MT88.4 R136, [R2+0x12800] ;  /* 0x012800000288783b */ /* 0x000fe80000004200 */
[----:B------:R2:W-:Y:S04]  /*7a40*/  RED.E.ADD.F32.FTZ.RN.STRONG.GPU [R4.64], R19 ;  /* 0x000000130400798e */ /* 0x0005e8000c10e784 */
[----:B------:R-:W-:Y:S01]  /*7a50*/  RED.E.ADD.F32.FTZ.RN.STRONG.GPU [R32.64+0x100], R20 ;  /* 0x000100142000798e */ /* 0x000fe2000c10e784 */
[CC--:B-1----:R-:W-:Y:S03]  /*7a60*/  LEA R10, P3, R34.reuse, R32.reuse, 0x2 ;  /* 0x00000020220a7211 */ /* 0x0c2fe600078610ff */
[----:B------:R-:W-:Y:S01]  /*7a70*/  RED.E.ADD.F32.FTZ.RN.STRONG.GPU [R28.64+0x100], R21 ;  /* 0x000100151c00798e */ /* 0x000fe2000c10e784 */
[-C--:B------:R-:W-:Y:S03]  /*7a80*/  LEA.HI.X.SX32 R11, R34, R33.reuse, 0x2, P3 ;  /* 0x00000021220b7211 */ /* 0x080fe600018f16ff */
[----:B------:R-:W-:Y:S01]  /*7a90*/  RED.E.ADD.F32.FTZ.RN.STRONG.GPU [R14.64], R22 ;  /* 0x000000160e00798e */ /* 0x000fe2000c10e784 */
[CC--:B---3--:R-:W-:Y:S03]  /*7aa0*/  LEA R8, P2, R133.reuse, R32.reuse, 0x2 ;  /* 0x0000002085087211 */ /* 0x0c8fe600078410ff */
[----:B------:R-:W-:Y:S01]  /*7ab0*/  RED.E.ADD.F32.FTZ.RN.STRONG.GPU [R12.64], R23 ;  /* 0x000000170c00798e */ /* 0x000fe2000c10e784 */
[-C--:B------:R-:W-:Y:S03]  /*7ac0*/  LEA.HI.X.SX32 R9, R133, R33.reuse, 0x2, P2 ;  /* 0x0000002185097211 */ /* 0x080fe600010f16ff */
[----:B------:R-:W-:Y:S04]  /*7ad0*/  RED.E.ADD.F32.FTZ.RN.STRONG.GPU [R10.64], R24 ;  /* 0x000000180a00798e */ /* 0x000fe8000c10e784 */
[----:B------:R-:W-:Y:S04]  /*7ae0*/  RED.E.ADD.F32.FTZ.RN.STRONG.GPU [R8.64], R25 ;  /* 0x000000190800798e */ /* 0x000fe8000c10e784 */
[----:B------:R-:W-:Y:S04]  /*7af0*/  LDSM.16.MT88.4 R8, [R3] ;  /* 0x000000000308783b */ /* 0x000fe80000004200 */
[----:B------:R-:W-:Y:S04]  /*7b00*/  LDSM.16.MT88.4 R12, [R2+0x11000] ;  /* 0x01100000020c783b */ /* 0x000fe80000004200 */
[----:B------:R-:W-:Y:S04]  /*7b10*/  LDSM.16.MT88.4 R16, [R3+0x1000] ;  /* 0x001000000310783b */ /* 0x000fe80000004200 */
[----:B------:R-:W-:Y:S04]  /*7b20*/  LDSM.16.MT88.4 R28, [R3+0x2000] ;  /* 0x00200000031c783b */ /* 0x000fe80000004200 */
[----:B------:R-:W-:Y:S01]  /*7b30*/  LDSM.16.MT88.4 R20, [R3+0x400] ;  /* 0x000400000314783b */ /* 0x000fe20000004200 */
[CC--:B--2---:R-:W-:Y:S04]  /*7b40*/  LEA R4, P0, R0.reuse, R32.reuse, 0x2 ;  /* 0x0000002000047211 */ /* 0x0c4fe800078010ff */
[-C--:B------:R-:W-:Y:S02]  /*7b50*/  LEA.HI.X.SX32 R5, R0, R33.reuse, 0x2, P0 ;  /* 0x0000002100057211 */ /* 0x080fe400000f16ff */
[----:B------:R-:W-:Y:S02]  /*7b60*/  PLOP3.LUT P0, PT, PT, PT, UP2, 0x80, 0x0 ;  /* 0x000000000000781c */ /* 0x000fe40003f0f028 */
[C---:B------:R-:W-:Y:S02]  /*7b70*/  IADD3 R0, R3.reuse, -0x3000, RZ ;  /* 0xffffd00003007810 */ /* 0x040fe40007ffe0ff */
[C---:B----4-:R-:W-:Y:S04]  /*7b80*/  LEA R6, P1, R132.reuse, R32, 0x2 ;  /* 0x0000002084067211 */ /* 0x050fe800078210ff */
[----:B------:R-:W-:Y:S02]  /*7b90*/  LEA.HI.X.SX32 R7, R132, R33, 0x2, P1 ;  /* 0x0000002184077211 */ /* 0x000fe400008f16ff */
[----:B------:R-:W-:Y:S01]  /*7ba0*/  LDSM.16.MT88.4 R32, [R2+0xf800] ;  /* 0x00f800000220783b */ /* 0x000fe20000004200 */
[----:B------:R-:W-:Y:S01]  /*7bb0*/  PLOP3.LUT P1, PT, PT, PT, UP0, 0x80, 0x0 ;  /* 0x000000000000781c */ /* 0x000fe20003f2f008 */
[----:B------:R-:W-:Y:S02]  /*7bc0*/  @UP3 UIADD3 UR16, UP0, UR16, -0x100, URZ ;  /* 0xffffff0010103890 */ /* 0x000fe4000ff1e03f */
[----:B------:R-:W-:Y:S02]  /*7bd0*/  RED.E.ADD.F32.FTZ.RN.STRONG.GPU [R6.64], R26 ;  /* 0x0000001a0600798e */ /* 0x000fe4000c10e784 */
[----:B------:R-:W-:Y:S02]  /*7be0*/  @UP3 UIADD3.X UR15, UR15, -0x1, URZ, UP0, !UPT ;  /* 0xffffffff0f0f3890 */ /* 0x000fe400087fe43f */
[----:B------:R-:W-:Y:S04]  /*7bf0*/  RED.E.ADD.F32.FTZ.RN.STRONG.GPU [R4.64], R27 ;  /* 0x0000001b0400798e */ /* 0x000fe8000c10e784 */
[----:B------:R-:W1:Y:S02]  /*7c00*/  LDSM.16.MT88.4 R4, [R2+0xf000] ;  /* 0x00f000000204783b */ /* 0x000e640000004200 */
[----:B------:R-:W-:Y:S02]  /*7c10*/  @P1 IADD3 R0, R3, 0x3000, RZ ;  /* 0x0000300003001810 */ /* 0x000fe40007ffe0ff */
        /* <DEDUP_REMOVED lines=221> */
[----:B------:R-:W-:Y:S02]  /*89f0*/  USHF.R.S32.HI UR14, URZ, 0x1f, UR37 ;  /* 0x0000001f3f0e7899 */ /* 0x000fe40008011425 */
[----:B------:R-:W-:Y:S02]  /*8a00*/  UIADD3 UR9, UR9, UR11, URZ ;  /* 0x0000000b09097290 */ /* 0x000fe4000fffe03f */
[----:B------:R-:W-:-:S02]  /*8a10*/  ULDC.64 UR12, c[0x0][0x388] ;  /* 0x0000e200000c7ab9 */ /* 0x000fc40000000a00 */
[----:B------:R-:W-:Y:S02]  /*8a20*/  UIMAD UR7, UR14, UR12, URZ ;  /* 0x0000000c0e0772a4 */ /* 0x000fe4000f8e023f */
[----:B------:R-:W-:Y:S02]  /*8a30*/  UIMAD.WIDE.U32 UR8, UR37, UR12, UR8 ;  /* 0x0000000c250872a5 */ /* 0x000fe4000f8e0008 */
[----:B------:R-:W-:-:S04]  /*8a40*/  UIMAD UR7, UR37, UR13, UR7 ;  /* 0x0000000d250772a4 */ /* 0x000fc8000f8e0207 */
[----:B------:R-:W-:Y:S02]  /*8a50*/  UIADD3 UR15, UR9, UR7, URZ ;  /* 0x00000007090f7290 */ /* 0x000fe4000fffe03f */
[----:B------:R-:W-:Y:S02]  /*8a60*/  UMOV UR14, UR8 ;  /* 0x00000008000e7c82 */ /* 0x000fe40008000000 */
.L_x_107:
        /* <DEDUP_REMOVED lines=11> */
[----:B------:R-:W-:-:S02]  /*8b20*/  USHF.R.S32.HI UR16, URZ, 0x1f, UR37 ;  /* 0x0000001f3f107899 */ /* 0x000fc40008011425 */
[----:B------:R-:W-:Y:S02]  /*8b30*/  UIADD3 UR9, UR9, UR11, URZ ;  /* 0x0000000b09097290 */ /* 0x000fe4000fffe03f */
[----:B------:R-:W-:Y:S02]  /*8b40*/  ULDC.64 UR12, c[0x0][0x390] ;  /* 0x0000e400000c7ab9 */ /* 0x000fe40000000a00 */
[----:B------:R-:W-:Y:S02]  /*8b50*/  UIMAD UR7, UR16, UR12, URZ ;  /* 0x0000000c100772a4 */ /* 0x000fe4000f8e023f */
[----:B------:R-:W-:Y:S02]  /*8b60*/  UIMAD.WIDE.U32 UR8, UR37, UR12, UR8 ;  /* 0x0000000c250872a5 */ /* 0x000fe4000f8e0008 */
[----:B------:R-:W-:-:S04]  /*8b70*/  UIMAD UR7, UR37, UR13, UR7 ;  /* 0x0000000d250772a4 */ /* 0x000fc8000f8e0207 */
[----:B------:R-:W-:Y:S02]  /*8b80*/  UIADD3 UR12, UR9, UR7, URZ ;  /* 0x00000007090c7290 */ /* 0x000fe4000fffe03f */
[----:B------:R-:W-:Y:S02]  /*8b90*/  UMOV UR11, UR8 ;  /* 0x00000008000b7c82 */ /* 0x000fe40008000000 */
.L_x_108:
[----:B------:R-:W-:Y:S01]  /*8ba0*/  BAR.SYNC.DEFER_BLOCKING 0x0 ;  /* 0x0000000000007b1d */ /* 0x000fe20000010000 */
[----:B-1---5:R-:W-:Y:S01]  /*8bb0*/  IMAD.SHL.U32 R3, R144, 0x2, RZ ;  /* 0x0000000290037824 */ /* 0x022fe200078e00ff */
[--C-:B------:R-:W-:Y:S01]  /*8bc0*/  SHF.R.S32.HI R7, RZ, 0x1f, R248.reuse ;  /* 0x0000001fff077819 */ /* 0x100fe200000114f8 */
[----:B------:R-:W-:Y:S01]  /*8bd0*/  USHF.R.S32.HI UR10, URZ, 0x1f, UR22 ;  /* 0x0000001f3f0a7899 */ /* 0x000fe20008011416 */
[----:B------:R-:W-:Y:S01]  /*8be0*/  IMAD.U32 R0, RZ, RZ, UR22 ;  /* 0x00000016ff007e24 */ /* 0x000fe2000f8e00ff */
[----:B------:R-:W-:Y:S01]  /*8bf0*/  UIMAD UR6, UR21, -0x80, UR6 ;  /* 0xffffff80150678a4 */ /* 0x000fe2000f8e0206 */
[----:B------:R-:W1:Y:S01]  /*8c00*/  S2R R9, SR_TID.X ;  /* 0x0000000000097919 */ /* 0x000e620000002100 */
[----:B------:R-:W-:Y:S01]  /*8c10*/  IMAD.MOV.U32 R6, RZ, RZ, R248 ;  /* 0x000000ffff067224 */ /* 0x000fe200078e00f8 */
[----:B------:R-:W-:Y:S01]  /*8c20*/  ULDC.64 UR8, c[0x0][0x3a0] ;  /* 0x0000e80000087ab9 */ /* 0x000fe20000000a00 */
[----:B------:R-:W-:Y:S01]  /*8c30*/  BSSY B0, `(.L_x_109) ;  /* 0x000002e000007945 */ /* 0x000fe20003800000 */
[----:B------:R-:W-:Y:S01]  /*8c40*/  UIMAD UR7, UR10, UR8, URZ ;  /* 0x000000080a0772a4 */ /* 0x000fe2000f8e023f */
[----:B------:R-:W-:Y:S01]  /*8c50*/  IMAD.WIDE.U32 R4, R0, c[0x0][0x3a0], R6 ;  /* 0x0000e80000047a25 */ /* 0x000fe200078e0006 */
[----:B------:R-:W-:-:S02]  /*8c60*/  USHF.R.S32.HI UR13, URZ, 0x1f, UR39 ;  /* 0x0000001f3f0d7899 */ /* 0x000fc40008011427 */
[----:B------:R-:W-:Y:S02]  /*8c70*/  UIMAD UR7, UR22, UR9, UR7 ;  /* 0x00000009160772a4 */ /* 0x000fe4000f8e0207 */
[----:B------:R-:W-:Y:S01]  /*8c80*/  IADD3 R4, P0, R4, UR14, RZ ;  /* 0x0000000e04047c10 */ /* 0x000fe2000ff1e0ff */
[----:B------:R-:W-:-:S03]  /*8c90*/  ULDC.64 UR8, c[0x0][0x3b8] ;  /* 0x0000ee0000087ab9 */ /* 0x000fc60000000a00 */
[----:B------:R-:W-:Y:S01]  /*8ca0*/  IMAD.U32 R8, RZ, RZ, UR7 ;  /* 0x00000007ff087e24 */ /* 0x000fe2000f8e00ff */
[----:B------:R-:W-:Y:S01]  /*8cb0*/  UIMAD UR7, UR13, UR8, URZ ;  /* 0x000000080d0772a4 */ /* 0x000fe2000f8e023f */
[----:B------:R2:W3:Y:S03]  /*8cc0*/  LDS.128 R36, [R3+0xa000] ;  /* 0x00a0000003247984 */ /* 0x0004e60000000c00 */
[----:B------:R-:W-:Y:S01]  /*8cd0*/  IADD3.X R5, R5, UR15, R8, P0, !PT ;  /* 0x0000000f05057c10 */ /* 0x000fe200087fe408 */
[----:B------:R-:W-:Y:S01]  /*8ce0*/  IMAD.U32 R8, RZ, RZ, UR39 ;  /* 0x00000027ff087e24 */ /* 0x000fe2000f8e00ff */
[----:B------:R-:W-:Y:S01]  /*8cf0*/  UIMAD UR7, UR39, UR9, UR7 ;  /* 0x00000009270772a4 */ /* 0x000fe2000f8e0207 */
[----:B------:R2:W4:Y:S01]  /*8d00*/  LDS.128 R32, [R3+0xc000] ;  /* 0x00c0000003207984 */ /* 0x0005220000000c00 */
[----:B-1----:R-:W-:-:S03]  /*8d10*/  SHF.R.S32.HI R0, RZ, 0x1f, R9 ;  /* 0x0000001fff007819 */ /* 0x002fc60000011409 */
[----:B------:R2:W1:Y:S01]  /*8d20*/  LDS.128 R28, [R3+0xe000] ;  /* 0x00e00000031c7984 */ /* 0x0004620000000c00 */
[----:B------:R-:W-:Y:S01]  /*8d30*/  LEA.HI R0, R0, R9, RZ, 0x2 ;  /* 0x0000000900007211 */ /* 0x000fe200078f10ff */
[----:B------:R-:W-:Y:S02]  /*8d40*/  IMAD.WIDE.U32 R8, R8, c[0x0][0x3b8], R4 ;  /* 0x0000ee0008087a25 */ /* 0x000fe400078e0004 */
[----:B------:R2:W1:Y:S01]  /*8d50*/  LDS.128 R48, [R3+0xf000] ;  /* 0x00f0000003307984 */ /* 0x0004620000000c00 */
[----:B------:R-:W-:-:S03]  /*8d60*/  SHF.R.S32.HI R0, RZ, 0x2, R0 ;  /* 0x00000002ff007819 */ /* 0x000fc60000011400 */
        /* <DEDUP_REMOVED lines=26> */
.L_x_110:
[----:B------:R-:W-:Y:S05]  /*8f10*/  BSYNC B0 ;  /* 0x0000000000007941 */ /* 0x000fea0003800000 */
.L_x_109:
        /* <DEDUP_REMOVED lines=20> */
.L_x_112:
[----:B------:R-:W-:Y:S05]  /*9060*/  BSYNC B0 ;  /* 0x0000000000007941 */ /* 0x000fea0003800000 */
.L_x_111:
[----:B------:R-:W-:Y:S01]  /*9070*/  ULDC.64 UR6, c[0x0][0x3a8] ;  /* 0x0000ea0000067ab9 */ /* 0x000fe20000000a00 */
[----:B------:R-:W-:Y:S01]  /*9080*/  IMAD.U32 R3, RZ, RZ, UR22 ;  /* 0x00000016ff037e24 */ /* 0x000fe2000f8e00ff */
        /* <DEDUP_REMOVED lines=29> */
.L_x_114:
[----:B------:R-:W-:Y:S05]  /*9260*/  BSYNC B0 ;  /* 0x0000000000007941 */ /* 0x000fea0003800000 */
.L_x_113:
[----:B------:R-:W-:Y:S05]  /*9270*/  @P3 BRA `(.L_x_88) ;  /* 0x000000f000003947 */ /* 0x000fea0003800000 */
[----:B------:R-:W-:Y:S01]  /*9280*/  IADD3 R0, P0, R0, 0x40, RZ ;  /* 0x0000004000007810 */ /* 0x000fe20007f1e0ff */
[----:B------:R-:W-:Y:S01]  /*9290*/  IMAD.MOV.U32 R7, RZ, RZ, R3 ;  /* 0x000000ffff077224 */ /* 0x000fe200078e0003 */
[----:B------:R-:W-:-:S02]  /*92a0*/  ISETP.GE.AND P2, PT, R248, c[0x0][0x220], PT ;  /* 0x00008800f8007a0c */ /* 0x000fc40003f46270 */
[----:B------:R-:W-:Y:S01]  /*92b0*/  ISETP.GE.AND P1, PT, R223, c[0x0][0x220], PT ;  /* 0x00008800df007a0c */ /* 0x000fe20003f26270 */
        /* <DEDUP_REMOVED lines=9> */
[----:B------:R1:W-:Y:S04]  /*9350*/  @!P1 STG.E.128 [R4.64+0x40], R56 ;  /* 0x0000403804009986 */ /* 0x0003e8000c101d04 */
[----:B------:R1:W-:Y:S02]  /*9360*/  @!P0 STG.E.128 [R4.64+0x80], R52 ;  /* 0x0000803404008986 */ /* 0x0003e4000c101d04 */
.L_x_88:
[----:B------:R-:W-:Y:S05]  /*9370*/  BSYNC B1 ;  /* 0x0000000000017941 */ /* 0x000fea0003800000 */
.L_x_74:
        /* <DEDUP_REMOVED lines=11> */
.L_x_115:
[----:B------:R-:W-:Y:S05]  /*9430*/  EXIT ;  /* 0x000000000000794d */ /* 0x000fea0003800000 */
.L_x_117:
        /* <DEDUP_REMOVED lines=12> */
.L_x_1276:


//--------------------- .text._ZN5flash44flash_bwd_dq_dk_dv_loop_seqk_parallel_kernelI23Flash_bwd_kernel_traitsILi96ELi64ELi128ELi8ELi2ELi4ELi4ELb1ELb0EN7cutlass10bfloat16_tE19Flash_kernel_traitsILi96ELi64ELi128ELi8ES3_EELb0ELb0ELb0ELb0ELb1ELb1ELb0EEEvNS_16Flash_bwd_paramsE --------------------------
	.section	.text._ZN5flash44flash_bwd_dq_dk_dv_loop_seqk_parallel_kernelI23Flash_bwd_kernel_traitsILi96ELi64ELi128ELi8ELi2ELi4ELi4ELb1ELb0EN7cutlass10bfloat16_tE19Flash_kernel_traitsILi96ELi64ELi128ELi8ES3_EELb0ELb0ELb0ELb0ELb1ELb1ELb0EEEvNS_16Flash_bwd_paramsE,"ax",@progbits
	.sectioninfo	@"SHI_REGISTERS=255"
	.align	128
        .global         _ZN5flash44flash_bwd_dq_dk_dv_loop_seqk_parallel_kernelI23Flash_bwd_kernel_traitsILi96ELi64ELi128ELi8ELi2ELi4ELi4ELb1ELb0EN7cutlass10bfloat16_tE19Flash_kernel_traitsILi96ELi64ELi128ELi8ES3_EELb0ELb0ELb0ELb0ELb1ELb1ELb0EEEvNS_16Flash_bwd_paramsE
        .type           _ZN5flash44flash_bwd_dq_dk_dv_loop_seqk_parallel_kernelI23Flash_bwd_kernel_traitsILi96ELi64ELi128ELi8ELi2ELi4ELi4ELb1ELb0EN7cutlass10bfloat16_tE19Flash_kernel_traitsILi96ELi64ELi128ELi8ES3_EELb0ELb0ELb0ELb0ELb1ELb1ELb0EEEvNS_16Flash_bwd_paramsE,@function
        .size           _ZN5flash44flash_bwd_dq_dk_dv_loop_seqk_parallel_kernelI23Flash_bwd_kernel_traitsILi96ELi64ELi128ELi8ELi2ELi4ELi4ELb1ELb0EN7cutlass10bfloat16_tE19Flash_kernel_traitsILi96ELi64ELi128ELi8ES3_EELb0ELb0ELb0ELb0ELb1ELb1ELb0EEEvNS_16Flash_bwd_paramsE,(.L_x_1277 - _ZN5flash44flash_bwd_dq_dk_dv_loop_seqk_parallel_kernelI23Flash_bwd_kernel_traitsILi96ELi64ELi128ELi8ELi2ELi4ELi4ELb1ELb0EN7cutlass10bfloat16_tE19Flash_kernel_traitsILi96ELi64ELi128ELi8ES3_EELb0ELb0ELb0ELb0ELb1ELb1ELb0EEEvNS_16Flash_bwd_paramsE)
        .other          _ZN5flash44flash_bwd_dq_dk_dv_loop_seqk_parallel_kernelI23Flash_bwd_kernel_traitsILi96ELi64ELi128ELi8ELi2ELi4ELi4ELb1ELb0EN7cutlass10bfloat16_tE19Flash_kernel_traitsILi96ELi64ELi128ELi8ES3_EELb0ELb0ELb0ELb0ELb1ELb1ELb0EEEvNS_16Flash_bwd_paramsE,@"STO_CUDA_ENTRY STV_DEFAULT"
_ZN5flash44flash_bwd_dq_dk_dv_loop_seqk_parallel_kernelI23Flash_bwd_kernel_traitsILi96ELi64ELi128ELi8ELi2ELi4ELi4ELb1ELb0EN7cutlass10bfloat16_tE19Flash_kernel_traitsILi96ELi64ELi128ELi8ES3_EELb0ELb0ELb0ELb0ELb1ELb1ELb0EEEvNS_16Flash_bwd_paramsE:
.text._ZN5flash44flash_bwd_dq_dk_dv_loop_seqk_parallel_kernelI23Flash_bwd_kernel_traitsILi96ELi64ELi128ELi8ELi2ELi4ELi4ELb1ELb0EN7cutlass10bfloat16_tE19Flash_kernel_traitsILi96ELi64ELi128ELi8ES3_EELb0ELb0ELb0ELb0ELb1ELb1ELb0EEEvNS_16Flash_bwd_paramsE:
        /* <DEDUP_REMOVED lines=12> */
[----:B------:R-:W-:Y:S01]  /*00c0*/  IMAD.MOV.U32 R230, RZ, RZ, 0x20 ;  /* 0x00000020ffe67424 */ /* 0x000fe200078e00ff */
[----:B------:R-:W-:Y:S01]  /*00d0*/  ULDC UR40, c[0x0][0x22c] ;  /* 0x00008b0000287ab9 */ /* 0x000fe20000000800 */
[----:B------:R-:W-:Y:S01]  /*00e0*/  IMAD.MOV.U32 R240, RZ, RZ, -0x10 ;  /* 0xfffffff0fff07424 */ /* 0x000fe200078e00ff */
[----:B------:R-:W-:Y:S01]  /*00f0*/  ULDC UR18, c[0x0][0x1c0] ;  /* 0x0000700000127ab9 */ /* 0x000fe20000000800 */
[----:B------:R-:W-:Y:S01]  /*0100*/  IMAD.MOV.U32 R227, RZ, RZ, -0x40 ;  /* 0xffffffc0ffe37424 */ /* 0x000fe200078e00ff */
[----:B------:R-:W-:Y:S02]  /*0110*/  UIMAD UR27, UR40, UR18, URZ ;  /* 0x00000012281b72a4 */ /* 0x000fe4000f8e023f */
[----:B------:R-:W-:Y:S02]  /*0120*/  UMOV UR4, 0x80 ;  /* 0x0000008000047882 */ /* 0x000fe40000000000 */
[----:B------:R-:W-:-:S02]  /*0130*/  ULDC UR5, c[0x0][0x210] ;  /* 0x0000840000057ab9 */ /* 0x000fc40000000800 */
[----:B------:R-:W-:Y:S02]  /*0140*/  ULDC UR30, c[0x0][0x234] ;  /* 0x00008d00001e7ab9 */ /* 0x000fe40000000800 */
[----:B------:R-:W-:Y:S02]  /*0150*/  ULDC UR29, c[0x0][0x224] ;  /* 0x00008900001d7ab9 */ /* 0x000fe40000000800 */
[----:B------:R-:W-:Y:S02]  /*0160*/  UIMAD UR30, UR4, UR5, UR30 ;  /* 0x00000005041e72a4 */ /* 0x000fe4000f8e021e */
[----:B------:R-:W-:Y:S02]  /*0170*/  UIADD3 UR29, UR4, UR29, URZ ;  /* 0x0000001d041d7290 */ /* 0x000fe4000fffe03f */
[----:B------:R-:W-:Y:S02]  /*0180*/  USHF.R.S32.HI UR4, URZ, 0x1f, UR40 ;  /* 0x0000001f3f047899 */ /* 0x000fe40008011428 */
[----:B------:R-:W-:Y:S01]  /*0190*/  USHF.L.U32 UR26, UR27, 0x6, URZ ;  /* 0x000000061b1a7899 */ /* 0x000fe2000800063f */
[----:B-1----:R-:W-:Y:S01]  /*01a0*/  SHF.R.S32.HI R0, RZ, 0x1f, R7 ;  /* 0x0000001fff007819 */ /* 0x002fe20000011407 */
[----:B------:R-:W-:-:S02]  /*01b0*/  UIMAD.WIDE.U32 UR40, UR40, UR18, URZ ;  /* 0x00000012282872a5 */ /* 0x000fc4000f8e003f */
[----:B------:R-:W-:Y:S01]  /*01c0*/  ULDC.64 UR42, c[0x0][0x118] ;  /* 0x00004600002a7ab9 */ /* 0x000fe20000000a00 */
[CC--:B------:R-:W-:Y:S01]  /*01d0*/  LEA.HI R4, R0.reuse, R7.reuse, RZ, 0x2 ;  /* 0x0000000700047211 */ /* 0x0c0fe200078f10ff */
[----:B------:R-:W-:Y:S01]  /*01e0*/  ULDC UR11, c[0x0][0x1c0] ;  /* 0x00007000000b7ab9 */ /* 0x000fe20000000800 */
[CC--:B------:R-:W-:Y:S01]  /*01f0*/  LEA.HI R17, R0.reuse, R7.reuse, RZ, 0x3 ;  /* 0x0000000700117211 */ /* 0x0c0fe200078f18ff */
[----:B------:R-:W-:Y:S01]  /*0200*/  ULDC UR10, c[0x0][0x224] ;  /* 0x00008900000a7ab9 */ /* 0x000fe20000000800 */
[CC--:B------:R-:W-:Y:S01]  /*0210*/  LEA.HI R3, R0.reuse, R7.reuse, RZ, 0x5 ;  /* 0x0000000700037211 */ /* 0x0c0fe200078f28ff */
[----:B------:R-:W-:Y:S01]  /*0220*/  UMOV UR12, 0x4 ;  /* 0x00000004000c7882 */ /* 0x000fe20000000000 */
[CC--:B------:R-:W-:Y:S01]  /*0230*/  LEA.HI R10, R0.reuse, R7.reuse, RZ, 0x4 ;  /* 0x00000007000a7211 */ /* 0x0c0fe200078f20ff */
[----:B------:R-:W-:Y:S01]  /*0240*/  ULDC.64 UR38, c[0x0][0x200] ;  /* 0x0000800000267ab9 */ /* 0x000fe20000000a00 */
[CC--:B------:R-:W-:Y:S01]  /*0250*/  LEA.HI R16, R0.reuse, R7.reuse, RZ, 0x6 ;  /* 0x0000000700107211 */ /* 0x0c0fe200078f30ff */
[----:B------:R-:W-:Y:S01]  /*0260*/  ULDC.64 UR36, c[0x0][0x3c8] ;  /* 0x0000f20000247ab9 */ /* 0x000fe20000000a00 */
[----:B------:R-:W-:Y:S01]  /*0270*/  LEA.HI R22, R0, R7, RZ, 0x7 ;  /* 0x0000000700167211 */ /* 0x000fe200078f38ff */
[----:B------:R-:W-:Y:S01]  /*0280*/  ULDC UR9, c[0x0][0x224] ;  /* 0x0000890000097ab9 */ /* 0x000fe20000000800 */
[--C-:B------:R-:W-:Y:S01]  /*0290*/  SHF.R.S32.HI R0, RZ, 0x2, R4.reuse ;  /* 0x00000002ff007819 */ /* 0x100fe20000011404 */
[----:B------:R-:W-:Y:S01]  /*02a0*/  ULDC UR8, c[0x0][0x22c] ;  /* 0x00008b0000087ab9 */ /* 0x000fe20000000800 */
[----:B------:R-:W-:Y:S01]  /*02b0*/  SHF.R.S32.HI R2, RZ, 0x1f, R4 ;  /* 0x0000001fff027819 */ /* 0x000fe20000011404 */
[----:B------:R-:W-:Y:S01]  /*02c0*/  UIMAD UR18, UR4, UR18, URZ ;  /* 0x00000012041272a4 */ /* 0x000fe2000f8e023f */
[----:B------:R-:W-:Y:S01]  /*02d0*/  SHF.R.S32.HI R6, RZ, 0x3, R17 ;  /* 0x00000003ff067819 */ /* 0x000fe20000011411 */
[----:B------:R-:W-:Y:S01]  /*02e0*/  USHF.R.S32.HI UR21, URZ, 0x1f, UR26 ;  /* 0x0000001f3f157899 */ /* 0x000fe2000801141a */
[----:B------:R-:W-:Y:S01]  /*02f0*/  LOP3.LUT R5, R4, 0xfffffffc, RZ, 0xc0, !PT ;  /* 0xfffffffc04057812 */ /* 0x000fe200078ec0ff */
[----:B------:R-:W-:Y:S01]  /*0300*/  UMOV UR16, 0xffffd000 ;  /* 0xffffd00000107882 */ /* 0x000fe20000000000 */
[-C--:B------:R-:W-:Y:S01]  /*0310*/  LEA.HI R2, R2, R0.reuse, RZ, 0x3 ;  /* 0x0000000002027211 */ /* 0x080fe200078f18ff */
[----:B------:R-:W-:Y:S01]  /*0320*/  IMAD.SHL.U32 R6, R6, 0x40, RZ ;  /* 0x0000004006067824 */ /* 0x000fe200078e00ff */
[----:B------:R-:W-:Y:S01]  /*0330*/  LEA.HI R4, R4, R0, RZ, 0x1 ;  /* 0x0000000004047211 */ /* 0x000fe200078f08ff */
[----:B------:R-:W-:Y:S01]  /*0340*/  IMAD.IADD R19, R7, 0x1, -R5 ;  /* 0x0000000107137824 */ /* 0x000fe200078e0a05 */
[----:B------:R-:W-:-:S02]  /*0350*/  LOP3.LUT R2, R2, 0xfffffff8, RZ, 0xc0, !PT ;  /* 0xfffffff802027812 */ /* 0x000fc400078ec0ff */
[----:B------:R-:W-:Y:S01]  /*0360*/  LOP3.LUT R4, R4, 0x7fffffe, RZ, 0xc0, !PT ;  /* 0x07fffffe04047812 */ /* 0x000fe200078ec0ff */
[----:B------:R-:W-:Y:S01]  /*0370*/  IMAD.SHL.U32 R9, R19, 0x8, RZ ;  /* 0x0000000813097824 */ /* 0x000fe200078e00ff */
[----:B------:R-:W-:Y:S01]  /*0380*/  LOP3.LUT R12, R3, 0xffffffe0, RZ, 0xc0, !PT ;  /* 0xffffffe0030c7812 */ /* 0x000fe200078ec0ff */
[C---:B------:R-:W-:Y:S01]  /*0390*/  IMAD.IADD R11, R0.reuse, 0x1, -R2 ;  /* 0x00000001000b7824 */ /* 0x040fe200078e0a02 */
[----:B------:R-:W-:Y:S01]  /*03a0*/  LOP3.LUT R13, R17, 0xfffffff8, RZ, 0xc0, !PT ;  /* 0xfffffff8110d7812 */ /* 0x000fe200078ec0ff */
[----:B------:R-:W-:Y:S01]  /*03b0*/  IMAD.IADD R15, R0, 0x1, -R4 ;  /* 0x00000001000f7824 */ /* 0x000fe200078e0a04 */
[----:B------:R-:W-:Y:S01]  /*03c0*/  LOP3.LUT R8, R10, 0xfffffff0, RZ, 0xc0, !PT ;  /* 0xfffffff00a087812 */ /* 0x000fe200078ec0ff */
[C---:B------:R-:W-:Y:S01]  /*03d0*/  IMAD.IADD R12, R7.reuse, 0x1, -R12 ;  /* 0x00000001070c7824 */ /* 0x040fe200078e0a0c */
[----:B------:R-:W-:Y:S01]  /*03e0*/  LOP3.LUT R2, R6, 0xc0, RZ, 0xc0, !PT ;  /* 0x000000c006027812 */ /* 0x000fe200078ec0ff */
[C---:B------:R-:W-:Y:S01]  /*03f0*/  IMAD.IADD R13, R7.reuse, 0x1, -R13 ;  /* 0x00000001070d7824 */ /* 0x040fe200078e0a0d */
[--C-:B------:R-:W-:Y:S01]  /*0400*/  SHF.R.S32.HI R0, RZ, 0x5, R3.reuse ;  /* 0x00000005ff007819 */ /* 0x100fe20000011403 */
[----:B------:R-:W-:Y:S01]  /*0410*/  IMAD.IADD R7, R7, 0x1, -R8 ;  /* 0x0000000107077824 */ /* 0x000fe200078e0a08 */
[----:B------:R-:W-:-:S02]  /*0420*/  SHF.R.S32.HI R4, RZ, 0x1f, R3 ;  /* 0x0000001fff047819 */ /* 0x000fc40000011403 */
[----:B------:R-:W-:Y:S02]  /*0430*/  LOP3.LUT R9, R2, 0x18, R9, 0xf8, !PT ;  /* 0x0000001802097812 */ /* 0x000fe400078ef809 */
[----:B------:R-:W-:Y:S02]  /*0440*/  SHF.R.U32.HI R6, RZ, 0x3, R2 ;  /* 0x00000003ff067819 */ /* 0x000fe40000011602 */
[-C--:B------:R-:W-:Y:S02]  /*0450*/  LEA.HI R5, R3, R0.reuse, RZ, 0x1 ;  /* 0x0000000003057211 */ /* 0x080fe400078f08ff */
[----:B------:R-:W-:Y:S02]  /*0460*/  LEA.HI R2, R4, R0, RZ, 0x2 ;  /* 0x0000000004027211 */ /* 0x000fe400078f10ff */
[----:B------:R-:W-:Y:S02]  /*0470*/  SHF.R.S32.HI R8, RZ, 0x4, R10 ;  /* 0x00000004ff087819 */ /* 0x000fe4000001140a */
[----:B------:R-:W-:-:S02]  /*0480*/  LOP3.LUT R5, R5, 0xfffffffe, RZ, 0xc0, !PT ;  /* 0xfffffffe05057812 */ /* 0x000fc400078ec0ff */
[----:B------:R-:W-:Y:S02]  /*0490*/  LOP3.LUT R2, R2, 0xfffffffc, RZ, 0xc0, !PT ;  /* 0xfffffffc02027812 */ /* 0x000fe400078ec0ff */
[----:B------:R-:W-:Y:S01]  /*04a0*/  LEA.HI R3, R10, R8, RZ, 0x1 ;  /* 0x000000080a037211 */ /* 0x000fe200078f08ff */
[C---:B------:R-:W-:Y:S01]  /*04b0*/  IMAD.IADD R231, R0.reuse, 0x1, -R5 ;  /* 0x0000000100e77824 */ /* 0x040fe200078e0a05 */
[----:B------:R-:W-:Y:S01]  /*04c0*/  LOP3.LUT R6, R9, R6, RZ, 0x3c, !PT ;  /* 0x0000000609067212 */ /* 0x000fe200078e3cff */
[C---:B------:R-:W-:Y:S01]  /*04d0*/  IMAD.IADD R14, R0.reuse, 0x1, -R2 ;  /* 0x00000001000e7824 */ /* 0x040fe200078e0a02 */
[----:B------:R-:W-:Y:S01]  /*04e0*/  LOP3.LUT R3, R3, 0xfffffffe, RZ, 0xc0, !PT ;  /* 0xfffffffe03037812 */ /* 0x000fe200078ec0ff */
[----:B------:R-:W-:Y:S01]  /*04f0*/  IMAD R0, R0, 0x8, R15 ;  /* 0x0000000800007824 */ /* 0x000fe200078e020f */
[----:B------:R-:W-:Y:S02]  /*0500*/  LEA.HI R4, R13, R13, RZ, 0x1 ;  /* 0x0000000d0d047211 */ /* 0x000fe400078f08ff */
[----:B------:R-:W-:Y:S01]  /*0510*/  SHF.R.S32.HI R9, RZ, 0x1f, R12 ;  /* 0x0000001fff097819 */ /* 0x000fe2000001140c */
[----:B------:R-:W-:Y:S01]  /*0520*/  IMAD.IADD R15, R8, 0x1, -R3 ;  /* 0x00000001080f7824 */ /* 0x000fe200078e0a03 */
[----:B------:R-:W-:Y:S01]  /*0530*/  SHF.R.S32.HI R3, RZ, 0x1f, R7 ;  /* 0x0000001fff037819 */ /* 0x000fe20000011407 */
[----:B------:R-:W-:Y:S01]  /*0540*/  IMAD.U32 R2, R0, 0x20, R6 ;  /* 0x0000002000027824 */ /* 0x000fe200078e0006 */
[----:B------:R-:W-:-:S02]  /*0550*/  LOP3.LUT R0, R4, 0x3fffffe, RZ, 0xc0, !PT ;  /* 0x03fffffe04007812 */ /* 0x000fc400078ec0ff */
[----:B------:R-:W-:Y:S02]  /*0560*/  SHF.R.S32.HI R10, RZ, 0x6, R16 ;  /* 0x00000006ff0a7819 */ /* 0x000fe40000011410 */
[----:B------:R-:W-:Y:S01]  /*0570*/  LEA.HI R21, R9, R12, RZ, 0x2 ;  /* 0x0000000c09157211 */ /* 0x000fe200078f10ff */
[----:B------:R1:W-:Y:S01]  /*0580*/  STL [R1+0x20], R2 ;  /* 0x0000200201007387 */ /* 0x0003e20000100800 */
[----:B------:R-:W-:Y:S01]  /*0590*/  LEA.HI R12, R3, R7, RZ, 0x3 ;  /* 0x00000007030c7211 */ /* 0x000fe200078f18ff */
[----:B------:R-:W-:Y:S01]  /*05a0*/  IMAD.IADD R6, R13, 0x1, -R0 ;  /* 0x000000010d067824 */ /* 0x000fe200078e0a00 */
[C---:B------:R-:W-:Y:S01]  /*05b0*/  LOP3.LUT R5, R11.reuse, 0x1, RZ, 0xc0, !PT ;  /* 0x000000010b057812 */ /* 0x040fe200078ec0ff */
[----:B------:R-:W-:Y:S01]  /*05c0*/  IMAD R0, R10, 0x4, R15 ;  /* 0x000000040a007824 */ /* 0x000fe200078e020f */
[----:B------:R-:W-:Y:S02]  /*05d0*/  LOP3.LUT R3, R12, 0xfffffff8, RZ, 0xc0, !PT ;  /* 0xfffffff80c037812 */ /* 0x000fe400078ec0ff */
[----:B------:R-:W-:Y:S01]  /*05e0*/  LEA.HI R9, R11, R11, RZ, 0x1 ;  /* 0x0000000b0b097211 */ /* 0x000fe200078f08ff */
[----:B------:R-:W-:Y:S01]  /*05f0*/  IMAD R20, R0, 0x8, R6 ;  /* 0x0000000800147824 */ /* 0x000fe200078e0206 */
[----:B------:R-:W-:Y:S01]  /*0600*/  SHF.R.S32.HI R0, RZ, 0x1, R4 ;  /* 0x00000001ff007819 */ /* 0x000fe20000011404 */
[----:B------:R-:W-:Y:S01]  /*0610*/  IMAD.IADD R16, R7, 0x1, -R3 ;  /* 0x0000000107107824 */ /* 0x000fe200078e0a03 */
[----:B------:R-:W-:Y:S01]  /*0620*/  ISETP.NE.U32.AND P5, PT, R5, 0x1, PT ;  /* 0x000000010500780c */ /* 0x000fe20003fa5070 */
[----:B------:R-:W-:Y:S01]  /*0630*/  IMAD.SHL.U32 R3, R13, 0x40, RZ ;  /* 0x000000400d037824 */ /* 0x000fe200078e00ff */
[C---:B------:R-:W-:Y:S01]  /*0640*/  LOP3.LUT P6, RZ, R0.reuse, 0x2, RZ, 0xc0, !PT ;  /* 0x0000000200ff7812 */ /* 0x040fe200078cc0ff */
[----:B------:R-:W-:Y:S01]  /*0650*/  IMAD.SHL.U32 R0, R0, 0x40, RZ ;  /* 0x0000004000007824 */ /* 0x000fe200078e00ff */
[----:B------:R-:W-:-:S02]  /*0660*/  LOP3.LUT P4, RZ, R11, 0x2, RZ, 0xc0, !PT ;  /* 0x000000020bff7812 */ /* 0x000fc4000788c0ff */
[----:B------:R-:W-:Y:S02]  /*0670*/  LOP3.LUT R6, R3, 0x1c0, RZ, 0xc0, !PT ;  /* 0x000001c003067812 */ /* 0x000fe400078ec0ff */
[----:B------:R-:W-:Y:S02]  /*0680*/  LOP3.LUT R0, R0, 0xc0, RZ, 0xc0, !PT ;  /* 0x000000c000007812 */ /* 0x000fe400078ec0ff */
[----:B------:R-:W-:Y:S02]  /*0690*/  SEL R221, R230, 0xffffffe0, !P6 ;  /* 0xffffffe0e6dd7807 */ /* 0x000fe40007000000 */
[----:B------:R-:W-:Y:S02]  /*06a0*/  SEL R240, R240, 0x10, !P5 ;  /* 0x00000010f0f07807 */ /* 0x000fe40006800000 */
[----:B-1----:R-:W-:-:S04]  /*06b0*/  LEA.HI R2, R7, R7, RZ, 0x1 ;  /* 0x0000000707027211 */ /* 0x002fc800078f08ff */
[----:B------:R-:W-:Y:S02]  /*06c0*/  LOP3.LUT R8, R2, 0x7fffffe, RZ, 0xc0, !PT ;  /* 0x07fffffe02087812 */ /* 0x000fe400078ec0ff */
[----:B------:R-:W-:-:S03]  /*06d0*/  SHF.R.S32.HI R4, RZ, 0x1f, R2 ;  /* 0x0000001fff047819 */ /* 0x000fc60000011402 */
[----:B------:R-:W-:Y:S01]  /*06e0*/  IMAD.IADD R18, R7, 0x1, -R8 ;  /* 0x0000000107127824 */ /* 0x000fe200078e0a08 */
[----:B------:R-:W-:Y:S01]  /*06f0*/  SHF.R.S32.HI R7, RZ, 0x1, R2 ;  /* 0x00000001ff077819 */ /* 0x000fe20000011402 */
[----:B------:R-:W-:-:S03]  /*0700*/  IMAD.SHL.U32 R2, R14, 0x10, RZ ;  /* 0x000000100e027824 */ /* 0x000fc600078e00ff */
[----:B------:R-:W-:Y:S02]  /*0710*/  LEA.HI R3, R4, R7, RZ, 0x2 ;  /* 0x0000000704037211 */ /* 0x000fe400078f10ff */
[----:B------:R-:W-:Y:S02]  /*0720*/  LOP3.LUT R4, R0, 0x8, R17, 0xf8, !PT ;  /* 0x0000000800047812 */ /* 0x000fe400078ef811 */
[----:B------:R-:W-:Y:S02]  /*0730*/  LOP3.LUT R5, R3, 0xfffffffc, RZ, 0xc0, !PT ;  /* 0xfffffffc03057812 */ /* 0x000fe400078ec0ff */
[----:B------:R-:W-:Y:S02]  /*0740*/  SHF.R.U32.HI R3, RZ, 0x3, R0 ;  /* 0x00000003ff037819 */ /* 0x000fe40000011600 */
[----:B------:R-:W-:Y:S01]  /*0750*/  LOP3.LUT R0, R9, 0x3fffffe, RZ, 0xc0, !PT ;  /* 0x03fffffe09007812 */ /* 0x000fe200078ec0ff */
[----:B------:R-:W-:Y:S01]  /*0760*/  IMAD.IADD R13, R7, 0x1, -R5 ;  /* 0x00000001070d7824 */ /* 0x000fe200078e0a05 */
[----:B------:R-:W-:Y:S01]  /*0770*/  LOP3.LUT R2, R6, 0x30, R2, 0xf8, !PT ;  /* 0x0000003006027812 */ /* 0x000fe200078ef802 */
[----:B------:R-:W-:Y:S01]  /*0780*/  IMAD.SHL.U32 R5, R19, 0x2, RZ ;  /* 0x0000000213057824 */ /* 0x000fe200078e00ff */
[----:B------:R-:W-:Y:S01]  /*0790*/  LOP3.LUT R222, R4, R3, RZ, 0x3c, !PT ;  /* 0x0000000304de7212 */ /* 0x000fe200078e3cff */
[C---:B------:R-:W-:Y:S01]  /*07a0*/  IMAD.IADD R7, R11.reuse, 0x1, -R0 ;  /* 0x000000010b077824 */ /* 0x040fe200078e0a00 */
[----:B------:R-:W-:Y:S01]  /*07b0*/  LOP3.LUT R8, R2, 0x8, R17, 0xf8, !PT ;  /* 0x0000000802087812 */ /* 0x000fe200078ef811 */
[----:B------:R-:W-:Y:S01]  /*07c0*/  IMAD.SHL.U32 R0, R11, 0x40, RZ ;  /* 0x000000400b007824 */ /* 0x000fe200078e00ff */
[----:B------:R-:W-:Y:S01]  /*07d0*/  SHF.R.U32.HI R3, RZ, 0x3, R6 ;  /* 0x00000003ff037819 */ /* 0x000fe20000011606 */
[----:B------:R-:W-:Y:S01]  /*07e0*/  IMAD.SHL.U32 R4, R10, 0x20, RZ ;  /* 0x000000200a047824 */ /* 0x000fe200078e00ff */
[----:B------:R-:W-:Y:S01]  /*07f0*/  SHF.R.S32.HI R2, RZ, 0x3, R12 ;  /* 0x00000003ff027819 */ /* 0x000fe2000001140c */
[----:B------:R-:W-:Y:S01]  /*0800*/  IMAD.U32 R222, R20, 0x20, R222 ;  /* 0x0000002014de7824 */ /* 0x000fe200078e00de */
[----:B------:R-:W-:-:S02]  /*0810*/  LOP3.LUT R0, R0, 0x1c0, RZ, 0xc0, !PT ;  /* 0x000001c000007812 */ /* 0x000fc400078ec0ff */
[----:B------:R-:W-:Y:S01]  /*0820*/  LOP3.LUT R10, R8, R3, RZ, 0x3c, !PT ;  /* 0x00000003080a7212 */ /* 0x000fe200078e3cff */
[----:B------:R-:W-:Y:S01]  /*0830*/  IMAD R18, R2, 0x8, R18 ;  /* 0x0000000802127824 */ /* 0x000fe200078e0212 */
[----:B------:R-:W-:Y:S01]  /*0840*/  LOP3.LUT R4, R0, 0x20, R4, 0xf8, !PT ;  /* 0x0000002000047812 */ /* 0x000fe200078ef804 */
[C---:B------:R-:W-:Y:S01]  /*0850*/  IMAD R225, R14.reuse, 0x2, R2 ;  /* 0x000000020ee17824 */ /* 0x040fe200078e0202 */
[----:B------:R-:W-:Y:S01]  /*0860*/  SHF.R.U32.HI R3, RZ, 0x3, R0 ;  /* 0x00000003ff037819 */ /* 0x000fe20000011600 */
[----:B------:R-:W-:Y:S01]  /*0870*/  IMAD R0, R14, 0x200, R5 ;  /* 0x000002000e007824 */ /* 0x000fe200078e0205 */
[----:B------:R-:W-:Y:S01]  /*0880*/  SHF.R.S32.HI R2, RZ, 0x7, R22 ;  /* 0x00000007ff027819 */ /* 0x000fe20000011416 */
[----:B------:R-:W-:Y:S01]  /*0890*/  IMAD R221, R222, 0x2, R221 ;  /* 0x00000002dedd7824 */ /* 0x000fe200078e02dd */
[----:B------:R-:W-:Y:S01]  /*08a0*/  LOP3.LUT R6, R4, R3, RZ, 0x3c, !PT ;  /* 0x0000000304067212 */ /* 0x000fe200078e3cff */
[----:B------:R-:W-:Y:S01]  /*08b0*/  IMAD R11, R7, 0x20, R0 ;  /* 0x00000020070b7824 */ /* 0x000fe200078e0200 */
[----:B------:R-:W-:Y:S01]  /*08c0*/  SHF.R.S32.HI R0, RZ, 0x1, R9 ;  /* 0x00000001ff007819 */ /* 0x000fe20000011409 */
[----:B------:R-:W-:-:S02]  /*08d0*/  IMAD R3, R2, 0x1000, R5 ;  /* 0x0000100002037824 */ /* 0x000fc400078e0205 */
[----:B------:R-:W-:Y:S01]  /*08e0*/  IMAD.SHL.U32 R2, R2, 0x8, RZ ;  /* 0x0000000802027824 */ /* 0x000fe200078e00ff */
[C---:B------:R-:W-:Y:S01]  /*08f0*/  LOP3.LUT P3, RZ, R0.reuse, 0x2, RZ, 0xc0, !PT ;  /* 0x0000000200ff7812 */ /* 0x040fe2000786c0ff */
[----:B------:R-:W-:Y:S02]  /*0900*/  IMAD.SHL.U32 R0, R0, 0x40, RZ ;  /* 0x0000004000007824 */ /* 0x000fe400078e00ff */
[----:B------:R-:W-:Y:S01]  /*0910*/  IMAD R5, R231, 0x400, R3 ;  /* 0x00000400e7057824 */ /* 0x000fe200078e0203 */
[----:B------:R-:W-:Y:S01]  /*0920*/  LOP3.LUT R2, R2, 0x8, RZ, 0xc0, !PT ;  /* 0x0000000802027812 */ /* 0x000fe200078ec0ff */
[C---:B------:R-:W-:Y:S01]  /*0930*/  IMAD.SHL.U32 R4, R15.reuse, 0x10, RZ ;  /* 0x000000100f047824 */ /* 0x040fe200078e00ff */
[----:B------:R-:W-:Y:S01]  /*0940*/  LOP3.LUT R0, R0, 0xc0, RZ, 0xc0, !PT ;  /* 0x000000c000007812 */ /* 0x000fe200078ec0ff */
[----:B------:R-:W-:Y:S01]  /*0950*/  IMAD.IADD R243, R6, 0x1, R5 ;  /* 0x0000000106f37824 */ /* 0x000fe200078e0205 */
[----:B------:R-:W-:Y:S01]  /*0960*/  R2P PR, R16, 0x6 ;  /* 0x0000000610007804 */ /* 0x000fe20000000000 */
[----:B------:R-:W-:Y:S01]  /*0970*/  IMAD.SHL.U32 R5, R15, 0x8, RZ ;  /* 0x000000080f057824 */ /* 0x000fe200078e00ff */
[----:B------:R-:W-:Y:S01]  /*0980*/  SHF.R.U32.HI R3, RZ, 0x3, R0 ;  /* 0x00000003ff037819 */ /* 0x000fe20000011600 */
[----:B------:R-:W-:Y:S01]  /*0990*/  IMAD.SHL.U32 R243, R243, 0x2, RZ ;  /* 0x00000002f3f37824 */ /* 0x000fe200078e00ff */
[----:B------:R-:W-:Y:S01]  /*09a0*/  LOP3.LUT R7, R2, 0x10, R4, 0xf8, !PT ;  /* 0x0000001002077812 */ /* 0x000fe200078ef804 */
[----:B------:R-:W-:Y:S01]  /*09b0*/  IMAD.SHL.U32 R222, R222, 0x2, RZ ;  /* 0x00000002dede7824 */ /* 0x000fe200078e00ff */
[----:B------:R-:W-:Y:S01]  /*09c0*/  LOP3.LUT R8, R3, R0, R2, 0x1e, !PT ;  /* 0x0000000003087212 */ /* 0x000fe200078e1e02 */
[----:B------:R-:W-:Y:S01]  /*09d0*/  IMAD.SHL.U32 R0, R16, 0x40, RZ ;  /* 0x0000004010007824 */ /* 0x000fe200078e00ff */
[----:B------:R-:W-:Y:S01]  /*09e0*/  LOP3.LUT R5, R5, 0x8, RZ, 0xc0, !PT ;  /* 0x0000000805057812 */ /* 0x000fe200078ec0ff */
[----:B------:R-:W-:Y:S01]  /*09f0*/  IMAD.SHL.U32 R2, R13, 0x40, RZ ;  /* 0x000000400d027824 */ /* 0x000fe200078e00ff */
[----:B------:R-:W-:Y:S01]  /*0a00*/  SEL R226, R230, 0xffffffe0, !P1 ;  /* 0xffffffe0e6e27807 */ /* 0x000fe20004800000 */
[----:B------:R-:W-:Y:S01]  /*0a10*/  IMAD.IADD R8, R8, 0x1, R11 ;  /* 0x0000000108087824 */ /* 0x000fe200078e020b */
[----:B------:R-:W-:Y:S01]  /*0a20*/  LOP3.LUT R0, R0, 0x1c0, RZ, 0xc0, !PT ;  /* 0x000001c000007812 */ /* 0x000fe200078ec0ff */
[----:B------:R-:W-:Y:S01]  /*0a30*/  IMAD R3, R15, 0x200, R10 ;  /* 0x000002000f037824 */ /* 0x000fe200078e020a */
[----:B------:R-:W-:Y:S01]  /*0a40*/  LOP3.LUT R2, R2, 0xc0, RZ, 0xc0, !PT ;  /* 0x000000c002027812 */ /* 0x000fe200078ec0ff */
[----:B------:R-:W-:Y:S01]  /*0a50*/  IMAD.IADD R241, R243, 0x1, R240 ;  /* 0x00000001f3f17824 */ /* 0x000fe200078e02f0 */
[----:B------:R-:W-:-:S02]  /*0a60*/  SHF.R.U32.HI R6, RZ, 0x3, R0 ;  /* 0x00000003ff067819 */ /* 0x000fc40000011600 */
[--C-:B------:R-:W-:Y:S02]  /*0a70*/  SHF.R.U32.HI R4, RZ, 0x3, R2.reuse ;  /* 0x00000003ff047819 */ /* 0x100fe40000011602 */
[--C-:B------:R-:W-:Y:S01]  /*0a80*/  LOP3.LUT R6, R6, R0, R5.reuse, 0x1e, !PT ;  /* 0x0000000006067212 */ /* 0x100fe200078e1e05 */
[----:B------:R-:W-:Y:S01]  /*0a90*/  IMAD.SHL.U32 R0, R18, 0x20, RZ ;  /* 0x0000002012007824 */ /* 0x000fe200078e00ff */
[C---:B------:R-:W-:Y:S02]  /*0aa0*/  LOP3.LUT R5, R4.reuse, R2, R5, 0x1e, !PT ;  /* 0x0000000204057212 */ /* 0x040fe400078e1e05 */
[----:B------:R-:W-:Y:S01]  /*0ab0*/  LOP3.LUT R2, R4, R7, R2, 0x1e, !PT ;  /* 0x0000000704027212 */ /* 0x000fe200078e1e02 */
[----:B------:R-:W-:Y:S01]  /*0ac0*/  IMAD.U32 R225, R225, 0x200, R6 ;  /* 0x00000200e1e17824 */ /* 0x000fe200078e0006 */
[----:B------:R-:W-:Y:S02]  /*0ad0*/  SHF.R.S32.HI R4, RZ, 0x2, R21 ;  /* 0x00000002ff047819 */ /* 0x000fe40000011415 */
[----:B------:R-:W-:Y:S01]  /*0ae0*/  SEL R227, R227, 0x40, P2 ;  /* 0x00000040e3e37807 */ /* 0x000fe20001000000 */
[----:B------:R-:W-:Y:S01]  /*0af0*/  IMAD.IADD R229, R0, 0x1, R2 ;  /* 0x0000000100e57824 */ /* 0x000fe200078e0202 */
[----:B------:R-:W-:Y:S01]  /*0b00*/  LEA R225, R225, 0xf000, 0x1 ;  /* 0x0000f000e1e17811 */ /* 0x000fe200078e08ff */
[C---:B------:R-:W-:Y:S01]  /*0b10*/  IMAD R23, R231.reuse, 0x10, R4 ;  /* 0x00000010e7177824 */ /* 0x040fe200078e0204 */
[----:B------:R-:W-:Y:S01]  /*0b20*/  LEA R4, R8, 0x9000, 0x1 ;  /* 0x0000900008047811 */ /* 0x000fe200078e08ff */
[----:B------:R-:W-:Y:S01]  /*0b30*/  IMAD R231, R231, 0x200, R0 ;  /* 0x00000200e7e77824 */ /* 0x000fe200078e0200 */
[----:B------:R-:W-:Y:S01]  /*0b40*/  IADD3 R242, R243, 0x20, RZ ;  /* 0x00000020f3f27810 */ /* 0x000fe20007ffe0ff */
[----:B------:R-:W-:Y:S01]  /*0b50*/  IMAD.IADD R226, R225, 0x1, R226 ;  /* 0x00000001e1e27824 */ /* 0x000fe200078e02e2 */
[----:B------:R-:W-:Y:S01]  /*0b60*/  IADD3 R0, R23, -0x40, RZ ;  /* 0xffffffc017007810 */ /* 0x000fe20007ffe0ff */
[----:B------:R-:W-:Y:S01]  /*0b70*/  STL [R1+0x2c], R23 ;  /* 0x00002c1701007387 */ /* 0x000fe20000100800 */
[----:B------:R-:W-:Y:S01]  /*0b80*/  @P4 IADD3 R242, R243, -0x20, RZ ;  /* 0xffffffe0f3f24810 */ /* 0x000fe20007ffe0ff */
[----:B------:R-:W-:Y:S01]  /*0b90*/  IMAD.IADD R228, R225, 0x1, R227 ;  /* 0x00000001e1e47824 */ /* 0x000fe200078e02e3 */
[----:B------:R-:W-:Y:S01]  /*0ba0*/  SHF.R.S32.HI R2, RZ, 0x1f, R0 ;  /* 0x0000001fff027819 */ /* 0x000fe20000011400 */
[----:B------:R-:W-:Y:S01]  /*0bb0*/  IMAD.IADD R231, R231, 0x1, R5 ;  /* 0x00000001e7e77824 */ /* 0x000fe200078e0205 */
[----:B------:R-:W-:Y:S01]  /*0bc0*/  LOP3.LUT P0, RZ, R13, 0x2, RZ, 0xc0, !PT ;  /* 0x000000020dff7812 */ /* 0x000fe2000780c0ff */
[----:B------:R-:W-:Y:S01]  /*0bd0*/  IMAD.IADD R240, R240, 0x1, R242 ;  /* 0x00000001f0f07824 */ /* 0x000fe200078e02f2 */
[C---:B------:R-:W-:Y:S01]  /*0be0*/  SHF.L.U64.HI R2, R0.reuse, 0x2, R2 ;  /* 0x0000000200027819 */ /* 0x040fe20000010202 */
[----:B------:R-:W-:Y:S01]  /*0bf0*/  IMAD.SHL.U32 R0, R0, 0x4, RZ ;  /* 0x0000000400007824 */ /* 0x000fe200078e00ff */
[----:B------:R-:W-:Y:S01]  /*0c00*/  SEL R230, R230, 0xffffffe0, !P0 ;  /* 0xffffffe0e6e67807 */ /* 0x000fe20004000000 */
[----:B------:R-:W-:-:S02]  /*0c10*/  IMAD.IADD R227, R226, 0x1, R227 ;  /* 0x00000001e2e37824 */ /* 0x000fc400078e02e3 */
[----:B------:R1:W-:Y:S04]  /*0c20*/  STL [R1+0x28], R2 ;  /* 0x0000280201007387 */ /* 0x0003e80000100800 */
[----:B------:R2:W-:Y:S04]  /*0c30*/  STL [R1+0x24], R0 ;  /* 0x0000240001007387 */ /* 0x0005e80000100800 */
[----:B------:R3:W-:Y:S01]  /*0c40*/  STL [R1+0x10], R4 ;  /* 0x0000100401007387 */ /* 0x0007e20000100800 */
[----:B-1----:R-:W-:Y:S01]  /*0c50*/  IMAD.SHL.U32 R2, R3, 0x2, RZ ;  /* 0x0000000203027824 */ /* 0x002fe200078e00ff */
[----:B--2---:R-:W-:-:S02]  /*0c60*/  IADD3 R0, R4, 0x20, RZ ;  /* 0x0000002004007810 */ /* 0x004fc40007ffe0ff */
[----:B------:R-:W-:-:S05]  /*0c70*/  @P3 IADD3 R0, R4, -0x20, RZ ;  /* 0xffffffe004003810 */ /* 0x000fca0007ffe0ff */
[----:B------:R3:W-:Y:S02]  /*0c80*/  STL [R1+0x14], R0 ;  /* 0x0000140001007387 */ /* 0x0007e40000100800 */
.L_x_126:
[----:B------:R-:W-:Y:S01]  /*0c90*/  ULDC.64 UR4, c[0x0][0x258] ;  /* 0x0000960000047ab9 */ /* 0x000fe20000000a00 */
[----:B------:R-:W-:Y:S01]  /*0ca0*/  ISETP.NE.U32.AND P1, PT, RZ, c[0x0][0x250], PT ;  /* 0x00009400ff007a0c */ /* 0x000fe20003f25070 */
[----:B------:R-:W-:Y:S02]  /*0cb0*/  UISETP.NE.U32.AND UP1, UPT, URZ, UR4, UPT ;  /* 0x000000043f00728c */ /* 0x000fe4000bf25070 */
[----:B------:R-:W-:Y:S01]  /*0cc0*/  ULDC.64 UR6, c[0x0][0x258] ;  /* 0x0000960000067ab9 */ /* 0x000fe20000000a00 */
[----:B------:R-:W-:Y:S01]  /*0cd0*/  ISETP.NE.AND.EX P1, PT, RZ, c[0x0][0x254], PT, P1 ;  /* 0x00009500ff007a0c */ /* 0x000fe20003f25310 */
[----:B------:R-:W-:-:S06]  /*0ce0*/  UISETP.NE.AND.EX UP1, UPT, URZ, UR5, UPT, UP1 ;  /* 0x000000053f00728c */ /* 0x000fcc000bf25310 */
[----:B------:R-:W-:-:S05]  /*0cf0*/  PLOP3.LUT P0, PT, PT, PT, UP1, 0x80, 0x0 ;  /* 0x000000000000781c */ /* 0x000fca0003f0f018 */
[----:B------:R-:W-:Y:S01]  /*0d00*/  @UP1 UMOV UR4, 0x4 ;  /* 0x0000000400041882 */ /* 0x000fe20000000000 */
[----:B-1----:R-:W1:Y:S01]  /*0d10*/  @P1 S2R R7, SR_CTAID.Y ;  /* 0x0000000000071919 */ /* 0x002e620000002600 */
[----:B------:R-:W-:-:S06]  /*0d20*/  @P1 IMAD.MOV.U32 R6, RZ, RZ, 0x4 ;  /* 0x00000004ff061424 */ /* 0x000fcc00078e00ff */
[----:B---3--:R-:W2:Y:S01]  /*0d30*/  @P0 S2R R0, SR_CTAID.Y ;  /* 0x0000000000000919 */ /* 0x008ea20000002600 */
[----:B-1----:R-:W-:-:S06]  /*0d40*/  @P1 IMAD.WIDE R6, R7, R6, c[0x0][0x250] ;  /* 0x0000940007061625 */ /* 0x002fcc00078e0206 */
[----:B------:R-:W3:Y:S01]  /*0d50*/  @P1 LDG.E R6, [R6.64] ;  /* 0x0000002a06061981 */ /* 0x000ee2000c1e1900 */
[----:B--2---:R-:W1:Y:S02]  /*0d60*/  @P0 R2UR UR5, R0 ;  /* 0x00000000000503c2 */ /* 0x004e6400000e0000 */
[----:B-1----:R-:W-:-:S06]  /*0d70*/  @UP1 UIMAD.WIDE UR4, UR5, UR4, UR6 ;  /* 0x00000004050412a5 */ /* 0x002fcc000f8e0206 */
[----:B------:R-:W-:Y:S02]  /*0d80*/  IMAD.U32 R4, RZ, RZ, UR4 ;  /* 0x00000004ff047e24 */ /* 0x000fe4000f8e00ff */
[----:B------:R-:W-:Y:S01]  /*0d90*/  IMAD.U32 R5, RZ, RZ, UR5 ;  /* 0x00000005ff057e24 */ /* 0x000fe2000f8e00ff */
[----:B------:R-:W-:Y:S02]  /*0da0*/  UMOV UR15, URZ ;  /* 0x0000003f000f7c82 */ /* 0x000fe40008000000 */
[----:B------:R-:W-:Y:S02]  /*0db0*/  ULDC.64 UR4, c[0x0][0x268] ;  /* 0x00009a0000047ab9 */ /* 0x000fe40000000a00 */
[----:B------:R-:W2:Y:S01]  /*0dc0*/  @P0 LDG.E R0, [R4.64] ;  /* 0x0000002a04000981 */ /* 0x000ea2000c1e1900 */
[----:B------:R-:W-:-:S04]  /*0dd0*/  @!UP1 UISETP.NE.U32.AND UP0, UPT, URZ, UR4, UPT ;  /* 0x000000043f00928c */ /* 0x000fc8000bf05070 */
[----:B------:R-:W-:-:S03]  /*0de0*/  @!UP1 UISETP.NE.AND.EX UP0, UPT, URZ, UR5, UPT, UP0 ;  /* 0x000000053f00928c */ /* 0x000fc6000bf05300 */
[----:B------:R-:W-:Y:S02]  /*0df0*/  ULDC.64 UR4, c[0x0][0x218] ;  /* 0x0000860000047ab9 */ /* 0x000fe40000000a00 */
[----:B------:R-:W-:Y:S01]  /*0e00*/  @!UP1 USEL UR5, URZ, UR5, !UP0 ;  /* 0x000000053f059287 */ /* 0x000fe2000c000000 */
[----:B---3--:R-:W1:Y:S08]  /*0e10*/  @P1 R2UR UR15, R6 ;  /* 0x00000000060f13c2 */ /* 0x008e7000000e0000 */
[----:B--2---:R-:W1:Y:S02]  /*0e20*/  @P0 R2UR UR6, R0 ;  /* 0x00000000000603c2 */ /* 0x004e6400000e0000 */
[----:B-1----:R-:W-:-:S02]  /*0e30*/  @UP1 UIADD3 UR7, UR6, -UR15, URZ ;  /* 0x8000000f06071290 */ /* 0x002fc4000fffe03f */
[----:B------:R-:W-:Y:S02]  /*0e40*/  USHF.L.U32 UR6, UR34, 0x7, URZ ;  /* 0x0000000722067899 */ /* 0x000fe4000800063f */
[----:B------:R-:W-:-:S04]  /*0e50*/  @!UP1 UIADD3 UR7, UR5, UR4, -UR15 ;  /* 0x0000000405079290 */ /* 0x000fc8000fffe80f */
[----:B------:R-:W-:-:S06]  /*0e60*/  UISETP.GE.AND UP0, UPT, UR6, UR7, UPT ;  /* 0x000000070600728c */ /* 0x000fcc000bf06270 */
[----:B------:R-:W-:-:S13]  /*0e70*/  PLOP3.LUT P0, PT, PT, PT, UP0, 0x80, 0x0 ;  /* 0x000000000000781c */ /* 0x000fda0003f0f008 */
[----:B------:R-:W-:Y:S05]  /*0e80*/  @P0 BRA `(.L_x_118) ;  /* 0x0000538000000947 */ /* 0x000fea0003800000 */
[----:B------:R-:W-:Y:S01]  /*0e90*/  IABS R6, c[0x0][0x1c8] ;  /* 0x0000720000067a13 */ /* 0x000fe20000000000 */
[----:B------:R-:W1:Y:S01]  /*0ea0*/  S2R R3, SR_CTAID.Z ;  /* 0x0000000000037919 */ /* 0x000e620000002700 */
[----:B------:R-:W2:Y:S01]  /*0eb0*/  S2UR UR25, SR_CTAID.Z ;  /* 0x00000000001979c3 */ /* 0x000ea20000002700 */
[----:B------:R-:W-:Y:S01]  /*0ec0*/  ULDC UR28, c[0x0][0x1c8] ;  /* 0x00007200001c7ab9 */ /* 0x000fe20000000800 */
[----:B------:R-:W3:Y:S01]  /*0ed0*/  I2F.RP R4, R6 ;  /* 0x0000000600047306 */ /* 0x000ee20000209400 */
[----:B------:R-:W-:Y:S01]  /*0ee0*/  ULDC UR17, c[0x0][0x214] ;  /* 0x0000850000117ab9 */ /* 0x000fe20000000800 */
[----:B------:R-:W-:Y:S01]  /*0ef0*/  ISETP.NE.AND P2, PT, RZ, c[0x0][0x1c8], PT ;  /* 0x00007200ff007a0c */ /* 0x000fe20003f45270 */
[----:B------:R-:W-:Y:S02]  /*0f00*/  ULDC.U8 UR7, c[0x0][0x328] ;  /* 0x0000ca0000077ab9 */ /* 0x000fe40000000000 */
[----:B------:R-:W-:Y:S01]  /*0f10*/  UIADD3 UR20, UR17, 0x3f, URZ ;  /* 0x0000003f11147890 */ /* 0x000fe2000fffe03f */
[----:B------:R-:W4:Y:S01]  /*0f20*/  S2UR UR13, SR_CTAID.Y ;  /* 0x00000000000d79c3 */ /* 0x000f220000002600 */
[----:B------:R-:W-:-:S02]  /*0f30*/  ULDC.64 UR4, c[0x0][0x240] ;  /* 0x0000900000047ab9 */ /* 0x000fc40000000a00 */
[----:B------:R-:W-:Y:S02]  /*0f40*/  UISETP.NE.AND UP0, UPT, UR7, URZ, UPT ;  /* 0x0000003f0700728c */ /* 0x000fe4000bf05270 */
[----:B------:R-:W-:Y:S02]  /*0f50*/  UISETP.NE.U32.AND UP1, UPT, URZ, UR4, UPT ;  /* 0x000000043f00728c */ /* 0x000fe4000bf25070 */
[----:B------:R-:W-:Y:S02]  /*0f60*/  USHF.R.S32.HI UR33, URZ, 0x1f, UR20 ;  /* 0x0000001f3f217899 */ /* 0x000fe40008011414 */
[----:B------:R-:W-:Y:S01]  /*0f70*/  UISETP.NE.AND.EX UP1, UPT, URZ, UR5, UPT, UP1 ;  /* 0x000000053f00728c */ /* 0x000fe2000bf25310 */
[----:B---3--:R-:W3:Y:S01]  /*0f80*/  MUFU.RCP R4, R4 ;  /* 0x0000000400047308 */ /* 0x008ee20000001000 */
[----:B------:R-:W-:Y:S02]  /*0f90*/  ULEA.HI UR33, UR33, UR20, URZ, 0x6 ;  /* 0x0000001421217291 */ /* 0x000fe4000f8f303f */
[----:B------:R-:W-:Y:S01]  /*0fa0*/  ULDC UR4, c[0x0][0x214] ;  /* 0x0000850000047ab9 */ /* 0x000fe20000000800 */
[----:B-1----:R-:W-:Y:S01]  /*0fb0*/  IABS R3, R3 ;  /* 0x0000000300037213 */ /* 0x002fe20000000000 */
[----:B--2---:R-:W-:-:S02]  /*0fc0*/  ULOP3.LUT UR28, UR25, UR28, URZ, 0x3c, !UPT ;  /* 0x0000001c191c7292 */ /* 0x004fc4000f8e3c3f */
[----:B------:R-:W-:Y:S02]  /*0fd0*/  ULDC UR32, c[0x0][0x22c] ;  /* 0x00008b0000207ab9 */ /* 0x000fe40000000800 */
[----:B------:R-:W-:Y:S02]  /*0fe0*/  ULDC UR5, c[0x0][0x1c0] ;  /* 0x0000700000057ab9 */ /* 0x000fe40000000800 */
[----:B------:R-:W-:Y:S01]  /*0ff0*/  ISETP.LE.AND P1, PT, RZ, UR28, PT ;  /* 0x0000001cff007c0c */ /* 0x000fe2000bf23270 */
[----:B------:R-:W-:Y:S02]  /*1000*/  ULDC.U8 UR19, c[0x0][0x3d0] ;  /* 0x0000f40000137ab9 */ /* 0x000fe40000000000 */
[----:B----4-:R-:W-:Y:S01]  /*1010*/  UIMAD.WIDE UR44, UR13, 0x80, URZ ;  /* 0x000000800d2c78a5 */ /* 0x010fe2000f8e023f */
[----:B---3--:R-:W-:Y:S01]  /*1020*/  IADD3 R4, R4, 0xffffffe, RZ ;  /* 0x0ffffffe04047810 */ /* 0x008fe20007ffe0ff */
[----:B------:R-:W-:Y:S01]  /*1030*/  @UP0 UIMAD UR7, UR13, UR4, URZ ;  /* 0x000000040d0702a4 */ /* 0x000fe2000f8e023f */
[----:B------:R-:W-:Y:S01]  /*1040*/  ISETP.NE.AND P4, PT, RZ, UR19, PT ;  /* 0x00000013ff007c0c */ /* 0x000fe2000bf85270 */
[----:B------:R-:W-:Y:S01]  /*1050*/  USEL UR20, UR44, URZ, UP1 ;  /* 0x0000003f2c147287 */ /* 0x000fe20008800000 */
[----:B------:R-:W1:Y:S01]  /*1060*/  F2I.FTZ.U32.TRUNC.NTZ R5, R4 ;  /* 0x0000000400057305 */ /* 0x000e62000021f000 */
[----:B------:R-:W-:-:S02]  /*1070*/  ULOP3.LUT UR44, UR33, 0xffffffc0, URZ, 0xc0, !UPT ;  /* 0xffffffc0212c7892 */ /* 0x000fc4000f8ec03f */
[----:B------:R-:W-:Y:S02]  /*1080*/  UIMAD UR32, UR25, UR32, URZ ;  /* 0x00000020192072a4 */ /* 0x000fe4000f8e023f */
[----:B------:R-:W-:Y:S02]  /*1090*/  @!UP0 UIMAD UR5, UR13, UR5, UR25 ;  /* 0x000000050d0582a4 */ /* 0x000fe4000f8e0219 */
[----:B------:R-:W-:Y:S02]  /*10a0*/  UIADD3 UR44, UR44, -0x40, URZ ;  /* 0xffffffc02c2c7890 */ /* 0x000fe4000fffe03f */
[----:B------:R-:W-:Y:S02]  /*10b0*/  ULDC UR31, c[0x0][0x234] ;  /* 0x00008d00001f7ab9 */ /* 0x000fe40000000800 */
[----:B------:R-:W-:Y:S02]  /*10c0*/  ULDC UR23, c[0x0][0x1c0] ;  /* 0x0000700000177ab9 */ /* 0x000fe40000000800 */
[----:B------:R-:W-:-:S02]  /*10d0*/  USEL UR19, UR45, URZ, UP1 ;  /* 0x0000003f2d137287 */ /* 0x000fc40008800000 */
[----:B------:R-:W-:Y:S01]  /*10e0*/  @UP0 UIMAD UR31, UR25, UR31, UR7 ;  /* 0x0000001f191f02a4 */ /* 0x000fe2000f8e0207 */
[--C-:B-1----:R-:W-:Y:S01]  /*10f0*/  IMAD.MOV R0, RZ, RZ, -R5.reuse ;  /* 0x000000ffff007224 */ /* 0x102fe200078e0a05 */
[----:B------:R-:W-:Y:S01]  /*1100*/  USHF.R.S32.HI UR46, URZ, 0x1f, UR15 ;  /* 0x0000001f3f2e7899 */ /* 0x000fe2000801140f */
[----:B------:R-:W-:Y:S01]  /*1110*/  IMAD.MOV.U32 R4, RZ, RZ, RZ ;  /* 0x000000ffff047224 */ /* 0x000fe200078e00ff */
[----:B------:R-:W-:Y:S01]  /*1120*/  USHF.R.S32.HI UR14, URZ, 0x1f, UR6 ;  /* 0x0000001f3f0e7899 */ /* 0x000fe20008011406 */
[----:B------:R-:W-:Y:S01]  /*1130*/  IMAD R0, R0, R6, RZ ;  /* 0x0000000600007224 */ /* 0x000fe200078e02ff */
[----:B------:R-:W-:Y:S02]  /*1140*/  USHF.R.S32.HI UR35, URZ, 0x1f, UR13 ;  /* 0x0000001f3f237899 */ /* 0x000fe4000801140d */
[----:B------:R-:W-:Y:S01]  /*1150*/  USHF.R.S32.HI UR24, URZ, 0x1f, UR25 ;  /* 0x0000001f3f187899 */ /* 0x000fe20008011419 */
[----:B------:R-:W-:Y:S01]  /*1160*/  IMAD.HI.U32 R0, R5, R0, R4 ;  /* 0x0000000005007227 */ /* 0x000fe200078e0004 */
[----:B------:R-:W-:-:S02]  /*1170*/  USHF.R.S32.HI UR23, URZ, 0x1f, UR23 ;  /* 0x0000001f3f177899 */ /* 0x000fc40008011417 */
[----:B------:R-:W-:Y:S01]  /*1180*/  USHF.R.S32.HI UR22, URZ, 0x1f, UR32 ;  /* 0x0000001f3f167899 */ /* 0x000fe20008011420 */
[----:B------:R-:W-:Y:S01]  /*1190*/  IMAD.MOV.U32 R4, RZ, RZ, R3 ;  /* 0x000000ffff047224 */ /* 0x000fe200078e0003 */
[----:B------:R-:W-:Y:S02]  /*11a0*/  @!UP0 UIMAD UR31, UR5, UR4, URZ ;  /* 0x00000004051f82a4 */ /* 0x000fe4000f8e023f */
[----:B------:R-:W-:Y:S01]  /*11b0*/  USHF.R.S32.HI UR45, URZ, 0x1f, UR44 ;  /* 0x0000001f3f2d7899 */ /* 0x000fe2000801142c */
[----:B------:R-:W-:-:S04]  /*11c0*/  IMAD.HI.U32 R0, R0, R4, RZ ;  /* 0x0000000400007227 */ /* 0x000fc800078e00ff */
[----:B------:R-:W-:-:S04]  /*11d0*/  IMAD.MOV R3, RZ, RZ, -R0 ;  /* 0x000000ffff037224 */ /* 0x000fc800078e0a00 */
[C---:B------:R-:W-:Y:S02]  /*11e0*/  IMAD R3, R6.reuse, R3, R4 ;  /* 0x0000000306037224 */ /* 0x040fe400078e0204 */
[----:B------:R-:W1:Y:S03]  /*11f0*/  S2R R4, SR_CTAID.X ;  /* 0x0000000000047919 */ /* 0x000e660000002500 */
[----:B------:R-:W-:-:S13]  /*1200*/  ISETP.GT.U32.AND P3, PT, R6, R3, PT ;  /* 0x000000030600720c */ /* 0x000fda0003f64070 */
[----:B------:R-:W-:Y:S01]  /*1210*/  @!P3 IMAD.IADD R3, R3, 0x1, -R6 ;  /* 0x000000010303b824 */ /* 0x000fe200078e0a06 */
[----:B------:R-:W-:-:S04]  /*1220*/  @!P3 IADD3 R0, R0, 0x1, RZ ;  /* 0x000000010000b810 */ /* 0x000fc80007ffe0ff */
[----:B------:R-:W-:Y:S01]  /*1230*/  ISETP.GE.U32.AND P0, PT, R3, R6, PT ;  /* 0x000000060300720c */ /* 0x000fe20003f06070 */
[----:B-1----:R-:W-:-:S04]  /*1240*/  IMAD.WIDE.U32 R22, R4, c[0x0][0x3d8], RZ ;  /* 0x0000f60004167a25 */ /* 0x002fc800078e00ff */
[----:B------:R-:W-:Y:S01]  /*1250*/  IMAD R3, R4, c[0x0][0x3dc], R23 ;  /* 0x0000f70004037a24 */ /* 0x000fe200078e0217 */
[----:B------:R-:W-:-:S04]  /*1260*/  SEL R22, R22, RZ, P4 ;  /* 0x000000ff16167207 */ /* 0x000fc80002000000 */
[----:B------:R-:W-:-:S03]  /*1270*/  SEL R20, R3, RZ, P4 ;  /* 0x000000ff03147207 */ /* 0x000fc60002000000 */
[----:B------:R-:W-:Y:S02]  /*1280*/  @P0 IADD3 R0, R0, 0x1, RZ ;  /* 0x0000000100000810 */ /* 0x000fe40007ffe0ff */
[----:B------:R-:W-:-:S03]  /*1290*/  PLOP3.LUT P0, PT, PT, PT, UP0, 0x80, 0x0 ;  /* 0x000000000000781c */ /* 0x000fc60003f0f008 */
[----:B------:R-:W-:Y:S01]  /*12a0*/  @!P1 IMAD.MOV R0, RZ, RZ, -R0 ;  /* 0x000000ffff009224 */ /* 0x000fe200078e0a00 */
[----:B------:R-:W-:-:S04]  /*12b0*/  @!P2 LOP3.LUT R0, RZ, c[0x0][0x1c8], RZ, 0x33, !PT ;  /* 0x00007200ff00aa12 */ /* 0x000fc800078e33ff */
[----:B------:R-:W-:-:S05]  /*12c0*/  SHF.R.S32.HI R19, RZ, 0x1f, R0 ;  /* 0x0000001fff137819 */ /* 0x000fca0000011400 */
[----:B------:R-:W-:Y:S05]  /*12d0*/  @!P0 BRA `(.L_x_119) ;  /* 0x0000003000008947 */ /* 0x000fea0003800000 */
[----:B------:R-:W-:-:S04]  /*12e0*/  UIMAD UR28, UR29, UR13, URZ ;  /* 0x0000000d1d1c72a4 */ /* 0x000fc8000f8e023f */
[----:B------:R-:W-:Y:S01]  /*12f0*/  UIMAD UR28, UR30, UR25, UR28 ;  /* 0x000000191e1c72a4 */ /* 0x000fe2000f8e021c */
[----:B------:R-:W-:Y:S05]  /*1300*/  BRA `(.L_x_120) ;  /* 0x0000002000007947 */ /* 0x000fea0003800000 */
.L_x_119:
[----:B------:R-:W-:-:S04]  /*1310*/  UIMAD UR28, UR13, UR11, UR25 ;  /* 0x0000000b0d1c72a4 */ /* 0x000fc8000f8e0219 */
[----:B------:R-:W-:Y:S02]  /*1320*/  UIMAD UR28, UR28, UR10, URZ ;  /* 0x0000000a1c1c72a4 */ /* 0x000fe4000f8e023f */
.L_x_120:
[----:B------:R-:W2:Y:S04]  /*1330*/  LDL R27, [R1+0x20] ;  /* 0x00002000011b7983 */ /* 0x000ea80000100800 */
[----:B------:R-:W3:Y:S01]  /*1340*/  LDL R26, [R1+0x2c] ;  /* 0x00002c00011a7983 */ /* 0x000ee20000100800 */
[----:B------:R-:W-:Y:S02]  /*1350*/  UIADD3 UR15, UP0, UR6, UR15, URZ ;  /* 0x0000000f060f7290 */ /* 0x000fe4000ff1e03f */
[----:B------:R-:W-:Y:S01]  /*1360*/  ULDC.64 UR4, c[0x0][0x1a0] ;  /* 0x0000680000047ab9 */ /* 0x000fe20000000a00 */
[----:B------:R-:W1:Y:S01]  /*1370*/  S2R R23, SR_TID.X ;  /* 0x0000000000177919 */ /* 0x000e620000002100 */
[----:B------:R-:W-:Y:S02]  /*1380*/  UIADD3.X UR14, UR46, UR14, URZ, UP0, !UPT ;  /* 0x0000000e2e0e7290 */ /* 0x000fe400087fe43f */
[----:B------:R-:W-:Y:S01]  /*1390*/  ULDC.64 UR6, c[0x0][0x368] ;  /* 0x0000da0000067ab9 */ /* 0x000fe20000000a00 */
[----:B------:R-:W4:Y:S01]  /*13a0*/  S2R R25, SR_CTAID.Y ;  /* 0x0000000000197919 */ /* 0x000f220000002600 */
[----:B------:R-:W-:Y:S01]  /*13b0*/  UIMAD UR4, UR14, UR4, URZ ;  /* 0x000000040e0472a4 */ /* 0x000fe2000f8e023f */
[----:B------:R-:W-:Y:S01]  /*13c0*/  IMAD.U32 R6, RZ, RZ, UR15 ;  /* 0x0000000fff067e24 */ /* 0x000fe2000f8e00ff */
[----:B------:R-:W-:Y:S01]  /*13d0*/  UIMAD UR6, UR35, UR6, URZ ;  /* 0x00000006230672a4 */ /* 0x000fe2000f8e023f */
[----:B------:R-:W-:Y:S01]  /*13e0*/  IMAD.U32 R8, RZ, RZ, UR15 ;  /* 0x0000000fff087e24 */ /* 0x000fe2000f8e00ff */
[----:B------:R-:W-:-:S02]  /*13f0*/  ULEA.HI.SX32 UR33, UR33, 0xffffffff, 0x1a ;  /* 0xffffffff21217891 */ /* 0x000fc4000f8fd23f */
[----:B------:R-:W-:Y:S02]  /*1400*/  UIMAD UR7, UR13, UR7, UR6 ;  /* 0x000000070d0772a4 */ /* 0x000fe4000f8e0206 */
[----:B------:R-:W-:Y:S02]  /*1410*/  UIMAD UR6, UR15, UR5, UR4 ;  /* 0x000000050f0672a4 */ /* 0x000fe4000f8e0204 */
[----:B------:R-:W-:Y:S02]  /*1420*/  UIADD3 UR31, UR44, UR31, URZ ;  /* 0x0000001f2c1f7290 */ /* 0x000fe4000fffe03f */
[----:B------:R-:W-:Y:S02]  /*1430*/  ULDC.64 UR4, c[0x0][0x198] ;  /* 0x0000660000047ab9 */ /* 0x000fe40000000a00 */
[----:B------:R-:W-:-:S04]  /*1440*/  UIMAD UR4, UR14, UR4, URZ ;  /* 0x000000040e0472a4 */ /* 0x000fc8000f8e023f */
[----:B------:R-:W-:Y:S01]  /*1450*/  UIMAD UR5, UR15, UR5, UR4 ;  /* 0x000000050f0572a4 */ /* 0x000fe2000f8e0204 */
[----:B-1----:R-:W-:-:S04]  /*1460*/  SHF.R.S32.HI R24, RZ, 0x1f, R23 ;  /* 0x0000001fff187819 */ /* 0x002fc80000011417 */
[----:B------:R-:W-:-:S04]  /*1470*/  LEA.HI R16, R24, R23, RZ, 0x2 ;  /* 0x0000001718107211 */ /* 0x000fc800078f10ff */
[----:B------:R-:W-:Y:S02]  /*1480*/  LOP3.LUT R4, R16, 0xfffffffc, RZ, 0xc0, !PT ;  /* 0xfffffffc10047812 */ /* 0x000fe400078ec0ff */
[----:B------:R-:W-:-:S03]  /*1490*/  SHF.R.S32.HI R16, RZ, 0x2, R16 ;  /* 0x00000002ff107819 */ /* 0x000fc60000011410 */
[----:B------:R-:W-:Y:S01]  /*14a0*/  IMAD.IADD R4, R23, 0x1, -R4 ;  /* 0x0000000117047824 */ /* 0x000fe200078e0a04 */
[----:B------:R-:W-:Y:S02]  /*14b0*/  SHF.R.S32.HI R21, RZ, 0x1f, R16 ;  /* 0x0000001fff157819 */ /* 0x000fe40000011410 */
[----:B------:R-:W-:Y:S01]  /*14c0*/  IADD3 R3, P0, R16, UR44, RZ ;  /* 0x0000002c10037c10 */ /* 0x000fe2000ff1e0ff */
[----:B------:R-:W-:-:S03]  /*14d0*/  IMAD.SHL.U32 R4, R4, 0x8, RZ ;  /* 0x0000000804047824 */ /* 0x000fc600078e00ff */
[----:B------:R-:W-:Y:S02]  /*14e0*/  IADD3.X R12, R21, UR45, RZ, P0, !PT ;  /* 0x0000002d150c7c10 */ /* 0x000fe400087fe4ff */
[----:B------:R-:W-:-:S03]  /*14f0*/  SHF.R.S32.HI R5, RZ, 0x1f, R4 ;  /* 0x0000001fff057819 */ /* 0x000fc60000011404 */
[----:B------:R-:W-:Y:S02]  /*1500*/  IMAD R13, R12, c[0x0][0x190], RZ ;  /* 0x000064000c0d7a24 */ /* 0x000fe400078e02ff */
[----:B------:R-:W-:-:S04]  /*1510*/  IMAD.WIDE.U32 R6, R6, c[0x0][0x198], R4 ;  /* 0x0000660006067a25 */ /* 0x000fc800078e0004 */
[--C-:B------:R-:W-:Y:S01]  /*1520*/  IMAD.WIDE.U32 R8, R8, c[0x0][0x1a0], R4.reuse ;  /* 0x0000680008087a25 */ /* 0x100fe200078e0004 */
[----:B------:R-:W-:Y:S01]  /*1530*/  IADD3 R7, R7, UR5, RZ ;  /* 0x0000000507077c10 */ /* 0x000fe2000fffe0ff */
[----:B------:R-:W-:Y:S02]  /*1540*/  ULDC.64 UR4, c[0x0][0x180] ;  /* 0x0000600000047ab9 */ /* 0x000fe40000000a00 */
[----:B----4-:R-:W-:Y:S01]  /*1550*/  IMAD.WIDE.U32 R10, R25, c[0x0][0x368], R4 ;  /* 0x0000da00190a7a25 */ /* 0x010fe200078e0004 */
[----:B------:R-:W-:Y:S01]  /*1560*/  IADD3 R9, R9, UR6, RZ ;  /* 0x0000000609097c10 */ /* 0x000fe2000fffe0ff */
[----:B------:R-:W-:Y:S02]  /*1570*/  UIMAD UR4, UR35, UR4, URZ ;  /* 0x00000004230472a4 */ /* 0x000fe4000f8e023f */
[----:B------:R-:W-:Y:S01]  /*1580*/  IMAD R14, R12, c[0x0][0x370], RZ ;  /* 0x0000dc000c0e7a24 */ /* 0x000fe200078e02ff */
[----:B------:R-:W-:Y:S01]  /*1590*/  IADD3 R11, R11, UR7, RZ ;  /* 0x000000070b0b7c10 */ /* 0x000fe2000fffe0ff */
[----:B------:R-:W-:Y:S01]  /*15a0*/  ULDC.64 UR6, c[0x0][0x188] ;  /* 0x0000620000067ab9 */ /* 0x000fe20000000a00 */
[C---:B------:R-:W-:Y:S01]  /*15b0*/  IMAD R17, R3.reuse, c[0x0][0x194], R13 ;  /* 0x0000650003117a24 */ /* 0x040fe200078e020d */
[----:B------:R-:W-:Y:S01]  /*15c0*/  UIMAD UR6, UR35, UR6, URZ ;  /* 0x00000006230672a4 */ /* 0x000fe2000f8e023f */
[----:B------:R-:W-:-:S03]  /*15d0*/  IMAD.WIDE.U32 R12, R3, c[0x0][0x190], R4 ;  /* 0x00006400030c7a25 */ /* 0x000fc600078e0004 */
[----:B------:R-:W-:Y:S01]  /*15e0*/  UIMAD UR7, UR13, UR7, UR6 ;  /* 0x000000070d0772a4 */ /* 0x000fe2000f8e0206 */
[C---:B------:R-:W-:Y:S01]  /*15f0*/  IMAD R18, R3.reuse, c[0x0][0x374], R14 ;  /* 0x0000dd0003127a24 */ /* 0x040fe200078e020e */
[----:B------:R-:W-:Y:S01]  /*1600*/  UIMAD UR6, UR13, UR5, UR4 ;  /* 0x000000050d0672a4 */ /* 0x000fe2000f8e0204 */
[----:B------:R-:W-:Y:S01]  /*1610*/  IMAD.WIDE.U32 R14, R3, c[0x0][0x370], R10 ;  /* 0x0000dc00030e7a25 */ /* 0x000fe200078e000a */
[----:B------:R-:W-:Y:S01]  /*1620*/  MOV R10, R12 ;  /* 0x0000000c000a7202 */ /* 0x000fe20000000f00 */
[----:B------:R-:W-:Y:S02]  /*1630*/  ULDC.64 UR4, c[0x0][0x178] ;  /* 0x00005e0000047ab9 */ /* 0x000fe40000000a00 */
[----:B------:R-:W-:Y:S01]  /*1640*/  IMAD.IADD R11, R13, 0x1, R17 ;  /* 0x000000010d0b7824 */ /* 0x000fe200078e0211 */
[----:B------:R-:W-:Y:S01]  /*1650*/  UIMAD UR4, UR35, UR4, URZ ;  /* 0x00000004230472a4 */ /* 0x000fe2000f8e023f */
[----:B------:R-:W1:Y:S01]  /*1660*/  S2R R13, SR_CTAID.Z ;  /* 0x00000000000d7919 */ /* 0x000e620000002700 */
[----:B------:R-:W-:-:S04]  /*1670*/  IMAD.WIDE.U32 R4, R25, c[0x0][0x180], R6 ;  /* 0x0000600019047a25 */ /* 0x000fc800078e0006 */
[----:B------:R-:W-:Y:S01]  /*1680*/  IMAD.WIDE.U32 R8, R25, c[0x0][0x188], R8 ;  /* 0x0000620019087a25 */ /* 0x000fe200078e0008 */
[----:B------:R-:W-:Y:S01]  /*1690*/  IADD3 R5, R5, UR6, RZ ;  /* 0x0000000605057c10 */ /* 0x000fe2000fffe0ff */
[----:B------:R-:W-:Y:S02]  /*16a0*/  UIMAD UR6, UR13, UR5, UR4 ;  /* 0x000000050d0672a4 */ /* 0x000fe4000f8e0204 */
[----:B------:R-:W-:Y:S01]  /*16b0*/  IMAD.WIDE.U32 R10, R25, c[0x0][0x178], R10 ;  /* 0x00005e00190a7a25 */ /* 0x000fe200078e000a */
[----:B------:R-:W-:Y:S01]  /*16c0*/  ULDC.64 UR4, c[0x0][0x1a8] ;  /* 0x00006a0000047ab9 */ /* 0x000fe20000000a00 */
[----:B------:R-:W-:Y:S01]  /*16d0*/  IADD3 R7, R9, UR7, RZ ;  /* 0x0000000709077c10 */ /* 0x000fe2000fffe0ff */
[----:B------:R-:W-:Y:S01]  /*16e0*/  UIMAD UR4, UR24, UR4, URZ ;  /* 0x00000004180472a4 */ /* 0x000fe2000f8e023f */
[----:B------:R-:W-:Y:S01]  /*16f0*/  IMAD R12, R19, c[0x0][0x1b0], RZ ;  /* 0x00006c00130c7a24 */ /* 0x000fe200078e02ff */
[----:B------:R-:W-:Y:S01]  /*1700*/  IADD3 R11, R11, UR6, RZ ;  /* 0x000000060b0b7c10 */ /* 0x000fe2000fffe0ff */
[----:B------:R-:W-:Y:S01]  /*1710*/  IMAD.MOV.U32 R6, RZ, RZ, R8 ;  /* 0x000000ffff067224 */ /* 0x000fe200078e0008 */
[----:B------:R-:W-:Y:S01]  /*1720*/  UIMAD UR6, UR25, UR5, UR4 ;  /* 0x00000005190672a4 */ /* 0x000fe2000f8e0204 */
[----:B------:R-:W-:-:S02]  /*1730*/  IMAD R3, R19, c[0x0][0x1b8], RZ ;  /* 0x00006e0013037a24 */ /* 0x000fc400078e02ff */
[C---:B------:R-:W-:Y:S01]  /*1740*/  IMAD R17, R0.reuse, c[0x0][0x1b4], R12 ;  /* 0x00006d0000117a24 */ /* 0x040fe200078e020c */
[----:B------:R-:W-:Y:S01]  /*1750*/  ULDC.64 UR4, c[0x0][0x378] ;  /* 0x0000de0000047ab9 */ /* 0x000fe20000000a00 */
[----:B------:R-:W-:Y:S01]  /*1760*/  IMAD.WIDE.U32 R4, R0, c[0x0][0x1b0], R4 ;  /* 0x00006c0000047a25 */ /* 0x000fe200078e0004 */
[----:B------:R-:W-:-:S03]  /*1770*/  UIMAD UR4, UR24, UR4, URZ ;  /* 0x00000004180472a4 */ /* 0x000fc6000f8e023f */
[C---:B------:R-:W-:Y:S01]  /*1780*/  IMAD R3, R0.reuse, c[0x0][0x1bc], R3 ;  /* 0x00006f0000037a24 */ /* 0x040fe200078e0203 */
[----:B------:R-:W-:Y:S01]  /*1790*/  IADD3 R5, R5, R17, RZ ;  /* 0x0000001105057210 */ /* 0x000fe20007ffe0ff */
[----:B------:R-:W-:Y:S01]  /*17a0*/  IMAD.WIDE.U32 R6, R0, c[0x0][0x1b8], R6 ;  /* 0x00006e0000067a25 */ /* 0x000fe200078e0006 */
[----:B------:R-:W-:-:S03]  /*17b0*/  UIMAD UR4, UR25, UR5, UR4 ;  /* 0x00000005190472a4 */ /* 0x000fc6000f8e0204 */
[----:B------:R-:W-:Y:S02]  /*17c0*/  IMAD.IADD R9, R15, 0x1, R18 ;  /* 0x000000010f097824 */ /* 0x000fe400078e0212 */
[----:B------:R-:W-:Y:S02]  /*17d0*/  IMAD.MOV.U32 R8, RZ, RZ, R14 ;  /* 0x000000ffff087224 */ /* 0x000fe400078e000e */
[----:B------:R-:W-:Y:S02]  /*17e0*/  IMAD.IADD R7, R7, 0x1, R3 ;  /* 0x0000000107077824 */ /* 0x000fe400078e0203 */
[----:B-1----:R-:W-:-:S04]  /*17f0*/  IMAD.WIDE.U32 R14, R13, c[0x0][0x1a8], R10 ;  /* 0x00006a000d0e7a25 */ /* 0x002fc800078e000a */
[----:B------:R-:W-:Y:S01]  /*1800*/  IMAD R0, R21, c[0x0][0x198], RZ ;  /* 0x0000660015007a24 */ /* 0x000fe200078e02ff */
[----:B------:R-:W-:Y:S01]  /*1810*/  LEA R246, P3, R14, c[0x0][0x160], 0x1 ;  /* 0x000058000ef67a11 */ /* 0x000fe200078608ff */
[----:B------:R-:W-:-:S04]  /*1820*/  IMAD.WIDE.U32 R12, R13, c[0x0][0x378], R8 ;  /* 0x0000de000d0c7a25 */ /* 0x000fc800078e0008 */
[----:B------:R-:W-:Y:S01]  /*1830*/  IMAD R3, R21, c[0x0][0x1a0], RZ ;  /* 0x0000680015037a24 */ /* 0x000fe200078e02ff */
[----:B------:R-:W-:Y:S01]  /*1840*/  LEA R244, P2, R12, c[0x0][0x330], 0x1 ;  /* 0x0000cc000cf47a11 */ /* 0x000fe200078408ff */
[C---:B------:R-:W-:Y:S02]  /*1850*/  IMAD R0, R16.reuse, c[0x0][0x19c], R0 ;  /* 0x0000670010007a24 */ /* 0x040fe400078e0200 */
[C---:B------:R-:W-:Y:S01]  /*1860*/  IMAD.WIDE.U32 R8, R16.reuse, c[0x0][0x198], R4 ;  /* 0x0000660010087a25 */ /* 0x040fe200078e0004 */
[----:B------:R-:W-:Y:S01]  /*1870*/  IADD3 R5, R15, UR6, RZ ;  /* 0x000000060f057c10 */ /* 0x000fe2000fffe0ff */
[----:B------:R-:W-:Y:S02]  /*1880*/  UIMAD.WIDE UR6, UR31, UR12, UR38 ;  /* 0x0000000c1f0672a5 */ /* 0x000fe4000f8e0226 */
[----:B------:R-:W-:Y:S01]  /*1890*/  IMAD R3, R16, c[0x0][0x1a4], R3 ;  /* 0x0000690010037a24 */ /* 0x000fe200078e0203 */
[----:B------:R-:W-:Y:S01]  /*18a0*/  LEA R4, P0, R8, c[0x0][0x168], 0x1 ;  /* 0x00005a0008047a11 */ /* 0x000fe200078008ff */
[----:B------:R-:W-:Y:S01]  /*18b0*/  IMAD.WIDE.U32 R10, R16, c[0x0][0x1a0], R6 ;  /* 0x00006800100a7a25 */ /* 0x000fe200078e0006 */
[----:B------:R-:W-:Y:S01]  /*18c0*/  IADD3 R7, R13, UR4, RZ ;  /* 0x000000040d077c10 */ /* 0x000fe2000fffe0ff */
[----:B------:R-:W-:Y:S01]  /*18d0*/  ULEA.HI UR4, UR33, UR33, URZ, 0x1 ;  /* 0x0000002121047291 */ /* 0x000fe2000f8f083f */
[----:B------:R-:W-:Y:S01]  /*18e0*/  LEA.HI.X R247, R14, c[0x0][0x164], R5, 0x1, P3 ;  /* 0x000059000ef77a11 */ /* 0x000fe200018f0c05 */
[----:B------:R-:W-:Y:S01]  /*18f0*/  IMAD.IADD R0, R9, 0x1, R0 ;  /* 0x0000000109007824 */ /* 0x000fe200078e0200 */
[----:B------:R-:W-:Y:S01]  /*1900*/  LEA R6, P1, R10, c[0x0][0x170], 0x1 ;  /* 0x00005c000a067a11 */ /* 0x000fe200078208ff */
[----:B------:R-:W-:Y:S01]  /*1910*/  IMAD.IADD R3, R11, 0x1, R3 ;  /* 0x000000010b037824 */ /* 0x000fe200078e0203 */
[----:B------:R-:W-:Y:S01]  /*1920*/  ULOP3.LUT UR4, UR4, 0xfffffffe, URZ, 0xc0, !UPT ;  /* 0xfffffffe04047892 */ /* 0x000fe2000f8ec03f */
[----:B------:R-:W-:Y:S01]  /*1930*/  LEA.HI.X R245, R12, c[0x0][0x334], R7, 0x1, P2 ;  /* 0x0000cd000cf57a11 */ /* 0x000fe200010f0c07 */
[----:B------:R-:W-:Y:S01]  /*1940*/  IMAD.MOV.U32 R9, RZ, RZ, c[0x0][0x1a4] ;  /* 0x00006900ff097624 */ /* 0x000fe200078e00ff */
[----:B------:R-:W-:Y:S01]  /*1950*/  LEA.HI.X R5, R8, c[0x0][0x16c], R0, 0x1, P0 ;  /* 0x00005b0008057a11 */ /* 0x000fe200000f0c00 */
[----:B------:R-:W-:Y:S01]  /*1960*/  UIADD3 UR4, UR33, -UR4, URZ ;  /* 0x8000000421047290 */ /* 0x000fe2000fffe03f */
[----:B------:R-:W-:Y:S01]  /*1970*/  LEA.HI.X R7, R10, c[0x0][0x174], R3, 0x1, P1 ;  /* 0x00005d000a077a11 */ /* 0x000fe200008f0c03 */
[----:B------:R-:W-:Y:S01]  /*1980*/  IMAD.MOV.U32 R3, RZ, RZ, c[0x0][0x1a0] ;  /* 0x00006800ff037624 */ /* 0x000fe200078e00ff */
[----:B------:R-:W-:Y:S01]  /*1990*/  MOV R0, c[0x0][0x198] ;  /* 0x0000660000007a02 */ /* 0x000fe20000000f00 */
[----:B------:R-:W-:Y:S01]  /*19a0*/  IMAD.MOV.U32 R8, RZ, RZ, c[0x0][0x19c] ;  /* 0x00006700ff087624 */ /* 0x000fe200078e00ff */
[----:B------:R-:W-:-:S02]  /*19b0*/  UISETP.NE.AND UP0, UPT, UR4, 0x1, UPT ;  /* 0x000000010400788c */ /* 0x000fc4000bf05270 */
[C---:B------:R-:W-:Y:S01]  /*19c0*/  LEA R10, P0, R0.reuse, R4, 0x7 ;  /* 0x00000004000a7211 */ /* 0x040fe200078038ff */
[----:B------:R-:W-:Y:S01]  /*19d0*/  UMOV UR4, UR6 ;  /* 0x0000000600047c82 */ /* 0x000fe20008000000 */
[C---:B------:R-:W-:Y:S01]  /*19e0*/  LEA R12, P1, R3.reuse, R6, 0x7 ;  /* 0x00000006030c7211 */ /* 0x040fe200078238ff */
[----:B------:R-:W-:Y:S01]  /*19f0*/  UMOV UR5, UR7 ;  /* 0x0000000700057c82 */ /* 0x000fe20008000000 */
[----:B------:R-:W-:Y:S02]  /*1a00*/  LEA.HI.X R11, R0, R5, R8, 0x7, P0 ;  /* 0x00000005000b7211 */ /* 0x000fe400000f3c08 */
[----:B------:R-:W-:Y:S02]  /*1a10*/  LEA.HI.X R13, R3, R7, R9, 0x7, P1 ;  /* 0x00000007030d7211 */ /* 0x000fe400008f3c09 */
[----:B------:R-:W-:Y:S01]  /*1a20*/  PLOP3.LUT P0, PT, PT, PT, UP0, 0x80, 0x0 ;  /* 0x000000000000781c */ /* 0x000fe20003f0f008 */
[----:B------:R-:W-:Y:S02]  /*1a30*/  UIMAD.WIDE UR6, UR13, UR9, UR44 ;  /* 0x000000090d0672a5 */ /* 0x000fe4000f8e022c */
[----:B------:R-:W-:-:S02]  /*1a40*/  UIMAD UR23, UR23, UR8, UR18 ;  /* 0x00000008171772a4 */ /* 0x000fc4000f8e0212 */
[----:B------:R-:W-:Y:S02]  /*1a50*/  UIADD3 UR20, UP0, UR6, UR20, URZ ;  /* 0x0000001406147290 */ /* 0x000fe4000ff1e03f */
[----:B------:R-:W-:Y:S02]  /*1a60*/  UIADD3 UR23, UR41, UR23, URZ ;  /* 0x0000001729177290 */ /* 0x000fe4000fffe03f */
[----:B------:R-:W-:Y:S02]  /*1a70*/  UIADD3.X UR19, UR7, UR19, URZ, UP0, !UPT ;  /* 0x0000001307137290 */ /* 0x000fe400087fe43f */
[----:B------:R-:W-:-:S04]  /*1a80*/  UIMAD UR23, UR23, UR20, URZ ;  /* 0x00000014171772a4 */ /* 0x000fc8000f8e023f */
[----:B------:R-:W-:Y:S02]  /*1a90*/  UIMAD UR19, UR19, UR40, UR23 ;  /* 0x00000028131372a4 */ /* 0x000fe4000f8e0217 */
[----:B------:R-:W-:Y:S02]  /*1aa0*/  UISETP.GE.AND UP0, UPT, UR17, 0x1, UPT ;  /* 0x000000011100788c */ /* 0x000fe4000bf06270 */
[----:B------:R-:W-:Y:S01]  /*1ab0*/  UIADD3 UR28, UR44, UR28, URZ ;  /* 0x0000001c2c1c7290 */ /* 0x000fe2000fffe03f */
[----:B------:R-:W-:-:S03]  /*1ac0*/  CS2R R126, SRZ ;  /* 0x00000000007e7805 */ /* 0x000fc6000001ff00 */
[----:B------:R-:W-:Y:S01]  /*1ad0*/  UIMAD.WIDE UR6, UR28, UR12, UR36 ;  /* 0x0000000c1c0672a5 */ /* 0x000fe2000f8e0224 */
        /* <DEDUP_REMOVED lines=24> */
[C---:B--2---:R-:W-:Y:S01]  /*1c60*/  IMAD.SHL.U32 R0, R27.reuse, 0x2, RZ ;  /* 0x000000021b007824 */ /* 0x044fe200078e00ff */
[----:B------:R-:W-:Y:S01]  /*1c70*/  @P4 BAR.SYNC.DEFER_BLOCKING 0x0 ;  /* 0x0000000000004b1d */ /* 0x000fe20000010000 */
[----:B------:R-:W-:Y:S01]  /*1c80*/  IADD3 R3, R27, 0x1800, RZ ;  /* 0x000018001b037810 */ /* 0x000fe20007ffe0ff */
[----:B---3--:R-:W-:Y:S01]  /*1c90*/  IMAD.SHL.U32 R8, R26, 0x4, RZ ;  /* 0x000000041a087824 */ /* 0x008fe200078e00ff */
[----:B------:R-:W-:-:S02]  /*1ca0*/  SHF.R.S32.HI R14, RZ, 0x1f, R26 ;  /* 0x0000001fff0e7819 */ /* 0x000fc4000001141a */
[----:B------:R-:W-:Y:S02]  /*1cb0*/  SEL R3, R3, R27, !P0 ;  /* 0x0000001b03037207 */ /* 0x000fe40004000000 */
[----:B------:R-:W-:Y:S02]  /*1cc0*/  SHF.L.U64.HI R9, R26, 0x2, R14 ;  /* 0x000000021a097819 */ /* 0x000fe4000001020e */
[----:B------:R-:W-:Y:S02]  /*1cd0*/  SHF.L.U32 R248, R3, 0x1, RZ ;  /* 0x0000000103f87819 */ /* 0x000fe400000006ff */
[----:B------:R-:W-:-:S04]  /*1ce0*/  IADD3 R8, P1, R8, UR4, RZ ;  /* 0x0000000408087c10 */ /* 0x000fc8000ff3e0ff */
[----:B------:R-:W-:Y:S01]  /*1cf0*/  IADD3.X R9, R9, UR5, RZ, P1, !PT ;  /* 0x0000000509097c10 */ /* 0x000fe20008ffe4ff */
[----:B------:R-:W-:Y:S01]  /*1d00*/  @!PT LDS RZ, [RZ] ;  /* 0x00000000fffff984 */ /* 0x000fe20000000800 */
[----:B------:R-:W-:Y:S01]  /*1d10*/  @!PT LDS RZ, [RZ] ;  /* 0x00000000fffff984 */ /* 0x000fe20000000800 */
[----:B------:R-:W-:Y:S01]  /*1d20*/  @!PT LDS RZ, [RZ] ;  /* 0x00000000fffff984 */ /* 0x000fe20000000800 */
[----:B------:R1:W-:Y:S04]  /*1d30*/  LDGSTS.E.BYPASS.LTC128B.128 [R0+0xf000], [R6.64] ;  /* 0x0f00000006007fae */ /* 0x0003e8000b901d6a */
[----:B------:R1:W-:Y:S04]  /*1d40*/  LDGSTS.E.BYPASS.LTC128B.128 [R0+0x11000], [R6.64+0x40] ;  /* 0x1100004006007fae */ /* 0x0003e8000b901d6a */
[----:B------:R1:W-:Y:S04]  /*1d50*/  LDGSTS.E.BYPASS.LTC128B.128 [R0+0x13000], [R6.64+0x80] ;  /* 0x1300008006007fae */ /* 0x0003e8000b901d6a */
[----:B------:R1:W-:Y:S04]  /*1d60*/  LDGSTS.E.BYPASS.LTC128B.128 [R0+0x10000], [R12.64] ;  /* 0x100000000c007fae */ /* 0x0003e8000b901d6a */
[----:B------:R1:W-:Y:S04]  /*1d70*/  LDGSTS.E.BYPASS.LTC128B.128 [R0+0x12000], [R12.64+0x40] ;  /* 0x120000400c007fae */ /* 0x0003e8000b901d6a */
[----:B------:R1:W-:Y:S04]  /*1d80*/  LDGSTS.E.BYPASS.LTC128B.128 [R0+0x14000], [R12.64+0x80] ;  /* 0x140000800c007fae */ /* 0x0003e8000b901d6a */
[----:B------:R-:W0:Y:S04]  /*1d90*/  LDGDEPBAR ;  /* 0x00000000000079af */ /* 0x000e280000000000 */
[----:B------:R1:W-:Y:S04]  /*1da0*/  LDGSTS.E.BYPASS.LTC128B.128 [R0+0x6000], [R244.64] ;  /* 0x06000000f4007fae */ /* 0x0003e8000b901d6a */
[----:B------:R1:W-:Y:S04]  /*1db0*/  LDGSTS.E.BYPASS.LTC128B.128 [R0+0x7000], [R244.64+0x40] ;  /* 0x07000040f4007fae */ /* 0x0003e8000b901d6a */
[----:B------:R1:W-:Y:S04]  /*1dc0*/  LDGSTS.E.BYPASS.LTC128B.128 [R0+0x8000], [R244.64+0x80] ;  /* 0x08000080f4007fae */ /* 0x0003e8000b901d6a */
[----:B------:R2:W-:Y:S04]  /*1dd0*/  LDGSTS.E.BYPASS.LTC128B.128 [R248], [R246.64] ;  /* 0x00000000f6f87fae */ /* 0x0005e8000b901d6a */
[----:B------:R2:W-:Y:S04]  /*1de0*/  LDGSTS.E.BYPASS.LTC128B.128 [R248+0x1000], [R246.64+0x40] ;  /* 0x01000040f6f87fae */ /* 0x0005e8000b901d6a */
[----:B------:R2:W-:Y:S04]  /*1df0*/  LDGSTS.E.BYPASS.LTC128B.128 [R248+0x2000], [R246.64+0x80] ;  /* 0x02000080f6f87fae */ /* 0x0005e8000b901d6a */
[----:B------:R1:W-:Y:S04]  /*1e00*/  LDGSTS.E.BYPASS.LTC128B.128 [R0+0x9000], [R4.64] ;  /* 0x0900000004007fae */ /* 0x0003e8000b901d6a */
[----:B------:R1:W-:Y:S04]  /*1e10*/  LDGSTS.E.BYPASS.LTC128B.128 [R0+0xb000], [R4.64+0x40] ;  /* 0x0b00004004007fae */ /* 0x0003e8000b901d6a */
[----:B------:R1:W-:Y:S04]  /*1e20*/  LDGSTS.E.BYPASS.LTC128B.128 [R0+0xd000], [R4.64+0x80] ;  /* 0x0d00008004007fae */ /* 0x0003e8000b901d6a */
[----:B------:R1:W-:Y:S04]  /*1e30*/  LDGSTS.E.BYPASS.LTC128B.128 [R0+0xa000], [R10.64] ;  /* 0x0a0000000a007fae */ /* 0x0003e8000b901d6a */
[----:B------:R1:W-:Y:S04]  /*1e40*/  LDGSTS.E.BYPASS.LTC128B.128 [R0+0xc000], [R10.64+0x40] ;  /* 0x0c0000400a007fae */ /* 0x0003e8000b901d6a */
[----:B------:R1:W-:Y:S04]  /*1e50*/  LDGSTS.E.BYPASS.LTC128B.128 [R0+0xe000], [R10.64+0x80] ;  /* 0x0e0000800a007fae */ /* 0x0003e8000b901d6a */
[----:B------:R-:W0:Y:S04]  /*1e60*/  LDGDEPBAR ;  /* 0x00000000000079af */ /* 0x000e280000000000 */
[----:B------:R3:W5:Y:S04]  /*1e70*/  LDG.E R252, [R8.64] ;  /* 0x0000002a08fc7981 */ /* 0x000768000c1e1900 */
[----:B------:R3:W5:Y:S04]  /*1e80*/  LDG.E R251, [R8.64+0x20] ;  /* 0x0000202a08fb7981 */ /* 0x000768000c1e1900 */
[----:B------:R3:W5:Y:S01]  /*1e90*/  LDG.E R250, [R8.64+0x80] ;  /* 0x0000802a08fa7981 */ /* 0x000762000c1e1900 */
[----:B-1----:R-:W-:Y:S01]  /*1ea0*/  LEA.HI R0, R24, R23, RZ, 0x5 ;  /* 0x0000001718007211 */ /* 0x002fe200078f28ff */
[----:B------:R-:W-:Y:S01]  /*1eb0*/  IMAD.U32 R4, RZ, RZ, UR32 ;  /* 0x00000020ff047e24 */ /* 0x000fe2000f8e00ff */
[----:B------:R-:W-:-:S04]  /*1ec0*/  DEPBAR.LE SB0, 0x1 ;  /* 0x000080400000791a */ /* 0x000fc80000000000 */
[----:B------:R-:W-:Y:S02]  /*1ed0*/  LOP3.LUT R3, R0, 0xffffffe0, RZ, 0xc0, !PT ;  /* 0xffffffe000037812 */ /* 0x000fe400078ec0ff */
[----:B------:R-:W-:-:S03]  /*1ee0*/  SHF.R.S32.HI R0, RZ, 0x5, R0 ;  /* 0x00000005ff007819 */ /* 0x000fc60000011400 */
[----:B------:R-:W-:Y:S02]  /*1ef0*/  IMAD.IADD R3, R23, 0x1, -R3 ;  /* 0x0000000117037824 */ /* 0x000fe400078e0a03 */
[----:B------:R-:W-:Y:S01]  /*1f00*/  IMAD.U32 R6, RZ, RZ, UR40 ;  /* 0x00000028ff067e24 */ /* 0x000fe2000f8e00ff */
[----:B---3--:R2:W5:Y:S01]  /*1f10*/  LDG.E R8, [R8.64+0xa0] ;  /* 0x0000a02a08087981 */ /* 0x008562000c1e1900 */
[----:B------:R-:W-:Y:S01]  /*1f20*/  IMAD R0, R0, UR27, R3 ;  /* 0x0000001b00007c24 */ /* 0x000fe2000f8e0203 */
[----:B------:R-:W-:Y:S01]  /*1f30*/  CS2R R76, SRZ ;  /* 0x00000000004c7805 */ /* 0x000fe2000001ff00 */
[----:B------:R-:W-:Y:S01]  /*1f40*/  IMAD.U32 R3, RZ, RZ, UR22 ;  /* 0x00000016ff037e24 */ /* 0x000fe2000f8e00ff */
[----:B------:R-:W-:Y:S01]  /*1f50*/  BAR.SYNC.DEFER_BLOCKING 0x0 ;  /* 0x0000000000007b1d */ /* 0x000fe20000010000 */
[----:B------:R-:W-:Y:S01]  /*1f60*/  IMAD.U32 R7, RZ, RZ, UR41 ;  /* 0x00000029ff077e24 */ /* 0x000fe2000f8e00ff */
[----:B------:R-:W-:Y:S01]  /*1f70*/  IADD3 R4, P2, P1, R0, UR26, R4 ;  /* 0x0000001a00047c10 */ /* 0x000fe2000f95e004 */
[----:B------:R-:W-:Y:S01]  /*1f80*/  CS2R R82, SRZ ;  /* 0x0000000000527805 */ /* 0x000fe2000001ff00 */
[----:B------:R-:W-:Y:S01]  /*1f90*/  SHF.R.S32.HI R0, RZ, 0x1f, R0 ;  /* 0x0000001fff007819 */ /* 0x000fe20000011400 */
[----:B------:R-:W-:Y:S01]  /*1fa0*/  CS2R R80, SRZ ;  /* 0x0000000000507805 */ /* 0x000fe2000001ff00 */
[----:B------:R-:W-:Y:S01]  /*1fb0*/  CS2R R74, SRZ ;  /* 0x00000000004a7805 */ /* 0x000fe2000001ff00 */
[----:B------:R-:W-:Y:S01]  /*1fc0*/  CS2R R72, SRZ ;  /* 0x0000000000487805 */ /* 0x000fe2000001ff00 */
[----:B------:R-:W-:Y:S01]  /*1fd0*/  IADD3.X R0, R0, UR21, R3, P2, P1 ;  /* 0x0000001500007c10 */ /* 0x000fe200097e2403 */
[----:B------:R-:W-:Y:S01]  /*1fe0*/  CS2R R70, SRZ ;  /* 0x0000000000467805 */ /* 0x000fe2000001ff00 */
[----:B------:R-:W-:Y:S01]  /*1ff0*/  IADD3 R4, P1, R4, R22, RZ ;  /* 0x0000001604047210 */ /* 0x000fe20007f3e0ff */
[----:B------:R-:W-:Y:S01]  /*2000*/  CS2R R68, SRZ ;  /* 0x0000000000447805 */ /* 0x000fe2000001ff00 */
[----:B------:R-:W-:Y:S01]  /*2010*/  CS2R R62, SRZ ;  /* 0x00000000003e7805 */ /* 0x000fe2000001ff00 */
[----:B------:R-:W-:Y:S01]  /*2020*/  CS2R R60, SRZ ;  /* 0x00000000003c7805 */ /* 0x000fe2000001ff00 */
[----:B------:R-:W-:Y:S01]  /*2030*/  IADD3.X R5, R0, R20, RZ, P1, !PT ;  /* 0x0000001400057210 */ /* 0x000fe20000ffe4ff */
[----:B------:R-:W-:Y:S01]  /*2040*/  CS2R R66, SRZ ;  /* 0x0000000000427805 */ /* 0x000fe2000001ff00 */
[----:B------:R-:W-:Y:S01]  /*2050*/  CS2R R64, SRZ ;  /* 0x0000000000407805 */ /* 0x000fe2000001ff00 */
[----:B------:R-:W-:Y:S01]  /*2060*/  CS2R R58, SRZ ;  /* 0x00000000003a7805 */ /* 0x000fe2000001ff00 */
[----:B------:R-:W-:Y:S01]  /*2070*/  CS2R R56, SRZ ;  /* 0x0000000000387805 */ /* 0x000fe2000001ff00 */
[----:B------:R-:W-:Y:S01]  /*2080*/  IMAD.WIDE.U32 R4, R6, UR20, R4 ;  /* 0x0000001406047c25 */ /* 0x000fe2000f8e0004 */
[----:B------:R-:W-:Y:S01]  /*2090*/  CS2R R54, SRZ ;  /* 0x0000000000367805 */ /* 0x000fe2000001ff00 */
[----:B------:R-:W-:Y:S01]  /*20a0*/  CS2R R52, SRZ ;  /* 0x0000000000347805 */ /* 0x000fe2000001ff00 */
[----:B------:R-:W-:Y:S01]  /*20b0*/  CS2R R46, SRZ ;  /* 0x00000000002e7805 */ /* 0x000fe2000001ff00 */
[----:B------:R-:W-:Y:S01]  /*20c0*/  CS2R R44, SRZ ;  /* 0x00000000002c7805 */ /* 0x000fe2000001ff00 */
[----:B------:R-:W-:Y:S01]  /*20d0*/  IADD3 R0, R5, UR19, RZ ;  /* 0x0000001305007c10 */ /* 0x000fe2000fffe0ff */
[----:B------:R2:W1:Y:S01]  /*20e0*/  LDSM.16.M88.4 R172, [R222+0xf000] ;  /* 0x00f00000deac783b */ /* 0x0004620000000200 */
[C---:B------:R-:W-:Y:S01]  /*20f0*/  LEA R232, P1, R4.reuse, c[0x0][0x350], 0x2 ;  /* 0x0000d40004e87a11 */ /* 0x040fe200078210ff */
[----:B------:R-:W-:Y:S01]  /*2100*/  CS2R R50, SRZ ;  /* 0x0000000000327805 */ /* 0x000fe2000001ff00 */
[----:B------:R-:W-:Y:S01]  /*2110*/  CS2R R48, SRZ ;  /* 0x0000000000307805 */ /* 0x000fe2000001ff00 */
[----:B------:R2:W3:Y:S01]  /*2120*/  LDSM.16.M88.4 R176, [R222+0xf400] ;  /* 0x00f40000deb0783b */ /* 0x0004e20000000200 */
[----:B------:R-:W-:Y:S01]  /*2130*/  LEA.HI.X R233, R4, c[0x0][0x354], R0, 0x2, P1 ;  /* 0x0000d50004e97a11 */ /* 0x000fe200008f1400 */
[----:B------:R-:W-:Y:S01]  /*2140*/  CS2R R42, SRZ ;  /* 0x00000000002a7805 */ /* 0x000fe2000001ff00 */
[----:B------:R-:W-:Y:S01]  /*2150*/  PLOP3.LUT P1, PT, PT, PT, UP0, 0x80, 0x0 ;  /* 0x000000000000781c */ /* 0x000fe20003f2f008 */
[----:B------:R2:W4:Y:S01]  /*2160*/  LDSM.16.M88.4 R180, [R221+0xf000] ;  /* 0x00f00000ddb4783b */ /* 0x0005220000000200 */
[----:B------:R-:W-:Y:S01]  /*2170*/  CS2R R40, SRZ ;  /* 0x0000000000287805 */ /* 0x000fe2000001ff00 */
[----:B------:R-:W-:Y:S01]  /*2180*/  CS2R R38, SRZ ;  /* 0x0000000000267805 */ /* 0x000fe2000001ff00 */
[----:B------:R-:W-:Y:S01]  /*2190*/  CS2R R36, SRZ ;  /* 0x0000000000247805 */ /* 0x000fe2000001ff00 */
[----:B------:R2:W1:Y:S04]  /*21a0*/  LDSM.16.M88.4 R184, [R221+0xf400] ;  /* 0x00f40000ddb8783b */ /* 0x0004680000000200 */
[----:B------:R2:W1:Y:S04]  /*21b0*/  LDSM.16.M88.4 R188, [R222+0x11000] ;  /* 0x01100000debc783b */ /* 0x0004680000000200 */
[----:B------:R2:W1:Y:S04]  /*21c0*/  LDSM.16.M88.4 R192, [R222+0x11400] ;  /* 0x01140000dec0783b */ /* 0x0004680000000200 */
[----:B------:R2:W1:Y:S04]  /*21d0*/  LDSM.16.M88.4 R196, [R221+0x11000] ;  /* 0x01100000ddc4783b */ /* 0x0004680000000200 */
[----:B------:R2:W1:Y:S04]  /*21e0*/  LDSM.16.M88.4 R200, [R221+0x11400] ;  /* 0x01140000ddc8783b */ /* 0x0004680000000200 */
[----:B------:R2:W1:Y:S04]  /*21f0*/  LDSM.16.M88.4 R204, [R222+0x13000] ;  /* 0x01300000decc783b */ /* 0x0004680000000200 */
[----:B------:R2:W1:Y:S04]  /*2200*/  LDSM.16.M88.4 R208, [R222+0x13400] ;  /* 0x01340000ded0783b */ /* 0x0004680000000200 */
[----:B------:R2:W1:Y:S04]  /*2210*/  LDSM.16.M88.4 R212, [R221+0x13000] ;  /* 0x01300000ddd4783b */ /* 0x0004680000000200 */
[----:B------:R2:W1:Y:S01]  /*2220*/  LDSM.16.M88.4 R216, [R221+0x13400] ;  /* 0x01340000ddd8783b */ /* 0x0004620000000200 */
[----:B------:R-:W-:Y:S05]  /*2230*/  @!P1 BRA `(.L_x_121) ;  /* 0x0000312000009947 */ /* 0x000fea0003800000 */
[----:B---3--:R-:W-:Y:S01]  /*2240*/  IADD3 R3, R229, 0x1800, RZ ;  /* 0x00001800e5037810 */ /* 0x008fe20007ffe0ff */
[----:B-----5:R-:W-:Y:S01]  /*2250*/  IMAD.MOV.U32 R249, RZ, RZ, R8 ;  /* 0x000000fffff97224 */ /* 0x020fe200078e0008 */
[----:B------:R-:W-:Y:S01]  /*2260*/  IADD3 R0, R231, 0x1800, RZ ;  /* 0x00001800e7007810 */ /* 0x000fe20007ffe0ff */
[----:B------:R-:W-:Y:S01]  /*2270*/  IMAD.MOV.U32 R127, RZ, RZ, RZ ;  /* 0x000000ffff7f7224 */ /* 0x000fe200078e00ff */
[----:B------:R-:W-:Y:S01]  /*2280*/  SEL R3, R3, R229, !P0 ;  /* 0x000000e503037207 */ /* 0x000fe20004000000 */
[----:B------:R-:W-:Y:S01]  /*2290*/  UMOV UR20, UR6 ;  /* 0x0000000600147c82 */ /* 0x000fe20008000000 */
[----:B------:R-:W-:-:S03]  /*22a0*/  SEL R0, R0, R231, !P0 ;  /* 0x000000e700007207 */ /* 0x000fc60004000000 */
[----:B------:R-:W-:Y:S02]  /*22b0*/  IMAD.SHL.U32 R3, R3, 0x2, RZ ;  /* 0x0000000203037824 */ /* 0x000fe400078e00ff */
[----:B------:R-:W-:Y:S02]  /*22c0*/  IMAD.SHL.U32 R220, R0, 0x2, RZ ;  /* 0x0000000200dc7824 */ /* 0x000fe400078e00ff */
[----:B------:R-:W-:Y:S02]  /*22d0*/  IMAD.MOV.U32 R0, RZ, RZ, c[0x0][0x1c0] ;  /* 0x00007000ff007624 */ /* 0x000fe400078e00ff */
[----:B------:R-:W-:Y:S02]  /*22e0*/  IMAD.SHL.U32 R223, R231, 0x2, RZ ;  /* 0x00000002e7df7824 */ /* 0x000fe400078e00ff */
[----:B------:R-:W-:Y:S02]  /*22f0*/  IMAD R0, R0, c[0x0][0x22c], RZ ;  /* 0x00008b0000007a24 */ /* 0x000fe400078e02ff */
[----:B------:R-:W-:Y:S02]  /*2300*/  IMAD.IADD R224, R223, 0x1, R230 ;  /* 0x00000001dfe07824 */ /* 0x000fe400078e02e6 */
[C---:B------:R-:W-:Y:S01]  /*2310*/  IMAD.SHL.U32 R6, R0.reuse, 0x10, RZ ;  /* 0x0000001000067824 */ /* 0x040fe200078e00ff */
[----:B------:R-:W-:-:S04]  /*2320*/  SHF.L.U32 R4, R0, 0x3, RZ ;  /* 0x0000000300047819 */ /* 0x000fc800000006ff */
[C---:B------:R-:W-:Y:S02]  /*2330*/  IADD3 R5, R6.reuse, 0x20, RZ ;  /* 0x0000002006057810 */ /* 0x040fe40007ffe0ff */
[----:B------:R-:W-:Y:S02]  /*2340*/  IADD3 R0, R6, 0x40, RZ ;  /* 0x0000004006007810 */ /* 0x000fe40007ffe0ff */
[----:B------:R-:W-:Y:S02]  /*2350*/  SHF.L.U64.HI R6, R26, 0x2, R14 ;  /* 0x000000021a067819 */ /* 0x000fe4000001020e */
[C---:B------:R-:W-:Y:S01]  /*2360*/  IADD3 R5, R4.reuse, R5, RZ ;  /* 0x0000000504057210 */ /* 0x040fe20007ffe0ff */
[----:B------:R-:W-:Y:S02]  /*2370*/  IMAD.IADD R0, R4, 0x1, R0 ;  /* 0x0000000104007824 */ /* 0x000fe400078e0200 */
[----:B------:R3:W-:Y:S02]  /*2380*/  STL [R1+0x1c], R6 ;  /* 0x00001c0601007387 */ /* 0x0007e40000100800 */
[----:B---3--:R-:W-:-:S05]  /*2390*/  SHF.L.U32 R6, R26, 0x2, RZ ;  /* 0x000000021a067819 */ /* 0x008fca00000006ff */
[----:B------:R3:W-:Y:S02]  /*23a0*/  STL [R1+0x18], R6 ;  /* 0x0000180601007387 */ /* 0x0007e40000100800 */
[C---:B---3--:R-:W-:Y:S01]  /*23b0*/  IADD3 R6, R4.reuse, R5, RZ ;  /* 0x0000000504067210 */ /* 0x048fe20007ffe0ff */
[----:B------:R-:W-:-:S03]  /*23c0*/  IMAD.IADD R5, R4, 0x1, R0 ;  /* 0x0000000104057824 */ /* 0x000fc600078e0200 */
[C---:B------:R-:W-:Y:S01]  /*23d0*/  IADD3 R6, R4.reuse, R6, RZ ;  /* 0x0000000604067210 */ /* 0x040fe20007ffe0ff */
[----:B------:R-:W-:-:S03]  /*23e0*/  IMAD.IADD R5, R4, 0x1, R5 ;  /* 0x0000000104057824 */ /* 0x000fc600078e0205 */
[C---:B------:R-:W-:Y:S01]  /*23f0*/  IADD3 R6, R4.reuse, R6, RZ ;  /* 0x0000000604067210 */ /* 0x040fe20007ffe0ff */
[----:B------:R-:W-:-:S04]  /*2400*/  IMAD.IADD R5, R4, 0x1, R5 ;  /* 0x0000000104057824 */ /* 0x000fc800078e0205 */
[----:B------:R3:W-:Y:S01]  /*2410*/  STL [R1+0x4], R6 ;  /* 0x0000040601007387 */ /* 0x0007e20000100800 */
[----:B------:R-:W-:-:S03]  /*2420*/  IMAD.IADD R0, R4, 0x1, R5 ;  /* 0x0000000104007824 */ /* 0x000fc600078e0205 */
[----:B------:R2:W-:Y:S01]  /*2430*/  STL [R1], R5 ;  /* 0x0000000501007387 */ /* 0x0005e20000100800 */
[----:B---3--:R-:W-:-:S05]  /*2440*/  IADD3 R6, R4, R6, RZ ;  /* 0x0000000604067210 */ /* 0x008fca0007ffe0ff */
[----:B------:R2:W-:Y:S04]  /*2450*/  STL [R1+0xc], R6 ;  /* 0x00000c0601007387 */ /* 0x0005e80000100800 */
[----:B------:R2:W-:Y:S02]  /*2460*/  STL [R1+0x8], R0 ;  /* 0x0000080001007387 */ /* 0x0005e40000100800 */
.L_x_124:
[----:B------:R-:W0:Y:S01]  /*2470*/  LDGDEPBAR ;  /* 0x00000000000079af */ /* 0x000e220000000000 */
[----:B--2---:R-:W-:Y:S01]  /*2480*/  IADD3 R0, R230, R220, RZ ;  /* 0x000000dce6007210 */ /* 0x004fe20007ffe0ff */
[----:B------:R-:W-:Y:S01]  /*2490*/  UISETP.GE.AND UP2, UPT, UR33, 0x1, UPT ;  /* 0x000000012100788c */ /* 0x000fe2000bf46270 */
[----:B-----5:R-:W-:Y:S01]  /*24a0*/  FSETP.NEU.FTZ.AND P0, PT, R252, -INF , PT ;  /* 0xff800000fc00780b */ /* 0x020fe20003f1d000 */
[----:B------:R-:W-:Y:S04]  /*24b0*/  DEPBAR.LE SB0, 0x0 ;  /* 0x000080000000791a */ /* 0x000fe80000000000 */
[----:B------:R-:W-:Y:S08]  /*24c0*/  BAR.SYNC.DEFER_BLOCKING 0x0 ;  /* 0x0000000000007b1d */ /* 0x000ff00000010000 */
[----:B------:R-:W-:Y:S08]  /*24d0*/  LDSM.16.M88.4 R32, [R220] ;  /* 0x00000000dc20783b */ /* 0x000ff00000000200 */
[----:B------:R-:W2:Y:S08]  /*24e0*/  LDSM.16.M88.4 R16, [R222+0x9000] ;  /* 0x00900000de10783b */ /* 0x000eb00000000200 */
[----:B------:R-:W3:Y:S08]  /*24f0*/  LDSM.16.M88.4 R28, [R220+0x800] ;  /* 0x00080000dc1c783b */ /* 0x000ef00000000200 */
[----:B------:R-:W5:Y:S08]  /*2500*/  LDSM.16.M88.4 R132, [R222+0x9400] ;  /* 0x00940000de84783b */ /* 0x000f700000000200 */
[----:B------:R-:W-:Y:S08]  /*2510*/  LDSM.16.M88.4 R136, [R0] ;  /* 0x000000000088783b */ /* 0x000ff00000000200 */
[----:B------:R-:W4:Y:S01]  /*2520*/  LDSM.16.M88.4 R140, [R221+0x9000] ;  /* 0x00900000dd8c783b */ /* 0x000f220000000200 */
[-C--:B--2---:R-:W-:Y:S07]  /*2530*/  HMMA.16816.F32.BF16 R4, R32, R16.reuse, RZ ;  /* 0x000000102004723c */ /* 0x084fee00000418ff */
[----:B------:R-:W2:Y:S01]  /*2540*/  LDSM.16.M88.4 R144, [R0+0x800] ;  /* 0x000800000090783b */ /* 0x000ea20000000200 */
[C---:B---3--:R-:W-:Y:S07]  /*2550*/  HMMA.16816.F32.BF16 R8, R28.reuse, R16, RZ ;  /* 0x000000101c08723c */ /* 0x048fee00000418ff */
[----:B------:R-:W3:Y:S01]  /*2560*/  LDSM.16.M88.4 R148, [R221+0x9400] ;  /* 0x00940000dd94783b */ /* 0x000ee20000000200 */
[-C--:B------:R-:W-:Y:S07]  /*2570*/  HMMA.16816.F32.BF16 R12, R28, R18.reuse, RZ ;  /* 0x000000121c0c723c */ /* 0x080fee00000418ff */
[----:B------:R-:W-:Y:S01]  /*2580*/  LDSM.16.M88.4 R152, [R220+0x1000] ;  /* 0x00100000dc98783b */ /* 0x000fe20000000200 */
[C---:B------:R-:W-:Y:S07]  /*2590*/  HMMA.16816.F32.BF16 R16, R32.reuse, R18, RZ ;  /* 0x000000122010723c */ /* 0x040fee00000418ff */
[----:B------:R-:W1:Y:S01]  /*25a0*/  LDSM.16.M88.4 R156, [R222+0xb000] ;  /* 0x00b00000de9c783b */ /* 0x000e620000000200 */
[-C--:B-----5:R-:W-:Y:S07]  /*25b0*/  HMMA.16816.F32.BF16 R20, R32, R132.reuse, RZ ;  /* 0x000000842014723c */ /* 0x0a0fee00000418ff */
[----:B------:R-:W5:Y:S01]  /*25c0*/  LDSM.16.M88.4 R160, [R220+0x1800] ;  /* 0x00180000dca0783b */ /* 0x000f620000000200 */
[C---:B------:R-:W-:Y:S07]  /*25d0*/  HMMA.16816.F32.BF16 R24, R28.reuse, R132, RZ ;  /* 0x000000841c18723c */ /* 0x040fee00000418ff */
[----:B------:R-:W-:Y:S01]  /*25e0*/  LDSM.16.M88.4 R164, [R0+0x1000] ;  /* 0x0010000000a4783b */ /* 0x000fe20000000200 */
[-C--:B------:R-:W-:Y:S07]  /*25f0*/  HMMA.16816.F32.BF16 R28, R28, R134.reuse, RZ ;  /* 0x000000861c1c723c */ /* 0x080fee00000418ff */
[----:B------:R-:W-:Y:S01]  /*2600*/  LDSM.16.M88.4 R168, [R221+0xb000] ;  /* 0x00b00000dda8783b */ /* 0x000fe20000000200 */
[----:B------:R-:W-:Y:S07]  /*2610*/  HMMA.16816.F32.BF16 R32, R32, R134, RZ ;  /* 0x000000862020723c */ /* 0x000fee00000418ff */
[----:B------:R-:W1:Y:S01]  /*2620*/  LDSM.16.M88.4 R132, [R222+0xb400] ;  /* 0x00b40000de84783b */ /* 0x000e620000000200 */
[-C--:B----4-:R-:W-:Y:S08]  /*2630*/  HMMA.16816.F32.BF16 R4, R136, R140.reuse, R4 ;  /* 0x0000008c8804723c */ /* 0x090ff00000041804 */
[C---:B--2---:R-:W-:Y:S08]  /*2640*/  HMMA.16816.F32.BF16 R8, R144.reuse, R140, R8 ;  /* 0x0000008c9008723c */ /* 0x044ff00000041808 */
[-C--:B------:R-:W-:Y:S08]  /*2650*/  HMMA.16816.F32.BF16 R12, R144, R142.reuse, R12 ;  /* 0x0000008e900c723c */ /* 0x080ff0000004180c */
[C---:B------:R-:W-:Y:S01]  /*2660*/  HMMA.16816.F32.BF16 R16, R136.reuse, R142, R16 ;  /* 0x0000008e8810723c */ /* 0x040fe20000041810 */
[----:B------:R-:W2:Y:S07]  /*2670*/  LDSM.16.M88.4 R140, [R0+0x1800] ;  /* 0x00180000008c783b */ /* 0x000eae0000000200 */
[-C--:B---3--:R-:W-:Y:S08]  /*2680*/  HMMA.16816.F32.BF16 R20, R136, R148.reuse, R20 ;  /* 0x000000948814723c */ /* 0x088ff00000041814 */
[C---:B------:R-:W-:Y:S08]  /*2690*/  HMMA.16816.F32.BF16 R24, R144.reuse, R148, R24 ;  /* 0x000000949018723c */ /* 0x040ff00000041818 */
[-C--:B------:R-:W-:Y:S01]  /*26a0*/  HMMA.16816.F32.BF16 R28, R144, R150.reuse, R28 ;  /* 0x00000096901c723c */ /* 0x080fe2000004181c */
[----:B------:R-:W-:Y:S07]  /*26b0*/  LDSM.16.M88.4 R144, [R222+0xd000] ;  /* 0x00d00000de90783b */ /* 0x000fee0000000200 */
[----:B------:R-:W-:Y:S01]  /*26c0*/  HMMA.16816.F32.BF16 R32, R136, R150, R32 ;  /* 0x000000968820723c */ /* 0x000fe20000041820 */
[----:B------:R-:W3:Y:S07]  /*26d0*/  LDSM.16.M88.4 R136, [R221+0xb400] ;  /* 0x00b40000dd88783b */ /* 0x000eee0000000200 */
[-C--:B-1----:R-:W-:Y:S01]  /*26e0*/  HMMA.16816.F32.BF16 R4, R152, R156.reuse, R4 ;  /* 0x0000009c9804723c */ /* 0x082fe20000041804 */
[----:B------:R-:W-:Y:S07]  /*26f0*/  LDSM.16.M88.4 R148, [R220+0x2800] ;  /* 0x00280000dc94783b */ /* 0x000fee0000000200 */
[C---:B-----5:R-:W-:Y:S08]  /*2700*/  HMMA.16816.F32.BF16 R8, R160.reuse, R156, R8 ;  /* 0x0000009ca008723c */ /* 0x060ff00000041808 */
[-C--:B------:R-:W-:Y:S08]  /*2710*/  HMMA.16816.F32.BF16 R12, R160, R158.reuse, R12 ;  /* 0x0000009ea00c723c */ /* 0x080ff0000004180c */
[C---:B------:R-:W-:Y:S01]  /*2720*/  HMMA.16816.F32.BF16 R16, R152.reuse, R158, R16 ;  /* 0x0000009e9810723c */ /* 0x040fe20000041810 */
[----:B------:R-:W-:Y:S07]  /*2730*/  LDSM.16.M88.4 R156, [R221+0xd000] ;  /* 0x00d00000dd9c783b */ /* 0x000fee0000000200 */
[-C--:B------:R-:W-:Y:S08]  /*2740*/  HMMA.16816.F32.BF16 R20, R152, R132.reuse, R20 ;  /* 0x000000849814723c */ /* 0x080ff00000041814 */
[C---:B------:R-:W-:Y:S08]  /*2750*/  HMMA.16816.F32.BF16 R24, R160.reuse, R132, R24 ;  /* 0x00000084a018723c */ /* 0x040ff00000041818 */
[-C--:B------:R-:W-:Y:S08]  /*2760*/  HMMA.16816.F32.BF16 R28, R160, R134.reuse, R28 ;  /* 0x00000086a01c723c */ /* 0x080ff0000004181c */
[----:B------:R-:W-:Y:S01]  /*2770*/  HMMA.16816.F32.BF16 R32, R152, R134, R32 ;  /* 0x000000869820723c */ /* 0x000fe20000041820 */
[----:B------:R-:W1:Y:S07]  /*2780*/  LDSM.16.M88.4 R132, [R220+0x2000] ;  /* 0x00200000dc84783b */ /* 0x000e6e0000000200 */
[-C--:B------:R-:W-:Y:S01]  /*2790*/  HMMA.16816.F32.BF16 R4, R164, R168.reuse, R4 ;  /* 0x000000a8a404723c */ /* 0x080fe20000041804 */
[----:B------:R-:W4:Y:S07]  /*27a0*/  LDSM.16.M88.4 R152, [R222+0xd400] ;  /* 0x00d40000de98783b */ /* 0x000f2e0000000200 */
[C---:B--2---:R-:W-:Y:S08]  /*27b0*/  HMMA.16816.F32.BF16 R8, R140.reuse, R168, R8 ;  /* 0x000000a88c08723c */ /* 0x044ff00000041808 */
[-C--:B------:R-:W-:Y:S08]  /*27c0*/  HMMA.16816.F32.BF16 R12, R140, R170.reuse, R12 ;  /* 0x000000aa8c0c723c */ /* 0x080ff0000004180c */
[C---:B------:R-:W-:Y:S08]  /*27d0*/  HMMA.16816.F32.BF16 R16, R164.reuse, R170, R16 ;  /* 0x000000aaa410723c */ /* 0x040ff00000041810 */
[-C--:B---3--:R-:W-:Y:S08]  /*27e0*/  HMMA.16816.F32.BF16 R20, R164, R136.reuse, R20 ;  /* 0x00000088a414723c */ /* 0x088ff00000041814 */
[C---:B------:R-:W-:Y:S07]  /*27f0*/  HMMA.16816.F32.BF16 R24, R140.reuse, R136, R24 ;  /* 0x000000888c18723c */ /* 0x040fee0000041818 */
[C---:B------:R-:W-:Y:S01]  /*2800*/  FMUL.FTZ R137, R251.reuse, 1.4426950216293334961 ;  /* 0x3fb8aa3bfb897820 */ /* 0x040fe20000410000 */
[-C--:B------:R-:W-:Y:S01]  /*2810*/  HMMA.16816.F32.BF16 R28, R140, R138.reuse, R28 ;  /* 0x0000008a8c1c723c */ /* 0x080fe2000004181c */
[----:B------:R-:W2:Y:S03]  /*2820*/  LDSM.16.M88.4 R140, [R0+0x2000] ;  /* 0x00200000008c783b */ /* 0x000ea60000000200 */
[----:B------:R-:W-:Y:S04]  /*2830*/  FMUL.FTZ R136, R250, 1.4426950216293334961 ;  /* 0x3fb8aa3bfa887820 */ /* 0x000fe80000410000 */
[----:B------:R-:W-:Y:S07]  /*2840*/  HMMA.16816.F32.BF16 R32, R164, R138, R32 ;  /* 0x0000008aa420723c */ /* 0x000fee0000041820 */
[----:B------:R-:W-:Y:S01]  /*2850*/  FMUL.FTZ R138, R252, 1.4426950216293334961 ;  /* 0x3fb8aa3bfc8a7820 */ /* 0x000fe20000410000 */
[-C--:B-1----:R-:W-:Y:S05]  /*2860*/  HMMA.16816.F32.BF16 R4, R132, R144.reuse, R4 ;  /* 0x000000908404723c */ /* 0x082fea0000041804 */
[----:B------:R-:W-:Y:S02]  /*2870*/  FSEL R138, R138, RZ, P0 ;  /* 0x000000ff8a8a7208 */ /* 0x000fe40000000000 */
[----:B------:R-:W-:Y:S01]  /*2880*/  FSETP.NEU.FTZ.AND P0, PT, R251, -INF , PT ;  /* 0xff800000fb00780b */ /* 0x000fe20003f1d000 */
[C---:B------:R-:W-:Y:S01]  /*2890*/  HMMA.16816.F32.BF16 R8, R148.reuse, R144, R8 ;  /* 0x000000909408723c */ /* 0x040fe20000041808 */
[----:B------:R-:W2:Y:S03]  /*28a0*/  LDL R145, [R1+0x18] ;  /* 0x0000180001917983 */ /* 0x000ea60000100800 */
[----:B------:R-:W-:Y:S02]  /*28b0*/  FSEL R137, R137, RZ, P0 ;  /* 0x000000ff89897208 */ /* 0x000fe40000000000 */
[----:B------:R-:W-:Y:S02]  /*28c0*/  FSETP.NEU.FTZ.AND P0, PT, R250, -INF , PT ;  /* 0xff800000fa00780b */ /* 0x000fe40003f1d000 */
[-C--:B------:R-:W-:Y:S04]  /*28d0*/  HMMA.16816.F32.BF16 R12, R148, R146.reuse, R12 ;  /* 0x00000092940c723c */ /* 0x080fe8000004180c */
[----:B------:R-:W-:Y:S02]  /*28e0*/  FSEL R136, R136, RZ, P0 ;  /* 0x000000ff88887208 */ /* 0x000fe40000000000 */
[C---:B------:R-:W-:Y:S02]  /*28f0*/  FSETP.NEU.FTZ.AND P0, PT, R249.reuse, -INF , PT ;  /* 0xff800000f900780b */ /* 0x040fe40003f1d000 */
[C---:B------:R-:W-:Y:S08]  /*2900*/  HMMA.16816.F32.BF16 R16, R132.reuse, R146, R16 ;  /* 0x000000928410723c */ /* 0x040ff00000041810 */
[-C--:B----4-:R-:W-:Y:S08]  /*2910*/  HMMA.16816.F32.BF16 R20, R132, R152.reuse, R20 ;  /* 0x000000988414723c */ /* 0x090ff00000041814 */
[C---:B------:R-:W-:Y:S08]  /*2920*/  HMMA.16816.F32.BF16 R24, R148.reuse, R152, R24 ;  /* 0x000000989418723c */ /* 0x040ff00000041818 */
[-C--:B------:R-:W-:Y:S08]  /*2930*/  HMMA.16816.F32.BF16 R28, R148, R154.reuse, R28 ;  /* 0x0000009a941c723c */ /* 0x080ff0000004181c */
[----:B------:R-:W-:Y:S01]  /*2940*/  HMMA.16816.F32.BF16 R32, R132, R154, R32 ;  /* 0x0000009a8420723c */ /* 0x000fe20000041820 */
[----:B------:R1:W4:Y:S07]  /*2950*/  LDSM.16.M88.4 R132, [R0+0x2800] ;  /* 0x002800000084783b */ /* 0x00032e0000000200 */
[-C--:B--2---:R-:W-:Y:S05]  /*2960*/  HMMA.16816.F32.BF16 R4, R140, R156.reuse, R4 ;  /* 0x0000009c8c04723c */ /* 0x084fea0000041804 */
[----:B-1----:R-:W-:Y:S07]  /*2970*/  FMUL.FTZ R0, R249, 1.4426950216293334961 ;  /* 0x3fb8aa3bf9007820 */ /* 0x002fee0000410000 */
[----:B------:R-:W-:Y:S11]  /*2980*/  FSEL R0, R0, RZ, P0 ;  /* 0x000000ff00007208 */ /* 0x000ff60000000000 */
[----:B------:R-:W-:Y:S01]  /*2990*/  @!UPT UIADD3 URZ, URZ, URZ, URZ ;  /* 0x0000003f3f3ff290 */ /* 0x000fe2000fffe03f */
[--C-:B------:R-:W-:Y:S02]  /*29a0*/  FFMA.FTZ R4, R4, c[0x0][0x23c], -R138.reuse ;  /* 0x00008f0004047a23 */ /* 0x100fe4000001088a */
[----:B------:R-:W-:Y:S02]  /*29b0*/  FFMA.FTZ R5, R5, c[0x0][0x23c], -R138 ;  /* 0x00008f0005057a23 */ /* 0x000fe4000001088a */
[--C-:B------:R-:W-:Y:S01]  /*29c0*/  FFMA.FTZ R6, R6, c[0x0][0x23c], -R137.reuse ;  /* 0x00008f0006067a23 */ /* 0x100fe20000010889 */
[----:B------:R-:W-:Y:S01]  /*29d0*/  MUFU.EX2 R167, R4 ;  /* 0x0000000400a77308 */ /* 0x000fe20000000800 */
[--C-:B------:R-:W-:Y:S01]  /*29e0*/  FFMA.FTZ R7, R7, c[0x0][0x23c], -R137.reuse ;  /* 0x00008f0007077a23 */ /* 0x100fe20000010889 */
[C---:B----4-:R-:W-:Y:S08]  /*29f0*/  HMMA.16816.F32.BF16 R8, R132.reuse, R156, R8 ;  /* 0x0000009c8408723c */ /* 0x050ff00000041808 */
[----:B------:R-:W1:Y:S01]  /*2a00*/  MUFU.EX2 R164, R5 ;  /* 0x0000000500a47308 */ /* 0x000e620000000800 */
[-C--:B------:R-:W-:Y:S08]  /*2a10*/  HMMA.16816.F32.BF16 R12, R132, R158.reuse, R12 ;  /* 0x0000009e840c723c */ /* 0x080ff0000004180c */
[C---:B------:R-:W-:Y:S01]  /*2a20*/  HMMA.16816.F32.BF16 R16, R140.reuse, R158, R16 ;  /* 0x0000009e8c10723c */ /* 0x040fe20000041810 */
[----:B------:R-:W-:Y:S06]  /*2a30*/  MUFU.EX2 R146, R6 ;  /* 0x0000000600927308 */ /* 0x000fec0000000800 */
[--C-:B------:R-:W-:Y:S04]  /*2a40*/  FFMA.FTZ R10, R10, c[0x0][0x23c], -R0.reuse ;  /* 0x00008f000a0a7a23 */ /* 0x100fe80000010800 */
[----:B------:R2:W4:Y:S01]  /*2a50*/  MUFU.EX2 R171, R7 ;  /* 0x0000000700ab7308 */ /* 0x0005220000000800 */
[----:B------:R-:W-:Y:S02]  /*2a60*/  FFMA.FTZ R11, R11, c[0x0][0x23c], -R0 ;  /* 0x00008f000b0b7a23 */ /* 0x000fe40000010800 */
[----:B------:R-:W-:Y:S02]  /*2a70*/  FFMA.FTZ R8, R8, c[0x0][0x23c], -R136 ;  /* 0x00008f0008087a23 */ /* 0x000fe40000010888 */
[--C-:B------:R-:W-:Y:S02]  /*2a80*/  FFMA.FTZ R14, R14, c[0x0][0x23c], -R0.reuse ;  /* 0x00008f000e0e7a23 */ /* 0x100fe40000010800 */
[----:B------:R-:W-:Y:S02]  /*2a90*/  FFMA.FTZ R15, R15, c[0x0][0x23c], -R0 ;  /* 0x00008f000f0f7a23 */ /* 0x000fe40000010800 */
[--C-:B------:R-:W-:Y:S01]  /*2aa0*/  FFMA.FTZ R9, R9, c[0x0][0x23c], -R136.reuse ;  /* 0x00008f0009097a23 */ /* 0x100fe20000010888 */
[----:B------:R-:W-:Y:S01]  /*2ab0*/  MUFU.EX2 R237, R8 ;  /* 0x0000000800ed7308 */ /* 0x000fe20000000800 */
[----:B------:R-:W-:Y:S02]  /*2ac0*/  FFMA.FTZ R12, R12, c[0x0][0x23c], -R136 ;  /* 0x00008f000c0c7a23 */ /* 0x000fe40000010888 */
[--C-:B------:R-:W-:Y:S02]  /*2ad0*/  FFMA.FTZ R16, R16, c[0x0][0x23c], -R138.reuse ;  /* 0x00008f0010107a23 */ /* 0x100fe4000001088a */
[----:B------:R-:W-:Y:S02]  /*2ae0*/  FFMA.FTZ R17, R17, c[0x0][0x23c], -R138 ;  /* 0x00008f0011117a23 */ /* 0x000fe4000001088a */
[--C-:B------:R-:W-:Y:S02]  /*2af0*/  FFMA.FTZ R18, R18, c[0x0][0x23c], -R137.reuse ;  /* 0x00008f0012127a23 */ /* 0x100fe40000010889 */
[--C-:B------:R-:W-:Y:S01]  /*2b00*/  FFMA.FTZ R19, R19, c[0x0][0x23c], -R137.reuse ;  /* 0x00008f0013137a23 */ /* 0x100fe20000010889 */
[----:B------:R-:W-:Y:S01]  /*2b10*/  MUFU.EX2 R165, R16 ;  /* 0x0000001000a57308 */ /* 0x000fe20000000800 */
[----:B------:R-:W-:Y:S01]  /*2b20*/  FFMA.FTZ R13, R13, c[0x0][0x23c], -R136 ;  /* 0x00008f000d0d7a23 */ /* 0x000fe20000010888 */
[----:B--2---:R-:W2:Y:S08]  /*2b30*/  LDSM.16.M88.4 R4, [R221+0xd400] ;  /* 0x00d40000dd04783b */ /* 0x004eb00000000200 */
[----:B------:R-:W-:Y:S10]  /*2b40*/  MUFU.EX2 R161, R17 ;  /* 0x0000001100a17308 */ /* 0x000ff40000000800 */
[----:B------:R-:W-:Y:S10]  /*2b50*/  MUFU.EX2 R163, R18 ;  /* 0x0000001200a37308 */ /* 0x000ff40000000800 */
[----:B------:R-:W-:Y:S10]  /*2b60*/  MUFU.EX2 R162, R19 ;  /* 0x0000001300a27308 */ /* 0x000ff40000000800 */
[----:B------:R-:W5:Y:S01]  /*2b70*/  MUFU.EX2 R236, R9 ;  /* 0x0000000900ec7308 */ /* 0x000f620000000800 */
[-C--:B--2---:R-:W-:Y:S09]  /*2b80*/  HMMA.16816.F32.BF16 R20, R140, R4.reuse, R20 ;  /* 0x000000048c14723c */ /* 0x084ff20000041814 */
[----:B------:R-:W-:Y:S01]  /*2b90*/  MUFU.EX2 R238, R10 ;  /* 0x0000000a00ee7308 */ /* 0x000fe20000000800 */
[C---:B------:R-:W-:Y:S07]  /*2ba0*/  HMMA.16816.F32.BF16 R24, R132.reuse, R4, R24 ;  /* 0x000000048418723c */ /* 0x040fee0000041818 */
[----:B-1----:R-:W-:Y:S01]  /*2bb0*/  F2FP.BF16.PACK_AB R4, R164, R167 ;  /* 0x000000a7a404723e */ /* 0x002fe200000010ff */
[-C--:B------:R-:W-:Y:S01]  /*2bc0*/  HMMA.16816.F32.BF16 R28, R132, R6.reuse, R28 ;  /* 0x00000006841c723c */ /* 0x080fe2000004181c */
[----:B------:R-:W1:Y:S03]  /*2bd0*/  MUFU.EX2 R239, R11 ;  /* 0x0000000b00ef7308 */ /* 0x000e660000000800 */
[----:B------:R2:W-:Y:S04]  /*2be0*/  STS [R243+0x13000], R4 ;  /* 0x01300004f3007388 */ /* 0x0005e80000000800 */
[----:B------:R-:W-:Y:S01]  /*2bf0*/  HMMA.16816.F32.BF16 R32, R140, R6, R32 ;  /* 0x000000068c20723c */ /* 0x000fe20000041820 */
[----:B------:R-:W3:Y:S02]  /*2c00*/  LDL R143, [R1+0x1c] ;  /* 0x00001c00018f7983 */ /* 0x000ee40000100800 */
[----:B------:R-:W-:Y:S01]  /*2c10*/  MUFU.EX2 R170, R12 ;  /* 0x0000000c00aa7308 */ /* 0x000fe20000000800 */
[--C-:B------:R-:W-:Y:S02]  /*2c20*/  FFMA.FTZ R20, R20, c[0x0][0x23c], -R138.reuse ;  /* 0x00008f0014147a23 */ /* 0x100fe4000001088a */
[----:B------:R-:W-:Y:S01]  /*2c30*/  FFMA.FTZ R21, R21, c[0x0][0x23c], -R138 ;  /* 0x00008f0015157a23 */ /* 0x000fe2000001088a */
[----:B----4-:R-:W-:Y:S01]  /*2c40*/  F2FP.BF16.PACK_AB R7, R171, R146 ;  /* 0x00000092ab07723e */ /* 0x010fe200000010ff */
[--C-:B------:R-:W-:Y:S01]  /*2c50*/  FFMA.FTZ R26, R26, c[0x0][0x23c], -R0.reuse ;  /* 0x00008f001a1a7a23 */ /* 0x100fe20000010800 */
[----:B-----5:R-:W-:Y:S03]  /*2c60*/  F2FP.BF16.PACK_AB R6, R236, R237 ;  /* 0x000000edec06723e */ /* 0x020fe600000010ff */
[--C-:B------:R-:W-:Y:S01]  /*2c70*/  FFMA.FTZ R27, R27, c[0x0][0x23c], -R0.reuse ;  /* 0x00008f001b1b7a23 */ /* 0x100fe20000010800 */
[----:B------:R4:W-:Y:S01]  /*2c80*/  STS [R243+0x13400], R7 ;  /* 0x01340007f3007388 */ /* 0x0009e20000000800 */
[----:B------:R-:W4:Y:S01]  /*2c90*/  MUFU.EX2 R169, R13 ;  /* 0x0000000d00a97308 */ /* 0x000f220000000800 */
[--C-:B------:R-:W-:Y:S02]  /*2ca0*/  FFMA.FTZ R22, R22, c[0x0][0x23c], -R137.reuse ;  /* 0x00008f0016167a23 */ /* 0x100fe40000010889 */
[--C-:B------:R-:W-:Y:S01]  /*2cb0*/  FFMA.FTZ R30, R30, c[0x0][0x23c], -R0.reuse ;  /* 0x00008f001e1e7a23 */ /* 0x100fe20000010800 */
[----:B-1----:R-:W-:Y:S01]  /*2cc0*/  F2FP.BF16.PACK_AB R5, R239, R238 ;  /* 0x000000eeef05723e */ /* 0x002fe200000010ff */
[----:B------:R-:W-:Y:S01]  /*2cd0*/  FFMA.FTZ R0, R31, c[0x0][0x23c], -R0 ;  /* 0x00008f001f007a23 */ /* 0x000fe20000010800 */
[----:B--2---:R-:W-:Y:S01]  /*2ce0*/  F2FP.BF16.PACK_AB R4, R161, R165 ;  /* 0x000000a5a104723e */ /* 0x004fe200000010ff */
[--C-:B------:R-:W-:Y:S03]  /*2cf0*/  FFMA.FTZ R23, R23, c[0x0][0x23c], -R137.reuse ;  /* 0x00008f0017177a23 */ /* 0x100fe60000010889 */
[----:B------:R1:W-:Y:S01]  /*2d00*/  MUFU.EX2 R151, R0 ;  /* 0x0000000000977308 */ /* 0x0003e20000000800 */
[--C-:B------:R-:W-:Y:S01]  /*2d10*/  FFMA.FTZ R32, R32, c[0x0][0x23c], -R138.reuse ;  /* 0x00008f0020207a23 */ /* 0x100fe2000001088a */
[----:B------:R-:W-:Y:S01]  /*2d20*/  STS [R241+0x13000], R4 ;  /* 0x01300004f1007388 */ /* 0x000fe20000000800 */
[----:B------:R-:W-:Y:S02]  /*2d30*/  FFMA.FTZ R138, R33, c[0x0][0x23c], -R138 ;  /* 0x00008f00218a7a23 */ /* 0x000fe4000001088a */
[--C-:B------:R-:W-:Y:S02]  /*2d40*/  FFMA.FTZ R34, R34, c[0x0][0x23c], -R137.reuse ;  /* 0x00008f0022227a23 */ /* 0x100fe40000010889 */
[----:B------:R-:W-:Y:S02]  /*2d50*/  FFMA.FTZ R137, R35, c[0x0][0x23c], -R137 ;  /* 0x00008f0023897a23 */ /* 0x000fe40000010889 */
[--C-:B------:R-:W-:Y:S01]  /*2d60*/  FFMA.FTZ R24, R24, c[0x0][0x23c], -R136.reuse ;  /* 0x00008f0018187a23 */ /* 0x100fe20000010888 */
[----:B------:R-:W-:Y:S01]  /*2d70*/  MUFU.EX2 R235, R14 ;  /* 0x0000000e00eb7308 */ /* 0x000fe20000000800 */
[--C-:B------:R-:W-:Y:S02]  /*2d80*/  FFMA.FTZ R25, R25, c[0x0][0x23c], -R136.reuse ;  /* 0x00008f0019197a23 */ /* 0x100fe40000010888 */
[--C-:B------:R-:W-:Y:S01]  /*2d90*/  FFMA.FTZ R28, R28, c[0x0][0x23c], -R136.reuse ;  /* 0x00008f001c1c7a23 */ /* 0x100fe20000010888 */
[----:B----4-:R-:W-:Y:S01]  /*2da0*/  F2FP.BF16.PACK_AB R7, R169, R170 ;  /* 0x000000aaa907723e */ /* 0x010fe200000010ff */
[----:B------:R-:W-:Y:S05]  /*2db0*/  FFMA.FTZ R136, R29, c[0x0][0x23c], -R136 ;  /* 0x00008f001d887a23 */ /* 0x000fea0000010888 */
[----:B------:R-:W2:Y:S01]  /*2dc0*/  MUFU.EX2 R234, R15 ;  /* 0x0000000f00ea7308 */ /* 0x000ea20000000800 */
[----:B-1----:R-:W-:Y:S05]  /*2dd0*/  F2FP.BF16.PACK_AB R0, R162, R163 ;  /* 0x000000a3a200723e */ /* 0x002fea00000010ff */
[----:B------:R-:W-:Y:S04]  /*2de0*/  STS [R241+0x13400], R0 ;  /* 0x01340000f1007388 */ /* 0x000fe80000000800 */
[----:B------:R-:W-:Y:S01]  /*2df0*/  MUFU.EX2 R158, R20 ;  /* 0x00000014009e7308 */ /* 0x000fe20000000800 */
[----:B------:R2:W-:Y:S04]  /*2e00*/  STS [R243+0x14000], R6 ;  /* 0x01400006f3007388 */ /* 0x0005e80000000800 */
[----:B------:R1:W-:Y:S05]  /*2e10*/  STS [R243+0x14400], R5 ;  /* 0x01440005f3007388 */ /* 0x0003ea0000000800 */
[----:B------:R-:W1:Y:S01]  /*2e20*/  MUFU.EX2 R157, R21 ;  /* 0x00000015009d7308 */ /* 0x000e620000000800 */
[----:B------:R-:W-:Y:S09]  /*2e30*/  STS [R241+0x14000], R7 ;  /* 0x01400007f1007388 */ /* 0x000ff20000000800 */
[----:B------:R-:W-:Y:S01]  /*2e40*/  MUFU.EX2 R160, R22 ;  /* 0x0000001600a07308 */ /* 0x000fe20000000800 */
[----:B--2---:R-:W-:Y:S09]  /*2e50*/  F2FP.BF16.PACK_AB R6, R234, R235 ;  /* 0x000000ebea06723e */ /* 0x004ff200000010ff */
[----:B------:R-:W2:Y:S01]  /*2e60*/  MUFU.EX2 R159, R23 ;  /* 0x00000017009f7308 */ /* 0x000ea20000000800 */
[----:B------:R-:W-:Y:S01]  /*2e70*/  STS [R241+0x14400], R6 ;  /* 0x01440006f1007388 */ /* 0x000fe20000000800 */
[----:B-1----:R-:W-:Y:S05]  /*2e80*/  F2FP.BF16.PACK_AB R5, R157, R158 ;  /* 0x0000009e9d05723e */ /* 0x002fea00000010ff */
[----:B------:R1:W-:Y:S03]  /*2e90*/  STS [R242+0x13000], R5 ;  /* 0x01300005f2007388 */ /* 0x0003e60000000800 */
[----:B------:R-:W-:Y:S01]  /*2ea0*/  MUFU.EX2 R149, R32 ;  /* 0x0000002000957308 */ /* 0x000fe20000000800 */
[----:B------:R-:W-:Y:S09]  /*2eb0*/  IADD3 R144, P0, R145, UR20, RZ ;  /* 0x0000001491907c10 */ /* 0x000ff2000ff1e0ff */
[----:B------:R-:W4:Y:S01]  /*2ec0*/  MUFU.EX2 R147, R138 ;  /* 0x0000008a00937308 */ /* 0x000f220000000800 */
[----:B--2---:R-:W-:Y:S05]  /*2ed0*/  F2FP.BF16.PACK_AB R4, R159, R160 ;  /* 0x000000a09f04723e */ /* 0x004fea00000010ff */
[----:B------:R2:W-:Y:S04]  /*2ee0*/  STS [R242+0x13400], R4 ;  /* 0x01340004f2007388 */ /* 0x0005e80000000800 */
[----:B------:R-:W-:Y:S10]  /*2ef0*/  MUFU.EX2 R150, R34 ;  /* 0x0000002200967308 */ /* 0x000ff40000000800 */
[----:B------:R-:W1:Y:S01]  /*2f00*/  MUFU.EX2 R148, R137 ;  /* 0x0000008900947308 */ /* 0x000e620000000800 */
[----:B----4-:R-:W-:Y:S05]  /*2f10*/  F2FP.BF16.PACK_AB R0, R147, R149 ;  /* 0x000000959300723e */ /* 0x010fea00000010ff */
[----:B------:R4:W-:Y:S04]  /*2f20*/  STS [R240+0x13000], R0 ;  /* 0x01300000f0007388 */ /* 0x0009e80000000800 */
[----:B------:R-:W-:Y:S10]  /*2f30*/  MUFU.EX2 R166, R24 ;  /* 0x0000001800a67308 */ /* 0x000ff40000000800 */
[----:B------:R-:W5:Y:S01]  /*2f40*/  MUFU.EX2 R156, R25 ;  /* 0x00000019009c7308 */ /* 0x000f620000000800 */
[----:B-1----:R-:W-:Y:S05]  /*2f50*/  F2FP.BF16.PACK_AB R5, R148, R150 ;  /* 0x000000969405723e */ /* 0x002fea00000010ff */
[----:B------:R-:W-:Y:S04]  /*2f60*/  STS [R240+0x13400], R5 ;  /* 0x01340005f0007388 */ /* 0x000fe80000000800 */
[----:B------:R-:W-:Y:S10]  /*2f70*/  MUFU.EX2 R168, R26 ;  /* 0x0000001a00a87308 */ /* 0x000ff40000000800 */
[----:B------:R-:W1:Y:S01]  /*2f80*/  MUFU.EX2 R155, R27 ;  /* 0x0000001b009b7308 */ /* 0x000e620000000800 */
[----:B-----5:R-:W-:Y:S05]  /*2f90*/  F2FP.BF16.PACK_AB R7, R156, R166 ;  /* 0x000000a69c07723e */ /* 0x020fea00000010ff */
[----:B------:R-:W-:Y:S04]  /*2fa0*/  STS [R242+0x14000], R7 ;  /* 0x01400007f2007388 */ /* 0x000fe80000000800 */
[----:B------:R-:W-:Y:S10]  /*2fb0*/  MUFU.EX2 R153, R28 ;  /* 0x0000001c00997308 */ /* 0x000ff40000000800 */
[----:B------:R-:W2:Y:S01]  /*2fc0*/  MUFU.EX2 R152, R136 ;  /* 0x0000008800987308 */ /* 0x000ea20000000800 */
[----:B-1----:R-:W-:Y:S05]  /*2fd0*/  F2FP.BF16.PACK_AB R6, R155, R168 ;  /* 0x000000a89b06723e */ /* 0x002fea00000010ff */
[----:B------:R-:W-:Y:S04]  /*2fe0*/  STS [R242+0x14400], R6 ;  /* 0x01440006f2007388 */ /* 0x000fe80000000800 */
[----:B------:R-:W4:Y:S01]  /*2ff0*/  MUFU.EX2 R154, R30 ;  /* 0x0000001e009a7308 */ /* 0x000f220000000800 */
[----:B--2---:R-:W-:Y:S05]  /*3000*/  F2FP.BF16.PACK_AB R4, R152, R153 ;  /* 0x000000999804723e */ /* 0x004fea00000010ff */
[----:B------:R-:W-:Y:S01]  /*3010*/  STS [R240+0x14000], R4 ;  /* 0x01400004f0007388 */ /* 0x000fe20000000800 */
[----:B----4-:R-:W-:Y:S05]  /*3020*/  F2FP.BF16.PACK_AB R0, R151, R154 ;  /* 0x0000009a9700723e */ /* 0x010fea00000010ff */
[----:B------:R-:W-:Y:S04]  /*3030*/  STS [R240+0x14400], R0 ;  /* 0x01440000f0007388 */ /* 0x000fe80000000800 */
[----:B------:R-:W1:Y:S08]  /*3040*/  LDSM.16.M88.4 R32, [R223+0x6000] ;  /* 0x00600000df20783b */ /* 0x000e700000000200 */
[----:B------:R-:W2:Y:S08]  /*3050*/  LDSM.16.M88.4 R28, [R223+0x6800] ;  /* 0x00680000df1c783b */ /* 0x000eb00000000200 */
[----:B------:R-:W4:Y:S08]  /*3060*/  LDSM.16.M88.4 R132, [R224+0x6000] ;  /* 0x00600000e084783b */ /* 0x000f300000000200 */
[----:B------:R-:W5:Y:S01]  /*3070*/  LDSM.16.M88.4 R136, [R224+0x6800] ;  /* 0x00680000e088783b */ /* 0x000f620000000200 */
[-C--:B-1----:R-:W-:Y:S08]  /*3080*/  HMMA.16816.F32.BF16 R4, R32, R172.reuse, RZ ;  /* 0x000000ac2004723c */ /* 0x082ff000000418ff */
[C---:B--2---:R-:W-:Y:S08]  /*3090*/  HMMA.16816.F32.BF16 R8, R28.reuse, R172, RZ ;  /* 0x000000ac1c08723c */ /* 0x044ff000000418ff */
[-C--:B------:R-:W-:Y:S08]  /*30a0*/  HMMA.16816.F32.BF16 R12, R28, R174.reuse, RZ ;  /* 0x000000ae1c0c723c */ /* 0x080ff000000418ff */
[C---:B------:R-:W-:Y:S08]  /*30b0*/  HMMA.16816.F32.BF16 R16, R32.reuse, R174, RZ ;  /* 0x000000ae2010723c */ /* 0x040ff000000418ff */
[-C--:B------:R-:W-:Y:S01]  /*30c0*/  HMMA.16816.F32.BF16 R20, R32, R176.reuse, RZ ;  /* 0x000000b02014723c */ /* 0x080fe200000418ff */
[----:B---3--:R-:W-:Y:S03]  /*30d0*/  IADD3.X R145, R143, UR7, RZ, P0, !PT ;  /* 0x000000078f917c10 */ /* 0x008fe600087fe4ff */
[----:B------:R-:W-:Y:S04]  /*30e0*/  MOV R143, c[0x0][0x1c0] ;  /* 0x00007000008f7a02 */ /* 0x000fe80000000f00 */
[C---:B------:R-:W-:Y:S01]  /*30f0*/  HMMA.16816.F32.BF16 R24, R28.reuse, R176, RZ ;  /* 0x000000b01c18723c */ /* 0x040fe200000418ff */
[----:B------:R-:W2:Y:S03]  /*3100*/  LDG.E R142, [R144.64] ;  /* 0x0000002a908e7981 */ /* 0x000ea6000c1e1900 */
[----:B------:R-:W-:Y:S01]  /*3110*/  IMAD R143, R143, c[0x0][0x22c], RZ ;  /* 0x00008b008f8f7a24 */ /* 0x000fe200078e02ff */
[----:B------:R-:W3:Y:S03]  /*3120*/  LDG.E R141, [R144.64+0x20] ;  /* 0x0000202a908d7981 */ /* 0x000ee6000c1e1900 */
[-C--:B------:R-:W-:Y:S01]  /*3130*/  HMMA.16816.F32.BF16 R28, R28, R178.reuse, RZ ;  /* 0x000000b21c1c723c */ /* 0x080fe200000418ff */
[----:B------:R1:W2:Y:S03]  /*3140*/  LDG.E R140, [R144.64+0x80] ;  /* 0x0000802a908c7981 */ /* 0x0002a6000c1e1900 */
[----:B------:R-:W-:Y:S01]  /*3150*/  LEA R143, -R143, RZ, 0x6 ;  /* 0x000000ff8f8f7211 */ /* 0x000fe200078e31ff */
[----:B------:R1:W2:Y:S03]  /*3160*/  LDG.E R0, [R144.64+0xa0] ;  /* 0x0000a02a90007981 */ /* 0x0002a6000c1e1900 */
[----:B------:R-:W-:Y:S04]  /*3170*/  HMMA.16816.F32.BF16 R32, R32, R178, RZ ;  /* 0x000000b22020723c */ /* 0x000fe800000418ff */
[C---:B------:R-:W-:Y:S04]  /*3180*/  LEA R232, P0, R143.reuse, R232, 0x2 ;  /* 0x000000e88fe87211 */ /* 0x040fe800078010ff */
[-C--:B----4-:R-:W-:Y:S05]  /*3190*/  HMMA.16816.F32.BF16 R4, R132, R180.reuse, R4 ;  /* 0x000000b48404723c */ /* 0x090fea0000041804 */
[----:B------:R-:W-:Y:S02]  /*31a0*/  LEA.HI.X.SX32 R233, R143, R233, 0x2, P0 ;  /* 0x000000e98fe97211 */ /* 0x000fe400000f16ff */
[----:B------:R-:W-:Y:S01]  /*31b0*/  PLOP3.LUT P0, PT, PT, PT, UP2, 0x80, 0x0 ;  /* 0x000000000000781c */ /* 0x000fe20003f0f028 */
[C---:B-----5:R-:W-:Y:S08]  /*31c0*/  HMMA.16816.F32.BF16 R8, R136.reuse, R180, R8 ;  /* 0x000000b48808723c */ /* 0x060ff00000041808 */
[-C--:B------:R-:W-:Y:S08]  /*31d0*/  HMMA.16816.F32.BF16 R12, R136, R182.reuse, R12 ;  /* 0x000000b6880c723c */ /* 0x080ff0000004180c */
[C---:B------:R-:W-:Y:S08]  /*31e0*/  HMMA.16816.F32.BF16 R16, R132.reuse, R182, R16 ;  /* 0x000000b68410723c */ /* 0x040ff00000041810 */
[-C--:B------:R-:W-:Y:S08]  /*31f0*/  HMMA.16816.F32.BF16 R20, R132, R184.reuse, R20 ;  /* 0x000000b88414723c */ /* 0x080ff00000041814 */
[C---:B------:R-:W-:Y:S08]  /*3200*/  HMMA.16816.F32.BF16 R24, R136.reuse, R184, R24 ;  /* 0x000000b88818723c */ /* 0x040ff00000041818 */
[-C--:B------:R-:W-:Y:S01]  /*3210*/  HMMA.16816.F32.BF16 R28, R136, R186.reuse, R28 ;  /* 0x000000ba881c723c */ /* 0x080fe2000004181c */
[----:B------:R-:W4:Y:S07]  /*3220*/  LDSM.16.M88.4 R136, [R223+0x7000] ;  /* 0x00700000df88783b */ /* 0x000f2e0000000200 */
[----:B------:R-:W-:Y:S01]  /*3230*/  HMMA.16816.F32.BF16 R32, R132, R186, R32 ;  /* 0x000000ba8420723c */ /* 0x000fe20000041820 */
[----:B------:R-:W5:Y:S07]  /*3240*/  LDSM.16.M88.4 R132, [R223+0x7800] ;  /* 0x00780000df84783b */ /* 0x000f6e0000000200 */
[-C--:B----4-:R-:W-:Y:S08]  /*3250*/  HMMA.16816.F32.BF16 R4, R136, R188.reuse, R4 ;  /* 0x000000bc8804723c */ /* 0x090ff00000041804 */
        /* <DEDUP_REMOVED lines=32> */
[C---:B--2---:R-:W-:Y:S01]  /*3460*/  FADD.FTZ R5, -R142.reuse, R5 ;  /* 0x000000058e057221 */ /* 0x044fe20000010100 */
[C---:B------:R-:W-:Y:S04]  /*3470*/  HMMA.16816.F32.BF16 R16, R132.reuse, R214, R16 ;  /* 0x000000d68410723c */ /* 0x040fe80000041810 */
[C---:B---3--:R-:W-:Y:S02]  /*3480*/  FADD.FTZ R6, -R141.reuse, R6 ;  /* 0x000000068d067221 */ /* 0x048fe40000010100 */
[C---:B------:R-:W-:Y:S02]  /*3490*/  FADD.FTZ R7, -R141.reuse, R7 ;  /* 0x000000078d077221 */ /* 0x040fe40000010100 */
[----:B------:R-:W-:Y:S01]  /*34a0*/  FADD.FTZ R4, -R142, R4 ;  /* 0x000000048e047221 */ /* 0x000fe20000010100 */
[-C--:B------:R-:W-:Y:S03]  /*34b0*/  HMMA.16816.F32.BF16 R20, R132, R216.reuse, R20 ;  /* 0x000000d88414723c */ /* 0x080fe60000041814 */
[----:B-1----:R-:W-:Y:S02]  /*34c0*/  FMUL.FTZ R144, R164, R5 ;  /* 0x00000005a4907220 */ /* 0x002fe40000410000 */
        /* <DEDUP_REMOVED lines=81> */
.L_x_122:
[----:B------:R-:W-:Y:S02]  /*39e0*/  F2FP.BF16.PACK_AB R16, R144, R145 ;  /* 0x000000919010723e */ /* 0x000fe400000010ff */
        /* <DEDUP_REMOVED lines=37> */
[----:B------:R-:W5:Y:S04]  /*3c40*/  LDSM.16.MT88.4 R20, [R0+0x8000] ;  /* 0x008000000014783b */ /* 0x000f680000004200 */
        /* <DEDUP_REMOVED lines=15> */
[-C--:B-----5:R-:W-:Y:S08]  /*3d40*/  HMMA.16816.F32.BF16 R68, R4, R20.reuse, R68 ;  /* 0x000000140444723c */ /* 0x0a0ff00000041844 */
[C---:B------:R-:W-:Y:S08]  /*3d50*/  HMMA.16816.F32.BF16 R72, R12.reuse, R20, R72 ;  /* 0x000000140c48723c */ /* 0x040ff00000041848 */
[-C--:B------:R-:W-:Y:S01]  /*3d60*/  HMMA.16816.F32.BF16 R76, R12, R22.reuse, R76 ;  /* 0x000000160c4c723c */ /* 0x080fe2000004184c */
[----:B------:R-:W-:Y:S07]  /*3d70*/  LDSM.16.MT88.4 R12, [R0+0x6800] ;  /* 0x00680000000c783b */ /* 0x000fee0000004200 */
[----:B------:R-:W-:Y:S01]  /*3d80*/  HMMA.16816.F32.BF16 R80, R4, R22, R80 ;  /* 0x000000160450723c */ /* 0x000fe20000041850 */
[----:B------:R-:W3:Y:S04]  /*3d90*/  LDSM.16.MT88.4 R4, [R2+0x14000] ;  /* 0x014000000204783b */ /* 0x000ee80000004200 */
[----:B------:R-:W4:Y:S03]  /*3da0*/  LDSM.16.MT88.4 R20, [R0+0x7800] ;  /* 0x007800000014783b */ /* 0x000f260000004200 */
        /* <DEDUP_REMOVED lines=15> */
[----:B------:R-:W5:Y:S04]  /*3ea0*/  LDSM.16.MT88.4 R8, [R0+0x7c00] ;  /* 0x007c00000008783b */ /* 0x000f680000004200 */
[----:B------:R-:W1:Y:S03]  /*3eb0*/  LDSM.16.MT88.4 R24, [R0+0x8c00] ;  /* 0x008c00000018783b */ /* 0x000e660000004200 */
[-C--:B---3--:R-:W-:Y:S01]  /*3ec0*/  HMMA.16816.F32.BF16 R36, R4, R12.reuse, R36 ;  /* 0x0000000c0424723c */ /* 0x088fe20000041824 */
        /* <DEDUP_REMOVED lines=8> */
[-C--:B-1----:R-:W-:Y:S08]  /*3f50*/  HMMA.16816.F32.BF16 R68, R4, R28.reuse, R68 ;  /* 0x0000001c0444723c */ /* 0x082ff00000041844 */
[C---:B------:R-:W-:Y:S08]  /*3f60*/  HMMA.16816.F32.BF16 R72, R16.reuse, R28, R72 ;  /* 0x0000001c1048723c */ /* 0x040ff00000041848 */
[-C--:B------:R-:W-:Y:S08]  /*3f70*/  HMMA.16816.F32.BF16 R76, R16, R30.reuse, R76 ;  /* 0x0000001e104c723c */ /* 0x080ff0000004184c */
[----:B------:R-:W-:Y:S08]  /*3f80*/  HMMA.16816.F32.BF16 R80, R4, R30, R80 ;  /* 0x0000001e0450723c */ /* 0x000ff00000041850 */
[-C--:B--2---:R-:W-:Y:S08]  /*3f90*/  HMMA.16816.F32.BF16 R36, R32, R132.reuse, R36 ;  /* 0x000000842024723c */ /* 0x084ff00000041824 */
[C---:B------:R-:W-:Y:S08]  /*3fa0*/  HMMA.16816.F32.BF16 R40, R136.reuse, R132, R40 ;  /* 0x000000848828723c */ /* 0x040ff00000041828 */
[-C--:B------:R-:W-:Y:S08]  /*3fb0*/  HMMA.16816.F32.BF16 R44, R136, R134.reuse, R44 ;  /* 0x00000086882c723c */ /* 0x080ff0000004182c */
[C---:B------:R-:W-:Y:S08]  /*3fc0*/  HMMA.16816.F32.BF16 R48, R32.reuse, R134, R48 ;  /* 0x000000862030723c */ /* 0x040ff00000041830 */
[-C--:B-----5:R-:W-:Y:S08]  /*3fd0*/  HMMA.16816.F32.BF16 R52, R32, R8.reuse, R52 ;  /* 0x000000082034723c */ /* 0x0a0ff00000041834 */
        /* <DEDUP_REMOVED lines=8> */
[----:B------:R-:W2:Y:S01]  /*4060*/  LDL R140, [R1+0x20] ;  /* 0x00002000018c7983 */ /* 0x000ea20000100800 */
[----:B------:R-:W-:Y:S05]  /*4070*/  IMAD.MOV.U32 R5, RZ, RZ, c[0x0][0x370] ;  /* 0x0000dc00ff057624 */ /* 0x000fea00078e00ff */
[----:B------:R-:W-:Y:S04]  /*4080*/  LEA R5, -R5, RZ, 0x6 ;  /* 0x000000ff05057211 */ /* 0x000fe800078e31ff */
[C---:B------:R-:W-:Y:S04]  /*4090*/  LEA R6, P1, R5.reuse, R244, 0x1 ;  /* 0x000000f405067211 */ /* 0x040fe800078208ff */
[----:B------:R-:W-:Y:S02]  /*40a0*/  LEA.HI.X.SX32 R5, R5, R245, 0x1, P1 ;  /* 0x000000f505057211 */ /* 0x000fe400008f0eff */
[----:B------:R-:W-:Y:S03]  /*40b0*/  MOV R244, R6 ;  /* 0x0000000600f47202 */ /* 0x000fe60000000f00 */
[----:B------:R-:W-:Y:S02]  /*40c0*/  IMAD.MOV.U32 R245, RZ, RZ, R5 ;  /* 0x000000fffff57224 */ /* 0x000fe400078e0005 */
[----:B--2---:R-:W-:Y:S05]  /*40d0*/  IMAD.SHL.U32 R4, R140, 0x2, RZ ;  /* 0x000000028c047824 */ /* 0x004fea00078e00ff */
[----:B------:R-:W-:Y:S01]  /*40e0*/  @!PT LDS RZ, [RZ] ;  /* 0x00000000fffff984 */ /* 0x000fe20000000800 */
[----:B------:R-:W-:Y:S01]  /*40f0*/  @!PT LDS RZ, [RZ] ;  /* 0x00000000fffff984 */ /* 0x000fe20000000800 */
[----:B------:R-:W-:Y:S01]  /*4100*/  @!PT LDS RZ, [RZ] ;  /* 0x00000000fffff984 */ /* 0x000fe20000000800 */
[----:B------:R1:W-:Y:S04]  /*4110*/  LDGSTS.E.BYPASS.LTC128B.128 [R4+0x6000], [R244.64] ;  /* 0x06000000f4047fae */ /* 0x0003e8000b901d6a */
[----:B------:R1:W-:Y:S04]  /*4120*/  LDGSTS.E.BYPASS.LTC128B.128 [R4+0x7000], [R244.64+0x40] ;  /* 0x07000040f4047fae */ /* 0x0003e8000b901d6a */
[----:B------:R1:W-:Y:S04]  /*4130*/  LDGSTS.E.BYPASS.LTC128B.128 [R4+0x8000], [R244.64+0x80] ;  /* 0x08000080f4047fae */ /* 0x0003e8000b901d6a */
[----:B------:R-:W0:Y:S02]  /*4140*/  LDGDEPBAR ;  /* 0x00000000000079af */ /* 0x000e240000000000 */
.L_x_123:
[----:B------:R-:W-:Y:S01]  /*4150*/  LDSM.16.M88.4 R24, [R225] ;  /* 0x00000000e118783b */ /* 0x000fe20000000200 */
[----:B------:R-:W-:Y:S01]  /*4160*/  IMAD.MOV.U32 R148, RZ, RZ, c[0x0][0x1c0] ;  /* 0x00007000ff947624 */ /* 0x000fe200078e00ff */
[----:B------:R-:W-:Y:S01]  /*4170*/  ULOP3.LUT UR6, UR33, 0x1, URZ, 0xc0, !UPT ;  /* 0x0000000121067892 */ /* 0x000fe2000f8ec03f */
[----:B------:R-:W-:Y:S01]  /*4180*/  IMAD.MOV.U32 R153, RZ, RZ, c[0x0][0x1c0] ;  /* 0x00007000ff997624 */ /* 0x000fe200078e00ff */
[----:B------:R-:W2:Y:S01]  /*4190*/  LDSM.16.MT88.4 R8, [R0+0x9000] ;  /* 0x009000000008783b */ /* 0x000ea20000004200 */
[----:B------:R-:W-:Y:S01]  /*41a0*/  IMAD R148, R148, c[0x0][0x22c], RZ ;  /* 0x00008b0094947a24 */ /* 0x000fe200078e02ff */
[----:B------:R-:W-:Y:S01]  /*41b0*/  UISETP.NE.U32.AND UP0, UPT, UR6, 0x1, UPT ;  /* 0x000000010600788c */ /* 0x000fe2000bf05070 */
[----:B------:R-:W-:Y:S01]  /*41c0*/  IMAD R153, R153, c[0x0][0x22c], RZ ;  /* 0x00008b0099997a24 */ /* 0x000fe200078e02ff */
[----:B------:R-:W3:Y:S01]  /*41d0*/  LDSM.16.MT88.4 R16, [R0+0xb000] ;  /* 0x00b000000010783b */ /* 0x000ee20000004200 */
[----:B------:R-:W-:Y:S01]  /*41e0*/  IMAD.SHL.U32 R148, R148, 0x8, RZ ;  /* 0x0000000894947824 */ /* 0x000fe200078e00ff */
[----:B------:R-:W-:Y:S01]  /*41f0*/  UIADD3 UR6, UR33, -0x1, URZ ;  /* 0xffffffff21067890 */ /* 0x000fe2000fffe03f */
[----:B------:R-:W-:Y:S01]  /*4200*/  IMAD.SHL.U32 R153, R153, 0x20, RZ ;  /* 0x0000002099997824 */ /* 0x000fe200078e00ff */
[----:B------:R-:W3:Y:S01]  /*4210*/  LDSM.16.MT88.4 R28, [R0+0xd000] ;  /* 0x00d00000001c783b */ /* 0x000ee20000004200 */
[----:B------:R-:W-:Y:S02]  /*4220*/  IMAD.MOV.U32 R152, RZ, RZ, c[0x0][0x1c0] ;  /* 0x00007000ff987624 */ /* 0x000fe400078e00ff */
[----:B------:R-:W-:Y:S01]  /*4230*/  IMAD.MOV.U32 R151, RZ, RZ, c[0x0][0x1c0] ;  /* 0x00007000ff977624 */ /* 0x000fe200078e00ff */
[----:B------:R-:W4:Y:S01]  /*4240*/  LDL R150, [R1+0x24] ;  /* 0x0000240001967983 */ /* 0x000f220000100800 */
[----:B------:R-:W-:Y:S02]  /*4250*/  IMAD R152, R152, c[0x0][0x22c], RZ ;  /* 0x00008b0098987a24 */ /* 0x000fe400078e02ff */
[----:B------:R-:W-:Y:S01]  /*4260*/  IMAD R151, R151, c[0x0][0x22c], RZ ;  /* 0x00008b0097977a24 */ /* 0x000fe200078e02ff */
[----:B------:R-:W-:Y:S01]  /*4270*/  LDSM.16.M88.4 R32, [R226] ;  /* 0x00000000e220783b */ /* 0x000fe20000000200 */
[----:B------:R-:W-:Y:S02]  /*4280*/  IMAD R152, R152, 0x28, RZ ;  /* 0x0000002898987824 */ /* 0x000fe400078e02ff */
[----:B------:R-:W-:Y:S01]  /*4290*/  IMAD R151, R151, 0x30, RZ ;  /* 0x0000003097977824 */ /* 0x000fe200078e02ff */
[----:B------:R-:W4:Y:S04]  /*42a0*/  LDL R149, [R1+0x28] ;  /* 0x0000280001957983 */ /* 0x000f280000100800 */
[----:B------:R-:W1:Y:S04]  /*42b0*/  LDSM.16.MT88.4 R132, [R0+0x9400] ;  /* 0x009400000084783b */ /* 0x000e680000004200 */
[----:B------:R-:W1:Y:S04]  /*42c0*/  LDSM.16.MT88.4 R136, [R0+0xb400] ;  /* 0x00b400000088783b */ /* 0x000e680000004200 */
[----:B------:R-:W1:Y:S04]  /*42d0*/  LDSM.16.MT88.4 R140, [R0+0xd400] ;  /* 0x00d40000008c783b */ /* 0x000e680000004200 */
[----:B------:R-:W-:Y:S01]  /*42e0*/  LDSM.16.MT88.4 R144, [R0+0xb800] ;  /* 0x00b800000090783b */ /* 0x000fe20000004200 */
[C---:B-12---:R-:W-:Y:S08]  /*42f0*/  HMMA.16816.F32.BF16 R4, R24.reuse, R8, RZ ;  /* 0x000000081804723c */ /* 0x046ff000000418ff */
        /* <DEDUP_REMOVED lines=14> */
[----:B------:R-:W-:Y:S04]  /*43e0*/  LDSM.16.M88.4 R32, [R227] ;  /* 0x00000000e320783b */ /* 0x000fe80000000200 */
[----:B------:R-:W-:Y:S03]  /*43f0*/  LDSM.16.MT88.4 R140, [R0+0xbc00] ;  /* 0x00bc0000008c783b */ /* 0x000fe60000004200 */
        /* <DEDUP_REMOVED lines=8> */
[----:B------:R-:W-:Y:S04]  /*4480*/  LDSM.16.M88.4 R28, [R225+0x2000] ;  /* 0x00200000e11c783b */ /* 0x000fe80000000200 */
[----:B------:R-:W-:Y:S03]  /*4490*/  LDSM.16.MT88.4 R136, [R0+0xc000] ;  /* 0x00c000000088783b */ /* 0x000fe60000004200 */
[C---:B-1----:R-:W-:Y:S08]  /*44a0*/  HMMA.16816.F32.BF16 R4, R32.reuse, R132, R4 ;  /* 0x000000842004723c */ /* 0x042ff00000041804 */
[C---:B------:R-:W-:Y:S01]  /*44b0*/  HMMA.16816.F32.BF16 R8, R32.reuse, R134, R8 ;  /* 0x000000862008723c */ /* 0x040fe20000041808 */
[----:B------:R-:W1:Y:S07]  /*44c0*/  LDSM.16.MT88.4 R132, [R0+0xa000] ;  /* 0x00a000000084783b */ /* 0x000e6e0000004200 */
[C---:B------:R-:W-:Y:S08]  /*44d0*/  HMMA.16816.F32.BF16 R12, R32.reuse, R140, R12 ;  /* 0x0000008c200c723c */ /* 0x040ff0000004180c */
[C---:B------:R-:W-:Y:S01]  /*44e0*/  HMMA.16816.F32.BF16 R16, R32.reuse, R142, R16 ;  /* 0x0000008e2010723c */ /* 0x040fe20000041810 */
[----:B------:R-:W-:Y:S07]  /*44f0*/  LDSM.16.M88.4 R140, [R226+0x2000] ;  /* 0x00200000e28c783b */ /* 0x000fee0000000200 */
[C---:B---3--:R-:W-:Y:S08]  /*4500*/  HMMA.16816.F32.BF16 R20, R32.reuse, R144, R20 ;  /* 0x000000902014723c */ /* 0x048ff00000041814 */
[----:B------:R-:W-:Y:S01]  /*4510*/  HMMA.16816.F32.BF16 R24, R32, R146, R24 ;  /* 0x000000922018723c */ /* 0x000fe20000041818 */
[----:B------:R-:W2:Y:S04]  /*4520*/  LDSM.16.MT88.4 R32, [R0+0xe000] ;  /* 0x00e000000020783b */ /* 0x000ea80000004200 */
[----:B------:R-:W3:Y:S03]  /*4530*/  LDSM.16.MT88.4 R144, [R0+0xa400] ;  /* 0x00a400000090783b */ /* 0x000ee60000004200 */
[C---:B-1----:R-:W-:Y:S08]  /*4540*/  HMMA.16816.F32.BF16 R4, R28.reuse, R132, R4 ;  /* 0x000000841c04723c */ /* 0x042ff00000041804 */
[C---:B------:R-:W-:Y:S01]  /*4550*/  HMMA.16816.F32.BF16 R8, R28.reuse, R134, R8 ;  /* 0x000000861c08723c */ /* 0x040fe20000041808 */
[----:B------:R-:W1:Y:S07]  /*4560*/  LDSM.16.MT88.4 R132, [R0+0xc400] ;  /* 0x00c400000084783b */ /* 0x000e6e0000004200 */
[C---:B------:R-:W-:Y:S08]  /*4570*/  HMMA.16816.F32.BF16 R12, R28.reuse, R136, R12 ;  /* 0x000000881c0c723c */ /* 0x040ff0000004180c */
[C---:B------:R-:W-:Y:S01]  /*4580*/  HMMA.16816.F32.BF16 R16, R28.reuse, R138, R16 ;  /* 0x0000008a1c10723c */ /* 0x040fe20000041810 */
[----:B------:R-:W-:Y:S07]  /*4590*/  LDSM.16.MT88.4 R136, [R0+0xa800] ;  /* 0x00a800000088783b */ /* 0x000fee0000004200 */
[C---:B--2---:R-:W-:Y:S08]  /*45a0*/  HMMA.16816.F32.BF16 R20, R28.reuse, R32, R20 ;  /* 0x000000201c14723c */ /* 0x044ff00000041814 */
[----:B------:R-:W-:Y:S01]  /*45b0*/  HMMA.16816.F32.BF16 R24, R28, R34, R24 ;  /* 0x000000221c18723c */ /* 0x000fe20000041818 */
[----:B------:R-:W2:Y:S04]  /*45c0*/  LDSM.16.MT88.4 R28, [R0+0xe400] ;  /* 0x00e40000001c783b */ /* 0x000ea80000004200 */
[----:B------:R-:W4:Y:S03]  /*45d0*/  LDSM.16.M88.4 R32, [R228+0x2000] ;  /* 0x00200000e420783b */ /* 0x000f260000000200 */
[C---:B---3--:R-:W-:Y:S08]  /*45e0*/  HMMA.16816.F32.BF16 R4, R140.reuse, R144, R4 ;  /* 0x000000908c04723c */ /* 0x048ff00000041804 */
[C---:B------:R-:W-:Y:S01]  /*45f0*/  HMMA.16816.F32.BF16 R8, R140.reuse, R146, R8 ;  /* 0x000000928c08723c */ /* 0x040fe20000041808 */
[----:B------:R-:W3:Y:S07]  /*4600*/  LDSM.16.MT88.4 R144, [R0+0xc800] ;  /* 0x00c800000090783b */ /* 0x000eee0000004200 */
[C---:B-1----:R-:W-:Y:S08]  /*4610*/  HMMA.16816.F32.BF16 R12, R140.reuse, R132, R12 ;  /* 0x000000848c0c723c */ /* 0x042ff0000004180c */
[C---:B------:R-:W-:Y:S01]  /*4620*/  HMMA.16816.F32.BF16 R16, R140.reuse, R134, R16 ;  /* 0x000000868c10723c */ /* 0x040fe20000041810 */
[----:B------:R-:W-:Y:S07]  /*4630*/  LDSM.16.M88.4 R132, [R227+0x2000] ;  /* 0x00200000e384783b */ /* 0x000fee0000000200 */
[C---:B--2---:R-:W-:Y:S08]  /*4640*/  HMMA.16816.F32.BF16 R20, R140.reuse, R28, R20 ;  /* 0x0000001c8c14723c */ /* 0x044ff00000041814 */
[----:B------:R-:W-:Y:S01]  /*4650*/  HMMA.16816.F32.BF16 R24, R140, R30, R24 ;  /* 0x0000001e8c18723c */ /* 0x000fe20000041818 */
[----:B------:R-:W1:Y:S04]  /*4660*/  LDSM.16.MT88.4 R28, [R0+0xe800] ;  /* 0x00e80000001c783b */ /* 0x000e680000004200 */
[----:B------:R-:W-:Y:S03]  /*4670*/  LDSM.16.MT88.4 R140, [R0+0xcc00] ;  /* 0x00cc0000008c783b */ /* 0x000fe60000004200 */
[C---:B----4-:R-:W-:Y:S08]  /*4680*/  HMMA.16816.F32.BF16 R4, R32.reuse, R136, R4 ;  /* 0x000000882004723c */ /* 0x050ff00000041804 */
[C---:B------:R-:W-:Y:S01]  /*4690*/  HMMA.16816.F32.BF16 R8, R32.reuse, R138, R8 ;  /* 0x0000008a2008723c */ /* 0x040fe20000041808 */
[----:B------:R-:W2:Y:S07]  /*46a0*/  LDSM.16.MT88.4 R136, [R0+0xac00] ;  /* 0x00ac00000088783b */ /* 0x000eae0000004200 */
[C---:B---3--:R-:W-:Y:S08]  /*46b0*/  HMMA.16816.F32.BF16 R12, R32.reuse, R144, R12 ;  /* 0x00000090200c723c */ /* 0x048ff0000004180c */
[C---:B------:R-:W-:Y:S01]  /*46c0*/  HMMA.16816.F32.BF16 R16, R32.reuse, R146, R16 ;  /* 0x000000922010723c */ /* 0x040fe20000041810 */
[----:B------:R3:W4:Y:S07]  /*46d0*/  LDSM.16.MT88.4 R144, [R0+0xec00] ;  /* 0x00ec00000090783b */ /* 0x00072e0000004200 */
[C---:B-1----:R-:W-:Y:S07]  /*46e0*/  HMMA.16816.F32.BF16 R20, R32.reuse, R28, R20 ;  /* 0x0000001c2014723c */ /* 0x042fee0000041814 */
[----:B------:R-:W-:Y:S01]  /*46f0*/  @P0 IADD3 R28, P1, R150, UR4, RZ ;  /* 0x00000004961c0c10 */ /* 0x000fe2000ff3e0ff */
[----:B------:R-:W-:Y:S01]  /*4700*/  HMMA.16816.F32.BF16 R24, R32, R30, R24 ;  /* 0x0000001e2018723c */ /* 0x000fe20000041818 */
[----:B------:R-:W-:Y:S01]  /*4710*/  IMAD.MOV.U32 R150, RZ, RZ, c[0x0][0x1c0] ;  /* 0x00007000ff967624 */ /* 0x000fe200078e00ff */
[----:B------:R-:W-:Y:S02]  /*4720*/  @UP2 UIADD3 UR4, UP1, UR4, -0x100, URZ ;  /* 0xffffff0004042890 */ /* 0x000fe4000ff3e03f */
[----:B------:R-:W-:Y:S01]  /*4730*/  @P0 IADD3.X R29, R149, UR5, RZ, P1, !PT ;  /* 0x00000005951d0c10 */ /* 0x000fe20008ffe4ff */
[----:B------:R-:W-:Y:S01]  /*4740*/  IMAD R150, R150, c[0x0][0x22c], RZ ;  /* 0x00008b0096967a24 */ /* 0x000fe200078e02ff */
[----:B------:R-:W-:Y:S01]  /*4750*/  @UP2 UIADD3.X UR5, UR5, -0x1, URZ, UP1, !UPT ;  /* 0xffffffff05052890 */ /* 0x000fe20008ffe43f */
[----:B---3--:R-:W3:Y:S01]  /*4760*/  LDL R0, [R1+0x8] ;  /* 0x0000080001007983 */ /* 0x008ee20000100800 */
[C---:B--2---:R-:W-:Y:S01]  /*4770*/  HMMA.16816.F32.BF16 R4, R132.reuse, R136, R4 ;  /* 0x000000888404723c */ /* 0x044fe20000041804 */
[----:B------:R-:W-:Y:S02]  /*4780*/  IMAD.MOV.U32 R149, RZ, RZ, c[0x0][0x1c0] ;  /* 0x00007000ff957624 */ /* 0x000fe400078e00ff */
[----:B------:R1:W5:Y:S02]  /*4790*/  @P0 LDG.E R252, [R28.64] ;  /* 0x0000002a1cfc0981 */ /* 0x000364000c1e1900 */
[CC--:B------:R-:W-:Y:S01]  /*47a0*/  LEA R30, P1, R148.reuse, R232.reuse, 0x2 ;  /* 0x000000e8941e7211 */ /* 0x0c0fe200078210ff */
[----:B------:R-:W-:Y:S01]  /*47b0*/  IMAD R149, R149, c[0x0][0x22c], RZ ;  /* 0x00008b0095957a24 */ /* 0x000fe200078e02ff */
[----:B------:R1:W5:Y:S01]  /*47c0*/  @P0 LDG.E R251, [R28.64+0x20] ;  /* 0x0000202a1cfb0981 */ /* 0x000362000c1e1900 */
[C---:B------:R-:W-:Y:S03]  /*47d0*/  HMMA.16816.F32.BF16 R8, R132.reuse, R138, R8 ;  /* 0x0000008a8408723c */ /* 0x040fe60000041808 */
[----:B------:R1:W5:Y:S01]  /*47e0*/  @P0 LDG.E R250, [R28.64+0x80] ;  /* 0x0000802a1cfa0981 */ /* 0x000362000c1e1900 */
[-C--:B------:R-:W-:Y:S01]  /*47f0*/  LEA.HI.X.SX32 R31, R148, R233.reuse, 0x2, P1 ;  /* 0x000000e9941f7211 */ /* 0x080fe200008f16ff */
[----:B------:R-:W-:Y:S02]  /*4800*/  IMAD.SHL.U32 R149, R149, 0x10, RZ ;  /* 0x0000001095957824 */ /* 0x000fe400078e00ff */
[----:B------:R1:W5:Y:S01]  /*4810*/  @P0 LDG.E R249, [R28.64+0xa0] ;  /* 0x0000a02a1cf90981 */ /* 0x000362000c1e1900 */
[C---:B------:R-:W-:Y:S03]  /*4820*/  HMMA.16816.F32.BF16 R12, R132.reuse, R140, R12 ;  /* 0x0000008c840c723c */ /* 0x040fe6000004180c */
[----:B------:R-:W2:Y:S01]  /*4830*/  LDL R137, [R1+0x4] ;  /* 0x0000040001897983 */ /* 0x000ea20000100800 */
[----:B------:R-:W-:Y:S01]  /*4840*/  IMAD R150, R150, 0x18, RZ ;  /* 0x0000001896967824 */ /* 0x000fe200078e02ff */
[CC--:B------:R-:W-:Y:S02]  /*4850*/  LEA R34, P0, R149.reuse, R232.reuse, 0x2 ;  /* 0x000000e895227211 */ /* 0x0c0fe400078010ff */
[----:B------:R1:W-:Y:S01]  /*4860*/  RED.E.ADD.F32.FTZ.RN.STRONG.GPU [R232.64], R4 ;  /* 0x00000004e800798e */ /* 0x0003e2000c10e7aa */
[C---:B------:R-:W-:Y:S03]  /*4870*/  HMMA.16816.F32.BF16 R16, R132.reuse, R142, R16 ;  /* 0x0000008e8410723c */ /* 0x040fe60000041810 */
[----:B------:R1:W-:Y:S01]  /*4880*/  RED.E.ADD.F32.FTZ.RN.STRONG.GPU [R30.64], R5 ;  /* 0x000000051e00798e */ /* 0x0003e2000c10e7aa */
[-C--:B------:R-:W-:Y:S02]  /*4890*/  LEA.HI.X.SX32 R35, R149, R233.reuse, 0x2, P0 ;  /* 0x000000e995237211 */ /* 0x080fe400000f16ff */
[CC--:B------:R-:W-:Y:S01]  /*48a0*/  LEA R32, P0, R153.reuse, R232.reuse, 0x2 ;  /* 0x000000e899207211 */ /* 0x0c0fe200078010ff */
[----:B------:R-:W3:Y:S01]  /*48b0*/  LDL R136, [R1+0xc] ;  /* 0x00000c0001887983 */ /* 0x000ee20000100800 */
[C---:B----4-:R-:W-:Y:S03]  /*48c0*/  HMMA.16816.F32.BF16 R20, R132.reuse, R144, R20 ;  /* 0x000000908414723c */ /* 0x050fe60000041814 */
[----:B------:R4:W-:Y:S01]  /*48d0*/  RED.E.ADD.F32.FTZ.RN.STRONG.GPU [R34.64], R6 ;  /* 0x000000062200798e */ /* 0x0009e2000c10e7aa */
[-C--:B------:R-:W-:Y:S04]  /*48e0*/  LEA.HI.X.SX32 R33, R153, R233.reuse, 0x2, P0 ;  /* 0x000000e999217211 */ /* 0x080fe800000f16ff */
[----:B------:R-:W-:Y:S04]  /*48f0*/  HMMA.16816.F32.BF16 R24, R132, R146, R24 ;  /* 0x000000928418723c */ /* 0x000fe80000041818 */
[CC--:B-1----:R-:W-:Y:S04]  /*4900*/  LEA R28, P2, R152.reuse, R232.reuse, 0x2 ;  /* 0x000000e8981c7211 */ /* 0x0c2fe800078410ff */
[-C--:B------:R-:W-:Y:S01]  /*4910*/  LEA.HI.X.SX32 R29, R152, R233.reuse, 0x2, P2 ;  /* 0x000000e9981d7211 */ /* 0x080fe200010f16ff */
[----:B------:R-:W-:Y:S03]  /*4920*/  IMAD.MOV.U32 R152, RZ, RZ, c[0x0][0x1c0] ;  /* 0x00007000ff987624 */ /* 0x000fe600078e00ff */
[-C--:B------:R-:W-:Y:S01]  /*4930*/  LEA R4, P1, R150, R232.reuse, 0x2 ;  /* 0x000000e896047211 */ /* 0x080fe200078210ff */
[----:B------:R-:W-:Y:S03]  /*4940*/  IMAD R152, R152, c[0x0][0x22c], RZ ;  /* 0x00008b0098987a24 */ /* 0x000fe600078e02ff */
[-C--:B------:R-:W-:Y:S01]  /*4950*/  LEA.HI.X.SX32 R5, R150, R233.reuse, 0x2, P1 ;  /* 0x000000e996057211 */ /* 0x080fe200008f16ff */
[----:B------:R-:W-:Y:S02]  /*4960*/  IMAD.MOV.U32 R150, RZ, RZ, c[0x0][0x1c0] ;  /* 0x00007000ff967624 */ /* 0x000fe400078e00ff */
[----:B------:R-:W-:Y:S02]  /*4970*/  IMAD.SHL.U32 R152, R152, 0x10, RZ ;  /* 0x0000001098987824 */ /* 0x000fe400078e00ff */
[----:B------:R1:W-:Y:S01]  /*4980*/  RED.E.ADD.F32.FTZ.RN.STRONG.GPU [R4.64], R7 ;  /* 0x000000070400798e */ /* 0x0003e2000c10e7aa */
[-C--:B----4-:R-:W-:Y:S01]  /*4990*/  LEA R6, P1, R151, R232.reuse, 0x2 ;  /* 0x000000e897067211 */ /* 0x090fe200078210ff */
[----:B------:R-:W-:Y:S01]  /*49a0*/  IMAD R150, R150, c[0x0][0x22c], RZ ;  /* 0x00008b0096967a24 */ /* 0x000fe200078e02ff */
[C---:B------:R-:W-:Y:S01]  /*49b0*/  IADD3 R140, R152.reuse, 0x20, RZ ;  /* 0x00000020988c7810 */ /* 0x040fe20007ffe0ff */
[----:B------:R4:W-:Y:S01]  /*49c0*/  RED.E.ADD.F32.FTZ.RN.STRONG.GPU [R32.64], R8 ;  /* 0x000000082000798e */ /* 0x0009e2000c10e7aa */
[----:B------:R-:W-:Y:S01]  /*49d0*/  IADD3 R139, R152, 0x20, RZ ;  /* 0x00000020988b7810 */ /* 0x000fe20007ffe0ff */
[----:B------:R-:W-:Y:S01]  /*49e0*/  IMAD R150, R150, 0x38, RZ ;  /* 0x0000003896967824 */ /* 0x000fe200078e02ff */
[C---:B------:R-:W-:Y:S01]  /*49f0*/  IADD3 R35, R149.reuse, 0x40, RZ ;  /* 0x0000004095237810 */ /* 0x040fe20007ffe0ff */
[----:B------:R4:W-:Y:S01]  /*4a00*/  RED.E.ADD.F32.FTZ.RN.STRONG.GPU [R28.64], R9 ;  /* 0x000000091c00798e */ /* 0x0009e2000c10e7aa */
[----:B------:R-:W-:Y:S03]  /*4a10*/  IADD3 R34, R149, 0x40, RZ ;  /* 0x0000004095227810 */ /* 0x000fe60007ffe0ff */
[C---:B------:R-:W-:Y:S02]  /*4a20*/  IMAD.IADD R35, R148.reuse, 0x1, R35 ;  /* 0x0000000194237824 */ /* 0x040fe400078e0223 */
[C---:B------:R-:W-:Y:S04]  /*4a30*/  IMAD.IADD R34, R148.reuse, 0x1, R34 ;  /* 0x0000000194227824 */ /* 0x040fe800078e0222 */
[----:B------:R-:W-:Y:S01]  /*4a40*/  IMAD.IADD R34, R148, 0x1, R34 ;  /* 0x0000000194227824 */ /* 0x000fe200078e0222 */
[-C--:B-1----:R-:W-:Y:S01]  /*4a50*/  LEA.HI.X.SX32 R7, R151, R233.reuse, 0x2, P1 ;  /* 0x000000e997077211 */ /* 0x082fe200008f16ff */
[----:B------:R-:W-:Y:S01]  /*4a60*/  IMAD.MOV.U32 R151, RZ, RZ, c[0x0][0x1c0] ;  /* 0x00007000ff977624 */ /* 0x000fe200078e00ff */
[CC--:B------:R-:W-:Y:S01]  /*4a70*/  LEA R4, P0, R150.reuse, R232.reuse, 0x2 ;  /* 0x000000e896047211 */ /* 0x0c0fe200078010ff */
[----:B----4-:R-:W4:Y:S02]  /*4a80*/  LDL R32, [R1] ;  /* 0x0000000001207983 */ /* 0x010f240000100800 */
[----:B------:R-:W-:Y:S01]  /*4a90*/  IMAD R151, R151, c[0x0][0x22c], RZ ;  /* 0x00008b0097977a24 */ /* 0x000fe200078e02ff */
[-C--:B------:R-:W-:Y:S01]  /*4aa0*/  LEA.HI.X.SX32 R5, R150, R233.reuse, 0x2, P0 ;  /* 0x000000e996057211 */ /* 0x080fe200000f16ff */
[----:B------:R-:W-:Y:S01]  /*4ab0*/  IMAD.MOV.U32 R150, RZ, RZ, c[0x0][0x1c0] ;  /* 0x00007000ff967624 */ /* 0x000fe200078e00ff */
[----:B------:R1:W-:Y:S01]  /*4ac0*/  RED.E.ADD.F32.FTZ.RN.STRONG.GPU [R6.64], R10 ;  /* 0x0000000a0600798e */ /* 0x0003e2000c10e7aa */
[----:B------:R-:W-:Y:S01]  /*4ad0*/  IMAD.SHL.U32 R151, R151, 0x8, RZ ;  /* 0x0000000897977824 */ /* 0x000fe200078e00ff */
[----:B------:R-:W-:Y:S01]  /*4ae0*/  IADD3 R33, R149, 0x40, RZ ;  /* 0x0000004095217810 */ /* 0x000fe20007ffe0ff */
[----:B------:R-:W-:Y:S01]  /*4af0*/  IMAD R150, R150, c[0x0][0x22c], RZ ;  /* 0x00008b0096967a24 */ /* 0x000fe200078e02ff */
[----:B------:R1:W-:Y:S01]  /*4b00*/  RED.E.ADD.F32.FTZ.RN.STRONG.GPU [R4.64], R11 ;  /* 0x0000000b0400798e */ /* 0x0003e2000c10e7aa */
[C---:B------:R-:W-:Y:S02]  /*4b10*/  IMAD.IADD R140, R151.reuse, 0x1, R140 ;  /* 0x00000001978c7824 */ /* 0x040fe400078e028c */
[----:B------:R-:W-:Y:S01]  /*4b20*/  IMAD.SHL.U32 R150, R150, 0x10, RZ ;  /* 0x0000001096967824 */ /* 0x000fe200078e00ff */
[----:B------:R-:W-:Y:S01]  /*4b30*/  RED.E.ADD.F32.FTZ.RN.STRONG.GPU [R232.64+0x80], R12 ;  /* 0x0000800ce800798e */ /* 0x000fe2000c10e7aa */
[C---:B------:R-:W-:Y:S02]  /*4b40*/  IMAD.IADD R139, R151.reuse, 0x1, R139 ;  /* 0x00000001978b7824 */ /* 0x040fe400078e028b */
[----:B------:R-:W-:Y:S01]  /*4b50*/  IMAD.IADD R33, R148, 0x1, R33 ;  /* 0x0000000194217824 */ /* 0x000fe200078e0221 */
[----:B------:R-:W-:Y:S01]  /*4b60*/  IADD3 R138, R150, 0x20, RZ ;  /* 0x00000020968a7810 */ /* 0x000fe20007ffe0ff */
[----:B------:R-:W-:Y:S01]  /*4b70*/  IMAD.MOV.U32 R150, RZ, RZ, c[0x0][0x1c0] ;  /* 0x00007000ff967624 */ /* 0x000fe200078e00ff */
[----:B------:R-:W-:Y:S01]  /*4b80*/  RED.E.ADD.F32.FTZ.RN.STRONG.GPU [R30.64+0x80], R13 ;  /* 0x0000800d1e00798e */ /* 0x000fe2000c10e7aa */
[C---:B------:R-:W-:Y:S01]  /*4b90*/  IMAD.IADD R139, R151.reuse, 0x1, R139 ;  /* 0x00000001978b7824 */ /* 0x040fe200078e028b */
[-C--:B------:R-:W-:Y:S01]  /*4ba0*/  LEA R8, P0, R138, R232.reuse, 0x2 ;  /* 0x000000e88a087211 */ /* 0x080fe200078010ff */
[----:B------:R-:W-:Y:S02]  /*4bb0*/  IMAD R150, R150, c[0x0][0x22c], RZ ;  /* 0x00008b0096967a24 */ /* 0x000fe400078e02ff */
[----:B------:R-:W-:Y:S01]  /*4bc0*/  IMAD.IADD R33, R148, 0x1, R33 ;  /* 0x0000000194217824 */ /* 0x000fe200078e0221 */
[-C--:B------:R-:W-:Y:S01]  /*4bd0*/  LEA.HI.X.SX32 R9, R138, R233.reuse, 0x2, P0 ;  /* 0x000000e98a097211 */ /* 0x080fe200000f16ff */
[----:B------:R-:W-:Y:S02]  /*4be0*/  IMAD.SHL.U32 R150, R150, 0x10, RZ ;  /* 0x0000001096967824 */ /* 0x000fe400078e00ff */
[----:B------:R-:W-:Y:S02]  /*4bf0*/  IMAD.IADD R33, R148, 0x1, R33 ;  /* 0x0000000194217824 */ /* 0x000fe400078e0221 */
[----:B------:R-:W-:Y:S01]  /*4c00*/  RED.E.ADD.F32.FTZ.RN.STRONG.GPU [R8.64], R14 ;  /* 0x0000000e0800798e */ /* 0x000fe2000c10e7aa */
[----:B------:R-:W-:Y:S02]  /*4c10*/  IADD3 R138, R150, 0x20, RZ ;  /* 0x00000020968a7810 */ /* 0x000fe40007ffe0ff */
[-C--:B-1----:R-:W-:Y:S02]  /*4c20*/  LEA R6, P1, R140, R232.reuse, 0x2 ;  /* 0x000000e88c067211 */ /* 0x082fe400078210ff */
[----:B------:R-:W-:Y:S01]  /*4c30*/  IADD3 R132, R150, 0x40, RZ ;  /* 0x0000004096847810 */ /* 0x000fe20007ffe0ff */
[----:B------:R-:W-:Y:S01]  /*4c40*/  IMAD.IADD R138, R151, 0x1, R138 ;  /* 0x00000001978a7824 */ /* 0x000fe200078e028a */
[-C--:B------:R-:W-:Y:S02]  /*4c50*/  LEA.HI.X.SX32 R7, R140, R233.reuse, 0x2, P1 ;  /* 0x000000e98c077211 */ /* 0x080fe400008f16ff */
[-C--:B------:R-:W-:Y:S01]  /*4c60*/  LEA R4, P0, R139, R232.reuse, 0x2 ;  /* 0x000000e88b047211 */ /* 0x080fe200078010ff */
[----:B------:R-:W-:Y:S01]  /*4c70*/  IMAD.IADD R138, R151, 0x1, R138 ;  /* 0x00000001978a7824 */ /* 0x000fe200078e028a */
[----:B------:R-:W-:Y:S02]  /*4c80*/  LDSM.16.MT88.4 R140, [R3+0x1c00] ;  /* 0x001c0000038c783b */ /* 0x000fe40000004200 */
[-C--:B------:R-:W-:Y:S01]  /*4c90*/  LEA.HI.X.SX32 R5, R139, R233.reuse, 0x2, P0 ;  /* 0x000000e98b057211 */ /* 0x080fe200000f16ff */
[----:B------:R-:W-:Y:S01]  /*4ca0*/  IMAD.IADD R138, R151, 0x1, R138 ;  /* 0x00000001978a7824 */ /* 0x000fe200078e028a */
[----:B------:R-:W-:Y:S04]  /*4cb0*/  RED.E.ADD.F32.FTZ.RN.STRONG.GPU [R6.64], R15 ;  /* 0x0000000f0600798e */ /* 0x000fe8000c10e7aa */
[----:B------:R-:W-:Y:S01]  /*4cc0*/  RED.E.ADD.F32.FTZ.RN.STRONG.GPU [R4.64], R16 ;  /* 0x000000100400798e */ /* 0x000fe2000c10e7aa */
[CC--:B------:R-:W-:Y:S04]  /*4cd0*/  LEA R10, P2, R138.reuse, R232.reuse, 0x2 ;  /* 0x000000e88a0a7211 */ /* 0x0c0fe800078410ff */
[-C--:B------:R-:W-:Y:S05]  /*4ce0*/  LEA.HI.X.SX32 R11, R138, R233.reuse, 0x2, P2 ;  /* 0x000000e98a0b7211 */ /* 0x080fea00010f16ff */
[----:B------:R1:W-:Y:S02]  /*4cf0*/  RED.E.ADD.F32.FTZ.RN.STRONG.GPU [R10.64], R17 ;  /* 0x000000110a00798e */ /* 0x0003e4000c10e7aa */
[CC--:B-1----:R-:W-:Y:S04]  /*4d00*/  LEA R10, P3, R34.reuse, R232.reuse, 0x2 ;  /* 0x000000e8220a7211 */ /* 0x0c2fe800078610ff */
[-C--:B------:R-:W-:Y:S02]  /*4d10*/  LEA.HI.X.SX32 R11, R34, R233.reuse, 0x2, P3 ;  /* 0x000000e9220b7211 */ /* 0x080fe400018f16ff */
[CC--:B--2---:R-:W-:Y:S04]  /*4d20*/  LEA R8, P1, R137.reuse, R232.reuse, 0x2 ;  /* 0x000000e889087211 */ /* 0x0c4fe800078210ff */
[-C--:B------:R-:W-:Y:S02]  /*4d30*/  LEA.HI.X.SX32 R9, R137, R233.reuse, 0x2, P1 ;  /* 0x000000e989097211 */ /* 0x080fe400008f16ff */
[CC--:B------:R-:W-:Y:S03]  /*4d40*/  LEA R4, P1, R132.reuse, R232.reuse, 0x2 ;  /* 0x000000e884047211 */ /* 0x0c0fe600078210ff */
[----:B------:R1:W-:Y:S01]  /*4d50*/  RED.E.ADD.F32.FTZ.RN.STRONG.GPU [R8.64], R18 ;  /* 0x000000120800798e */ /* 0x0003e2000c10e7aa */
[-C--:B------:R-:W-:Y:S02]  /*4d60*/  LEA.HI.X.SX32 R5, R132, R233.reuse, 0x2, P1 ;  /* 0x000000e984057211 */ /* 0x080fe400008f16ff */
[CC--:B---3--:R-:W-:Y:S01]  /*4d70*/  LEA R6, P0, R136.reuse, R232.reuse, 0x2 ;  /* 0x000000e888067211 */ /* 0x0c8fe200078010ff */
[----:B------:R-:W-:Y:S03]  /*4d80*/  LDSM.16.MT88.4 R132, [R3+0x1400] ;  /* 0x001400000384783b */ /* 0x000fe60000004200 */
[-C--:B------:R-:W-:Y:S02]  /*4d90*/  LEA.HI.X.SX32 R7, R136, R233.reuse, 0x2, P0 ;  /* 0x000000e988077211 */ /* 0x080fe400000f16ff */
[CC--:B------:R-:W-:Y:S01]  /*4da0*/  LEA R12, P0, R35.reuse, R232.reuse, 0x2 ;  /* 0x000000e8230c7211 */ /* 0x0c0fe200078010ff */
[----:B------:R-:W-:Y:S03]  /*4db0*/  LDSM.16.MT88.4 R136, [R2+0x12800] ;  /* 0x012800000288783b */ /* 0x000fe60000004200 */
[-C--:B------:R-:W-:Y:S01]  /*4dc0*/  LEA.HI.X.SX32 R13, R35, R233.reuse, 0x2, P0 ;  /* 0x000000e9230d7211 */ /* 0x080fe200000f16ff */
[----:B------:R-:W-:Y:S04]  /*4dd0*/  RED.E.ADD.F32.FTZ.RN.STRONG.GPU [R6.64], R19 ;  /* 0x000000130600798e */ /* 0x000fe8000c10e7aa */
[----:B------:R-:W-:Y:S04]  /*4de0*/  RED.E.ADD.F32.FTZ.RN.STRONG.GPU [R232.64+0x100], R20 ;  /* 0x00010014e800798e */ /* 0x000fe8000c10e7aa */
[----:B------:R-:W-:Y:S04]  /*4df0*/  RED.E.ADD.F32.FTZ.RN.STRONG.GPU [R30.64+0x100], R21 ;  /* 0x000100151e00798e */ /* 0x000fe8000c10e7aa */
[----:B------:R2:W-:Y:S01]  /*4e00*/  RED.E.ADD.F32.FTZ.RN.STRONG.GPU [R4.64], R22 ;  /* 0x000000160400798e */ /* 0x0005e2000c10e7aa */
[CC--:B-1----:R-:W-:Y:S03]  /*4e10*/  LEA R8, P2, R33.reuse, R232.reuse, 0x2 ;  /* 0x000000e821087211 */ /* 0x0c2fe600078410ff */
[----:B------:R-:W-:Y:S01]  /*4e20*/  RED.E.ADD.F32.FTZ.RN.STRONG.GPU [R12.64], R23 ;  /* 0x000000170c00798e */ /* 0x000fe2000c10e7aa */
[-C--:B------:R-:W-:Y:S03]  /*4e30*/  LEA.HI.X.SX32 R9, R33, R233.reuse, 0x2, P2 ;  /* 0x000000e921097211 */ /* 0x080fe600010f16ff */
[----:B------:R-:W-:Y:S04]  /*4e40*/  RED.E.ADD.F32.FTZ.RN.STRONG.GPU [R10.64], R24 ;  /* 0x000000180a00798e */ /* 0x000fe8000c10e7aa */
[----:B------:R-:W-:Y:S04]  /*4e50*/  RED.E.ADD.F32.FTZ.RN.STRONG.GPU [R8.64], R25 ;  /* 0x000000190800798e */ /* 0x000fe8000c10e7aa */
[----:B------:R-:W-:Y:S04]  /*4e60*/  LDSM.16.MT88.4 R8, [R3] ;  /* 0x000000000308783b */ /* 0x000fe80000004200 */
[----:B------:R-:W-:Y:S04]  /*4e70*/  LDSM.16.MT88.4 R12, [R2+0x11000] ;  /* 0x01100000020c783b */ /* 0x000fe80000004200 */
[----:B------:R-:W-:Y:S01]  /*4e80*/  LDSM.16.MT88.4 R16, [R3+0x1000] ;  /* 0x001000000310783b */ /* 0x000fe20000004200 */
[CC--:B--2---:R-:W-:Y:S03]  /*4e90*/  LEA R4, P0, R0.reuse, R232.reuse, 0x2 ;  /* 0x000000e800047211 */ /* 0x0c4fe600078010ff */
[----:B------:R-:W-:Y:S01]  /*4ea0*/  LDSM.16.MT88.4 R20, [R3+0x2000] ;  /* 0x002000000314783b */ /* 0x000fe20000004200 */
[-C--:B------:R-:W-:Y:S03]  /*4eb0*/  LEA.HI.X.SX32 R5, R0, R233.reuse, 0x2, P0 ;  /* 0x000000e900057211 */ /* 0x080fe600000f16ff */
[----:B------:R-:W-:Y:S01]  /*4ec0*/  LDSM.16.MT88.4 R28, [R2+0xf800] ;  /* 0x00f80000021c783b */ /* 0x000fe20000004200 */
        /* <DEDUP_REMOVED lines=13> */
[----:B------:R-:W2:Y:S01]  /*4fa0*/  LDSM.16.MT88.4 R24, [R3+0x400] ;  /* 0x000400000318783b */ /* 0x000ea20000004200 */
        /* <DEDUP_REMOVED lines=15> */
[----:B------:R-:W3:Y:S04]  /*50a0*/  LDSM.16.MT88.4 R4, [R2+0x10000] ;  /* 0x010000000204783b */ /* 0x000ee80000004200 */
[----:B------:R-:W4:Y:S03]  /*50b0*/  LDSM.16.MT88.4 R20, [R3+0x1800] ;  /* 0x001800000314783b */ /* 0x000f260000004200 */
[-C--:B--2---:R-:W-:Y:S08]  /*50c0*/  HMMA.16816.F32.BF16 R84, R28, R24.reuse, R84 ;  /* 0x000000181c54723c */ /* 0x084ff00000041854 */
[C---:B------:R-:W-:Y:S08]  /*50d0*/  HMMA.16816.F32.BF16 R88, R32.reuse, R24, R88 ;  /* 0x000000182058723c */ /* 0x040ff00000041858 */
[-C--:B------:R-:W-:Y:S08]  /*50e0*/  HMMA.16816.F32.BF16 R92, R32, R26.reuse, R92 ;  /* 0x0000001a205c723c */ /* 0x080ff0000004185c */
[C---:B------:R-:W-:Y:S01]  /*50f0*/  HMMA.16816.F32.BF16 R96, R28.reuse, R26, R96 ;  /* 0x0000001a1c60723c */ /* 0x040fe20000041860 */
[----:B------:R-:W2:Y:S07]  /*5100*/  LDSM.16.MT88.4 R24, [R3+0x2800] ;  /* 0x002800000318783b */ /* 0x000eae0000004200 */
[-C--:B------:R-:W-:Y:S08]  /*5110*/  HMMA.16816.F32.BF16 R100, R28, R132.reuse, R100 ;  /* 0x000000841c64723c */ /* 0x080ff00000041864 */
        /* <DEDUP_REMOVED lines=10> */
[-C--:B---3--:R-:W-:Y:S08]  /*51c0*/  HMMA.16816.F32.BF16 R84, R4, R12.reuse, R84 ;  /* 0x0000000c0454723c */ /* 0x088ff00000041854 */
[C---:B------:R-:W-:Y:S08]  /*51d0*/  HMMA.16816.F32.BF16 R88, R16.reuse, R12, R88 ;  /* 0x0000000c1058723c */ /* 0x040ff00000041858 */
[-C--:B------:R-:W-:Y:S04]  /*51e0*/  HMMA.16816.F32.BF16 R92, R16, R14.reuse, R92 ;  /* 0x0000000e105c723c */ /* 0x080fe8000004185c */
[----:B--2---:R-:W-:Y:S04]  /*51f0*/  IMAD.MOV.U32 R3, RZ, RZ, R0 ;  /* 0x000000ffff037224 */ /* 0x004fe800078e0000 */
        /* <DEDUP_REMOVED lines=22> */
.L_x_121:
[----:B---3--:R-:W3:Y:S04]  /*5360*/  LDL R29, [R1+0x10] ;  /* 0x00001000011d7983 */ /* 0x008ee80000100800 */
[----:B--2---:R-:W2:Y:S04]  /*5370*/  LDL R27, [R1+0x14] ;  /* 0x00001400011b7983 */ /* 0x004ea80000100800 */
[----:B----4-:R-:W4:Y:S04]  /*5380*/  LDL R28, [R1+0x20] ;  /* 0x00002000011c7983 */ /* 0x010f280000100800 */
[----:B------:R-:W1:Y:S01]  /*5390*/  S2R R26, SR_TID.X ;  /* 0x00000000001a7919 */ /* 0x000e620000002100 */
[----:B------:R-:W-:Y:S01]  /*53a0*/  FMUL.FTZ R84, R84, c[0x0][0x2e0] ;  /* 0x0000b80054547a20 */ /* 0x000fe20000410000 */
[----:B------:R-:W-:Y:S01]  /*53b0*/  F2FP.BF16.PACK_AB R36, R37, R36 ;  /* 0x000000242524723e */ /* 0x000fe200000010ff */
[----:B------:R-:W-:Y:S01]  /*53c0*/  FMUL.FTZ R13, R85, c[0x0][0x2e0] ;  /* 0x0000b800550d7a20 */ /* 0x000fe20000410000 */
[----:B------:R-:W-:Y:S01]  /*53d0*/  F2FP.BF16.PACK_AB R38, R39, R38 ;  /* 0x000000262726723e */ /* 0x000fe200000010ff */
[----:B------:R-:W-:Y:S01]  /*53e0*/  FMUL.FTZ R86, R86, c[0x0][0x2e0] ;  /* 0x0000b80056567a20 */ /* 0x000fe20000410000 */
[----:B------:R-:W-:Y:S01]  /*53f0*/  F2FP.BF16.PACK_AB R48, R49, R48 ;  /* 0x000000303130723e */ /* 0x000fe200000010ff */
[----:B------:R-:W-:-:S02]  /*5400*/  FMUL.FTZ R12, R87, c[0x0][0x2e0] ;  /* 0x0000b800570c7a20 */ /* 0x000fc40000410000 */
[----:B------:R-:W-:Y:S02]  /*5410*/  FMUL.FTZ R96, R96, c[0x0][0x2e0] ;  /* 0x0000b80060607a20 */ /* 0x000fe40000410000 */
[----:B------:R-:W-:Y:S02]  /*5420*/  FMUL.FTZ R9, R97, c[0x0][0x2e0] ;  /* 0x0000b80061097a20 */ /* 0x000fe40000410000 */
[----:B------:R-:W-:Y:S02]  /*5430*/  FMUL.FTZ R98, R98, c[0x0][0x2e0] ;  /* 0x0000b80062627a20 */ /* 0x000fe40000410000 */
[----:B-----5:R-:W-:Y:S01]  /*5440*/  FMUL.FTZ R8, R99, c[0x0][0x2e0] ;  /* 0x0000b80063087a20 */ /* 0x020fe20000410000 */
[----:B------:R-:W-:Y:S01]  /*5450*/  F2FP.BF16.PACK_AB R13, R13, R84 ;  /* 0x000000540d0d723e */ /* 0x000fe200000010ff */
[----:B------:R-:W-:Y:S01]  /*5460*/  BAR.SYNC.DEFER_BLOCKING 0x0 ;  /* 0x0000000000007b1d */ /* 0x000fe20000010000 */
[----:B------:R-:W-:Y:S02]  /*5470*/  FMUL.FTZ R88, R88, c[0x0][0x2e0] ;  /* 0x0000b80058587a20 */ /* 0x000fe40000410000 */
[----:B------:R-:W-:Y:S01]  /*5480*/  FMUL.FTZ R11, R89, c[0x0][0x2e0] ;  /* 0x0000b800590b7a20 */ /* 0x000fe20000410000 */
[----:B------:R-:W-:Y:S01]  /*5490*/  F2FP.BF16.PACK_AB R12, R12, R86 ;  /* 0x000000560c0c723e */ /* 0x000fe200000010ff */
[----:B------:R-:W-:-:S02]  /*54a0*/  FMUL.FTZ R90, R90, c[0x0][0x2e0] ;  /* 0x0000b8005a5a7a20 */ /* 0x000fc40000410000 */
[----:B------:R-:W-:Y:S01]  /*54b0*/  FMUL.FTZ R10, R91, c[0x0][0x2e0] ;  /* 0x0000b8005b0a7a20 */ /* 0x000fe20000410000 */
[----:B------:R-:W-:Y:S01]  /*54c0*/  F2FP.BF16.PACK_AB R9, R9, R96 ;  /* 0x000000600909723e */ /* 0x000fe200000010ff */
[----:B------:R-:W-:Y:S02]  /*54d0*/  FMUL.FTZ R92, R92, c[0x0][0x2e0] ;  /* 0x0000b8005c5c7a20 */ /* 0x000fe40000410000 */
[----:B------:R-:W-:Y:S01]  /*54e0*/  FMUL.FTZ R7, R93, c[0x0][0x2e0] ;  /* 0x0000b8005d077a20 */ /* 0x000fe20000410000 */
[----:B------:R-:W-:Y:S01]  /*54f0*/  F2FP.BF16.PACK_AB R8, R8, R98 ;  /* 0x000000620808723e */ /* 0x000fe200000010ff */
        /* <DEDUP_REMOVED lines=18> */
[----:B------:R-:W-:Y:S01]  /*5620*/  FMUL.FTZ R106, R106, c[0x0][0x2e0] ;  /* 0x0000b8006a6a7a20 */ /* 0x000fe20000410000 */
[----:B-1----:R-:W-:Y:S01]  /*5630*/  SHF.R.S32.HI R25, RZ, 0x1f, R26 ;  /* 0x0000001fff197819 */ /* 0x002fe2000001141a */
        /* <DEDUP_REMOVED lines=11> */
[----:B------:R-:W-:Y:S01]  /*56f0*/  FMUL.FTZ R118, R118, c[0x0][0x2e0] ;  /* 0x0000b80076767a20 */ /* 0x000fe20000410000 */
[----:B------:R-:W-:Y:S01]  /*5700*/  LEA.HI R25, R25, R26, RZ, 0x2 ;  /* 0x0000001a19197211 */ /* 0x000fe200078f10ff */
        /* <DEDUP_REMOVED lines=20> */
[----:B------:R-:W-:Y:S01]  /*5850*/  ULDC.64 UR4, c[0x0][0x3a0] ;  /* 0x0000e80000047ab9 */ /* 0x000fe20000000a00 */
[----:B------:R-:W-:-:S02]  /*5860*/  F2FP.BF16.PACK_AB R23, R23, R122 ;  /* 0x0000007a1717723e */ /* 0x000fc400000010ff */
[----:B------:R-:W-:Y:S02]  /*5870*/  F2FP.BF16.PACK_AB R22, R22, R124 ;  /* 0x0000007c1616723e */ /* 0x000fe400000010ff */
[----:B------:R-:W-:Y:S02]  /*5880*/  F2FP.BF16.PACK_AB R126, R127, R126 ;  /* 0x0000007e7f7e723e */ /* 0x000fe400000010ff */
[----:B------:R-:W-:Y:S02]  /*5890*/  F2FP.BF16.PACK_AB R50, R51, R50 ;  /* 0x000000323332723e */ /* 0x000fe400000010ff */
[----:B------:R-:W-:Y:S02]  /*58a0*/  F2FP.BF16.PACK_AB R40, R41, R40 ;  /* 0x000000282928723e */ /* 0x000fe400000010ff */
[----:B------:R-:W-:Y:S02]  /*58b0*/  F2FP.BF16.PACK_AB R42, R43, R42 ;  /* 0x0000002a2b2a723e */ /* 0x000fe400000010ff */
        /* <DEDUP_REMOVED lines=8> */
[----:B------:R-:W-:Y:S01]  /*5940*/  F2FP.BF16.PACK_AB R60, R61, R60 ;  /* 0x0000003c3d3c723e */ /* 0x000fe200000010ff */
[----:B------:R-:W-:Y:S01]  /*5950*/  UIMAD UR4, UR14, UR4, URZ ;  /* 0x000000040e0472a4 */ /* 0x000fe2000f8e023f */
[----:B------:R-:W-:Y:S02]  /*5960*/  F2FP.BF16.PACK_AB R62, R63, R62 ;  /* 0x0000003e3f3e723e */ /* 0x000fe400000010ff */
[----:B------:R-:W-:Y:S02]  /*5970*/  F2FP.BF16.PACK_AB R68, R69, R68 ;  /* 0x000000444544723e */ /* 0x000fe400000010ff */
[----:B------:R-:W-:Y:S02]  /*5980*/  F2FP.BF16.PACK_AB R70, R71, R70 ;  /* 0x000000464746723e */ /* 0x000fe400000010ff */
[----:B------:R-:W-:-:S02]  /*5990*/  F2FP.BF16.PACK_AB R80, R81, R80 ;  /* 0x000000505150723e */ /* 0x000fc400000010ff */
[----:B------:R-:W-:Y:S01]  /*59a0*/  F2FP.BF16.PACK_AB R82, R83, R82 ;  /* 0x000000525352723e */ /* 0x000fe200000010ff */
[----:B------:R-:W-:Y:S01]  /*59b0*/  UIMAD UR6, UR15, UR5, UR4 ;  /* 0x000000050f0672a4 */ /* 0x000fe2000f8e0204 */
[----:B------:R-:W-:Y:S02]  /*59c0*/  F2FP.BF16.PACK_AB R72, R73, R72 ;  /* 0x000000484948723e */ /* 0x000fe400000010ff */
[----:B------:R-:W-:Y:S01]  /*59d0*/  F2FP.BF16.PACK_AB R74, R75, R74 ;  /* 0x0000004a4b4a723e */ /* 0x000fe200000010ff */
[----:B------:R-:W-:Y:S01]  /*59e0*/  ULDC.64 UR4, c[0x0][0x3a8] ;  /* 0x0000ea0000047ab9 */ /* 0x000fe20000000a00 */
[----:B------:R-:W-:Y:S02]  /*59f0*/  F2FP.BF16.PACK_AB R76, R77, R76 ;  /* 0x0000004c4d4c723e */ /* 0x000fe400000010ff */
[----:B------:R-:W-:Y:S01]  /*5a00*/  F2FP.BF16.PACK_AB R78, R79, R78 ;  /* 0x0000004e4f4e723e */ /* 0x000fe200000010ff */
[----:B------:R-:W-:-:S04]  /*5a10*/  UIMAD UR4, UR14, UR4, URZ ;  /* 0x000000040e0472a4 */ /* 0x000fc8000f8e023f */
[----:B------:R-:W-:Y:S01]  /*5a20*/  UIMAD UR4, UR15, UR5, UR4 ;  /* 0x000000050f0472a4 */ /* 0x000fe2000f8e0204 */
[----:B---3--:R-:W-:Y:S04]  /*5a30*/  STS [R29], R13 ;  /* 0x0000000d1d007388 */ /* 0x008fe80000000800 */
[----:B------:R-:W-:Y:S04]  /*5a40*/  STS [R29+0x200], R12 ;  /* 0x0002000c1d007388 */ /* 0x000fe80000000800 */
[----:B--2---:R1:W-:Y:S04]  /*5a50*/  STS [R27], R9 ;  /* 0x000000091b007388 */ /* 0x0043e80000000800 */
[----:B------:R2:W-:Y:S04]  /*5a60*/  STS [R27+0x200], R8 ;  /* 0x000200081b007388 */ /* 0x0005e80000000800 */
[----:B------:R-:W-:Y:S04]  /*5a70*/  STS [R29+0x1000], R11 ;  /* 0x0010000b1d007388 */ /* 0x000fe80000000800 */
[----:B------:R-:W-:Y:S04]  /*5a80*/  STS [R29+0x1200], R10 ;  /* 0x0012000a1d007388 */ /* 0x000fe80000000800 */
[----:B------:R-:W-:Y:S04]  /*5a90*/  STS [R27+0x1000], R7 ;  /* 0x001000071b007388 */ /* 0x000fe80000000800 */
[----:B------:R-:W-:Y:S04]  /*5aa0*/  STS [R27+0x1200], R6 ;  /* 0x001200061b007388 */ /* 0x000fe80000000800 */
[----:B------:R-:W-:Y:S01]  /*5ab0*/  STS [R29+0x2000], R5 ;  /* 0x002000051d007388 */ /* 0x000fe20000000800 */
[----:B-1----:R-:W-:-:S03]  /*5ac0*/  LOP3.LUT R9, R25, 0xfffffffc, RZ, 0xc0, !PT ;  /* 0xfffffffc19097812 */ /* 0x002fc600078ec0ff */
[----:B------:R1:W-:Y:S04]  /*5ad0*/  STS [R29+0x2200], R4 ;  /* 0x002200041d007388 */ /* 0x0003e80000000800 */
[----:B------:R-:W-:Y:S04]  /*5ae0*/  STS [R27+0x2000], R3 ;  /* 0x002000031b007388 */ /* 0x000fe80000000800 */
[----:B------:R3:W-:Y:S04]  /*5af0*/  STS [R27+0x2200], R0 ;  /* 0x002200001b007388 */ /* 0x0007e80000000800 */
[----:B------:R-:W-:Y:S04]  /*5b00*/  STS [R29+0x3000], R14 ;  /* 0x0030000e1d007388 */ /* 0x000fe80000000800 */
[----:B------:R-:W-:Y:S01]  /*5b10*/  STS [R29+0x3200], R17 ;  /* 0x003200111d007388 */ /* 0x000fe20000000800 */
[----:B--2---:R-:W-:-:S03]  /*5b20*/  IADD3 R8, -R9, R26, RZ ;  /* 0x0000001a09087210 */ /* 0x004fc60007ffe1ff */
[----:B------:R-:W-:Y:S04]  /*5b30*/  STS [R27+0x3000], R16 ;  /* 0x003000101b007388 */ /* 0x000fe80000000800 */
[----:B------:R-:W-:Y:S04]  /*5b40*/  STS [R27+0x3200], R15 ;  /* 0x0032000f1b007388 */ /* 0x000fe80000000800 */
[----:B------:R-:W-:Y:S04]  /*5b50*/  STS [R29+0x4000], R21 ;  /* 0x004000151d007388 */ /* 0x000fe80000000800 */
[----:B------:R-:W-:Y:S04]  /*5b60*/  STS [R29+0x4200], R20 ;  /* 0x004200141d007388 */ /* 0x000fe80000000800 */
[----:B------:R-:W2:Y:S04]  /*5b70*/  S2R R9, SR_CTAID.Y ;  /* 0x0000000000097919 */ /* 0x000ea80000002600 */
        /* <DEDUP_REMOVED lines=8> */
[----:B------:R-:W-:Y:S01]  /*5c00*/  STS [R27+0x6000], R48 ;  /* 0x006000301b007388 */ /* 0x000fe20000000800 */
[----:B-1----:R-:W-:-:S03]  /*5c10*/  IMAD.SHL.U32 R4, R8, 0x8, RZ ;  /* 0x0000000808047824 */ /* 0x002fc600078e00ff */
[----:B------:R-:W-:Y:S04]  /*5c20*/  STS [R27+0x6200], R50 ;  /* 0x006200321b007388 */ /* 0x000fe80000000800 */
[----:B------:R-:W1:Y:S04]  /*5c30*/  S2R R10, SR_CTAID.Z ;  /* 0x00000000000a7919 */ /* 0x000e680000002700 */
[----:B------:R-:W-:Y:S04]  /*5c40*/  STS [R29+0x7000], R40 ;  /* 0x007000281d007388 */ /* 0x000fe80000000800 */
[----:B------:R-:W-:Y:S04]  /*5c50*/  STS [R29+0x7200], R42 ;  /* 0x0072002a1d007388 */ /* 0x000fe80000000800 */
[----:B------:R-:W-:Y:S04]  /*5c60*/  STS [R27+0x7000], R44 ;  /* 0x0070002c1b007388 */ /* 0x000fe80000000800 */
[----:B------:R-:W-:Y:S01]  /*5c70*/  STS [R27+0x7200], R46 ;  /* 0x0072002e1b007388 */ /* 0x000fe20000000800 */
[----:B------:R-:W-:-:S03]  /*5c80*/  SHF.R.S32.HI R5, RZ, 0x1f, R4 ;  /* 0x0000001fff057819 */ /* 0x000fc60000011404 */
[----:B------:R-:W-:Y:S01]  /*5c90*/  STS [R29+0x8000], R52 ;  /* 0x008000341d007388 */ /* 0x000fe20000000800 */
[----:B------:R-:W-:-:S03]  /*5ca0*/  MOV R6, UR15 ;  /* 0x0000000f00067c02 */ /* 0x000fc60008000f00 */
[----:B------:R-:W-:Y:S01]  /*5cb0*/  STS [R29+0x8200], R54 ;  /* 0x008200361d007388 */ /* 0x000fe20000000800 */
[----:B---3--:R-:W-:-:S03]  /*5cc0*/  IMAD.U32 R0, RZ, RZ, UR15 ;  /* 0x0000000fff007e24 */ /* 0x008fc6000f8e00ff */
[----:B------:R-:W-:Y:S04]  /*5cd0*/  STS [R27+0x8000], R64 ;  /* 0x008000401b007388 */ /* 0x000fe80000000800 */
[----:B------:R-:W-:Y:S04]  /*5ce0*/  STS [R27+0x8200], R66 ;  /* 0x008200421b007388 */ /* 0x000fe80000000800 */
[----:B------:R-:W-:Y:S01]  /*5cf0*/  STS [R29+0x9000], R56 ;  /* 0x009000381d007388 */ /* 0x000fe20000000800 */
[----:B------:R-:W-:-:S03]  /*5d00*/  IMAD.WIDE.U32 R6, R6, c[0x0][0x3a0], R4 ;  /* 0x0000e80006067a25 */ /* 0x000fc600078e0004 */
[----:B------:R-:W-:Y:S01]  /*5d10*/  STS [R29+0x9200], R58 ;  /* 0x0092003a1d007388 */ /* 0x000fe20000000800 */
[----:B------:R-:W-:-:S03]  /*5d20*/  IMAD.WIDE.U32 R4, R0, c[0x0][0x3a8], R4 ;  /* 0x0000ea0000047a25 */ /* 0x000fc600078e0004 */
[----:B------:R3:W-:Y:S01]  /*5d30*/  STS [R27+0x9000], R60 ;  /* 0x0090003c1b007388 */ /* 0x0007e20000000800 */
[----:B--2---:R-:W-:-:S03]  /*5d40*/  SHF.R.S32.HI R0, RZ, 0x1f, R9 ;  /* 0x0000001fff007819 */ /* 0x004fc60000011409 */
[----:B------:R-:W-:Y:S04]  /*5d50*/  STS [R27+0x9200], R62 ;  /* 0x0092003e1b007388 */ /* 0x000fe80000000800 */
[----:B------:R-:W-:Y:S04]  /*5d60*/  STS [R29+0xa000], R68 ;  /* 0x00a000441d007388 */ /* 0x000fe80000000800 */
[----:B------:R-:W-:Y:S04]  /*5d70*/  STS [R29+0xa200], R70 ;  /* 0x00a200461d007388 */ /* 0x000fe80000000800 */
[----:B------:R-:W-:Y:S01]  /*5d80*/  STS [R27+0xa000], R80 ;  /* 0x00a000501b007388 */ /* 0x000fe20000000800 */
[----:B------:R-:W-:-:S03]  /*5d90*/  IADD3 R7, R7, UR6, RZ ;  /* 0x0000000607077c10 */ /* 0x000fc6000fffe0ff */
[----:B------:R-:W-:Y:S01]  /*5da0*/  STS [R27+0xa200], R82 ;  /* 0x00a200521b007388 */ /* 0x000fe20000000800 */
[----:B------:R-:W-:-:S03]  /*5db0*/  IMAD R8, R0, c[0x0][0x388], RZ ;  /* 0x0000e20000087a24 */ /* 0x000fc600078e02ff */
[----:B------:R-:W-:Y:S04]  /*5dc0*/  STS [R29+0xb000], R72 ;  /* 0x00b000481d007388 */ /* 0x000fe80000000800 */
[----:B------:R-:W-:Y:S04]  /*5dd0*/  STS [R29+0xb200], R74 ;  /* 0x00b2004a1d007388 */ /* 0x000fe80000000800 */
[----:B------:R-:W-:Y:S01]  /*5de0*/  STS [R27+0xb000], R76 ;  /* 0x00b0004c1b007388 */ /* 0x000fe20000000800 */
[----:B------:R-:W-:-:S03]  /*5df0*/  IMAD R3, R0, c[0x0][0x390], RZ ;  /* 0x0000e40000037a24 */ /* 0x000fc600078e02ff */
[----:B------:R-:W-:Y:S01]  /*5e00*/  STS [R27+0xb200], R78 ;  /* 0x00b2004e1b007388 */ /* 0x000fe20000000800 */
[C---:B------:R-:W-:Y:S01]  /*5e10*/  IMAD R0, R9.reuse, c[0x0][0x38c], R8 ;  /* 0x0000e30009007a24 */ /* 0x040fe200078e0208 */
[----:B-1----:R-:W-:Y:S01]  /*5e20*/  SHF.R.S32.HI R8, RZ, 0x1f, R10 ;  /* 0x0000001fff087819 */ /* 0x002fe2000001140a */
[----:B------:R-:W-:Y:S01]  /*5e30*/  IMAD.WIDE.U32 R6, R9, c[0x0][0x388], R6 ;  /* 0x0000e20009067a25 */ /* 0x000fe200078e0006 */
[----:B------:R-:W-:-:S04]  /*5e40*/  IADD3 R5, R5, UR4, RZ ;  /* 0x0000000405057c10 */ /* 0x000fc8000fffe0ff */
[----:B------:R-:W-:Y:S01]  /*5e50*/  IADD3 R7, R7, R0, RZ ;  /* 0x0000000007077210 */ /* 0x000fe20007ffe0ff */
[----:B------:R-:W-:Y:S02]  /*5e60*/  IMAD R0, R8, c[0x0][0x3b8], RZ ;  /* 0x0000ee0008007a24 */ /* 0x000fe400078e02ff */
[C---:B------:R-:W-:Y:S02]  /*5e70*/  IMAD R3, R9.reuse, c[0x0][0x394], R3 ;  /* 0x0000e50009037a24 */ /* 0x040fe400078e0203 */
[----:B------:R-:W-:-:S04]  /*5e80*/  IMAD.WIDE.U32 R4, R9, c[0x0][0x390], R4 ;  /* 0x0000e40009047a25 */ /* 0x000fc800078e0004 */
[C---:B------:R-:W-:Y:S02]  /*5e90*/  IMAD R0, R10.reuse, c[0x0][0x3bc], R0 ;  /* 0x0000ef000a007a24 */ /* 0x040fe400078e0200 */
[----:B------:R-:W-:-:S04]  /*5ea0*/  IMAD.WIDE.U32 R6, R10, c[0x0][0x3b8], R6 ;  /* 0x0000ee000a067a25 */ /* 0x000fc800078e0006 */
[----:B------:R-:W-:Y:S02]  /*5eb0*/  IMAD.IADD R5, R5, 0x1, R3 ;  /* 0x0000000105057824 */ /* 0x000fe400078e0203 */
[----:B------:R-:W-:Y:S01]  /*5ec0*/  IMAD R3, R8, c[0x0][0x3c0], RZ ;  /* 0x0000f00008037a24 */ /* 0x000fe200078e02ff */
[----:B------:R-:W-:Y:S01]  /*5ed0*/  IADD3 R7, R7, R0, RZ ;  /* 0x0000000007077210 */ /* 0x000fe20007ffe0ff */
[----:B------:R-:W-:Y:S01]  /*5ee0*/  IMAD.WIDE.U32 R4, R10, c[0x0][0x3c0], R4 ;  /* 0x0000f0000a047a25 */ /* 0x000fe200078e0004 */
[----:B----4-:R-:W-:Y:S01]  /*5ef0*/  SHF.L.U32 R0, R28, 0x1, RZ ;  /* 0x000000011c007819 */ /* 0x010fe200000006ff */
[----:B------:R-:W-:Y:S02]  /*5f00*/  BAR.SYNC.DEFER_BLOCKING 0x0 ;  /* 0x0000000000007b1d */ /* 0x000fe40000010000 */
[----:B------:R-:W-:-:S04]  /*5f10*/  IMAD R3, R10, c[0x0][0x3c4], R3 ;  /* 0x0000f1000a037a24 */ /* 0x000fc800078e0203 */
[----:B------:R-:W-:Y:S01]  /*5f20*/  IMAD.IADD R5, R5, 0x1, R3 ;  /* 0x0000000105057824 */ /* 0x000fe200078e0203 */
[----:B------:R-:W-:-:S04]  /*5f30*/  SHF.R.S32.HI R3, RZ, 0x2, R25 ;  /* 0x00000002ff037819 */ /* 0x000fc80000011419 */
[----:B------:R-:W-:Y:S01]  /*5f40*/  SHF.R.S32.HI R9, RZ, 0x1f, R3 ;  /* 0x0000001fff097819 */ /* 0x000fe20000011403 */
[----:B------:R-:W1:Y:S04]  /*5f50*/  LDS.128 R56, [R0+0x9000] ;  /* 0x0090000000387984 */ /* 0x000e680000000c00 */
[----:B------:R-:W2:Y:S04]  /*5f60*/  LDS.128 R48, [R0+0xb000] ;  /* 0x00b0000000307984 */ /* 0x000ea80000000c00 */
[----:B------:R-:W4:Y:S04]  /*5f70*/  LDS.128 R40, [R0+0xd000] ;  /* 0x00d0000000287984 */ /* 0x000f280000000c00 */
[----:B------:R-:W1:Y:S04]  /*5f80*/  LDS.128 R52, [R0+0xa000] ;  /* 0x00a0000000347984 */ /* 0x000e680000000c00 */
[----:B------:R-:W1:Y:S04]  /*5f90*/  LDS.128 R44, [R0+0xc000] ;  /* 0x00c00000002c7984 */ /* 0x000e680000000c00 */
[----:B------:R-:W1:Y:S04]  /*5fa0*/  LDS.128 R36, [R0+0xe000] ;  /* 0x00e0000000247984 */ /* 0x000e680000000c00 */
[----:B------:R-:W1:Y:S04]  /*5fb0*/  LDS.128 R32, [R0+0xf000] ;  /* 0x00f0000000207984 */ /* 0x000e680000000c00 */
[----:B------:R-:W1:Y:S04]  /*5fc0*/  LDS.128 R24, [R0+0x11000] ;  /* 0x0110000000187984 */ /* 0x000e680000000c00 */
[----:B------:R-:W1:Y:S04]  /*5fd0*/  LDS.128 R16, [R0+0x13000] ;  /* 0x0130000000107984 */ /* 0x000e680000000c00 */
[----:B------:R-:W1:Y:S04]  /*5fe0*/  LDS.128 R28, [R0+0x10000] ;  /* 0x01000000001c7984 */ /* 0x000e680000000c00 */
[----:B------:R-:W1:Y:S04]  /*5ff0*/  LDS.128 R20, [R0+0x12000] ;  /* 0x0120000000147984 */ /* 0x000e680000000c00 */
[----:B------:R2:W1:Y:S01]  /*6000*/  LDS.128 R12, [R0+0x14000] ;  /* 0x01400000000c7984 */ /* 0x0004620000000c00 */
[----:B------:R-:W-:-:S02]  /*6010*/  IMAD R8, R9, c[0x0][0x3a0], RZ ;  /* 0x0000e80009087a24 */ /* 0x000fc400078e02ff */
[----:B------:R-:W-:Y:S02]  /*6020*/  IMAD R9, R9, c[0x0][0x3a8], RZ ;  /* 0x0000ea0009097a24 */ /* 0x000fe400078e02ff */
[C---:B---3--:R-:W-:Y:S02]  /*6030*/  IMAD R60, R3.reuse, c[0x0][0x3a4], R8 ;  /* 0x0000e900033c7a24 */ /* 0x048fe400078e0208 */
[----:B------:R-:W-:-:S05]  /*6040*/  IMAD.WIDE.U32 R10, R3, c[0x0][0x3a0], R6 ;  /* 0x0000e800030a7a25 */ /* 0x000fca00078e0006 */
[----:B------:R-:W-:Y:S01]  /*6050*/  LEA R6, P1, R10, c[0x0][0x340], 0x1 ;  /* 0x0000d0000a067a11 */ /* 0x000fe200078208ff */
[C---:B--2---:R-:W-:Y:S02]  /*6060*/  IMAD R0, R3.reuse, c[0x0][0x3ac], R9 ;  /* 0x0000eb0003007a24 */ /* 0x044fe400078e0209 */
[----:B------:R-:W-:-:S04]  /*6070*/  IMAD.WIDE.U32 R8, R3, c[0x0][0x3a8], R4 ;  /* 0x0000ea0003087a25 */ /* 0x000fc800078e0004 */
[----:B------:R-:W-:Y:S01]  /*6080*/  IMAD.IADD R3, R11, 0x1, R60 ;  /* 0x000000010b037824 */ /* 0x000fe200078e023c */
[----:B------:R-:W-:Y:S02]  /*6090*/  IADD3 R0, R9, R0, RZ ;  /* 0x0000000009007210 */ /* 0x000fe40007ffe0ff */
[----:B------:R-:W-:Y:S02]  /*60a0*/  LEA R4, P0, R8, c[0x0][0x348], 0x1 ;  /* 0x0000d20008047a11 */ /* 0x000fe400078008ff */
[----:B------:R-:W-:Y:S02]  /*60b0*/  LEA.HI.X R7, R10, c[0x0][0x344], R3, 0x1, P1 ;  /* 0x0000d1000a077a11 */ /* 0x000fe400008f0c03 */
[----:B------:R-:W-:Y:S01]  /*60c0*/  LEA.HI.X R5, R8, c[0x0][0x34c], R0, 0x1, P0 ;  /* 0x0000d30008057a11 */ /* 0x000fe200000f0c00 */
[----:B------:R-:W-:Y:S01]  /*60d0*/  IMAD.MOV.U32 R0, RZ, RZ, c[0x0][0x3a8] ;  /* 0x0000ea00ff007624 */ /* 0x000fe200078e00ff */
[----:B------:R-:W-:Y:S02]  /*60e0*/  MOV R3, c[0x0][0x3a0] ;  /* 0x0000e80000037a02 */ /* 0x000fe40000000f00 */
[----:B------:R-:W-:-:S02]  /*60f0*/  MOV R11, c[0x0][0x3a4] ;  /* 0x0000e900000b7a02 */ /* 0x000fc40000000f00 */
[C---:B------:R-:W-:Y:S02]  /*6100*/  LEA R10, P1, R3.reuse, R6, 0x7 ;  /* 0x00000006030a7211 */ /* 0x040fe400078238ff */
[----:B------:R-:W-:Y:S02]  /*6110*/  MOV R9, c[0x0][0x3ac] ;  /* 0x0000eb0000097a02 */ /* 0x000fe40000000f00 */
[C---:B------:R-:W-:Y:S02]  /*6120*/  LEA R8, P0, R0.reuse, R4, 0x7 ;  /* 0x0000000400087211 */ /* 0x040fe400078038ff */
[----:B------:R-:W-:Y:S02]  /*6130*/  LEA.HI.X R11, R3, R7, R11, 0x7, P1 ;  /* 0x00000007030b7211 */ /* 0x000fe400008f3c0b */
[----:B------:R-:W-:Y:S01]  /*6140*/  LEA.HI.X R9, R0, R5, R9, 0x7, P0 ;  /* 0x0000000500097211 */ /* 0x000fe200000f3c09 */
[----:B-1----:R1:W-:Y:S04]  /*6150*/  STG.E.128 [R6.64], R56 ;  /* 0x0000003806007986 */ /* 0x0023e8000c101d2a */
[----:B------:R1:W-:Y:S04]  /*6160*/  STG.E.128 [R6.64+0x40], R48 ;  /* 0x0000403006007986 */ /* 0x0003e8000c101d2a */
[----:B----4-:R1:W-:Y:S04]  /*6170*/  STG.E.128 [R6.64+0x80], R40 ;  /* 0x0000802806007986 */ /* 0x0103e8000c101d2a */
[----:B------:R1:W-:Y:S04]  /*6180*/  STG.E.128 [R10.64], R52 ;  /* 0x000000340a007986 */ /* 0x0003e8000c101d2a */
[----:B------:R1:W-:Y:S04]  /*6190*/  STG.E.128 [R10.64+0x40], R44 ;  /* 0x0000402c0a007986 */ /* 0x0003e8000c101d2a */
[----:B------:R1:W-:Y:S04]  /*61a0*/  STG.E.128 [R10.64+0x80], R36 ;  /* 0x000080240a007986 */ /* 0x0003e8000c101d2a */
[----:B------:R1:W-:Y:S04]  /*61b0*/  STG.E.128 [R4.64], R32 ;  /* 0x0000002004007986 */ /* 0x0003e8000c101d2a */
[----:B------:R1:W-:Y:S04]  /*61c0*/  STG.E.128 [R4.64+0x40], R24 ;  /* 0x0000401804007986 */ /* 0x0003e8000c101d2a */
[----:B------:R1:W-:Y:S04]  /*61d0*/  STG.E.128 [R4.64+0x80], R16 ;  /* 0x0000801004007986 */ /* 0x0003e8000c101d2a */
[----:B------:R1:W-:Y:S04]  /*61e0*/  STG.E.128 [R8.64], R28 ;  /* 0x0000001c08007986 */ /* 0x0003e8000c101d2a */
[----:B------:R1:W-:Y:S04]  /*61f0*/  STG.E.128 [R8.64+0x40], R20 ;  /* 0x0000401408007986 */ /* 0x0003e8000c101d2a */
[----:B------:R1:W-:Y:S02]  /*6200*/  STG.E.128 [R8.64+0x80], R12 ;  /* 0x0000800c08007986 */ /* 0x0003e4000c101d2a */
.L_x_118:
        /* <DEDUP_REMOVED lines=11> */
.L_x_125:
[----:B------:R-:W-:Y:S05]  /*62c0*/  EXIT ;  /* 0x000000000000794d */ /* 0x000fea0003800000 */
.L_x_127:
        /* <DEDUP_REMOVED lines=11> */
.L_x_1277:


//--------------------- .text._ZN5flash44flash_bwd_dq_dk_dv_loop_seqk_parallel_kernelI23Flash_bwd_kernel_traitsILi96ELi64ELi128ELi8ELi2ELi4ELi4ELb1ELb0EN7cutlass10bfloat16_tE19Flash_kernel_traitsILi96ELi64ELi128ELi8ES3_EELb0ELb0ELb0ELb1ELb0ELb0ELb0EEEvNS_16Flash_bwd_paramsE --------------------------
	.section	.text._ZN5flash44flash_bwd_dq_dk_dv_loop_seqk_parallel_kernelI23Flash_bwd_kernel_traitsILi96ELi64ELi128ELi8ELi2ELi4ELi4ELb1ELb0EN7cutlass10bfloat16_tE19Flash_kernel_traitsILi96ELi64ELi128ELi8ES3_EELb0ELb0ELb0ELb1ELb0ELb0ELb0EEEvNS_16Flash_bwd_paramsE,"ax",@progbits
	.sectioninfo	@"SHI_REGISTERS=255"
	.align	128
        .global         _ZN5flash44flash_bwd_dq_dk_dv_loop_seqk_parallel_kernelI23Flash_bwd_kernel_traitsILi96ELi64ELi128ELi8ELi2ELi4ELi4ELb1ELb0EN7cutlass10bfloat16_tE19Flash_kernel_traitsILi96ELi64ELi128ELi8ES3_EELb0ELb0ELb0ELb1ELb0ELb0ELb0EEEvNS_16Flash_bwd_paramsE
        .type           _ZN5flash44flash_bwd_dq_dk_dv_loop_seqk_parallel_kernelI23Flash_bwd_kernel_traitsILi96ELi64ELi128ELi8ELi2ELi4ELi4ELb1ELb0EN7cutlass10bfloat16_tE19Flash_kernel_traitsILi96ELi64ELi128ELi8ES3_EELb0ELb0ELb0ELb1ELb0ELb0ELb0EEEvNS_16Flash_bwd_paramsE,@function
        .size           _ZN5flash44flash_bwd_dq_dk_dv_loop_seqk_parallel_kernelI23Flash_bwd_kernel_traitsILi96ELi64ELi128ELi8ELi2ELi4ELi4ELb1ELb0EN7cutlass10bfloat16_tE19Flash_kernel_traitsILi96ELi64ELi128ELi8ES3_EELb0ELb0ELb0ELb1ELb0ELb0ELb0EEEvNS_16Flash_bwd_paramsE,(.L_x_1278 - _ZN5flash44flash_bwd_dq_dk_dv_loop_seqk_parallel_kernelI23Flash_bwd_kernel_traitsILi96ELi64ELi128ELi8ELi2ELi4ELi4ELb1ELb0EN7cutlass10bfloat16_tE19Flash_kernel_traitsILi96ELi64ELi128ELi8ES3_EELb0ELb0ELb0ELb1ELb0ELb0ELb0EEEvNS_16Flash_bwd_paramsE)
        .other          _ZN5flash44flash_bwd_dq_dk_dv_loop_seqk_parallel_kernelI23Flash_bwd_kernel_traitsILi96ELi64ELi128ELi8ELi2ELi4ELi4ELb1ELb0EN7cutlass10bfloat16_tE19Flash_kernel_traitsILi96ELi64ELi128ELi8ES3_EELb0ELb0ELb0ELb1ELb0ELb0ELb0EEEvNS_16Flash_bwd_paramsE,@"STO_CUDA_ENTRY STV_DEFAULT"
_ZN5flash44flash_bwd_dq_dk_dv_loop_seqk_parallel_kernelI23Flash_bwd_kernel_traitsILi96ELi64ELi128ELi8ELi2ELi4ELi4ELb1ELb0EN7cutlass10bfloat16_tE19Flash_kernel_traitsILi96ELi64ELi128ELi8ES3_EELb0ELb0ELb0ELb1ELb0ELb0ELb0EEEvNS_16Flash_bwd_paramsE:
.text._ZN5flash44flash_bwd_dq_dk_dv_loop_seqk_parallel_kernelI23Flash_bwd_kernel_traitsILi96ELi64ELi128ELi8ELi2ELi4ELi4ELb1ELb0EN7cutlass10bfloat16_tE19Flash_kernel_traitsILi96ELi64ELi128ELi8ES3_EELb0ELb0ELb0ELb1ELb0ELb0ELb0EEEvNS_16Flash_bwd_paramsE:
        /* <DEDUP_REMOVED lines=229> */
.L_x_169:
        /* <DEDUP_REMOVED lines=53> */
.L_x_128:
        /* <DEDUP_REMOVED lines=58> */
.L_x_130:
        /* <DEDUP_REMOVED lines=18> */
.L_x_131:
        /* <DEDUP_REMOVED lines=8> */
[----:B------:R-:W-:-:S02]  /*16e0*/  USHF.R.S32.HI UR16, URZ, 0x1f, UR22 ;  /* 0x0000001f3f107899 */ /* 0x000fc40008011416 */
        /* <DEDUP_REMOVED lines=30> */
[----:B------:R-:W-:Y:S02]  /*18d0*/  IMAD.HI.U32 R0, R5, R0, R4 ;  /* 0x0000000005007227 */ /* 0x000fe400078e0004 */
[----:B------:R-:W-:Y:S02]  /*18e0*/  ULDC UR12, c[0x0][0x234] ;  /* 0x00008d00000c7ab9 */ /* 0x000fe40000000800 */
[----:B------:R-:W-:-:S02]  /*18f0*/  UIADD3 UR8, UP0, UR17, UR8, URZ ;  /* 0x0000000811087290 */ /* 0x000fc4000ff1e03f */
[----:B------:R-:W-:Y:S02]  /*1900*/  IMAD.HI.U32 R0, R0, R3, RZ ;  /* 0x0000000300007227 */ /* 0x000fe400078e00ff */
[----:B------:R-:W-:Y:S02]  /*1910*/  UIADD3.X UR9, UR29, UR4, URZ, UP0, !UPT ;  /* 0x000000041d097290 */ /* 0x000fe400087fe43f */
[----:B------:R-:W-:Y:S01]  /*1920*/  IMAD.MOV R4, RZ, RZ, -R0 ;  /* 0x000000ffff047224 */ /* 0x000fe200078e0a00 */
[----:B------:R-:W-:-:S03]  /*1930*/  UIMAD UR4, UR37, UR8, URZ ;  /* 0x00000008250472a4 */ /* 0x000fc6000f8e023f */
[C---:B------:R-:W-:Y:S01]  /*1940*/  IMAD R3, R6.reuse, R4, R3 ;  /* 0x0000000406037224 */ /* 0x040fe200078e0203 */
[----:B------:R-:W-:Y:S02]  /*1950*/  UIMAD UR10, UR36, UR9, UR4 ;  /* 0x00000009240a72a4 */ /* 0x000fe4000f8e0204 */
[----:B------:R-:W-:Y:S02]  /*1960*/  @UP2 USEL UR4, UR54, UR14, !UP1 ;  /* 0x0000000e36042287 */ /* 0x000fe4000c800000 */
[----:B------:R-:W-:Y:S01]  /*1970*/  ISETP.GT.U32.AND P0, PT, R6, R3, PT ;  /* 0x000000030600720c */ /* 0x000fe20003f04070 */
[----:B------:R-:W-:Y:S02]  /*1980*/  UIMAD.WIDE.U32 UR8, UR36, UR8, URZ ;  /* 0x00000008240872a5 */ /* 0x000fe4000f8e003f */
[----:B------:R-:W-:Y:S02]  /*1990*/  @UP2 UIMAD UR15, UR35, UR12, UR4 ;  /* 0x0000000c230f22a4 */ /* 0x000fe4000f8e0204 */
[----:B------:R-:W-:-:S02]  /*19a0*/  USEL UR12, UR11, URZ, UP3 ;  /* 0x0000003f0b0c7287 */ /* 0x000fc40009800000 */
[----:B------:R-:W-:-:S03]  /*19b0*/  UIADD3 UR10, UR9, UR10, URZ ;  /* 0x0000000a090a7290 */ /* 0x000fc6000fffe03f */
[----:B------:R-:W-:-:S03]  /*19c0*/  @!UP2 UMOV UR15, UR49 ;  /* 0x00000031000fac82 */ /* 0x000fc60008000000 */
        /* <DEDUP_REMOVED lines=16> */
.L_x_132:
[----:B------:R-:W-:Y:S02]  /*1ad0*/  UMOV UR11, UR50 ;  /* 0x00000032000b7c82 */ /* 0x000fe40008000000 */
.L_x_133:
[----:B------:R-:W1:Y:S01]  /*1ae0*/  S2R R8, SR_TID.X ;  /* 0x0000000000087919 */ /* 0x000e620000002100 */
[----:B------:R-:W-:Y:S01]  /*1af0*/  UIADD3 UR8, UP5, UP4, UR8, UR41, UR47 ;  /* 0x0000002908087290 */ /* 0x000fe2000fcbe02f */
[----:B------:R-:W-:Y:S01]  /*1b00*/  SHF.R.S32.HI R251, RZ, 0x1f, R250 ;  /* 0x0000001ffffb7819 */ /* 0x000fe200000114fa */
[----:B------:R-:W-:Y:S01]  /*1b10*/  BSSY B1, `(.L_x_129) ;  /* 0x00007da000017945 */ /* 0x000fe20003800000 */
[----:B------:R-:W-:Y:S01]  /*1b20*/  IADD3 R4, P0, R250, UR26, RZ ;  /* 0x0000001afa047c10 */ /* 0x000fe2000ff1e0ff */
[----:B------:R-:W-:Y:S02]  /*1b30*/  UIADD3 UR21, UP1, UP0, UR20, UR8, UR21 ;  /* 0x0000000814157290 */ /* 0x000fe4000f83e015 */
[----:B------:R-:W-:Y:S02]  /*1b40*/  UIADD3.X UR4, UR10, UR48, UR53, UP5, UP4 ;  /* 0x000000300a047290 */ /* 0x000fe4000afe8435 */
[----:B------:R-:W-:-:S02]  /*1b50*/  ULDC.64 UR8, c[0x0][0x1a8] ;  /* 0x00006a0000087ab9 */ /* 0x000fc40000000a00 */
[----:B------:R-:W-:Y:S02]  /*1b60*/  UIADD3.X UR20, UR12, UR4, UR13, UP1, UP0 ;  /* 0x000000040c147290 */ /* 0x000fe40008fe040d */
[----:B------:R-:W-:Y:S02]  /*1b70*/  UIMAD UR4, UR57, UR8, URZ ;  /* 0x00000008390472a4 */ /* 0x000fe4000f8e023f */
[----:B------:R-:W-:Y:S02]  /*1b80*/  UISETP.GE.AND UP0, UPT, UR25, 0x1, UPT ;  /* 0x000000011900788c */ /* 0x000fe4000bf06270 */
[----:B------:R-:W-:Y:S02]  /*1b90*/  UIMAD UR13, UR35, UR9, UR4 ;  /* 0x00000009230d72a4 */ /* 0x000fe4000f8e0204 */
[----:B------:R-:W-:Y:S02]  /*1ba0*/  UMOV UR26, 0x4 ;  /* 0x00000004001a7882 */ /* 0x000fe40000000000 */
[----:B------:R-:W-:-:S02]  /*1bb0*/  ULDC.64 UR8, c[0x0][0x378] ;  /* 0x0000de0000087ab9 */ /* 0x000fc40000000a00 */
[----:B------:R-:W-:Y:S01]  /*1bc0*/  UIMAD UR4, UR57, UR8, URZ ;  /* 0x00000008390472a4 */ /* 0x000fe2000f8e023f */
[----:B-1----:R-:W-:Y:S01]  /*1bd0*/  SHF.R.S32.HI R9, RZ, 0x1f, R8 ;  /* 0x0000001fff097819 */ /* 0x002fe20000011408 */
[----:B------:R-:W-:Y:S02]  /*1be0*/  ULEA.HI.SX32 UR12, UR33, 0xffffffff, 0x1a ;  /* 0xffffffff210c7891 */ /* 0x000fe4000f8fd23f */
[----:B------:R-:W-:Y:S01]  /*1bf0*/  UIMAD UR10, UR35, UR9, UR4 ;  /* 0x00000009230a72a4 */ /* 0x000fe2000f8e0204 */
[----:B------:R-:W-:Y:S02]  /*1c00*/  LEA.HI R3, R9, R8, RZ, 0x2 ;  /* 0x0000000809037211 */ /* 0x000fe400078f10ff */
[----:B------:R-:W-:Y:S02]  /*1c10*/  ULDC.64 UR8, c[0x0][0x370] ;  /* 0x0000dc0000087ab9 */ /* 0x000fe40000000a00 */
[----:B------:R-:W-:Y:S01]  /*1c20*/  SHF.R.S32.HI R3, RZ, 0x2, R3 ;  /* 0x00000002ff037819 */ /* 0x000fe20000011403 */
[----:B------:R-:W-:-:S02]  /*1c30*/  UIMAD UR4, UR29, UR8, URZ ;  /* 0x000000081d0472a4 */ /* 0x000fc4000f8e023f */
[----:B------:R-:W-:Y:S01]  /*1c40*/  UIADD3 UR8, UR17, UR15, URZ ;  /* 0x0000000f11087290 */ /* 0x000fe2000fffe03f */
[----:B------:R-:W-:Y:S01]  /*1c50*/  SHF.R.S32.HI R18, RZ, 0x1f, R3 ;  /* 0x0000001fff127819 */ /* 0x000fe20000011403 */
[----:B------:R-:W-:Y:S01]  /*1c60*/  UIMAD UR4, UR17, UR9, UR4 ;  /* 0x00000009110472a4 */ /* 0x000fe2000f8e0204 */
[----:B------:R-:W-:-:S04]  /*1c70*/  IADD3 R0, P1, R3, UR17, RZ ;  /* 0x0000001103007c10 */ /* 0x000fc8000ff3e0ff */
[----:B------:R-:W-:Y:S01]  /*1c80*/  IADD3.X R5, R18, UR29, RZ, P1, !PT ;  /* 0x0000001d12057c10 */ /* 0x000fe20008ffe4ff */
[----:B------:R-:W-:-:S04]  /*1c90*/  IMAD.WIDE.U32 R6, R0, c[0x0][0x190], R250 ;  /* 0x0000640000067a25 */ /* 0x000fc800078e00fa */
[----:B------:R-:W-:Y:S01]  /*1ca0*/  IMAD R5, R5, c[0x0][0x190], RZ ;  /* 0x0000640005057a24 */ /* 0x000fe200078e02ff */
[----:B------:R-:W-:-:S03]  /*1cb0*/  IADD3 R6, P1, R6, UR38, RZ ;  /* 0x0000002606067c10 */ /* 0x000fc6000ff3e0ff */
[----:B------:R-:W-:Y:S01]  /*1cc0*/  IMAD R0, R0, c[0x0][0x194], R5 ;  /* 0x0000650000007a24 */ /* 0x000fe200078e0205 */
[----:B------:R-:W-:Y:S01]  /*1cd0*/  IADD3.X R5, R251, UR28, RZ, P0, !PT ;  /* 0x0000001cfb057c10 */ /* 0x000fe200087fe4ff */
[----:B------:R-:W-:Y:S01]  /*1ce0*/  ULDC.64 UR28, c[0x0][0x200] ;  /* 0x00008000001c7ab9 */ /* 0x000fe20000000a00 */
[----:B------:R-:W-:Y:S01]  /*1cf0*/  PLOP3.LUT P0, PT, PT, PT, UP0, 0x80, 0x0 ;  /* 0x000000000000781c */ /* 0x000fe20003f0f008 */
[----:B------:R-:W-:Y:S01]  /*1d00*/  UIMAD.WIDE UR8, UR8, UR26, UR28 ;  /* 0x0000001a080872a5 */ /* 0x000fe2000f8e021c */
[----:B------:R-:W-:Y:S01]  /*1d10*/  IADD3.X R7, R7, UR34, R0, P1, !PT ;  /* 0x0000002207077c10 */ /* 0x000fe20008ffe400 */
[----:B------:R-:W-:-:S04]  /*1d20*/  IMAD.U32 R0, RZ, RZ, UR17 ;  /* 0x00000011ff007e24 */ /* 0x000fc8000f8e00ff */
[----:B------:R-:W-:-:S04]  /*1d30*/  IMAD.WIDE.U32 R4, R0, c[0x0][0x370], R4 ;  /* 0x0000dc0000047a25 */ /* 0x000fc800078e0004 */
[----:B------:R-:W-:Y:S01]  /*1d40*/  IMAD.U32 R0, RZ, RZ, UR35 ;  /* 0x00000023ff007e24 */ /* 0x000fe2000f8e00ff */
[----:B------:R-:W-:Y:S01]  /*1d50*/  IADD3 R5, R5, UR4, RZ ;  /* 0x0000000405057c10 */ /* 0x000fe2000fffe0ff */
[----:B------:R-:W-:-:S04]  /*1d60*/  UIADD3 UR4, UR17, UR11, URZ ;  /* 0x0000000b11047290 */ /* 0x000fc8000fffe03f */
[----:B------:R-:W-:Y:S01]  /*1d70*/  IMAD.WIDE.U32 R4, R0, c[0x0][0x378], R4 ;  /* 0x0000de0000047a25 */ /* 0x000fe200078e0004 */
[----:B------:R-:W-:-:S04]  /*1d80*/  LEA.HI R0, R9, R8, RZ, 0x5 ;  /* 0x0000000809007211 */ /* 0x000fc800078f28ff */
[----:B------:R-:W-:Y:S02]  /*1d90*/  LOP3.LUT R9, R0, 0xffffffe0, RZ, 0xc0, !PT ;  /* 0xffffffe000097812 */ /* 0x000fe400078ec0ff */
[----:B------:R-:W-:Y:S01]  /*1da0*/  IADD3 R5, R5, UR10, RZ ;  /* 0x0000000a05057c10 */ /* 0x000fe2000fffe0ff */
[----:B------:R-:W-:Y:S02]  /*1db0*/  ULDC.64 UR10, c[0x0][0x3c8] ;  /* 0x0000f200000a7ab9 */ /* 0x000fe40000000a00 */
[----:B------:R-:W-:Y:S01]  /*1dc0*/  IMAD.IADD R9, R8, 0x1, -R9 ;  /* 0x0000000108097824 */ /* 0x000fe200078e0a09 */
[----:B------:R-:W-:Y:S01]  /*1dd0*/  SHF.R.S32.HI R8, RZ, 0x5, R0 ;  /* 0x00000005ff087819 */ /* 0x000fe20000011400 */
[----:B------:R-:W-:Y:S01]  /*1de0*/  IMAD.U32 R0, RZ, RZ, UR35 ;  /* 0x00000023ff007e24 */ /* 0x000fe2000f8e00ff */
[----:B------:R-:W-:Y:S01]  /*1df0*/  UIMAD.WIDE UR14, UR4, UR26, UR10 ;  /* 0x0000001a040e72a5 */ /* 0x000fe2000f8e020a */
        /* <DEDUP_REMOVED lines=18> */
[----:B------:R-:W-:Y:S01]  /*1f20*/  UMOV UR11, UR8 ;  /* 0x00000008000b7c82 */ /* 0x000fe20008000000 */
[----:B------:R-:W-:Y:S01]  /*1f30*/  MOV R15, UR22 ;  /* 0x00000016000f7c02 */ /* 0x000fe20008000f00 */
[----:B------:R-:W-:Y:S01]  /*1f40*/  UMOV UR10, UR9 ;  /* 0x00000009000a7c82 */ /* 0x000fe20008000000 */
[----:B------:R-:W-:Y:S01]  /*1f50*/  BSSY B0, `(.L_x_135) ;  /* 0x0000045000007945 */ /* 0x000fe20003800000 */
[----:B------:R-:W-:Y:S01]  /*1f60*/  ULDC.64 UR8, c[0x0][0x1a0] ;  /* 0x0000680000087ab9 */ /* 0x000fe20000000a00 */
[----:B------:R-:W-:Y:S01]  /*1f70*/  MOV R239, R10 ;  /* 0x0000000a00ef7202 */ /* 0x000fe20000000f00 */
[----:B------:R-:W-:Y:S01]  /*1f80*/  UIMAD UR4, UR16, UR8, URZ ;  /* 0x00000008100472a4 */ /* 0x000fe2000f8e023f */
[----:B------:R-:W-:Y:S01]  /*1f90*/  IMAD.WIDE.U32 R4, R15, c[0x0][0x1a0], R250 ;  /* 0x000068000f047a25 */ /* 0x000fe200078e00fa */
[----:B------:R-:W-:Y:S01]  /*1fa0*/  UMOV UR13, UR14 ;  /* 0x0000000e000d7c82 */ /* 0x000fe20008000000 */
[----:B------:R-:W-:Y:S01]  /*1fb0*/  MOV R237, R12 ;  /* 0x0000000c00ed7202 */ /* 0x000fe20000000f00 */
[----:B------:R-:W-:Y:S01]  /*1fc0*/  UIMAD UR9, UR22, UR9, UR4 ;  /* 0x00000009160972a4 */ /* 0x000fe2000f8e0204 */
[----:B------:R-:W-:Y:S01]  /*1fd0*/  IMAD.MOV.U32 R238, RZ, RZ, R8 ;  /* 0x000000ffffee7224 */ /* 0x000fe200078e0008 */
[----:B------:R-:W-:Y:S01]  /*1fe0*/  @P0 BAR.SYNC.DEFER_BLOCKING 0x0 ;  /* 0x0000000000000b1d */ /* 0x000fe20000010000 */
[----:B------:R-:W-:Y:S01]  /*1ff0*/  UIMAD UR4, UR18, -0x80, UR5 ;  /* 0xffffff80120478a4 */ /* 0x000fe2000f8e0205 */
[----:B------:R-:W-:Y:S01]  /*2000*/  IADD3 R6, P0, R4, UR30, RZ ;  /* 0x0000001e04067c10 */ /* 0x000fe2000ff1e0ff */
[----:B------:R-:W-:Y:S01]  /*2010*/  IMAD R4, R16, c[0x0][0x1b8], RZ ;  /* 0x00006e0010047a24 */ /* 0x000fe200078e02ff */
[----:B------:R-:W-:Y:S01]  /*2020*/  MOV R234, R11 ;  /* 0x0000000b00ea7202 */ /* 0x000fe20000000f00 */
[----:B------:R-:W-:Y:S01]  /*2030*/  IMAD.U32 R7, RZ, RZ, UR9 ;  /* 0x00000009ff077e24 */ /* 0x000fe2000f8e00ff */
[----:B------:R-:W-:Y:S01]  /*2040*/  UMOV UR8, UR12 ;  /* 0x0000000c00087c82 */ /* 0x000fe20008000000 */
[----:B------:R-:W-:Y:S01]  /*2050*/  ISETP.GE.AND P1, PT, R3, UR4, PT ;  /* 0x0000000403007c0c */ /* 0x000fe2000bf26270 */
[----:B------:R-:W-:Y:S01]  /*2060*/  ULEA.HI UR9, UR8, UR8, URZ, 0x1 ;  /* 0x0000000808097291 */ /* 0x000fe2000f8f083f */
[----:B------:R-:W-:Y:S01]  /*2070*/  IMAD R4, R14, c[0x0][0x1bc], R4 ;  /* 0x00006f000e047a24 */ /* 0x000fe200078e0204 */
[----:B------:R-:W-:Y:S01]  /*2080*/  IADD3.X R7, R5, UR31, R7, P0, !PT ;  /* 0x0000001f05077c10 */ /* 0x000fe200087fe407 */
[----:B------:R-:W-:Y:S01]  /*2090*/  UMOV UR12, UR15 ;  /* 0x0000000f000c7c82 */ /* 0x000fe20008000000 */
[----:B------:R-:W-:Y:S01]  /*20a0*/  IMAD.MOV.U32 R236, RZ, RZ, R9 ;  /* 0x000000ffffec7224 */ /* 0x000fe200078e0009 */
[----:B------:R-:W-:-:S02]  /*20b0*/  ULOP3.LUT UR9, UR9, 0xfffffffe, URZ, 0xc0, !UPT ;  /* 0xfffffffe09097892 */ /* 0x000fc4000f8ec03f */
[----:B------:R-:W-:Y:S02]  /*20c0*/  IMAD.WIDE.U32 R6, R14, c[0x0][0x1b8], R6 ;  /* 0x00006e000e067a25 */ /* 0x000fe400078e0006 */
[----:B------:R-:W-:Y:S02]  /*20d0*/  UIADD3 UR9, UR8, -UR9, URZ ;  /* 0x8000000908097290 */ /* 0x000fe4000fffe03f */
[----:B------:R-:W-:Y:S02]  /*20e0*/  IMAD.IADD R13, R7, 0x1, R4 ;  /* 0x00000001070d7824 */ /* 0x000fe400078e0204 */
[----:B------:R-:W-:Y:S01]  /*20f0*/  UISETP.NE.AND UP0, UPT, UR9, 0x1, UPT ;  /* 0x000000010900788c */ /* 0x000fe2000bf05270 */
[----:B--2---:R-:W-:-:S05]  /*2100*/  SHF.L.U32 R0, R17, 0x1, RZ ;  /* 0x0000000111007819 */ /* 0x004fca00000006ff */
        /* <DEDUP_REMOVED lines=9> */
[----:B------:R-:W-:-:S02]  /*21a0*/  IMAD R12, R18, c[0x0][0x1a0], RZ ;  /* 0x00006800120c7a24 */ /* 0x000fc400078e02ff */
[----:B------:R-:W-:Y:S02]  /*21b0*/  IMAD.MOV.U32 R4, RZ, RZ, R6 ;  /* 0x000000ffff047224 */ /* 0x000fe400078e0006 */
[----:B------:R-:W-:Y:S02]  /*21c0*/  IMAD.MOV.U32 R5, RZ, RZ, R13 ;  /* 0x000000ffff057224 */ /* 0x000fe400078e000d */
[C---:B------:R-:W-:Y:S02]  /*21d0*/  IMAD R12, R3.reuse, c[0x0][0x1a4], R12 ;  /* 0x00006900030c7a24 */ /* 0x040fe400078e020c */
[----:B------:R-:W-:-:S04]  /*21e0*/  IMAD.WIDE.U32 R4, R3, c[0x0][0x1a0], R4 ;  /* 0x0000680003047a25 */ /* 0x000fc800078e0004 */
[----:B------:R-:W-:Y:S01]  /*21f0*/  IMAD.IADD R12, R5, 0x1, R12 ;  /* 0x00000001050c7824 */ /* 0x000fe200078e020c */
[C---:B------:R-:W-:Y:S01]  /*2200*/  @!P5 LEA R10, P2, R4.reuse, c[0x0][0x170], 0x1 ;  /* 0x00005c00040ada11 */ /* 0x040fe200078408ff */
[----:B------:R4:W-:Y:S03]  /*2210*/  @P5 STS [R0+0xf000], RZ ;  /* 0x00f000ff00005388 */ /* 0x0009e60000000800 */
[----:B------:R-:W-:Y:S01]  /*2220*/  @!P5 LEA.HI.X R11, R4, c[0x0][0x174], R12, 0x1, P2 ;  /* 0x00005d00040bda11 */ /* 0x000fe200010f0c0c */
[----:B------:R4:W-:Y:S04]  /*2230*/  @P5 STS [R0+0xf004], RZ ;  /* 0x00f004ff00005388 */ /* 0x0009e80000000800 */
[----:B------:R4:W-:Y:S04]  /*2240*/  @P5 STS.64 [R0+0xf008], RZ ;  /* 0x00f008ff00005388 */ /* 0x0009e80000000a00 */
[----:B------:R-:W-:Y:S01]  /*2250*/  @!PT LDS RZ, [RZ] ;  /* 0x00000000fffff984 */ /* 0x000fe20000000800 */
[----:B------:R-:W-:Y:S01]  /*2260*/  @!PT LDS RZ, [RZ] ;  /* 0x00000000fffff984 */ /* 0x000fe20000000800 */
[----:B------:R-:W-:Y:S01]  /*2270*/  @!PT LDS RZ, [RZ] ;  /* 0x00000000fffff984 */ /* 0x000fe20000000800 */
[----:B------:R4:W-:Y:S01]  /*2280*/  @!P5 LDGSTS.E.BYPASS.LTC128B.128 [R0+0xf000], [R10.64] ;  /* 0x0f0000000a00dfae */ /* 0x0009e2000b901d46 */
[----:B--2---:R-:W-:-:S02]  /*2290*/  ISETP.GE.AND P4, PT, R20, c[0x0][0x220], PT ;  /* 0x0000880014007a0c */ /* 0x004fc40003f86270 */
[----:B---3--:R-:W-:-:S11]  /*22a0*/  ISETP.GE.AND P3, PT, R19, c[0x0][0x220], PT ;  /* 0x0000880013007a0c */ /* 0x008fd60003f66270 */
[C---:B------:R-:W-:Y:S01]  /*22b0*/  @!P4 LEA R8, P0, R4.reuse, c[0x0][0x170], 0x1 ;  /* 0x00005c000408ca11 */ /* 0x040fe200078008ff */
[----:B------:R4:W-:Y:S03]  /*22c0*/  @P4 STS.128 [R0+0x11000], RZ ;  /* 0x011000ff00004388 */ /* 0x0009e60000000c00 */
[----:B------:R-:W-:-:S05]  /*22d0*/  @!P4 LEA.HI.X R9, R4, c[0x0][0x174], R12, 0x1, P0 ;  /* 0x00005d000409ca11 */ /* 0x000fca00000f0c0c */
        /* <DEDUP_REMOVED lines=12> */
.L_x_136:
[----:B------:R-:W-:Y:S05]  /*23a0*/  BSYNC B0 ;  /* 0x0000000000007941 */ /* 0x000fea0003800000 */
.L_x_135:
        /* <DEDUP_REMOVED lines=41> */
.L_x_138:
[----:B------:R-:W-:Y:S05]  /*2640*/  BSYNC B0 ;  /* 0x0000000000007941 */ /* 0x000fea0003800000 */
.L_x_137:
        /* <DEDUP_REMOVED lines=39> */
.L_x_140:
[----:B------:R-:W-:Y:S05]  /*28c0*/  BSYNC B0 ;  /* 0x0000000000007941 */ /* 0x000fea0003800000 */
.L_x_139:
        /* <DEDUP_REMOVED lines=19> */
.L_x_142:
        /* <DEDUP_REMOVED lines=36> */
.L_x_143:
[----:B------:R-:W-:Y:S05]  /*2c40*/  BSYNC B0 ;  /* 0x0000000000007941 */ /* 0x000fea0003800000 */
.L_x_141:
        /* <DEDUP_REMOVED lines=81> */
.L_x_145:
[----:B------:R-:W-:Y:S05]  /*3160*/  BSYNC B0 ;  /* 0x0000000000007941 */ /* 0x000fea0003800000 */
.L_x_144:
        /* <DEDUP_REMOVED lines=39> */
.L_x_147:
[----:B------:R-:W-:Y:S05]  /*33e0*/  BSYNC B0 ;  /* 0x0000000000007941 */ /* 0x000fea0003800000 */
.L_x_146:
[----:B------:R-:W0:Y:S01]  /*33f0*/  LDGDEPBAR ;  /* 0x00000000000079af */ /* 0x000e220000000000 */
[----:B------:R-:W-:Y:S02]  /*3400*/  ULDC.64 UR16, c[0x0][0x318] ;  /* 0x0000c60000107ab9 */ /* 0x000fe40000000a00 */
[----:B------:R-:W-:Y:S01]  /*3410*/  UISETP.NE.U32.AND UP1, UPT, URZ, UR16, UPT ;  /* 0x000000103f00728c */ /* 0x000fe2000bf25070 */
[----:B-1----:R-:W4:Y:S01]  /*3420*/  LDL R6, [R1+0x44] ;  /* 0x0000440001067983 */ /* 0x002f220000100800 */
[----:B------:R-:W-:Y:S02]  /*3430*/  ULDC.64 UR20, c[0x0][0x320] ;  /* 0x0000c80000147ab9 */ /* 0x000fe40000000a00 */
[----:B------:R-:W-:-:S06]  /*3440*/  UISETP.NE.AND.EX UP1, UPT, URZ, UR17, UPT, UP1 ;  /* 0x000000113f00728c */ /* 0x000fcc000bf25310 */
[----:B------:R-:W-:-:S05]  /*3450*/  PLOP3.LUT P1, PT, PT, PT, UP1, 0x80, 0x0 ;  /* 0x000000000000781c */ /* 0x000fca0003f2f018 */
[----:B------:R-:W-:Y:S02]  /*3460*/  @UP1 UIMAD UR4, UR39, UR20, URZ ;  /* 0x00000014270412a4 */ /* 0x000fe4000f8e023f */
[----:B------:R-:W-:Y:S02]  /*3470*/  @UP1 UMOV UR14, UR35 ;  /* 0x00000023000e1c82 */ /* 0x000fe40008000000 */
[----:B------:R-:W-:Y:S01]  /*3480*/  @UP1 UMOV UR15, UR57 ;  /* 0x00000039000f1c82 */ /* 0x000fe20008000000 */
[----:B------:R-:W-:-:S04]  /*3490*/  DEPBAR.LE SB0, 0x1 ;  /* 0x000080400000791a */ /* 0x000fc80000000000 */
[----:B------:R-:W-:Y:S01]  /*34a0*/  BAR.SYNC.DEFER_BLOCKING 0x0 ;  /* 0x0000000000007b1d */ /* 0x000fe20000010000 */
[----:B------:R-:W-:Y:S02]  /*34b0*/  @UP1 UIMAD.WIDE.U32 UR14, UR32, UR20, UR14 ;  /* 0x00000014200e12a5 */ /* 0x000fe4000f8e000e */
[----:B------:R-:W-:Y:S02]  /*34c0*/  @UP1 UIMAD UR21, UR32, UR21, UR4 ;  /* 0x00000015201512a4 */ /* 0x000fe4000f8e0204 */
[----:B------:R-:W-:Y:S02]  /*34d0*/  @UP1 ULEA UR16, UP0, UR14, UR16, 0x2 ;  /* 0x000000100e101291 */ /* 0x000fe4000f80103f */
[----:B------:R-:W-:-:S04]  /*34e0*/  @UP1 UIADD3 UR21, UR15, UR21, URZ ;  /* 0x000000150f151290 */ /* 0x000fc8000fffe03f */
[----:B------:R-:W-:Y:S01]  /*34f0*/  @UP1 ULEA.HI.X UR17, UR14, UR17, UR21, 0x2, UP0 ;  /* 0x000000110e111291 */ /* 0x000fe200080f1415 */
[----:B------:R-:W-:-:S05]  /*3500*/  IMAD.U32 R4, RZ, RZ, UR16 ;  /* 0x00000010ff047e24 */ /* 0x000fca000f8e00ff */
[----:B------:R-:W-:-:S05]  /*3510*/  IMAD.U32 R5, RZ, RZ, UR17 ;  /* 0x00000011ff057e24 */ /* 0x000fca000f8e00ff */
[----:B---3--:R1:W3:Y:S01]  /*3520*/  @P1 LDG.E R0, [R4.64] ;  /* 0x0000000604001981 */ /* 0x0082e2000c1e1900 */
[----:B------:R-:W3:Y:S01]  /*3530*/  @P1 MUFU.RCP R3, c[0x0][0x238] ;  /* 0x00008e0000031b08 */ /* 0x000ee20000001000 */
[----:B------:R-:W-:Y:S01]  /*3540*/  SHF.L.U32 R219, R227, 0x1, RZ ;  /* 0x00000001e3db7819 */ /* 0x000fe200000006ff */
[----:B------:R-:W-:Y:S01]  /*3550*/  IMAD.MOV.U32 R240, RZ, RZ, R228 ;  /* 0x000000fffff07224 */ /* 0x000fe200078e00e4 */
        /* <DEDUP_REMOVED lines=21> */
[----:B-1----:R-:W-:Y:S01]  /*36b0*/  IADD3 R4, R225, 0x1800, RZ ;  /* 0x00001800e1047810 */ /* 0x002fe20007ffe0ff */
[----:B------:R-:W-:Y:S01]  /*36c0*/  CS2R R100, SRZ ;  /* 0x0000000000647805 */ /* 0x000fe2000001ff00 */
[----:B------:R-:W-:Y:S01]  /*36d0*/  CS2R R94, SRZ ;  /* 0x00000000005e7805 */ /* 0x000fe2000001ff00 */
[----:B------:R-:W1:Y:S01]  /*36e0*/  LDSM.16.M88.4 R192, [R217+0x11000] ;  /* 0x01100000d9c0783b */ /* 0x000e620000000200 */
[----:B------:R-:W-:Y:S01]  /*36f0*/  SEL R4, R4, R225, !P0 ;  /* 0x000000e104047207 */ /* 0x000fe20004000000 */
        /* <DEDUP_REMOVED lines=37> */
[----:B------:R-:W-:Y:S01]  /*3950*/  UMOV UR4, URZ ;  /* 0x0000003f00047c82 */ /* 0x000fe20008000000 */
[----:B---3--:R-:W-:Y:S01]  /*3960*/  @P1 FMUL.FTZ R0, R0, R3 ;  /* 0x0000000300001220 */ /* 0x008fe20000410000 */
[----:B------:R-:W-:-:S03]  /*3970*/  MOV R3, UR18 ;  /* 0x0000001200037c02 */ /* 0x000fc60008000f00 */
[----:B------:R3:W5:Y:S02]  /*3980*/  @P1 R2UR UR9, R0 ;  /* 0x00000000000913c2 */ /* 0x00076400000e0000 */
[----:B----4-:R-:W-:Y:S01]  /*3990*/  IMAD R3, R3, 0x80, R6 ;  /* 0x0000008003037824 */ /* 0x010fe200078e0206 */
[----:B------:R-:W-:-:S04]  /*39a0*/  SHF.L.U64.HI R6, R19, 0x2, R17 ;  /* 0x0000000213067819 */ /* 0x000fc80000010211 */
[----:B------:R-:W-:Y:S02]  /*39b0*/  IADD3 R5, R19, -UR25, -R3 ;  /* 0x8000001913057c10 */ /* 0x000fe4000fffe803 */
[----:B------:R-:W-:Y:S01]  /*39c0*/  SHF.L.U32 R3, R4, 0x1, RZ ;  /* 0x0000000104037819 */ /* 0x000fe200000006ff */
[----:B------:R-:W-:-:S04]  /*39d0*/  IMAD.MOV.U32 R4, RZ, RZ, c[0x0][0x22c] ;  /* 0x00008b00ff047624 */ /* 0x000fc800078e00ff */
[----:B------:R-:W-:-:S05]  /*39e0*/  IMAD R4, R4, c[0x0][0x1c0], RZ ;  /* 0x0000700004047a24 */ /* 0x000fca00078e02ff */
[----:B------:R-:W-:Y:S02]  /*39f0*/  SHF.L.U32 R7, R4, 0x4, RZ ;  /* 0x0000000404077819 */ /* 0x000fe400000006ff */
[----:B---3--:R-:W-:Y:S01]  /*3a00*/  IADD3 R0, R227, 0x1800, RZ ;  /* 0x00001800e3007810 */ /* 0x008fe20007ffe0ff */
[----:B-----5:R-:W-:-:S03]  /*3a10*/  @UP1 UMOV UR4, UR9 ;  /* 0x0000000900041c82 */ /* 0x020fc60008000000 */
[----:B------:R-:W-:-:S05]  /*3a20*/  SEL R0, R0, R227, !P0 ;  /* 0x000000e300007207 */ /* 0x000fca0004000000 */
[----:B------:R-:W-:Y:S01]  /*3a30*/  IMAD.SHL.U32 R216, R0, 0x2, RZ ;  /* 0x0000000200d87824 */ /* 0x000fe200078e00ff */
[----:B------:R-:W-:Y:S01]  /*3a40*/  IADD3 R0, R5, UR5, RZ ;  /* 0x0000000505007c10 */ /* 0x000fe2000fffe0ff */
[----:B------:R-:W-:Y:S01]  /*3a50*/  IMAD.SHL.U32 R5, R4, 0x8, RZ ;  /* 0x0000000804057824 */ /* 0x000fe200078e00ff */
[----:B------:R-:W-:-:S03]  /*3a60*/  IADD3 R4, R7, 0x40, RZ ;  /* 0x0000004007047810 */ /* 0x000fc60007ffe0ff */
[----:B------:R3:W-:Y:S02]  /*3a70*/  STL [R1+0x40], R0 ;  /* 0x0000400001007387 */ /* 0x0007e40000100800 */
[----:B------:R-:W-:Y:S02]  /*3a80*/  IMAD.IADD R4, R5, 0x1, R4 ;  /* 0x0000000105047824 */ /* 0x000fe400078e0204 */
[----:B------:R4:W-:Y:S01]  /*3a90*/  STL [R1+0x38], R6 ;  /* 0x0000380601007387 */ /* 0x0009e20000100800 */
[----:B---3--:R-:W-:Y:S02]  /*3aa0*/  IADD3 R0, R19, -0x40, RZ ;  /* 0xffffffc013007810 */ /* 0x008fe40007ffe0ff */
[----:B----4-:R-:W-:Y:S01]  /*3ab0*/  IADD3 R6, R7, 0x20, RZ ;  /* 0x0000002007067810 */ /* 0x010fe20007ffe0ff */
[----:B------:R-:W-:Y:S01]  /*3ac0*/  IMAD.SHL.U32 R7, R19, 0x4, RZ ;  /* 0x0000000413077824 */ /* 0x000fe200078e00ff */
[----:B------:R-:W-:-:S03]  /*3ad0*/  SHF.L.U32 R0, R0, 0x2, RZ ;  /* 0x0000000200007819 */ /* 0x000fc600000006ff */
[C---:B------:R-:W-:Y:S01]  /*3ae0*/  IMAD.IADD R6, R5.reuse, 0x1, R6 ;  /* 0x0000000105067824 */ /* 0x040fe200078e0206 */
[----:B------:R-:W-:Y:S03]  /*3af0*/  STL [R1+0x3c], R7 ;  /* 0x00003c0701007387 */ /* 0x000fe60000100800 */
[C---:B------:R-:W-:Y:S01]  /*3b00*/  IMAD.IADD R6, R5.reuse, 0x1, R6 ;  /* 0x0000000105067824 */ /* 0x040fe200078e0206 */
[----:B------:R3:W-:Y:S03]  /*3b10*/  STL [R1+0x34], R0 ;  /* 0x0000340001007387 */ /* 0x0007e60000100800 */
[----:B------:R-:W-:-:S04]  /*3b20*/  IMAD.IADD R6, R5, 0x1, R6 ;  /* 0x0000000105067824 */ /* 0x000fc800078e0206 */
[----:B------:R-:W-:-:S05]  /*3b30*/  IMAD.IADD R6, R5, 0x1, R6 ;  /* 0x0000000105067824 */ /* 0x000fca00078e0206 */
[----:B------:R-:W-:Y:S01]  /*3b40*/  STL [R1+0x1c], R6 ;  /* 0x00001c0601007387 */ /* 0x000fe20000100800 */
[C---:B---3--:R-:W-:Y:S01]  /*3b50*/  IADD3 R0, R5.reuse, R4, RZ ;  /* 0x0000000405007210 */ /* 0x048fe20007ffe0ff */
[----:B------:R-:W-:-:S03]  /*3b60*/  IMAD.IADD R4, R5, 0x1, R6 ;  /* 0x0000000105047824 */ /* 0x000fc600078e0206 */
[----:B------:R-:W-:-:S04]  /*3b70*/  IADD3 R0, R5, R0, RZ ;  /* 0x0000000005007210 */ /* 0x000fc80007ffe0ff */
[----:B------:R-:W-:-:S05]  /*3b80*/  IADD3 R0, R5, R0, RZ ;  /* 0x0000000005007210 */ /* 0x000fca0007ffe0ff */
[----:B------:R3:W-:Y:S04]  /*3b90*/  STL [R1+0x18], R0 ;  /* 0x0000180001007387 */ /* 0x0007e80000100800 */
[----:B------:R4:W-:Y:S01]  /*3ba0*/  STL [R1+0x24], R4 ;  /* 0x0000240401007387 */ /* 0x0009e20000100800 */
[----:B---3--:R-:W-:-:S05]  /*3bb0*/  IADD3 R0, R5, R0, RZ ;  /* 0x0000000005007210 */ /* 0x008fca0007ffe0ff */
[----:B-12---:R4:W-:Y:S02]  /*3bc0*/  STL [R1+0x20], R0 ;  /* 0x0000200001007387 */ /* 0x0069e40000100800 */
.L_x_150:
[----:B------:R-:W2:Y:S01]  /*3bd0*/  LDL R229, [R1+0x40] ;  /* 0x0000400001e57983 */ /* 0x000ea20000100800 */
[----:B----4-:R-:W-:Y:S01]  /*3be0*/  IMAD.IADD R0, R226, 0x1, R216 ;  /* 0x00000001e2007824 */ /* 0x010fe200078e02d8 */
[----:B------:R-:W-:Y:S02]  /*3bf0*/  USHF.L.U32 UR9, UR18, 0x7, URZ ;  /* 0x0000000712097899 */ /* 0x000fe4000800063f */
[----:B------:R-:W0:Y:S01]  /*3c00*/  LDGDEPBAR ;  /* 0x00000000000079af */ /* 0x000e220000000000 */
[----:B------:R-:W-:Y:S02]  /*3c10*/  UISETP.GE.AND UP4, UPT, UR8, 0x1, UPT ;  /* 0x000000010800788c */ /* 0x000fe4000bf86270 */
[----:B------:R-:W-:Y:S04]  /*3c20*/  UIADD3 UR9, UR9, 0x80, URZ ;  /* 0x0000008009097890 */ /* 0x000fe8000fffe03f */
[----:B------:R-:W-:Y:S01]  /*3c30*/  UISETP.GE.AND UP0, UPT, UR9, UR5, UPT ;  /* 0x000000050900728c */ /* 0x000fe2000bf06270 */
[----:B------:R-:W3:Y:S04]  /*3c40*/  LDL R243, [R1+0x44] ;  /* 0x0000440001f37983 */ /* 0x000ee80000100800 */
[----:B------:R-:W4:Y:S01]  /*3c50*/  LDL R242, [R1+0x8] ;  /* 0x0000080001f27983 */ /* 0x000f220000100800 */
[----:B------:R-:W-:Y:S02]  /*3c60*/  PLOP3.LUT P5, PT, PT, PT, UP0, 0x80, 0x0 ;  /* 0x000000000000781c */ /* 0x000fe40003faf008 */
[----:B------:R-:W-:Y:S01]  /*3c70*/  PLOP3.LUT P4, PT, PT, PT, UP0, 0x80, 0x0 ;  /* 0x000000000000781c */ /* 0x000fe20003f8f008 */
[----:B------:R-:W3:Y:S01]  /*3c80*/  LDL R241, [R1+0xc] ;  /* 0x00000c0001f17983 */ /* 0x000ee20000100800 */
[----:B------:R-:W-:Y:S01]  /*3c90*/  PLOP3.LUT P6, PT, PT, PT, UP0, 0x80, 0x0 ;  /* 0x000000000000781c */ /* 0x000fe20003fcf008 */
        /* <DEDUP_REMOVED lines=19> */
[----:B------:R-:W1:Y:S02]  /*3dd0*/  LDSM.16.M88.4 R164, [R218+0xb400] ;  /* 0x00b40000daa4783b */ /* 0x000e640000000200 */
[-C--:B------:R-:W-:Y:S08]  /*3de0*/  HMMA.16816.F32.BF16 R28, R28, R134.reuse, RZ ;  /* 0x000000861c1c723c */ /* 0x080ff000000418ff */
[----:B------:R-:W-:Y:S01]  /*3df0*/  HMMA.16816.F32.BF16 R32, R32, R134, RZ ;  /* 0x000000862020723c */ /* 0x000fe200000418ff */
[----:B------:R-:W-:Y:S07]  /*3e00*/  LDSM.16.M88.4 R132, [R0+0x1000] ;  /* 0x001000000084783b */ /* 0x000fee0000000200 */
[-C--:B------:R-:W-:Y:S08]  /*3e10*/  HMMA.16816.F32.BF16 R4, R136, R140.reuse, R4 ;  /* 0x0000008c8804723c */ /* 0x080ff00000041804 */
[C---:B-1----:R-:W-:Y:S08]  /*3e20*/  HMMA.16816.F32.BF16 R8, R144.reuse, R140, R8 ;  /* 0x0000008c9008723c */ /* 0x042ff00000041808 */
[-C--:B------:R-:W-:Y:S08]  /*3e30*/  HMMA.16816.F32.BF16 R12, R144, R142.reuse, R12 ;  /* 0x0000008e900c723c */ /* 0x080ff0000004180c */
[C---:B------:R-:W-:Y:S01]  /*3e40*/  HMMA.16816.F32.BF16 R16, R136.reuse, R142, R16 ;  /* 0x0000008e8810723c */ /* 0x040fe20000041810 */
[----:B------:R-:W1:Y:S07]  /*3e50*/  LDSM.16.M88.4 R140, [R217+0xb000] ;  /* 0x00b00000d98c783b */ /* 0x000e6e0000000200 */
[-C--:B------:R-:W-:Y:S08]  /*3e60*/  HMMA.16816.F32.BF16 R20, R136, R148.reuse, R20 ;  /* 0x000000948814723c */ /* 0x080ff00000041814 */
[C---:B------:R-:W-:Y:S08]  /*3e70*/  HMMA.16816.F32.BF16 R24, R144.reuse, R148, R24 ;  /* 0x000000949018723c */ /* 0x040ff00000041818 */
[-C--:B------:R-:W-:Y:S01]  /*3e80*/  HMMA.16816.F32.BF16 R28, R144, R150.reuse, R28 ;  /* 0x00000096901c723c */ /* 0x080fe2000004181c */
[----:B------:R-:W1:Y:S07]  /*3e90*/  LDSM.16.M88.4 R144, [R0+0x1800] ;  /* 0x001800000090783b */ /* 0x000e6e0000000200 */
[----:B------:R-:W-:Y:S01]  /*3ea0*/  HMMA.16816.F32.BF16 R32, R136, R150, R32 ;  /* 0x000000968820723c */ /* 0x000fe20000041820 */
[----:B------:R-:W1:Y:S07]  /*3eb0*/  LDSM.16.M88.4 R136, [R217+0xb400] ;  /* 0x00b40000d988783b */ /* 0x000e6e0000000200 */
[-C--:B------:R-:W-:Y:S08]  /*3ec0*/  HMMA.16816.F32.BF16 R4, R152, R156.reuse, R4 ;  /* 0x0000009c9804723c */ /* 0x080ff00000041804 */
[C---:B------:R-:W-:Y:S07]  /*3ed0*/  HMMA.16816.F32.BF16 R8, R160.reuse, R156, R8 ;  /* 0x0000009ca008723c */ /* 0x040fee0000041808 */
[----:B------:R-:W-:Y:S01]  /*3ee0*/  IMAD.U32 R156, RZ, RZ, UR8 ;  /* 0x00000008ff9c7e24 */ /* 0x000fe2000f8e00ff */
[-C--:B------:R-:W-:Y:S08]  /*3ef0*/  HMMA.16816.F32.BF16 R12, R160, R158.reuse, R12 ;  /* 0x0000009ea00c723c */ /* 0x080ff0000004180c */
[C---:B------:R-:W-:Y:S08]  /*3f00*/  HMMA.16816.F32.BF16 R16, R152.reuse, R158, R16 ;  /* 0x0000009e9810723c */ /* 0x040ff00000041810 */
[-C--:B------:R-:W-:Y:S08]  /*3f10*/  HMMA.16816.F32.BF16 R20, R152, R164.reuse, R20 ;  /* 0x000000a49814723c */ /* 0x080ff00000041814 */
[C---:B------:R-:W-:Y:S08]  /*3f20*/  HMMA.16816.F32.BF16 R24, R160.reuse, R164, R24 ;  /* 0x000000a4a018723c */ /* 0x040ff00000041818 */
[-C--:B------:R-:W-:Y:S08]  /*3f30*/  HMMA.16816.F32.BF16 R28, R160, R166.reuse, R28 ;  /* 0x000000a6a01c723c */ /* 0x080ff0000004181c */
[----:B------:R-:W-:Y:S08]  /*3f40*/  HMMA.16816.F32.BF16 R32, R152, R166, R32 ;  /* 0x000000a69820723c */ /* 0x000ff00000041820 */
[-C--:B-1----:R-:W-:Y:S05]  /*3f50*/  HMMA.16816.F32.BF16 R4, R132, R140.reuse, R4 ;  /* 0x0000008c8404723c */ /* 0x082fea0000041804 */
[----:B--2---:R-:W-:Y:S03]  /*3f60*/  IMAD R156, R156, 0x40, R229 ;  /* 0x000000409c9c7824 */ /* 0x004fe600078e02e5 */
[C---:B------:R-:W-:Y:S04]  /*3f70*/  HMMA.16816.F32.BF16 R8, R144.reuse, R140, R8 ;  /* 0x0000008c9008723c */ /* 0x040fe80000041808 */
[C---:B------:R-:W-:Y:S02]  /*3f80*/  IADD3 R149, R156.reuse, -0x1, RZ ;  /* 0xffffffff9c957810 */ /* 0x040fe40007ffe0ff */
[----:B------:R-:W-:Y:S02]  /*3f90*/  IABS R148, R156 ;  /* 0x0000009c00947213 */ /* 0x000fe40000000000 */
[-C--:B------:R-:W-:Y:S03]  /*3fa0*/  HMMA.16816.F32.BF16 R12, R144, R142.reuse, R12 ;  /* 0x0000008e900c723c */ /* 0x080fe6000004180c */
[----:B------:R-:W-:Y:S01]  /*3fb0*/  ISETP.GE.AND P0, PT, R149, RZ, PT ;  /* 0x000000ff9500720c */ /* 0x000fe20003f06270 */
[----:B------:R-:W-:Y:S01]  /*3fc0*/  IMAD.MOV.U32 R150, RZ, RZ, R148 ;  /* 0x000000ffff967224 */ /* 0x000fe200078e0094 */
[C---:B------:R-:W-:Y:S02]  /*3fd0*/  IADD3 R148, R156.reuse, 0x8, RZ ;  /* 0x000000089c947810 */ /* 0x040fe40007ffe0ff */
[----:B------:R-:W-:Y:S01]  /*3fe0*/  IADD3 R152, R156, 0x7, RZ ;  /* 0x000000079c987810 */ /* 0x000fe20007ffe0ff */
[C---:B------:R-:W-:Y:S01]  /*3ff0*/  HMMA.16816.F32.BF16 R16, R132.reuse, R142, R16 ;  /* 0x0000008e8410723c */ /* 0x040fe20000041810 */
[----:B------:R-:W1:Y:S01]  /*4000*/  I2F R164, R150 ;  /* 0x0000009600a47306 */ /* 0x000e620000201400 */
[----:B------:R-:W-:Y:S02]  /*4010*/  LDSM.16.M88.4 R140, [R216+0x2000] ;  /* 0x00200000d88c783b */ /* 0x000fe40000000200 */
[----:B------:R-:W-:Y:S02]  /*4020*/  ISETP.GE.AND P1, PT, R148, RZ, PT ;  /* 0x000000ff9400720c */ /* 0x000fe40003f26270 */
[C---:B------:R-:W-:Y:S02]  /*4030*/  IADD3 R159, R156.reuse, 0x20, RZ ;  /* 0x000000209c9f7810 */ /* 0x040fe40007ffe0ff */
[-C--:B------:R-:W-:Y:S04]  /*4040*/  HMMA.16816.F32.BF16 R20, R132, R136.reuse, R20 ;  /* 0x000000888414723c */ /* 0x080fe80000041814 */
[----:B------:R-:W-:Y:S02]  /*4050*/  @!P0 IADD3 R149, -R156, 0x1, RZ ;  /* 0x000000019c958810 */ /* 0x000fe40007ffe1ff */
[----:B------:R-:W-:Y:S02]  /*4060*/  ISETP.GE.AND P0, PT, R152, RZ, PT ;  /* 0x000000ff9800720c */ /* 0x000fe40003f06270 */
[C---:B------:R-:W-:Y:S01]  /*4070*/  HMMA.16816.F32.BF16 R24, R144.reuse, R136, R24 ;  /* 0x000000889018723c */ /* 0x040fe20000041818 */
[----:B------:R-:W2:Y:S03]  /*4080*/  I2F R163, R149 ;  /* 0x0000009500a37306 */ /* 0x000ea60000201400 */
[C---:B------:R-:W-:Y:S02]  /*4090*/  @!P1 IADD3 R148, -R156.reuse, -0x8, RZ ;  /* 0xfffffff89c949810 */ /* 0x040fe40007ffe1ff */
[C---:B------:R-:W-:Y:S02]  /*40a0*/  IADD3 R158, R156.reuse, 0x1f, RZ ;  /* 0x0000001f9c9e7810 */ /* 0x040fe40007ffe0ff */
[-C--:B------:R-:W-:Y:S01]  /*40b0*/  HMMA.16816.F32.BF16 R28, R144, R138.reuse, R28 ;  /* 0x0000008a901c723c */ /* 0x080fe2000004181c */
[----:B------:R-:W-:Y:S02]  /*40c0*/  LDSM.16.M88.4 R144, [R217+0xd000] ;  /* 0x00d00000d990783b */ /* 0x000fe40000000200 */
[----:B------:R1:W1:Y:S01]  /*40d0*/  I2F R166, R148 ;  /* 0x0000009400a67306 */ /* 0x0002620000201400 */
[C---:B------:R-:W-:Y:S02]  /*40e0*/  @!P0 IADD3 R152, -R156.reuse, -0x7, RZ ;  /* 0xfffffff99c988810 */ /* 0x040fe40007ffe1ff */
[----:B------:R-:W-:Y:S02]  /*40f0*/  IADD3 R137, R156, 0x18, RZ ;  /* 0x000000189c897810 */ /* 0x000fe40007ffe0ff */
[----:B------:R-:W-:Y:S01]  /*4100*/  HMMA.16816.F32.BF16 R32, R132, R138, R32 ;  /* 0x0000008a8420723c */ /* 0x000fe20000041820 */
[----:B------:R-:W-:Y:S03]  /*4110*/  LDSM.16.M88.4 R132, [R218+0xd400] ;  /* 0x00d40000da84783b */ /* 0x000fe60000000200 */
[----:B------:R-:W-:Y:S01]  /*4120*/  ISETP.GE.AND P1, PT, R159, RZ, PT ;  /* 0x000000ff9f00720c */ /* 0x000fe20003f26270 */
[----:B------:R2:W2:Y:S01]  /*4130*/  I2F R165, R152 ;  /* 0x0000009800a57306 */ /* 0x0004a20000201400 */
[----:B------:R-:W-:Y:S02]  /*4140*/  ISETP.GE.AND P0, PT, R158, RZ, PT ;  /* 0x000000ff9e00720c */ /* 0x000fe40003f06270 */
[C---:B------:R-:W-:Y:S04]  /*4150*/  IADD3 R157, R156.reuse, 0x28, RZ ;  /* 0x000000289c9d7810 */ /* 0x040fe80007ffe0ff */
[C---:B------:R-:W-:Y:S05]  /*4160*/  IADD3 R136, R156.reuse, 0x17, RZ ;  /* 0x000000179c887810 */ /* 0x040fea0007ffe0ff */
[C---:B------:R-:W-:Y:S01]  /*4170*/  @!P1 IADD3 R159, -R156.reuse, -0x20, RZ ;  /* 0xffffffe09c9f9810 */ /* 0x040fe20007ffe1ff */
[----:B-1----:R-:W1:Y:S01]  /*4180*/  LDSM.16.M88.4 R148, [R218+0xd000] ;  /* 0x00d00000da94783b */ /* 0x002e620000000200 */
[----:B------:R-:W-:Y:S02]  /*4190*/  ISETP.GE.AND P1, PT, R157, RZ, PT ;  /* 0x000000ff9d00720c */ /* 0x000fe40003f26270 */
[----:B------:R3:W1:Y:S01]  /*41a0*/  I2F R162, R159 ;  /* 0x0000009f00a27306 */ /* 0x0006620000201400 */
[C---:B------:R-:W-:Y:S04]  /*41b0*/  @!P0 IADD3 R158, -R156.reuse, -0x1f, RZ ;  /* 0xffffffe19c9e8810 */ /* 0x040fe80007ffe1ff */
[----:B--2---:R-:W2:Y:S05]  /*41c0*/  LDSM.16.M88.4 R152, [R216+0x2800] ;  /* 0x00280000d898783b */ /* 0x004eaa0000000200 */
[----:B------:R-:W1:Y:S01]  /*41d0*/  I2F R158, R158 ;  /* 0x0000009e009e7306 */ /* 0x000e620000201400 */
[C---:B------:R-:W-:Y:S02]  /*41e0*/  @!P1 IADD3 R157, -R156.reuse, -0x28, RZ ;  /* 0xffffffd89c9d9810 */ /* 0x040fe40007ffe1ff */
[----:B------:R-:W-:Y:S07]  /*41f0*/  ISETP.GE.AND P1, PT, R137, RZ, PT ;  /* 0x000000ff8900720c */ /* 0x000fee0003f26270 */
[----:B------:R2:W2:Y:S01]  /*4200*/  I2F R229, R157 ;  /* 0x0000009d00e57306 */ /* 0x0004a20000201400 */
[C---:B---3--:R-:W-:Y:S05]  /*4210*/  IADD3 R159, R156.reuse, 0x27, RZ ;  /* 0x000000279c9f7810 */ /* 0x048fea0007ffe0ff */
[C---:B------:R-:W-:Y:S02]  /*4220*/  @!P1 IADD3 R137, -R156.reuse, -0x18, RZ ;  /* 0xffffffe89c899810 */ /* 0x040fe40007ffe1ff */
[----:B------:R-:W-:Y:S02]  /*4230*/  ISETP.GE.AND P0, PT, R159, RZ, PT ;  /* 0x000000ff9f00720c */ /* 0x000fe40003f06270 */
[----:B------:R-:W-:Y:S01]  /*4240*/  I2F R161, R137 ;  /* 0x0000008900a17306 */ /* 0x000fe20000201400 */
[-C--:B-1----:R-:W-:Y:S11]  /*4250*/  HMMA.16816.F32.BF16 R4, R140, R148.reuse, R4 ;  /* 0x000000948c04723c */ /* 0x082ff60000041804 */
[----:B------:R-:W-:Y:S01]  /*4260*/  @!UPT UIADD3 URZ, URZ, URZ, URZ ;  /* 0x0000003f3f3ff290 */ /* 0x000fe2000fffe03f */
[----:B------:R-:W-:Y:S02]  /*4270*/  @!P0 IADD3 R159, -R156, -0x27, RZ ;  /* 0xffffffd99c9f8810 */ /* 0x000fe40007ffe1ff */
[----:B------:R-:W-:Y:S02]  /*4280*/  ISETP.GE.AND P0, PT, R136, RZ, PT ;  /* 0x000000ff8800720c */ /* 0x000fe40003f06270 */
[----:B------:R-:W1:Y:S01]  /*4290*/  I2F R167, R159 ;  /* 0x0000009f00a77306 */ /* 0x000e620000201400 */
[C---:B--2---:R-:W-:Y:S04]  /*42a0*/  HMMA.16816.F32.BF16 R8, R152.reuse, R148, R8 ;  /* 0x000000949808723c */ /* 0x044fe80000041808 */
[C---:B------:R-:W-:Y:S03]  /*42b0*/  IADD3 R157, R156.reuse, -0x9, RZ ;  /* 0xfffffff79c9d7810 */ /* 0x040fe60007ffe0ff */
[C---:B------:R-:W-:Y:S01]  /*42c0*/  IADD3 R149, R156.reuse, -0x8, RZ ;  /* 0xfffffff89c957810 */ /* 0x040fe20007ffe0ff */
[-C--:B------:R-:W-:Y:S03]  /*42d0*/  HMMA.16816.F32.BF16 R12, R152, R150.reuse, R12 ;  /* 0x00000096980c723c */ /* 0x080fe6000004180c */
[----:B------:R-:W-:Y:S02]  /*42e0*/  ISETP.GE.AND P1, PT, R149, RZ, PT ;  /* 0x000000ff9500720c */ /* 0x000fe40003f26270 */
[C---:B------:R-:W-:Y:S02]  /*42f0*/  @!P0 IADD3 R136, -R156.reuse, -0x17, RZ ;  /* 0xffffffe99c888810 */ /* 0x040fe40007ffe1ff */
[C---:B------:R-:W-:Y:S01]  /*4300*/  IADD3 R148, R156.reuse, -0x10, RZ ;  /* 0xfffffff09c947810 */ /* 0x040fe20007ffe0ff */
[C---:B------:R-:W-:Y:S01]  /*4310*/  HMMA.16816.F32.BF16 R16, R140.reuse, R150, R16 ;  /* 0x000000968c10723c */ /* 0x040fe20000041810 */
[----:B------:R2:W2:Y:S03]  /*4320*/  I2F R160, R136 ;  /* 0x0000008800a07306 */ /* 0x0004a60000201400 */
[----:B------:R-:W-:Y:S03]  /*4330*/  ISETP.GE.AND P0, PT, R157, RZ, PT ;  /* 0x000000ff9d00720c */ /* 0x000fe60003f06270 */
[C---:B------:R-:W-:Y:S01]  /*4340*/  IADD3 R150, R156.reuse, 0x10, RZ ;  /* 0x000000109c967810 */ /* 0x040fe20007ffe0ff */
[-C--:B------:R-:W-:Y:S04]  /*4350*/  HMMA.16816.F32.BF16 R20, R140, R132.reuse, R20 ;  /* 0x000000848c14723c */ /* 0x080fe80000041814 */
[----:B------:R-:W-:Y:S02]  /*4360*/  @!P1 IADD3 R149, -R156, 0x8, RZ ;  /* 0x000000089c959810 */ /* 0x000fe40007ffe1ff */
[----:B------:R-:W-:Y:S02]  /*4370*/  ISETP.GE.AND P1, PT, R148, RZ, PT ;  /* 0x000000ff9400720c */ /* 0x000fe40003f26270 */
[C---:B------:R-:W-:Y:S01]  /*4380*/  HMMA.16816.F32.BF16 R24, R152.reuse, R132, R24 ;  /* 0x000000849818723c */ /* 0x040fe20000041818 */
[----:B------:R1:W1:Y:S03]  /*4390*/  I2F R151, R149 ;  /* 0x0000009500977306 */ /* 0x0002660000201400 */
[C---:B------:R-:W-:Y:S04]  /*43a0*/  @!P0 IADD3 R157, -R156.reuse, 0x9, RZ ;  /* 0x000000099c9d8810 */ /* 0x040fe80007ffe1ff */
[-C--:B------:R-:W-:Y:S01]  /*43b0*/  HMMA.16816.F32.BF16 R28, R152, R134.reuse, R28 ;  /* 0x00000086981c723c */ /* 0x080fe2000004181c */
[----:B------:R-:W3:Y:S02]  /*43c0*/  LDL R154, [R1] ;  /* 0x00000000019a7983 */ /* 0x000ee40000100800 */
[----:B------:R-:W4:Y:S01]  /*43d0*/  I2F R157, R157 ;  /* 0x0000009d009d7306 */ /* 0x000f220000201400 */
[----:B------:R-:W-:Y:S01]  /*43e0*/  @!P1 IADD3 R148, -R156, 0x10, RZ ;  /* 0x000000109c949810 */ /* 0x000fe20007ffe1ff */
[----:B------:R-:W3:Y:S01]  /*43f0*/  LDL R155, [R1+0x4] ;  /* 0x00000400019b7983 */ /* 0x000ee20000100800 */
[----:B------:R-:W-:Y:S02]  /*4400*/  ISETP.GE.AND P1, PT, R150, RZ, PT ;  /* 0x000000ff9600720c */ /* 0x000fe40003f26270 */
[----:B------:R-:W-:Y:S01]  /*4410*/  HMMA.16816.F32.BF16 R32, R140, R134, R32 ;  /* 0x000000868c20723c */ /* 0x000fe20000041820 */
[----:B--2---:R-:W2:Y:S04]  /*4420*/  LDSM.16.M88.4 R136, [R0+0x2000] ;  /* 0x002000000088783b */ /* 0x004ea80000000200 */
[----:B------:R4:W-:Y:S02]  /*4430*/  I2F R159, R148 ;  /* 0x00000094009f7306 */ /* 0x0009e40000201400 */
[----:B------:R-:W-:Y:S01]  /*4440*/  IADD3 R140, R156, -0x18, RZ ;  /* 0xffffffe89c8c7810 */ /* 0x000fe20007ffe0ff */
[----:B------:R-:W-:Y:S01]  /*4450*/  FMUL.FTZ R141, R241, 1.4426950216293334961 ;  /* 0x3fb8aa3bf18d7820 */ /* 0x000fe20000410000 */
[----:B------:R4:W2:Y:S02]  /*4460*/  LDSM.16.M88.4 R132, [R0+0x2800] ;  /* 0x002800000084783b */ /* 0x0008a40000000200 */
[----:B------:R-:W-:Y:S01]  /*4470*/  ISETP.GE.AND P3, PT, R140, RZ, PT ;  /* 0x000000ff8c00720c */ /* 0x000fe20003f66270 */
[----:B------:R-:W-:Y:S01]  /*4480*/  IMAD.U32 R142, RZ, RZ, UR18 ;  /* 0x00000012ff8e7e24 */ /* 0x000fe2000f8e00ff */
[----:B-1----:R-:W-:Y:S01]  /*4490*/  IADD3 R149, R156, -0x11, RZ ;  /* 0xffffffef9c957810 */ /* 0x002fe20007ffe0ff */
[----:B----4-:R-:W-:Y:S01]  /*44a0*/  FMUL.FTZ R143, R242, 1.4426950216293334961 ;  /* 0x3fb8aa3bf28f7820 */ /* 0x010fe20000410000 */
[----:B------:R-:W-:Y:S01]  /*44b0*/  @!P1 IADD3 R150, -R156, -0x10, RZ ;  /* 0xfffffff09c969810 */ /* 0x000fe20007ffe1ff */
[----:B------:R-:W-:Y:S01]  /*44c0*/  IMAD R142, R142, 0x80, R243 ;  /* 0x000000808e8e7824 */ /* 0x000fe200078e02f3 */
[----:B------:R-:W-:Y:S02]  /*44d0*/  ISETP.GE.AND P0, PT, R149, RZ, PT ;  /* 0x000000ff9500720c */ /* 0x000fe40003f06270 */
[----:B------:R-:W-:Y:S02]  /*44e0*/  PLOP3.LUT P1, PT, PT, PT, UP0, 0x80, 0x0 ;  /* 0x000000000000781c */ /* 0x000fe40003f2f008 */
[----:B------:R-:W-:Y:S01]  /*44f0*/  @P5 ISETP.GE.AND P5, PT, R142, UR5, PT ;  /* 0x000000058e005c0c */ /* 0x000fe2000bfa6270 */
[----:B------:R-:W-:Y:S02]  /*4500*/  I2F R150, R150 ;  /* 0x0000009600967306 */ /* 0x000fe40000201400 */
[C---:B------:R-:W-:Y:S02]  /*4510*/  @!P3 IADD3 R140, -R156.reuse, 0x18, RZ ;  /* 0x000000189c8cb810 */ /* 0x040fe40007ffe1ff */
[----:B------:R-:W-:Y:S02]  /*4520*/  PLOP3.LUT P3, PT, PT, PT, UP0, 0x80, 0x0 ;  /* 0x000000000000781c */ /* 0x000fe40003f6f008 */
[C---:B------:R-:W-:Y:S02]  /*4530*/  IADD3 R148, R156.reuse, 0xf, RZ ;  /* 0x0000000f9c947810 */ /* 0x040fe40007ffe0ff */
[C---:B------:R-:W-:Y:S02]  /*4540*/  @!P0 IADD3 R149, -R156.reuse, 0x11, RZ ;  /* 0x000000119c958810 */ /* 0x040fe40007ffe1ff */
[----:B------:R1:W-:Y:S01]  /*4550*/  I2F R153, R140 ;  /* 0x0000008c00997306 */ /* 0x0003e20000201400 */
[----:B------:R-:W-:Y:S02]  /*4560*/  IADD3 R0, R156, -0x19, RZ ;  /* 0xffffffe79c007810 */ /* 0x000fe40007ffe0ff */
[----:B------:R-:W-:Y:S02]  /*4570*/  ISETP.GE.AND P0, PT, R148, RZ, PT ;  /* 0x000000ff9400720c */ /* 0x000fe40003f06270 */
[----:B------:R-:W-:Y:S01]  /*4580*/  ISETP.GE.AND P2, PT, R0, RZ, PT ;  /* 0x000000ff0000720c */ /* 0x000fe20003f46270 */
[-C--:B--2---:R-:W-:Y:S04]  /*4590*/  HMMA.16816.F32.BF16 R4, R136, R144.reuse, R4 ;  /* 0x000000908804723c */ /* 0x084fe80000041804 */
[----:B------:R-:W-:Y:S08]  /*45a0*/  I2F R149, R149 ;  /* 0x0000009500957306 */ /* 0x000ff00000201400 */
[C---:B------:R-:W-:Y:S01]  /*45b0*/  @!P0 IADD3 R148, -R156.reuse, -0xf, RZ ;  /* 0xfffffff19c948810 */ /* 0x040fe20007ffe1ff */
[C---:B------:R-:W-:Y:S01]  /*45c0*/  HMMA.16816.F32.BF16 R8, R132.reuse, R144, R8 ;  /* 0x000000908408723c */ /* 0x040fe20000041808 */
[----:B------:R-:W-:Y:S03]  /*45d0*/  PLOP3.LUT P0, PT, PT, PT, UP0, 0x80, 0x0 ;  /* 0x000000000000781c */ /* 0x000fe60003f0f008 */
[----:B------:R-:W-:Y:S01]  /*45e0*/  @!P2 IADD3 R0, -R156, 0x19, RZ ;  /* 0x000000199c00a810 */ /* 0x000fe20007ffe1ff */
[----:B------:R-:W-:Y:S01]  /*45f0*/  I2F R148, R148 ;  /* 0x0000009400947306 */ /* 0x000fe20000201400 */
[----:B------:R-:W-:Y:S02]  /*4600*/  PLOP3.LUT P2, PT, PT, PT, UP0, 0x80, 0x0 ;  /* 0x000000000000781c */ /* 0x000fe40003f4f008 */
[-C--:B------:R-:W-:Y:S04]  /*4610*/  HMMA.16816.F32.BF16 R12, R132, R146.reuse, R12 ;  /* 0x00000092840c723c */ /* 0x080fe8000004180c */
[----:B-1----:R-:W-:Y:S02]  /*4620*/  @P1 IADD3 R140, R142, 0x1, RZ ;  /* 0x000000018e8c1810 */ /* 0x002fe40007ffe0ff */
[----:B------:R-:W-:Y:S01]  /*4630*/  FSETP.NEU.FTZ.AND P1, PT, R242, -INF , PT ;  /* 0xff800000f200780b */ /* 0x000fe20003f3d000 */
[----:B------:R-:W-:Y:S01]  /*4640*/  I2F R152, R0 ;  /* 0x0000000000987306 */ /* 0x000fe20000201400 */
[C---:B------:R-:W-:Y:S04]  /*4650*/  HMMA.16816.F32.BF16 R16, R136.reuse, R146, R16 ;  /* 0x000000928810723c */ /* 0x040fe80000041810 */
[----:B------:R-:W-:Y:S01]  /*4660*/  FFMA.FTZ R4, R164, -UR4, R4 ;  /* 0x80000004a4047c23 */ /* 0x000fe20008010004 */
[----:B------:R-:W-:Y:S01]  /*4670*/  @P4 ISETP.GE.AND P4, PT, R140, UR5, PT ;  /* 0x000000058c004c0c */ /* 0x000fe2000bf86270 */
[----:B------:R-:W-:Y:S01]  /*4680*/  FFMA.FTZ R5, R163, -UR4, R5 ;  /* 0x80000004a3057c23 */ /* 0x000fe20008010005 */
[----:B------:R-:W-:Y:S01]  /*4690*/  FSEL R143, R143, RZ, P1 ;  /* 0x000000ff8f8f7208 */ /* 0x000fe20000800000 */
[----:B------:R-:W-:Y:S01]  /*46a0*/  FFMA.FTZ R6, R166, -UR4, R6 ;  /* 0x80000004a6067c23 */ /* 0x000fe20008010006 */
[----:B------:R-:W-:Y:S02]  /*46b0*/  @P0 FSEL R4, R4, -INF , !P5 ;  /* 0xff80000004040808 */ /* 0x000fe40006800000 */
[----:B------:R-:W-:Y:S01]  /*46c0*/  PLOP3.LUT P0, PT, PT, PT, UP0, 0x80, 0x0 ;  /* 0x000000000000781c */ /* 0x000fe20003f0f008 */
[----:B------:R-:W-:Y:S01]  /*46d0*/  FFMA.FTZ R7, R165, -UR4, R7 ;  /* 0x80000004a5077c23 */ /* 0x000fe20008010007 */
[----:B------:R-:W-:Y:S01]  /*46e0*/  PLOP3.LUT P1, PT, PT, PT, UP0, 0x80, 0x0 ;  /* 0x000000000000781c */ /* 0x000fe20003f2f008 */
[----:B------:R-:W-:Y:S02]  /*46f0*/  FFMA.FTZ R4, R4, c[0x0][0x23c], -R143 ;  /* 0x00008f0004047a23 */ /* 0x000fe4000001088f */
[----:B------:R-:W-:Y:S02]  /*4700*/  FFMA.FTZ R8, R162, -UR4, R8 ;  /* 0x80000004a2087c23 */ /* 0x000fe40008010008 */
[----:B------:R1:W-:Y:S01]  /*4710*/  MUFU.EX2 R246, R4 ;  /* 0x0000000400f67308 */ /* 0x0003e20000000800 */
[----:B------:R-:W-:Y:S01]  /*4720*/  @P2 FSEL R5, R5, -INF , !P4 ;  /* 0xff80000005052808 */ /* 0x000fe20006000000 */
[----:B------:R-:W-:Y:S01]  /*4730*/  FFMA.FTZ R9, R158, -UR4, R9 ;  /* 0x800000049e097c23 */ /* 0x000fe20008010009 */
[----:B------:R-:W-:Y:S01]  /*4740*/  FSETP.NEU.FTZ.AND P2, PT, R241, -INF , PT ;  /* 0xff800000f100780b */ /* 0x000fe20003f5d000 */
[----:B------:R-:W-:Y:S02]  /*4750*/  FFMA.FTZ R10, R229, -UR4, R10 ;  /* 0x80000004e50a7c23 */ /* 0x000fe4000801000a */
[----:B------:R-:W-:Y:S01]  /*4760*/  @P0 FSEL R6, R6, -INF , !P5 ;  /* 0xff80000006060808 */ /* 0x000fe20006800000 */
[----:B------:R-:W-:Y:S01]  /*4770*/  FFMA.FTZ R5, R5, c[0x0][0x23c], -R143 ;  /* 0x00008f0005057a23 */ /* 0x000fe2000001088f */
[----:B------:R-:W-:Y:S01]  /*4780*/  PLOP3.LUT P0, PT, PT, PT, UP0, 0x80, 0x0 ;  /* 0x000000000000781c */ /* 0x000fe20003f0f008 */
[----:B------:R-:W-:Y:S01]  /*4790*/  FFMA.FTZ R11, R167, -UR4, R11 ;  /* 0x80000004a70b7c23 */ /* 0x000fe2000801000b */
[----:B------:R-:W-:Y:S01]  /*47a0*/  FSEL R141, R141, RZ, P2 ;  /* 0x000000ff8d8d7208 */ /* 0x000fe20001000000 */
[----:B------:R-:W-:Y:S01]  /*47b0*/  MUFU.EX2 R245, R5 ;  /* 0x0000000500f57308 */ /* 0x000fe20000000800 */
[----:B------:R-:W-:Y:S01]  /*47c0*/  @P1 FSEL R7, R7, -INF , !P4 ;  /* 0xff80000007071808 */ /* 0x000fe20006000000 */
[----:B------:R-:W-:Y:S01]  /*47d0*/  FFMA.FTZ R12, R161, -UR4, R12 ;  /* 0x80000004a10c7c23 */ /* 0x000fe2000801000c */
[----:B------:R-:W-:Y:S01]  /*47e0*/  PLOP3.LUT P1, PT, PT, PT, UP0, 0x80, 0x0 ;  /* 0x000000000000781c */ /* 0x000fe20003f2f008 */
[--C-:B------:R-:W-:Y:S02]  /*47f0*/  FFMA.FTZ R6, R6, c[0x0][0x23c], -R141.reuse ;  /* 0x00008f0006067a23 */ /* 0x100fe4000001088d */
[----:B------:R-:W-:Y:S02]  /*4800*/  FFMA.FTZ R7, R7, c[0x0][0x23c], -R141 ;  /* 0x00008f0007077a23 */ /* 0x000fe4000001088d */
[----:B------:R-:W-:Y:S02]  /*4810*/  FFMA.FTZ R13, R160, -UR4, R13 ;  /* 0x80000004a00d7c23 */ /* 0x000fe4000801000d */
[----:B------:R-:W-:Y:S01]  /*4820*/  MUFU.EX2 R244, R6 ;  /* 0x0000000600f47308 */ /* 0x000fe20000000800 */
[----:B------:R-:W-:Y:S01]  /*4830*/  @P0 FSEL R8, R8, -INF , !P5 ;  /* 0xff80000008080808 */ /* 0x000fe20006800000 */
[----:B------:R-:W-:Y:S01]  /*4840*/  FFMA.FTZ R14, R162, -UR4, R14 ;  /* 0x80000004a20e7c23 */ /* 0x000fe2000801000e */
[----:B------:R-:W-:Y:S01]  /*4850*/  PLOP3.LUT P0, PT, PT, PT, UP0, 0x80, 0x0 ;  /* 0x000000000000781c */ /* 0x000fe20003f0f008 */
[----:B------:R-:W-:Y:S01]  /*4860*/  FFMA.FTZ R16, R151, -UR4, R16 ;  /* 0x8000000497107c23 */ /* 0x000fe20008010010 */
[----:B-1----:R-:W-:Y:S01]  /*4870*/  @P3 IADD3 R4, R142, 0x8, RZ ;  /* 0x000000088e043810 */ /* 0x002fe20007ffe0ff */
[----:B------:R-:W-:Y:S01]  /*4880*/  FFMA.FTZ R15, R158, -UR4, R15 ;  /* 0x800000049e0f7c23 */ /* 0x000fe2000801000f */
[----:B------:R-:W-:Y:S01]  /*4890*/  PLOP3.LUT P3, PT, PT, PT, UP0, 0x80, 0x0 ;  /* 0x000000000000781c */ /* 0x000fe20003f6f008 */
[----:B------:R-:W-:Y:S01]  /*48a0*/  FFMA.FTZ R18, R164, -UR4, R18 ;  /* 0x80000004a4127c23 */ /* 0x000fe20008010012 */
[----:B------:R-:W-:Y:S01]  /*48b0*/  @P1 FSEL R9, R9, -INF , !P4 ;  /* 0xff80000009091808 */ /* 0x000fe20006000000 */
[----:B------:R1:W-:Y:S01]  /*48c0*/  MUFU.EX2 R144, R7 ;  /* 0x0000000700907308 */ /* 0x0003e20000000800 */
[----:B------:R-:W-:Y:S01]  /*48d0*/  @P6 ISETP.GE.AND P6, PT, R4, UR5, PT ;  /* 0x0000000504006c0c */ /* 0x000fe2000bfc6270 */
[----:B------:R-:W-:Y:S02]  /*48e0*/  FFMA.FTZ R17, R157, -UR4, R17 ;  /* 0x800000049d117c23 */ /* 0x000fe40008010011 */
[----:B------:R-:W-:Y:S02]  /*48f0*/  FFMA.FTZ R19, R163, -UR4, R19 ;  /* 0x80000004a3137c23 */ /* 0x000fe40008010013 */
[----:B------:R-:W-:Y:S02]  /*4900*/  @P0 FSEL R10, R10, -INF , !P5 ;  /* 0xff8000000a0a0808 */ /* 0x000fe40006800000 */
[----:B------:R-:W-:Y:S02]  /*4910*/  PLOP3.LUT P0, PT, PT, PT, UP0, 0x80, 0x0 ;  /* 0x000000000000781c */ /* 0x000fe40003f0f008 */
[----:B------:R-:W-:Y:S11]  /*4920*/  PLOP3.LUT P5, PT, PT, PT, UP0, 0x80, 0x0 ;  /* 0x000000000000781c */ /* 0x000ff60003faf008 */
[----:B------:R-:W-:Y:S02]  /*4930*/  @P0 FSEL R12, R12, -INF , !P6 ;  /* 0xff8000000c0c0808 */ /* 0x000fe40007000000 */
[----:B------:R-:W-:Y:S11]  /*4940*/  PLOP3.LUT P0, PT, PT, PT, UP0, 0x80, 0x0 ;  /* 0x000000000000781c */ /* 0x000ff60003f0f008 */
[----:B------:R-:W-:Y:S02]  /*4950*/  @!UPT UIADD3 URZ, URZ, URZ, URZ ;  /* 0x0000003f3f3ff290 */ /* 0x000fe4000fffe03f */
[----:B------:R-:W-:Y:S02]  /*4960*/  @P0 FSEL R14, R14, -INF , !P6 ;  /* 0xff8000000e0e0808 */ /* 0x000fe40007000000 */
[----:B------:R-:W-:Y:S11]  /*4970*/  PLOP3.LUT P0, PT, PT, PT, UP0, 0x80, 0x0 ;  /* 0x000000000000781c */ /* 0x000ff60003f0f008 */
[----:B------:R-:W-:Y:S02]  /*4980*/  @!UPT UIADD3 URZ, URZ, URZ, URZ ;  /* 0x0000003f3f3ff290 */ /* 0x000fe4000fffe03f */
        /* <DEDUP_REMOVED lines=9> */
[C---:B---3--:R-:W-:Y:S01]  /*4a20*/  FMUL.FTZ R140, R154.reuse, 1.4426950216293334961 ;  /* 0x3fb8aa3b9a8c7820 */ /* 0x048fe20000410000 */
[----:B------:R-:W-:Y:S01]  /*4a30*/  FSETP.NEU.FTZ.AND P2, PT, R154, -INF , PT ;  /* 0xff8000009a00780b */ /* 0x000fe20003f5d000 */
[C---:B------:R-:W-:Y:S03]  /*4a40*/  FMUL.FTZ R0, R155.reuse, 1.4426950216293334961 ;  /* 0x3fb8aa3b9b007820 */ /* 0x040fe60000410000 */
[----:B------:R-:W-:Y:S02]  /*4a50*/  FSEL R140, R140, RZ, P2 ;  /* 0x000000ff8c8c7208 */ /* 0x000fe40001000000 */
[----:B------:R-:W-:Y:S02]  /*4a60*/  PLOP3.LUT P2, PT, PT, PT, UP0, 0x80, 0x0 ;  /* 0x000000000000781c */ /* 0x000fe40003f4f008 */
[----:B------:R-:W-:Y:S01]  /*4a70*/  FSETP.NEU.FTZ.AND P1, PT, R155, -INF , PT ;  /* 0xff8000009b00780b */ /* 0x000fe20003f3d000 */
[--C-:B------:R-:W-:Y:S02]  /*4a80*/  FFMA.FTZ R8, R8, c[0x0][0x23c], -R140.reuse ;  /* 0x00008f0008087a23 */ /* 0x100fe4000001088c */
[--C-:B------:R-:W-:Y:S01]  /*4a90*/  FFMA.FTZ R9, R9, c[0x0][0x23c], -R140.reuse ;  /* 0x00008f0009097a23 */ /* 0x100fe2000001088c */
[----:B------:R-:W-:Y:S01]  /*4aa0*/  FSEL R0, R0, RZ, P1 ;  /* 0x000000ff00007208 */ /* 0x000fe20000800000 */
[----:B------:R-:W2:Y:S01]  /*4ab0*/  MUFU.EX2 R154, R8 ;  /* 0x00000008009a7308 */ /* 0x000ea20000000800 */
[----:B------:R-:W-:Y:S01]  /*4ac0*/  PLOP3.LUT P1, PT, PT, PT, UP0, 0x80, 0x0 ;  /* 0x000000000000781c */ /* 0x000fe20003f2f008 */
[----:B------:R-:W-:Y:S02]  /*4ad0*/  FFMA.FTZ R12, R12, c[0x0][0x23c], -R140 ;  /* 0x00008f000c0c7a23 */ /* 0x000fe4000001088c */
[--C-:B------:R-:W-:Y:S02]  /*4ae0*/  FFMA.FTZ R10, R10, c[0x0][0x23c], -R0.reuse ;  /* 0x00008f000a0a7a23 */ /* 0x100fe40000010800 */
[----:B------:R-:W-:Y:S01]  /*4af0*/  @P2 IADD3 R4, R142, 0x9, RZ ;  /* 0x000000098e042810 */ /* 0x000fe20007ffe0ff */
[--C-:B------:R-:W-:Y:S01]  /*4b00*/  FFMA.FTZ R14, R14, c[0x0][0x23c], -R0.reuse ;  /* 0x00008f000e0e7a23 */ /* 0x100fe20000010800 */
[----:B------:R-:W-:Y:S02]  /*4b10*/  PLOP3.LUT P2, PT, PT, PT, UP0, 0x80, 0x0 ;  /* 0x000000000000781c */ /* 0x000fe40003f4f008 */
[----:B------:R-:W-:Y:S01]  /*4b20*/  @P3 ISETP.GE.AND P3, PT, R4, UR5, PT ;  /* 0x0000000504003c0c */ /* 0x000fe2000bf66270 */
[----:B------:R-:W3:Y:S01]  /*4b30*/  MUFU.EX2 R145, R9 ;  /* 0x0000000900917308 */ /* 0x000ee20000000800 */
[----:B-1----:R-:W1:Y:S02]  /*4b40*/  LDSM.16.M88.4 R4, [R217+0xd400] ;  /* 0x00d40000d904783b */ /* 0x002e640000000200 */
[----:B------:R-:W-:Y:S02]  /*4b50*/  @P1 FSEL R11, R11, -INF , !P4 ;  /* 0xff8000000b0b1808 */ /* 0x000fe40006000000 */
[----:B------:R-:W-:Y:S02]  /*4b60*/  PLOP3.LUT P1, PT, PT, PT, UP0, 0x80, 0x0 ;  /* 0x000000000000781c */ /* 0x000fe40003f2f008 */
[----:B------:R-:W-:Y:S01]  /*4b70*/  PLOP3.LUT P4, PT, PT, PT, UP0, 0x80, 0x0 ;  /* 0x000000000000781c */ /* 0x000fe20003f8f008 */
[----:B------:R-:W-:Y:S02]  /*4b80*/  FFMA.FTZ R11, R11, c[0x0][0x23c], -R0 ;  /* 0x00008f000b0b7a23 */ /* 0x000fe40000010800 */
[----:B------:R-:W-:Y:S01]  /*4b90*/  MUFU.EX2 R155, R10 ;  /* 0x0000000a009b7308 */ /* 0x000fe20000000800 */
[----:B--2---:R-:W-:Y:S07]  /*4ba0*/  IMAD.MOV.U32 R146, RZ, RZ, R154 ;  /* 0x000000ffff927224 */ /* 0x004fee00078e009a */
[----:B------:R-:W-:Y:S02]  /*4bb0*/  @P1 FSEL R13, R13, -INF , !P3 ;  /* 0xff8000000d0d1808 */ /* 0x000fe40005800000 */
[----:B------:R-:W-:Y:S01]  /*4bc0*/  PLOP3.LUT P1, PT, PT, PT, UP0, 0x80, 0x0 ;  /* 0x000000000000781c */ /* 0x000fe20003f2f008 */
[----:B------:R-:W2:Y:S01]  /*4bd0*/  MUFU.EX2 R156, R11 ;  /* 0x0000000b009c7308 */ /* 0x000ea20000000800 */
[----:B------:R-:W-:Y:S01]  /*4be0*/  @P4 IADD3 R8, R142, 0x10, RZ ;  /* 0x000000108e084810 */ /* 0x000fe20007ffe0ff */
[----:B------:R-:W-:Y:S01]  /*4bf0*/  FFMA.FTZ R13, R13, c[0x0][0x23c], -R140 ;  /* 0x00008f000d0d7a23 */ /* 0x000fe2000001088c */
[----:B------:R-:W-:Y:S02]  /*4c00*/  PLOP3.LUT P4, PT, PT, PT, UP0, 0x80, 0x0 ;  /* 0x000000000000781c */ /* 0x000fe40003f8f008 */
[----:B------:R-:W-:Y:S02]  /*4c10*/  @P5 ISETP.GE.AND P5, PT, R8, UR5, PT ;  /* 0x0000000508005c0c */ /* 0x000fe4000bfa6270 */
[----:B------:R-:W-:Y:S02]  /*4c20*/  @P2 IADD3 R8, R142, 0x11, RZ ;  /* 0x000000118e082810 */ /* 0x000fe40007ffe0ff */
[----:B------:R-:W-:Y:S01]  /*4c30*/  PLOP3.LUT P2, PT, PT, PT, UP0, 0x80, 0x0 ;  /* 0x000000000000781c */ /* 0x000fe20003f4f008 */
[----:B------:R-:W-:Y:S01]  /*4c40*/  MUFU.EX2 R248, R12 ;  /* 0x0000000c00f87308 */ /* 0x000fe20000000800 */
[----:B------:R-:W-:Y:S02]  /*4c50*/  @P6 ISETP.GE.AND P6, PT, R8, UR5, PT ;  /* 0x0000000508006c0c */ /* 0x000fe4000bfc6270 */
[----:B------:R-:W-:Y:S02]  /*4c60*/  @P1 FSEL R15, R15, -INF , !P3 ;  /* 0xff8000000f0f1808 */ /* 0x000fe40005800000 */
[----:B------:R-:W-:Y:S03]  /*4c70*/  PLOP3.LUT P1, PT, PT, PT, UP0, 0x80, 0x0 ;  /* 0x000000000000781c */ /* 0x000fe60003f2f008 */
[----:B------:R-:W-:Y:S01]  /*4c80*/  FFMA.FTZ R15, R15, c[0x0][0x23c], -R0 ;  /* 0x00008f000f0f7a23 */ /* 0x000fe20000010800 */
[-C--:B-1----:R-:W-:Y:S01]  /*4c90*/  HMMA.16816.F32.BF16 R20, R136, R4.reuse, R20 ;  /* 0x000000048814723c */ /* 0x082fe20000041814 */
[----:B------:R-:W-:Y:S07]  /*4ca0*/  MUFU.EX2 R247, R13 ;  /* 0x0000000d00f77308 */ /* 0x000fee0000000800 */
[C---:B------:R-:W-:Y:S03]  /*4cb0*/  HMMA.16816.F32.BF16 R24, R132.reuse, R4, R24 ;  /* 0x000000048418723c */ /* 0x040fe60000041818 */
[----:B------:R-:W-:Y:S01]  /*4cc0*/  MUFU.EX2 R252, R14 ;  /* 0x0000000e00fc7308 */ /* 0x000fe20000000800 */
[----:B------:R-:W-:Y:S02]  /*4cd0*/  @P1 FSEL R17, R17, -INF , !P3 ;  /* 0xff80000011111808 */ /* 0x000fe40005800000 */
[----:B------:R-:W-:Y:S02]  /*4ce0*/  PLOP3.LUT P1, PT, PT, PT, UP0, 0x80, 0x0 ;  /* 0x000000000000781c */ /* 0x000fe40003f2f008 */
[-C--:B------:R-:W-:Y:S04]  /*4cf0*/  HMMA.16816.F32.BF16 R28, R132, R6.reuse, R28 ;  /* 0x00000006841c723c */ /* 0x080fe8000004181c */
[----:B------:R-:W-:Y:S01]  /*4d00*/  FFMA.FTZ R17, R17, c[0x0][0x23c], -R143 ;  /* 0x00008f0011117a23 */ /* 0x000fe2000001088f */
[----:B------:R-:W-:Y:S03]  /*4d10*/  MUFU.EX2 R249, R15 ;  /* 0x0000000f00f97308 */ /* 0x000fe60000000800 */
[----:B------:R-:W-:Y:S04]  /*4d20*/  HMMA.16816.F32.BF16 R32, R136, R6, R32 ;  /* 0x000000068820723c */ /* 0x000fe80000041820 */
[----:B------:R-:W-:Y:S01]  /*4d30*/  @P1 FSEL R19, R19, -INF , !P3 ;  /* 0xff80000013131808 */ /* 0x000fe20005800000 */
[----:B------:R-:W-:Y:S01]  /*4d40*/  FFMA.FTZ R21, R149, -UR4, R21 ;  /* 0x8000000495157c23 */ /* 0x000fe20008010015 */
[----:B------:R-:W-:Y:S01]  /*4d50*/  PLOP3.LUT P1, PT, PT, PT, UP0, 0x80, 0x0 ;  /* 0x000000000000781c */ /* 0x000fe20003f2f008 */
[----:B------:R-:W-:Y:S01]  /*4d60*/  FFMA.FTZ R20, R159, -UR4, R20 ;  /* 0x800000049f147c23 */ /* 0x000fe20008010014 */
[----:B------:R-:W-:Y:S01]  /*4d70*/  PLOP3.LUT P3, PT, PT, PT, UP0, 0x80, 0x0 ;  /* 0x000000000000781c */ /* 0x000fe20003f6f008 */
[----:B------:R-:W-:Y:S01]  /*4d80*/  FFMA.FTZ R22, R151, -UR4, R22 ;  /* 0x8000000497167c23 */ /* 0x000fe20008010016 */
[----:B------:R-:W1:Y:S02]  /*4d90*/  MUFU.EX2 R229, R17 ;  /* 0x0000001100e57308 */ /* 0x000e640000000800 */
[----:B------:R-:W-:Y:S01]  /*4da0*/  @P0 FSEL R20, R20, -INF , !P5 ;  /* 0xff80000014140808 */ /* 0x000fe20006800000 */
[----:B------:R-:W-:Y:S01]  /*4db0*/  FFMA.FTZ R23, R157, -UR4, R23 ;  /* 0x800000049d177c23 */ /* 0x000fe20008010017 */
[----:B------:R-:W-:Y:S01]  /*4dc0*/  PLOP3.LUT P0, PT, PT, PT, UP0, 0x80, 0x0 ;  /* 0x000000000000781c */ /* 0x000fe20003f0f008 */
[----:B------:R-:W-:Y:S02]  /*4dd0*/  FFMA.FTZ R26, R161, -UR4, R26 ;  /* 0x80000004a11a7c23 */ /* 0x000fe4000801001a */
[----:B------:R-:W-:Y:S02]  /*4de0*/  FFMA.FTZ R25, R148, -UR4, R25 ;  /* 0x8000000494197c23 */ /* 0x000fe40008010019 */
[----:B------:R-:W-:Y:S01]  /*4df0*/  @P1 FSEL R21, R21, -INF , !P6 ;  /* 0xff80000015151808 */ /* 0x000fe20007000000 */
[----:B------:R-:W-:Y:S01]  /*4e00*/  FFMA.FTZ R24, R150, -UR4, R24 ;  /* 0x8000000496187c23 */ /* 0x000fe20008010018 */
[----:B------:R-:W-:Y:S01]  /*4e10*/  PLOP3.LUT P1, PT, PT, PT, UP0, 0x80, 0x0 ;  /* 0x000000000000781c */ /* 0x000fe20003f2f008 */
[----:B------:R-:W-:Y:S01]  /*4e20*/  FFMA.FTZ R27, R160, -UR4, R27 ;  /* 0x80000004a01b7c23 */ /* 0x000fe2000801001b */
[----:B------:R-:W-:Y:S01]  /*4e30*/  @P3 IADD3 R4, R142, 0x18, RZ ;  /* 0x000000188e043810 */ /* 0x000fe20007ffe0ff */
[----:B------:R-:W-:Y:S01]  /*4e40*/  FFMA.FTZ R29, R165, -UR4, R29 ;  /* 0x80000004a51d7c23 */ /* 0x000fe2000801001d */
[----:B------:R-:W-:Y:S01]  /*4e50*/  @P2 FSEL R24, R24, -INF , !P5 ;  /* 0xff80000018182808 */ /* 0x000fe20006800000 */
[----:B------:R-:W-:Y:S01]  /*4e60*/  FFMA.FTZ R28, R166, -UR4, R28 ;  /* 0x80000004a61c7c23 */ /* 0x000fe2000801001c */
[----:B------:R-:W-:Y:S01]  /*4e70*/  @P0 FSEL R22, R22, -INF , !P5 ;  /* 0xff80000016160808 */ /* 0x000fe20006800000 */
[----:B------:R-:W-:Y:S01]  /*4e80*/  FFMA.FTZ R32, R153, -UR4, R32 ;  /* 0x8000000499207c23 */ /* 0x000fe20008010020 */
[----:B------:R-:W-:Y:S01]  /*4e90*/  PLOP3.LUT P0, PT, PT, PT, UP0, 0x80, 0x0 ;  /* 0x000000000000781c */ /* 0x000fe20003f0f008 */
[----:B------:R-:W-:Y:S01]  /*4ea0*/  FFMA.FTZ R30, R150, -UR4, R30 ;  /* 0x80000004961e7c23 */ /* 0x000fe2000801001e */
[----:B------:R-:W-:Y:S01]  /*4eb0*/  PLOP3.LUT P2, PT, PT, PT, UP0, 0x80, 0x0 ;  /* 0x000000000000781c */ /* 0x000fe20003f4f008 */
[----:B------:R-:W-:Y:S01]  /*4ec0*/  FFMA.FTZ R34, R159, -UR4, R34 ;  /* 0x800000049f227c23 */ /* 0x000fe20008010022 */
[----:B------:R-:W-:Y:S01]  /*4ed0*/  @P4 IADD3 R142, R142, 0x19, RZ ;  /* 0x000000198e8e4810 */ /* 0x000fe20007ffe0ff */
[----:B------:R-:W-:Y:S01]  /*4ee0*/  FFMA.FTZ R33, R152, -UR4, R33 ;  /* 0x8000000498217c23 */ /* 0x000fe20008010021 */
[----:B------:R-:W-:Y:S01]  /*4ef0*/  @P1 FSEL R23, R23, -INF , !P6 ;  /* 0xff80000017171808 */ /* 0x000fe20007000000 */
[----:B------:R-:W-:Y:S01]  /*4f00*/  FFMA.FTZ R31, R148, -UR4, R31 ;  /* 0x80000004941f7c23 */ /* 0x000fe2000801001f */
[----:B------:R-:W-:Y:S01]  /*4f10*/  PLOP3.LUT P1, PT, PT, PT, UP0, 0x80, 0x0 ;  /* 0x000000000000781c */ /* 0x000fe20003f2f008 */
[--C-:B------:R-:W-:Y:S02]  /*4f20*/  FFMA.FTZ R20, R20, c[0x0][0x23c], -R143.reuse ;  /* 0x00008f0014147a23 */ /* 0x100fe4000001088f */
[----:B------:R-:W-:Y:S02]  /*4f30*/  FFMA.FTZ R21, R21, c[0x0][0x23c], -R143 ;  /* 0x00008f0015157a23 */ /* 0x000fe4000001088f */
[----:B------:R-:W-:Y:S01]  /*4f40*/  @P0 FSEL R25, R25, -INF , !P6 ;  /* 0xff80000019190808 */ /* 0x000fe20007000000 */
[----:B------:R-:W-:Y:S01]  /*4f50*/  FFMA.FTZ R19, R19, c[0x0][0x23c], -R141 ;  /* 0x00008f0013137a23 */ /* 0x000fe2000001088d */
[----:B------:R-:W-:Y:S01]  /*4f60*/  PLOP3.LUT P0, PT, PT, PT, UP0, 0x80, 0x0 ;  /* 0x000000000000781c */ /* 0x000fe20003f0f008 */
[--C-:B------:R-:W-:Y:S01]  /*4f70*/  FFMA.FTZ R24, R24, c[0x0][0x23c], -R140.reuse ;  /* 0x00008f0018187a23 */ /* 0x100fe2000001088c */
[----:B------:R-:W-:Y:S01]  /*4f80*/  @P2 ISETP.GE.AND P3, PT, R4, UR5, PT ;  /* 0x0000000504002c0c */ /* 0x000fe2000bf66270 */
[----:B------:R-:W4:Y:S01]  /*4f90*/  MUFU.EX2 R242, R19 ;  /* 0x0000001300f27308 */ /* 0x000f220000000800 */
[----:B------:R-:W-:Y:S01]  /*4fa0*/  PLOP3.LUT P2, PT, PT, PT, UP0, 0x80, 0x0 ;  /* 0x000000000000781c */ /* 0x000fe20003f4f008 */
[----:B------:R-:W-:Y:S01]  /*4fb0*/  FFMA.FTZ R25, R25, c[0x0][0x23c], -R140 ;  /* 0x00008f0019197a23 */ /* 0x000fe2000001088c */
[----:B------:R-:W-:Y:S01]  /*4fc0*/  @P1 FSEL R26, R26, -INF , !P5 ;  /* 0xff8000001a1a1808 */ /* 0x000fe20006800000 */
[----:B---3--:R-:W-:Y:S01]  /*4fd0*/  IMAD.MOV.U32 R159, RZ, RZ, R145 ;  /* 0x000000ffff9f7224 */ /* 0x008fe200078e0091 */
[----:B------:R-:W-:Y:S01]  /*4fe0*/  PLOP3.LUT P1, PT, PT, PT, UP0, 0x80, 0x0 ;  /* 0x000000000000781c */ /* 0x000fe20003f2f008 */
[----:B--2---:R-:W-:Y:S01]  /*4ff0*/  IMAD.MOV.U32 R166, RZ, RZ, R156 ;  /* 0x000000ffffa67224 */ /* 0x004fe200078e009c */
[----:B------:R-:W-:Y:S01]  /*5000*/  F2FP.BF16.PACK_AB R4, R245, R246 ;  /* 0x000000f6f504723e */ /* 0x000fe200000010ff */
[--C-:B------:R-:W-:Y:S01]  /*5010*/  FFMA.FTZ R26, R26, c[0x0][0x23c], -R0.reuse ;  /* 0x00008f001a1a7a23 */ /* 0x100fe20000010800 */
[----:B------:R-:W-:Y:S01]  /*5020*/  F2FP.BF16.PACK_AB R6, R159, R146 ;  /* 0x000000929f06723e */ /* 0x000fe200000010ff */
[----:B------:R-:W-:Y:S01]  /*5030*/  IMAD.MOV.U32 R165, RZ, RZ, R155 ;  /* 0x000000ffffa57224 */ /* 0x000fe200078e009b */
[----:B------:R-:W-:Y:S01]  /*5040*/  @P0 FSEL R27, R27, -INF , !P6 ;  /* 0xff8000001b1b0808 */ /* 0x000fe20007000000 */
[----:B------:R1:W-:Y:S01]  /*5050*/  STS [R233+0x13000], R4 ;  /* 0x01300004e9007388 */ /* 0x0003e20000000800 */
[----:B------:R-:W-:Y:S01]  /*5060*/  PLOP3.LUT P0, PT, PT, PT, UP0, 0x80, 0x0 ;  /* 0x000000000000781c */ /* 0x000fe20003f0f008 */
[--C-:B------:R-:W-:Y:S01]  /*5070*/  FFMA.FTZ R22, R22, c[0x0][0x23c], -R141.reuse ;  /* 0x00008f0016167a23 */ /* 0x100fe2000001088d */
[----:B------:R-:W-:Y:S01]  /*5080*/  @P2 FSEL R28, R28, -INF , !P3 ;  /* 0xff8000001c1c2808 */ /* 0x000fe20005800000 */
[----:B------:R-:W-:Y:S01]  /*5090*/  FFMA.FTZ R27, R27, c[0x0][0x23c], -R0 ;  /* 0x00008f001b1b7a23 */ /* 0x000fe20000010800 */
[----:B------:R-:W-:Y:S01]  /*50a0*/  PLOP3.LUT P2, PT, PT, PT, UP0, 0x80, 0x0 ;  /* 0x000000000000781c */ /* 0x000fe20003f4f008 */
[----:B------:R-:W-:Y:S01]  /*50b0*/  FFMA.FTZ R23, R23, c[0x0][0x23c], -R141 ;  /* 0x00008f0017177a23 */ /* 0x000fe2000001088d */
[----:B------:R-:W-:Y:S01]  /*50c0*/  @P1 ISETP.GE.AND P1, PT, R142, UR5, PT ;  /* 0x000000058e001c0c */ /* 0x000fe2000bf26270 */
[----:B------:R-:W-:Y:S01]  /*50d0*/  FFMA.FTZ R28, R28, c[0x0][0x23c], -R140 ;  /* 0x00008f001c1c7a23 */ /* 0x000fe2000001088c */
[----:B------:R-:W-:Y:S01]  /*50e0*/  F2FP.BF16.PACK_AB R5, R166, R165 ;  /* 0x000000a5a605723e */ /* 0x000fe200000010ff */
[----:B------:R-:W2:Y:S01]  /*50f0*/  LDL R142, [R1+0x3c] ;  /* 0x00003c00018e7983 */ /* 0x000ea20000100800 */
[----:B------:R-:W-:Y:S01]  /*5100*/  MUFU.EX2 R162, R20 ;  /* 0x0000001400a27308 */ /* 0x000fe20000000800 */
[----:B------:R-:W-:Y:S06]  /*5110*/  FFMA.FTZ R35, R149, -UR4, R35 ;  /* 0x8000000495237c23 */ /* 0x000fec0008010023 */
[----:B------:R-:W-:Y:S02]  /*5120*/  @P2 FSEL R30, R30, -INF , !P3 ;  /* 0xff8000001e1e2808 */ /* 0x000fe40005800000 */
[----:B------:R-:W-:Y:S01]  /*5130*/  @P0 FSEL R29, R29, -INF , !P1 ;  /* 0xff8000001d1d0808 */ /* 0x000fe20004800000 */
[----:B------:R-:W-:Y:S01]  /*5140*/  MUFU.EX2 R158, R21 ;  /* 0x00000015009e7308 */ /* 0x000fe20000000800 */
[----:B------:R-:W-:Y:S01]  /*5150*/  PLOP3.LUT P0, PT, PT, PT, UP0, 0x80, 0x0 ;  /* 0x000000000000781c */ /* 0x000fe20003f0f008 */
[----:B------:R-:W-:Y:S01]  /*5160*/  FFMA.FTZ R30, R30, c[0x0][0x23c], -R0 ;  /* 0x00008f001e1e7a23 */ /* 0x000fe20000010800 */
[----:B------:R-:W-:Y:S01]  /*5170*/  PLOP3.LUT P2, PT, PT, PT, UP0, 0x80, 0x0 ;  /* 0x000000000000781c */ /* 0x000fe20003f4f008 */
[----:B------:R-:W-:Y:S01]  /*5180*/  FFMA.FTZ R140, R29, c[0x0][0x23c], -R140 ;  /* 0x00008f001d8c7a23 */ /* 0x000fe2000001088c */
[----:B-1----:R-:W-:Y:S05]  /*5190*/  F2FP.BF16.PACK_AB R4, R229, R241 ;  /* 0x000000f1e504723e */ /* 0x002fea00000010ff */
[----:B------:R1:W-:Y:S04]  /*51a0*/  MUFU.EX2 R154, R140 ;  /* 0x0000008c009a7308 */ /* 0x0003e80000000800 */
[----:B------:R-:W-:Y:S02]  /*51b0*/  @P0 FSEL R32, R32, -INF , !P3 ;  /* 0xff80000020200808 */ /* 0x000fe40005800000 */
[----:B------:R-:W-:Y:S02]  /*51c0*/  PLOP3.LUT P0, PT, PT, PT, UP0, 0x80, 0x0 ;  /* 0x000000000000781c */ /* 0x000fe40003f0f008 */
[----:B------:R-:W-:Y:S01]  /*51d0*/  @P2 FSEL R33, R33, -INF , !P1 ;  /* 0xff80000021212808 */ /* 0x000fe20004800000 */
[--C-:B------:R-:W-:Y:S01]  /*51e0*/  FFMA.FTZ R32, R32, c[0x0][0x23c], -R143.reuse ;  /* 0x00008f0020207a23 */ /* 0x100fe2000001088f */
[----:B------:R-:W-:Y:S01]  /*51f0*/  MUFU.EX2 R164, R22 ;  /* 0x0000001600a47308 */ /* 0x000fe20000000800 */
[----:B------:R-:W-:Y:S02]  /*5200*/  PLOP3.LUT P2, PT, PT, PT, UP0, 0x80, 0x0 ;  /* 0x000000000000781c */ /* 0x000fe40003f4f008 */
[----:B------:R-:W-:Y:S06]  /*5210*/  FFMA.FTZ R143, R33, c[0x0][0x23c], -R143 ;  /* 0x00008f00218f7a23 */ /* 0x000fec000001088f */
[----:B------:R-:W-:Y:S01]  /*5220*/  @P0 FSEL R34, R34, -INF , !P3 ;  /* 0xff80000022220808 */ /* 0x000fe20005800000 */
[----:B------:R3:W-:Y:S01]  /*5230*/  MUFU.EX2 R150, R143 ;  /* 0x0000008f00967308 */ /* 0x0007e20000000800 */
[----:B------:R-:W-:Y:S01]  /*5240*/  PLOP3.LUT P0, PT, PT, PT, UP0, 0x80, 0x0 ;  /* 0x000000000000781c */ /* 0x000fe20003f0f008 */
[----:B-1----:R-:W2:Y:S02]  /*5250*/  LDL R140, [R1+0x38] ;  /* 0x00003800018c7983 */ /* 0x002ea40000100800 */
[----:B------:R-:W-:Y:S01]  /*5260*/  @P2 FSEL R35, R35, -INF , !P1 ;  /* 0xff80000023232808 */ /* 0x000fe20004800000 */
[--C-:B------:R-:W-:Y:S05]  /*5270*/  FFMA.FTZ R34, R34, c[0x0][0x23c], -R141.reuse ;  /* 0x00008f0022227a23 */ /* 0x100fea000001088d */
[----:B------:R-:W1:Y:S01]  /*5280*/  MUFU.EX2 R163, R23 ;  /* 0x0000001700a37308 */ /* 0x000e620000000800 */
[----:B------:R-:W-:Y:S03]  /*5290*/  FFMA.FTZ R141, R35, c[0x0][0x23c], -R141 ;  /* 0x00008f00238d7a23 */ /* 0x000fe6000001088d */
[----:B------:R-:W-:Y:S05]  /*52a0*/  @P0 FSEL R31, R31, -INF , !P1 ;  /* 0xff8000001f1f0808 */ /* 0x000fea0004800000 */
[----:B------:R-:W-:Y:S01]  /*52b0*/  FFMA.FTZ R0, R31, c[0x0][0x23c], -R0 ;  /* 0x00008f001f007a23 */ /* 0x000fe20000010800 */
[----:B------:R-:W1:Y:S01]  /*52c0*/  MUFU.EX2 R151, R32 ;  /* 0x0000002000977308 */ /* 0x000e620000000800 */
[----:B---3--:R-:W-:Y:S05]  /*52d0*/  IMAD.MOV.U32 R143, RZ, RZ, R144 ;  /* 0x000000ffff8f7224 */ /* 0x008fea00078e0090 */
[----:B------:R-:W-:Y:S04]  /*52e0*/  F2FP.BF16.PACK_AB R7, R143, R244 ;  /* 0x000000f48f07723e */ /* 0x000fe800000010ff */
[----:B------:R4:W-:Y:S01]  /*52f0*/  MUFU.EX2 R153, R0 ;  /* 0x0000000000997308 */ /* 0x0009e20000000800 */
[----:B------:R3:W-:Y:S04]  /*5300*/  STS [R233+0x13400], R7 ;  /* 0x01340007e9007388 */ /* 0x0007e80000000800 */
[----:B------:R1:W-:Y:S05]  /*5310*/  STS [R232+0x13000], R4 ;  /* 0x01300004e8007388 */ /* 0x0003ea0000000800 */
[----:B------:R-:W-:Y:S10]  /*5320*/  MUFU.EX2 R152, R34 ;  /* 0x0000002200987308 */ /* 0x000ff40000000800 */
[----:B------:R-:W-:Y:S01]  /*5330*/  MUFU.EX2 R149, R141 ;  /* 0x0000008d00957308 */ /* 0x000fe20000000800 */
[----:B----4-:R-:W-:Y:S05]  /*5340*/  F2FP.BF16.PACK_AB R0, R242, R243 ;  /* 0x000000f3f200723e */ /* 0x010fea00000010ff */
[----:B------:R4:W-:Y:S01]  /*5350*/  STS [R232+0x13400], R0 ;  /* 0x01340000e8007388 */ /* 0x0009e20000000800 */
[----:B---3--:R-:W-:Y:S03]  /*5360*/  F2FP.BF16.PACK_AB R7, R247, R248 ;  /* 0x000000f8f707723e */ /* 0x008fe600000010ff */
[----:B------:R-:W-:Y:S01]  /*5370*/  MUFU.EX2 R167, R24 ;  /* 0x0000001800a77308 */ /* 0x000fe20000000800 */
[----:B------:R3:W-:Y:S01]  /*5380*/  STS [R233+0x14000], R6 ;  /* 0x01400006e9007388 */ /* 0x0007e20000000800 */
[----:B-1----:R-:W-:Y:S03]  /*5390*/  F2FP.BF16.PACK_AB R4, R163, R164 ;  /* 0x000000a4a304723e */ /* 0x002fe600000010ff */
[----:B------:R1:W-:Y:S04]  /*53a0*/  STS [R233+0x14400], R5 ;  /* 0x01440005e9007388 */ /* 0x0003e80000000800 */
[----:B------:R1:W-:Y:S01]  /*53b0*/  STS [R232+0x14000], R7 ;  /* 0x01400007e8007388 */ /* 0x0003e20000000800 */
[----:B------:R-:W1:Y:S10]  /*53c0*/  MUFU.EX2 R161, R25 ;  /* 0x0000001900a17308 */ /* 0x000e740000000800 */
[----:B------:R-:W-:Y:S01]  /*53d0*/  MUFU.EX2 R160, R26 ;  /* 0x0000001a00a07308 */ /* 0x000fe20000000800 */
[----:B----4-:R-:W-:Y:S02]  /*53e0*/  F2FP.BF16.PACK_AB R0, R150, R151 ;  /* 0x000000979600723e */ /* 0x010fe400000010ff */
[----:B---3--:R-:W-:Y:S02]  /*53f0*/  F2FP.BF16.PACK_AB R6, R249, R252 ;  /* 0x000000fcf906723e */ /* 0x008fe400000010ff */
[----:B-1----:R-:W-:Y:S03]  /*5400*/  F2FP.BF16.PACK_AB R5, R158, R162 ;  /* 0x000000a29e05723e */ /* 0x002fe600000010ff */
[----:B------:R1:W-:Y:S02]  /*5410*/  STS [R232+0x14400], R6 ;  /* 0x01440006e8007388 */ /* 0x0003e40000000800 */
[----:B------:R-:W1:Y:S01]  /*5420*/  MUFU.EX2 R157, R27 ;  /* 0x0000001b009d7308 */ /* 0x000e620000000800 */
[----:B------:R-:W-:Y:S01]  /*5430*/  F2FP.BF16.PACK_AB R7, R161, R167 ;  /* 0x000000a7a107723e */ /* 0x000fe200000010ff */
[----:B------:R3:W-:Y:S04]  /*5440*/  STS [R231+0x13000], R5 ;  /* 0x01300005e7007388 */ /* 0x0007e80000000800 */
[----:B------:R4:W-:Y:S04]  /*5450*/  STS [R231+0x13400], R4 ;  /* 0x01340004e7007388 */ /* 0x0009e80000000800 */
[----:B------:R-:W4:Y:S01]  /*5460*/  MUFU.EX2 R155, R28 ;  /* 0x0000001c009b7308 */ /* 0x000f220000000800 */
[----:B------:R4:W-:Y:S09]  /*5470*/  STS [R230+0x13000], R0 ;  /* 0x01300000e6007388 */ /* 0x0009f20000000800 */
[----:B------:R-:W4:Y:S01]  /*5480*/  MUFU.EX2 R156, R30 ;  /* 0x0000001e009c7308 */ /* 0x000f220000000800 */
[----:B-1----:R-:W-:Y:S02]  /*5490*/  F2FP.BF16.PACK_AB R6, R157, R160 ;  /* 0x000000a09d06723e */ /* 0x002fe400000010ff */
[----:B---3--:R-:W-:Y:S05]  /*54a0*/  F2FP.BF16.PACK_AB R5, R149, R152 ;  /* 0x000000989505723e */ /* 0x008fea00000010ff */
[----:B------:R-:W-:Y:S01]  /*54b0*/  STS [R230+0x13400], R5 ;  /* 0x01340005e6007388 */ /* 0x000fe20000000800 */
[----:B----4-:R-:W-:Y:S03]  /*54c0*/  F2FP.BF16.PACK_AB R4, R154, R155 ;  /* 0x0000009b9a04723e */ /* 0x010fe600000010ff */
[----:B------:R-:W-:Y:S04]  /*54d0*/  STS [R231+0x14000], R7 ;  /* 0x01400007e7007388 */ /* 0x000fe80000000800 */
[----:B------:R-:W-:Y:S01]  /*54e0*/  STS [R231+0x14400], R6 ;  /* 0x01440006e7007388 */ /* 0x000fe20000000800 */
[----:B------:R-:W-:Y:S03]  /*54f0*/  F2FP.BF16.PACK_AB R0, R153, R156 ;  /* 0x0000009c9900723e */ /* 0x000fe600000010ff */
[----:B------:R-:W-:Y:S04]  /*5500*/  STS [R230+0x14000], R4 ;  /* 0x01400004e6007388 */ /* 0x000fe80000000800 */
[----:B------:R-:W-:Y:S04]  /*5510*/  STS [R230+0x14400], R0 ;  /* 0x01440000e6007388 */ /* 0x000fe80000000800 */
[----:B------:R-:W1:Y:S08]  /*5520*/  LDSM.16.M88.4 R32, [R219+0x6000] ;  /* 0x00600000db20783b */ /* 0x000e700000000200 */
[----:B------:R-:W3:Y:S08]  /*5530*/  LDSM.16.M88.4 R28, [R219+0x6800] ;  /* 0x00680000db1c783b */ /* 0x000ef00000000200 */
[----:B------:R-:W4:Y:S08]  /*5540*/  LDSM.16.M88.4 R132, [R220+0x6000] ;  /* 0x00600000dc84783b */ /* 0x000f300000000200 */
[----:B------:R-:W4:Y:S01]  /*5550*/  LDSM.16.M88.4 R136, [R220+0x6800] ;  /* 0x00680000dc88783b */ /* 0x000f220000000200 */
[-C--:B-1----:R-:W-:Y:S08]  /*5560*/  HMMA.16816.F32.BF16 R4, R32, R168.reuse, RZ ;  /* 0x000000a82004723c */ /* 0x082ff000000418ff */
[C---:B---3--:R-:W-:Y:S08]  /*5570*/  HMMA.16816.F32.BF16 R8, R28.reuse, R168, RZ ;  /* 0x000000a81c08723c */ /* 0x048ff000000418ff */
[-C--:B------:R-:W-:Y:S08]  /*5580*/  HMMA.16816.F32.BF16 R12, R28, R170.reuse, RZ ;  /* 0x000000aa1c0c723c */ /* 0x080ff000000418ff */
[C---:B------:R-:W-:Y:S08]  /*5590*/  HMMA.16816.F32.BF16 R16, R32.reuse, R170, RZ ;  /* 0x000000aa2010723c */ /* 0x040ff000000418ff */
[-C--:B------:R-:W-:Y:S08]  /*55a0*/  HMMA.16816.F32.BF16 R20, R32, R172.reuse, RZ ;  /* 0x000000ac2014723c */ /* 0x080ff000000418ff */
[C---:B------:R-:W-:Y:S08]  /*55b0*/  HMMA.16816.F32.BF16 R24, R28.reuse, R172, RZ ;  /* 0x000000ac1c18723c */ /* 0x040ff000000418ff */
[-C--:B------:R-:W-:Y:S08]  /*55c0*/  HMMA.16816.F32.BF16 R28, R28, R174.reuse, RZ ;  /* 0x000000ae1c1c723c */ /* 0x080ff000000418ff */
[----:B------:R-:W-:Y:S08]  /*55d0*/  HMMA.16816.F32.BF16 R32, R32, R174, RZ ;  /* 0x000000ae2020723c */ /* 0x000ff000000418ff */
[-C--:B----4-:R-:W-:Y:S08]  /*55e0*/  HMMA.16816.F32.BF16 R4, R132, R176.reuse, R4 ;  /* 0x000000b08404723c */ /* 0x090ff00000041804 */
[C---:B------:R-:W-:Y:S04]  /*55f0*/  HMMA.16816.F32.BF16 R8, R136.reuse, R176, R8 ;  /* 0x000000b08808723c */ /* 0x040fe80000041808 */
[----:B--2---:R-:W-:Y:S04]  /*5600*/  IADD3 R144, P0, R142, UR13, RZ ;  /* 0x0000000d8e907c10 */ /* 0x004fe8000ff1e0ff */
[-C--:B------:R-:W-:Y:S08]  /*5610*/  HMMA.16816.F32.BF16 R12, R136, R178.reuse, R12 ;  /* 0x000000b2880c723c */ /* 0x080ff0000004180c */
[C---:B------:R-:W-:Y:S08]  /*5620*/  HMMA.16816.F32.BF16 R16, R132.reuse, R178, R16 ;  /* 0x000000b28410723c */ /* 0x040ff00000041810 */
[-C--:B------:R-:W-:Y:S08]  /*5630*/  HMMA.16816.F32.BF16 R20, R132, R180.reuse, R20 ;  /* 0x000000b48414723c */ /* 0x080ff00000041814 */
[C---:B------:R-:W-:Y:S08]  /*5640*/  HMMA.16816.F32.BF16 R24, R136.reuse, R180, R24 ;  /* 0x000000b48818723c */ /* 0x040ff00000041818 */
[-C--:B------:R-:W-:Y:S01]  /*5650*/  HMMA.16816.F32.BF16 R28, R136, R182.reuse, R28 ;  /* 0x000000b6881c723c */ /* 0x080fe2000004181c */
[----:B------:R-:W1:Y:S03]  /*5660*/  LDSM.16.M88.4 R136, [R219+0x7000] ;  /* 0x00700000db88783b */ /* 0x000e660000000200 */
[----:B------:R-:W-:Y:S02]  /*5670*/  IADD3.X R145, R140, UR12, RZ, P0, !PT ;  /* 0x0000000c8c917c10 */ /* 0x000fe400087fe4ff */
[----:B------:R-:W-:Y:S02]  /*5680*/  PLOP3.LUT P0, PT, PT, PT, UP4, 0x80, 0x0 ;  /* 0x000000000000781c */ /* 0x000fe40003f0f048 */
[----:B------:R-:W-:Y:S01]  /*5690*/  HMMA.16816.F32.BF16 R32, R132, R182, R32 ;  /* 0x000000b68420723c */ /* 0x000fe20000041820 */
[----:B------:R-:W2:Y:S08]  /*56a0*/  LDSM.16.M88.4 R132, [R219+0x7800] ;  /* 0x00780000db84783b */ /* 0x000eb00000000200 */
[----:B------:R-:W3:Y:S04]  /*56b0*/  LDG.E R142, [R144.64] ;  /* 0x00000006908e7981 */ /* 0x000ee8000c1e1900 */
[----:B------:R-:W4:Y:S04]  /*56c0*/  LDG.E R141, [R144.64+0x20] ;  /* 0x00002006908d7981 */ /* 0x000f28000c1e1900 */
[----:B------:R-:W3:Y:S04]  /*56d0*/  LDG.E R140, [R144.64+0x80] ;  /* 0x00008006908c7981 */ /* 0x000ee8000c1e1900 */
[----:B------:R3:W3:Y:S01]  /*56e0*/  LDG.E R0, [R144.64+0xa0] ;  /* 0x0000a00690007981 */ /* 0x0006e2000c1e1900 */
[-C--:B-1----:R-:W-:Y:S08]  /*56f0*/  HMMA.16816.F32.BF16 R4, R136, R184.reuse, R4 ;  /* 0x000000b88804723c */ /* 0x082ff00000041804 */
[C---:B--2---:R-:W-:Y:S08]  /*5700*/  HMMA.16816.F32.BF16 R8, R132.reuse, R184, R8 ;  /* 0x000000b88408723c */ /* 0x044ff00000041808 */
[-C--:B------:R-:W-:Y:S08]  /*5710*/  HMMA.16816.F32.BF16 R12, R132, R186.reuse, R12 ;  /* 0x000000ba840c723c */ /* 0x080ff0000004180c */
[C---:B------:R-:W-:Y:S08]  /*5720*/  HMMA.16816.F32.BF16 R16, R136.reuse, R186, R16 ;  /* 0x000000ba8810723c */ /* 0x040ff00000041810 */
[-C--:B------:R-:W-:Y:S08]  /*5730*/  HMMA.16816.F32.BF16 R20, R136, R188.reuse, R20 ;  /* 0x000000bc8814723c */ /* 0x080ff00000041814 */
[C---:B------:R-:W-:Y:S08]  /*5740*/  HMMA.16816.F32.BF16 R24, R132.reuse, R188, R24 ;  /* 0x000000bc8418723c */ /* 0x040ff00000041818 */
[-C--:B------:R-:W-:Y:S01]  /*5750*/  HMMA.16816.F32.BF16 R28, R132, R190.reuse, R28 ;  /* 0x000000be841c723c */ /* 0x080fe2000004181c */
[----:B------:R-:W1:Y:S07]  /*5760*/  LDSM.16.M88.4 R132, [R220+0x7000] ;  /* 0x00700000dc84783b */ /* 0x000e6e0000000200 */
[----:B------:R-:W-:Y:S01]  /*5770*/  HMMA.16816.F32.BF16 R32, R136, R190, R32 ;  /* 0x000000be8820723c */ /* 0x000fe20000041820 */
[----:B------:R-:W2:Y:S07]  /*5780*/  LDSM.16.M88.4 R136, [R220+0x7800] ;  /* 0x00780000dc88783b */ /* 0x000eae0000000200 */
        /* <DEDUP_REMOVED lines=23> */
[C---:B---3--:R-:W-:Y:S01]  /*5900*/  FADD.FTZ R4, -R142.reuse, R4 ;  /* 0x000000048e047221 */ /* 0x048fe20000010100 */
[C---:B------:R-:W-:Y:S04]  /*5910*/  HMMA.16816.F32.BF16 R16, R132.reuse, R210, R16 ;  /* 0x000000d28410723c */ /* 0x040fe80000041810 */
[----:B------:R-:W-:Y:S02]  /*5920*/  FADD.FTZ R5, -R142, R5 ;  /* 0x000000058e057221 */ /* 0x000fe40000010100 */
[----:B------:R-:W-:Y:S02]  /*5930*/  FMUL.FTZ R147, R246, R4 ;  /* 0x00000004f6937220 */ /* 0x000fe40000410000 */
[----:B------:R-:W-:Y:S01]  /*5940*/  IMAD.MOV.U32 R4, RZ, RZ, R146 ;  /* 0x000000ffff047224 */ /* 0x000fe200078e0092 */
[-C--:B------:R-:W-:Y:S03]  /*5950*/  HMMA.16816.F32.BF16 R20, R132, R212.reuse, R20 ;  /* 0x000000d48414723c */ /* 0x080fe60000041814 */
[----:B------:R-:W-:Y:S02]  /*5960*/  FADD.FTZ R8, -R140, R8 ;  /* 0x000000088c087221 */ /* 0x000fe40000010100 */
[----:B----4-:R-:W-:Y:S02]  /*5970*/  FADD.FTZ R6, -R141, R6 ;  /* 0x000000068d067221 */ /* 0x010fe40000010100 */
[----:B------:R-:W-:Y:S01]  /*5980*/  IMAD.MOV.U32 R246, RZ, RZ, R143 ;  /* 0x000000fffff67224 */ /* 0x000fe200078e008f */
[C---:B------:R-:W-:Y:S04]  /*5990*/  HMMA.16816.F32.BF16 R24, R136.reuse, R212, R24 ;  /* 0x000000d48818723c */ /* 0x040fe80000041818 */
[----:B------:R-:W-:Y:S02]  /*59a0*/  FMUL.FTZ R146, R245, R5 ;  /* 0x00000005f5927220 */ /* 0x000fe40000410000 */
[C---:B------:R-:W-:Y:S02]  /*59b0*/  FADD.FTZ R7, -R141.reuse, R7 ;  /* 0x000000078d077221 */ /* 0x040fe40000010100 */
        /* <DEDUP_REMOVED lines=8> */
[----:B------:R-:W-:Y:S04]  /*5a40*/  FMUL.FTZ R145, R162, R20 ;  /* 0x00000014a2917220 */ /* 0x000fe80000410000 */
[----:B------:R-:W-:Y:S02]  /*5a50*/  FMUL.FTZ R144, R158, R21 ;  /* 0x000000159e907220 */ /* 0x000fe40000410000 */
[C---:B------:R-:W-:Y:S02]  /*5a60*/  FADD.FTZ R18, -R141.reuse, R18 ;  /* 0x000000128d127221 */ /* 0x040fe40000010100 */
[----:B------:R-:W-:Y:S02]  /*5a70*/  FMUL.FTZ R133, R242, R19 ;  /* 0x00000013f2857220 */ /* 0x000fe40000410000 */
[C---:B------:R-:W-:Y:S02]  /*5a80*/  FADD.FTZ R23, -R141.reuse, R23 ;  /* 0x000000178d177221 */ /* 0x040fe40000010100 */
[----:B------:R-:W-:Y:S02]  /*5a90*/  FMUL.FTZ R135, R164, R22 ;  /* 0x00000016a4877220 */ /* 0x000fe40000410000 */
[----:B------:R-:W-:Y:S02]  /*5aa0*/  FADD.FTZ R9, -R140, R9 ;  /* 0x000000098c097221 */ /* 0x000fe40000010100 */
[----:B------:R-:W-:Y:S02]  /*5ab0*/  FADD.FTZ R33, -R142, R33 ;  /* 0x000000218e217221 */ /* 0x000fe40000010100 */
[----:B------:R-:W-:Y:S02]  /*5ac0*/  FADD.FTZ R136, -R141, R35 ;  /* 0x000000238d887221 */ /* 0x000fe40000010100 */
[----:B------:R-:W-:Y:S02]  /*5ad0*/  FMUL.FTZ R139, R150, R33 ;  /* 0x00000021968b7220 */ /* 0x000fe40000410000 */
[----:B------:R-:W-:Y:S01]  /*5ae0*/  FMUL.FTZ R136, R149, R136 ;  /* 0x0000008895887220 */ /* 0x000fe20000410000 */
[----:B------:R1:W5:Y:S01]  /*5af0*/  LDL R150, [R1+0x10] ;  /* 0x0000100001967983 */ /* 0x0003620000100800 */
[----:B------:R-:W-:Y:S02]  /*5b00*/  FADD.FTZ R32, -R142, R32 ;  /* 0x000000208e207221 */ /* 0x000fe40000010100 */
[----:B------:R-:W-:Y:S01]  /*5b10*/  FADD.FTZ R34, -R141, R34 ;  /* 0x000000228d227221 */ /* 0x000fe20000010100 */
[----:B------:R1:W5:Y:S01]  /*5b20*/  LDL R149, [R1+0x14] ;  /* 0x0000140001957983 */ /* 0x0003620000100800 */
[----:B------:R-:W-:Y:S02]  /*5b30*/  FMUL.FTZ R142, R151, R32 ;  /* 0x00000020978e7220 */ /* 0x000fe40000410000 */
[C---:B------:R-:W-:Y:S02]  /*5b40*/  FADD.FTZ R12, -R140.reuse, R12 ;  /* 0x0000000c8c0c7221 */ /* 0x040fe40000010100 */
[----:B------:R-:W-:Y:S02]  /*5b50*/  FADD.FTZ R13, -R140, R13 ;  /* 0x0000000d8c0d7221 */ /* 0x000fe40000010100 */
[----:B------:R-:W-:Y:S02]  /*5b60*/  FMUL.FTZ R32, R4, R8 ;  /* 0x0000000804207220 */ /* 0x000fe40000410000 */
[C---:B------:R-:W-:Y:S02]  /*5b70*/  FADD.FTZ R4, -R140.reuse, R24 ;  /* 0x000000188c047221 */ /* 0x040fe40000010100 */
        /* <DEDUP_REMOVED lines=55> */
[--C-:B------:R-:W-:Y:S01]  /*5ef0*/  @!P2 IMAD.MOV.U32 R6, RZ, RZ, R239.reuse ;  /* 0x000000ffff06a224 */ /* 0x100fe200078e00ef */
        /* <DEDUP_REMOVED lines=28> */
.L_x_148:
        /* <DEDUP_REMOVED lines=138> */
.L_x_149:
        /* <DEDUP_REMOVED lines=23> */
[----:B------:R1:W4:Y:S04]  /*6ad0*/  LDL R145, [R1] ;  /* 0x0000000001917983 */ /* 0x0003280000100800 */
[----:B------:R1:W4:Y:S01]  /*6ae0*/  LDL R146, [R1+0x8] ;  /* 0x0000080001927983 */ /* 0x0003220000100800 */
[C---:B------:R-:W-:Y:S08]  /*6af0*/  HMMA.16816.F32.BF16 R8, R24.reuse, R10, RZ ;  /* 0x0000000a1808723c */ /* 0x040ff000000418ff */
[C---:B--2---:R-:W-:Y:S08]  /*6b00*/  HMMA.16816.F32.BF16 R12, R24.reuse, R16, RZ ;  /* 0x00000010180c723c */ /* 0x044ff000000418ff */
[C---:B------:R-:W-:Y:S08]  /*6b10*/  HMMA.16816.F32.BF16 R16, R24.reuse, R18, RZ ;  /* 0x000000121810723c */ /* 0x040ff000000418ff */
[C---:B---3--:R-:W-:Y:S08]  /*6b20*/  HMMA.16816.F32.BF16 R20, R24.reuse, R28, RZ ;  /* 0x0000001c1814723c */ /* 0x048ff000000418ff */
[----:B------:R-:W-:Y:S01]  /*6b30*/  HMMA.16816.F32.BF16 R24, R24, R30, RZ ;  /* 0x0000001e1818723c */ /* 0x000fe200000418ff */
[----:B------:R-:W2:Y:S07]  /*6b40*/  LDSM.16.MT88.4 R28, [R0+0xd400] ;  /* 0x00d40000001c783b */ /* 0x000eae0000004200 */
[C---:B------:R-:W-:Y:S08]  /*6b50*/  HMMA.16816.F32.BF16 R4, R32.reuse, R132, R4 ;  /* 0x000000842004723c */ /* 0x040ff00000041804 */
[C---:B------:R-:W-:Y:S01]  /*6b60*/  HMMA.16816.F32.BF16 R8, R32.reuse, R134, R8 ;  /* 0x000000862008723c */ /* 0x040fe20000041808 */
[----:B------:R-:W-:Y:S07]  /*6b70*/  LDSM.16.M88.4 R132, [R224] ;  /* 0x00000000e084783b */ /* 0x000fee0000000200 */
[C---:B------:R-:W-:Y:S08]  /*6b80*/  HMMA.16816.F32.BF16 R12, R32.reuse, R136, R12 ;  /* 0x00000088200c723c */ /* 0x040ff0000004180c */
[C---:B------:R-:W-:Y:S01]  /*6b90*/  HMMA.16816.F32.BF16 R16, R32.reuse, R138, R16 ;  /* 0x0000008a2010723c */ /* 0x040fe20000041810 */
[----:B------:R-:W3:Y:S07]  /*6ba0*/  LDSM.16.MT88.4 R136, [R0+0x9800] ;  /* 0x009800000088783b */ /* 0x000eee0000004200 */
[C---:B--2---:R-:W-:Y:S08]  /*6bb0*/  HMMA.16816.F32.BF16 R20, R32.reuse, R28, R20 ;  /* 0x0000001c2014723c */ /* 0x044ff00000041814 */
[----:B------:R-:W-:Y:S01]  /*6bc0*/  HMMA.16816.F32.BF16 R24, R32, R30, R24 ;  /* 0x0000001e2018723c */ /* 0x000fe20000041818 */
[----:B------:R-:W2:Y:S04]  /*6bd0*/  LDSM.16.MT88.4 R28, [R0+0xb800] ;  /* 0x00b80000001c783b */ /* 0x000ea80000004200 */
[----:B------:R-:W1:Y:S03]  /*6be0*/  LDSM.16.MT88.4 R32, [R0+0xd800] ;  /* 0x00d800000020783b */ /* 0x000e660000004200 */
[C---:B---3--:R-:W-:Y:S08]  /*6bf0*/  HMMA.16816.F32.BF16 R4, R132.reuse, R136, R4 ;  /* 0x000000888404723c */ /* 0x048ff00000041804 */
[C---:B------:R-:W-:Y:S01]  /*6c00*/  HMMA.16816.F32.BF16 R8, R132.reuse, R138, R8 ;  /* 0x0000008a8408723c */ /* 0x040fe20000041808 */
[----:B------:R-:W-:Y:S07]  /*6c10*/  LDSM.16.MT88.4 R136, [R0+0x9c00] ;  /* 0x009c00000088783b */ /* 0x000fee0000004200 */
[C---:B--2---:R-:W-:Y:S08]  /*6c20*/  HMMA.16816.F32.BF16 R12, R132.reuse, R28, R12 ;  /* 0x0000001c840c723c */ /* 0x044ff0000004180c */
[C---:B------:R-:W-:Y:S01]  /*6c30*/  HMMA.16816.F32.BF16 R16, R132.reuse, R30, R16 ;  /* 0x0000001e8410723c */ /* 0x040fe20000041810 */
[----:B------:R-:W2:Y:S07]  /*6c40*/  LDSM.16.M88.4 R28, [R223] ;  /* 0x00000000df1c783b */ /* 0x000eae0000000200 */
[C---:B-1----:R-:W-:Y:S08]  /*6c50*/  HMMA.16816.F32.BF16 R20, R132.reuse, R32, R20 ;  /* 0x000000208414723c */ /* 0x042ff00000041814 */
[----:B------:R-:W-:Y:S01]  /*6c60*/  HMMA.16816.F32.BF16 R24, R132, R34, R24 ;  /* 0x000000228418723c */ /* 0x000fe20000041818 */
[----:B------:R-:W1:Y:S04]  /*6c70*/  LDSM.16.MT88.4 R32, [R0+0xbc00] ;  /* 0x00bc00000020783b */ /* 0x000e680000004200 */
[----:B------:R-:W3:Y:S03]  /*6c80*/  LDSM.16.MT88.4 R132, [R0+0xdc00] ;  /* 0x00dc00000084783b */ /* 0x000ee60000004200 */
[C---:B--2---:R-:W-:Y:S08]  /*6c90*/  HMMA.16816.F32.BF16 R4, R28.reuse, R136, R4 ;  /* 0x000000881c04723c */ /* 0x044ff00000041804 */
[C---:B------:R-:W-:Y:S01]  /*6ca0*/  HMMA.16816.F32.BF16 R8, R28.reuse, R138, R8 ;  /* 0x0000008a1c08723c */ /* 0x040fe20000041808 */
[----:B------:R-:W-:Y:S07]  /*6cb0*/  LDSM.16.MT88.4 R136, [R0+0xa000] ;  /* 0x00a000000088783b */ /* 0x000fee0000004200 */
[C---:B-1----:R-:W-:Y:S08]  /*6cc0*/  HMMA.16816.F32.BF16 R12, R28.reuse, R32, R12 ;  /* 0x000000201c0c723c */ /* 0x042ff0000004180c */
[C---:B------:R-:W-:Y:S01]  /*6cd0*/  HMMA.16816.F32.BF16 R16, R28.reuse, R34, R16 ;  /* 0x000000221c10723c */ /* 0x040fe20000041810 */
[----:B------:R-:W1:Y:S07]  /*6ce0*/  LDSM.16.M88.4 R32, [R221+0x2000] ;  /* 0x00200000dd20783b */ /* 0x000e6e0000000200 */
[C---:B---3--:R-:W-:Y:S08]  /*6cf0*/  HMMA.16816.F32.BF16 R20, R28.reuse, R132, R20 ;  /* 0x000000841c14723c */ /* 0x048ff00000041814 */
[----:B------:R-:W-:Y:S01]  /*6d00*/  HMMA.16816.F32.BF16 R24, R28, R134, R24 ;  /* 0x000000861c18723c */ /* 0x000fe20000041818 */
[----:B------:R-:W2:Y:S04]  /*6d10*/  LDSM.16.MT88.4 R28, [R0+0xc000] ;  /* 0x00c00000001c783b */ /* 0x000ea80000004200 */
[----:B------:R-:W3:Y:S03]  /*6d20*/  LDSM.16.MT88.4 R132, [R0+0xe000] ;  /* 0x00e000000084783b */ /* 0x000ee60000004200 */
[C---:B-1----:R-:W-:Y:S08]  /*6d30*/  HMMA.16816.F32.BF16 R4, R32.reuse, R136, R4 ;  /* 0x000000882004723c */ /* 0x042ff00000041804 */
[C---:B------:R-:W-:Y:S01]  /*6d40*/  HMMA.16816.F32.BF16 R8, R32.reuse, R138, R8 ;  /* 0x0000008a2008723c */ /* 0x040fe20000041808 */
[----:B------:R-:W-:Y:S07]  /*6d50*/  LDSM.16.MT88.4 R136, [R0+0xa400] ;  /* 0x00a400000088783b */ /* 0x000fee0000004200 */
[C---:B--2---:R-:W-:Y:S08]  /*6d60*/  HMMA.16816.F32.BF16 R12, R32.reuse, R28, R12 ;  /* 0x0000001c200c723c */ /* 0x044ff0000004180c */
        /* <DEDUP_REMOVED lines=25> */
[----:B------:R3:W2:Y:S03]  /*6f00*/  LDSM.16.MT88.4 R132, [R0+0xec00] ;  /* 0x00ec00000084783b */ /* 0x0006a60000004200 */
[C---:B-1----:R-:W-:Y:S01]  /*6f10*/  HMMA.16816.F32.BF16 R4, R28.reuse, R136, R4 ;  /* 0x000000881c04723c */ /* 0x042fe20000041804 */
[----:B---3--:R-:W-:Y:S06]  /*6f20*/  IMAD.MOV.U32 R0, RZ, RZ, c[0x0][0x22c] ;  /* 0x00008b00ff007624 */ /* 0x008fec00078e00ff */
[----:B----4-:R-:W-:Y:S01]  /*6f30*/  @P0 IADD3 R136, P2, R148, UR11, RZ ;  /* 0x0000000b94880c10 */ /* 0x010fe2000ff5e0ff */
[C---:B------:R-:W-:Y:S01]  /*6f40*/  HMMA.16816.F32.BF16 R8, R28.reuse, R138, R8 ;  /* 0x0000008a1c08723c */ /* 0x040fe20000041808 */
[----:B------:R-:W-:Y:S03]  /*6f50*/  @UP4 UIADD3 UR11, UP1, UR11, -0x100, URZ ;  /* 0xffffff000b0b4890 */ /* 0x000fe6000ff3e03f */
[----:B------:R-:W-:Y:S01]  /*6f60*/  @P0 IADD3.X R137, R147, UR10, RZ, P2, !PT ;  /* 0x0000000a93890c10 */ /* 0x000fe200097fe4ff */
[----:B------:R-:W-:Y:S01]  /*6f70*/  IMAD R0, R0, c[0x0][0x1c0], RZ ;  /* 0x0000700000007a24 */ /* 0x000fe200078e02ff */
[----:B------:R-:W-:Y:S01]  /*6f80*/  @UP4 UIADD3.X UR10, UR10, -0x1, URZ, UP1, !UPT ;  /* 0xffffffff0a0a4890 */ /* 0x000fe20008ffe43f */
[----:B------:R-:W-:Y:S01]  /*6f90*/  IMAD.MOV.U32 R147, RZ, RZ, c[0x0][0x22c] ;  /* 0x00008b00ff937624 */ /* 0x000fe200078e00ff */
[C---:B--2---:R-:W-:Y:S01]  /*6fa0*/  HMMA.16816.F32.BF16 R12, R28.reuse, R32, R12 ;  /* 0x000000201c0c723c */ /* 0x044fe2000004180c */
[----:B------:R-:W2:Y:S03]  /*6fb0*/  @P0 LDG.E R143, [R136.64+0x20] ;  /* 0x00002006888f0981 */ /* 0x000ea6000c1e1900 */
[----:B------:R-:W-:Y:S01]  /*6fc0*/  IMAD R0, R0, 0x30, RZ ;  /* 0x0000003000007824 */ /* 0x000fe200078e02ff */
[----:B------:R-:W3:Y:S01]  /*6fd0*/  @P0 LDG.E R144, [R136.64+0xa0] ;  /* 0x0000a00688900981 */ /* 0x000ee2000c1e1900 */
[----:B------:R-:W-:Y:S02]  /*6fe0*/  IMAD R147, R147, c[0x0][0x1c0], RZ ;  /* 0x0000700093937a24 */ /* 0x000fe400078e02ff */
[C---:B------:R-:W-:Y:S01]  /*6ff0*/  HMMA.16816.F32.BF16 R16, R28.reuse, R34, R16 ;  /* 0x000000221c10723c */ /* 0x040fe20000041810 */
[----:B------:R-:W4:Y:S03]  /*7000*/  @P0 LDG.E R145, [R136.64+0x80] ;  /* 0x0000800688910981 */ /* 0x000f26000c1e1900 */
[----:B------:R-:W-:Y:S01]  /*7010*/  IMAD.MOV.U32 R32, RZ, RZ, R235 ;  /* 0x000000ffff207224 */ /* 0x000fe200078e00eb */
[----:B------:R-:W3:Y:S01]  /*7020*/  @P0 LDG.E R146, [R136.64] ;  /* 0x0000000688920981 */ /* 0x000ee2000c1e1900 */
[----:B------:R-:W-:Y:S02]  /*7030*/  IMAD.MOV.U32 R33, RZ, RZ, R234 ;  /* 0x000000ffff217224 */ /* 0x000fe400078e00ea */
[C---:B------:R-:W-:Y:S03]  /*7040*/  HMMA.16816.F32.BF16 R20, R28.reuse, R132, R20 ;  /* 0x000000841c14723c */ /* 0x040fe60000041814 */
[----:B------:R-:W-:Y:S01]  /*7050*/  RED.E.ADD.F32.FTZ.RN.STRONG.GPU [R32.64], R4 ;  /* 0x000000042000798e */ /* 0x000fe2000c10e786 */
[CC--:B------:R-:W-:Y:S01]  /*7060*/  LEA R34, P1, R142.reuse, R32.reuse, 0x2 ;  /* 0x000000208e227211 */ /* 0x0c0fe200078210ff */
[----:B------:R-:W-:Y:S03]  /*7070*/  IMAD R147, R147, 0x38, RZ ;  /* 0x0000003893937824 */ /* 0x000fe600078e02ff */
[----:B------:R-:W-:Y:S04]  /*7080*/  HMMA.16816.F32.BF16 R24, R28, R134, R24 ;  /* 0x000000861c18723c */ /* 0x000fe80000041818 */
[-C--:B------:R-:W-:Y:S05]  /*7090*/  LEA.HI.X.SX32 R35, R142, R33.reuse, 0x2, P1 ;  /* 0x000000218e237211 */ /* 0x080fea00008f16ff */
[----:B------:R-:W-:Y:S04]  /*70a0*/  RED.E.ADD.F32.FTZ.RN.STRONG.GPU [R34.64], R5 ;  /* 0x000000052200798e */ /* 0x000fe8000c10e786 */
[----:B--2---:R1:W-:Y:S04]  /*70b0*/  @P0 STL [R1+0xc], R143 ;  /* 0x00000c8f01000387 */ /* 0x0043e80000100800 */
[----:B------:R-:W2:Y:S04]  /*70c0*/  LDL R139, [R1+0x1c] ;  /* 0x00001c00018b7983 */ /* 0x000ea80000100800 */
[----:B------:R-:W2:Y:S04]  /*70d0*/  LDL R138, [R1+0x24] ;  /* 0x00002400018a7983 */ /* 0x000ea80000100800 */
[----:B---3--:R3:W-:Y:S04]  /*70e0*/  @P0 STL [R1+0x4], R144 ;  /* 0x0000049001000387 */ /* 0x0087e80000100800 */
[----:B----4-:R4:W-:Y:S04]  /*70f0*/  @P0 STL [R1], R145 ;  /* 0x0000009101000387 */ /* 0x0109e80000100800 */
[----:B------:R4:W-:Y:S01]  /*7100*/  @P0 STL [R1+0x8], R146 ;  /* 0x0000089201000387 */ /* 0x0009e20000100800 */
[----:B-1----:R-:W-:Y:S04]  /*7110*/  IMAD.MOV.U32 R143, RZ, RZ, c[0x0][0x22c] ;  /* 0x00008b00ff8f7624 */ /* 0x002fe800078e00ff */
[----:B------:R-:W-:Y:S04]  /*7120*/  IMAD R143, R143, c[0x0][0x1c0], RZ ;  /* 0x000070008f8f7a24 */ /* 0x000fe800078e02ff */
[----:B------:R-:W-:Y:S02]  /*7130*/  IMAD.SHL.U32 R143, R143, 0x10, RZ ;  /* 0x000000108f8f7824 */ /* 0x000fe400078e00ff */
[----:B---3--:R-:W-:Y:S03]  /*7140*/  IMAD.MOV.U32 R144, RZ, RZ, c[0x0][0x22c] ;  /* 0x00008b00ff907624 */ /* 0x008fe600078e00ff */
[CC--:B------:R-:W-:Y:S02]  /*7150*/  LEA R136, P0, R143.reuse, R32.reuse, 0x2 ;  /* 0x000000208f887211 */ /* 0x0c0fe400078010ff */
[C---:B------:R-:W-:Y:S01]  /*7160*/  IADD3 R134, R143.reuse, 0x40, RZ ;  /* 0x000000408f867810 */ /* 0x040fe20007ffe0ff */
[----:B----4-:R-:W-:Y:S01]  /*7170*/  IMAD.MOV.U32 R145, RZ, RZ, c[0x0][0x22c] ;  /* 0x00008b00ff917624 */ /* 0x010fe200078e00ff */
[-C--:B------:R-:W-:Y:S01]  /*7180*/  LEA.HI.X.SX32 R137, R143, R33.reuse, 0x2, P0 ;  /* 0x000000218f897211 */ /* 0x080fe200000f16ff */
[----:B------:R-:W-:Y:S02]  /*7190*/  IMAD R144, R144, c[0x0][0x1c0], RZ ;  /* 0x0000700090907a24 */ /* 0x000fe400078e02ff */
[----:B------:R-:W-:Y:S02]  /*71a0*/  IMAD.MOV.U32 R146, RZ, RZ, c[0x0][0x22c] ;  /* 0x00008b00ff927624 */ /* 0x000fe400078e00ff */
[----:B------:R1:W-:Y:S01]  /*71b0*/  RED.E.ADD.F32.FTZ.RN.STRONG.GPU [R136.64], R6 ;  /* 0x000000068800798e */ /* 0x0003e2000c10e786 */
[----:B------:R-:W-:Y:S02]  /*71c0*/  IMAD R145, R145, c[0x0][0x1c0], RZ ;  /* 0x0000700091917a24 */ /* 0x000fe400078e02ff */
[----:B------:R-:W-:Y:S02]  /*71d0*/  IMAD R146, R146, c[0x0][0x1c0], RZ ;  /* 0x0000700092927a24 */ /* 0x000fe400078e02ff */
[----:B------:R-:W-:Y:S02]  /*71e0*/  IMAD.SHL.U32 R145, R145, 0x20, RZ ;  /* 0x0000002091917824 */ /* 0x000fe400078e00ff */
[----:B------:R-:W-:Y:S02]  /*71f0*/  IMAD R146, R146, 0x18, RZ ;  /* 0x0000001892927824 */ /* 0x000fe400078e02ff */
[----:B------:R-:W-:Y:S01]  /*7200*/  IMAD R144, R144, 0x28, RZ ;  /* 0x0000002890907824 */ /* 0x000fe200078e02ff */
[CC--:B------:R-:W-:Y:S02]  /*7210*/  LEA R30, P0, R145.reuse, R32.reuse, 0x2 ;  /* 0x00000020911e7211 */ /* 0x0c0fe400078010ff */
[-C--:B------:R-:W-:Y:S02]  /*7220*/  LEA R132, P1, R146, R32.reuse, 0x2 ;  /* 0x0000002092847211 */ /* 0x080fe400078210ff */
[-C--:B------:R-:W-:Y:S02]  /*7230*/  LEA R28, P2, R144, R32.reuse, 0x2 ;  /* 0x00000020901c7211 */ /* 0x080fe400078410ff */
[-C--:B------:R-:W-:Y:S01]  /*7240*/  LEA.HI.X.SX32 R133, R146, R33.reuse, 0x2, P1 ;  /* 0x0000002192857211 */ /* 0x080fe200008f16ff */
[----:B------:R-:W-:Y:S01]  /*7250*/  IMAD.MOV.U32 R146, RZ, RZ, c[0x0][0x22c] ;  /* 0x00008b00ff927624 */ /* 0x000fe200078e00ff */
[CC--:B------:R-:W-:Y:S02]  /*7260*/  LEA R4, P1, R0.reuse, R32.reuse, 0x2 ;  /* 0x0000002000047211 */ /* 0x0c0fe400078210ff */
[-C--:B------:R-:W-:Y:S01]  /*7270*/  LEA.HI.X.SX32 R31, R145, R33.reuse, 0x2, P0 ;  /* 0x00000021911f7211 */ /* 0x080fe200000f16ff */
[----:B------:R3:W-:Y:S01]  /*7280*/  RED.E.ADD.F32.FTZ.RN.STRONG.GPU [R132.64], R7 ;  /* 0x000000078400798e */ /* 0x0007e2000c10e786 */
[-C--:B------:R-:W-:Y:S01]  /*7290*/  LEA.HI.X.SX32 R5, R0, R33.reuse, 0x2, P1 ;  /* 0x0000002100057211 */ /* 0x080fe200008f16ff */
[----:B------:R-:W-:Y:S01]  /*72a0*/  IMAD R146, R146, c[0x0][0x1c0], RZ ;  /* 0x0000700092927a24 */ /* 0x000fe200078e02ff */
[-C--:B------:R-:W-:Y:S01]  /*72b0*/  LEA.HI.X.SX32 R29, R144, R33.reuse, 0x2, P2 ;  /* 0x00000021901d7211 */ /* 0x080fe200010f16ff */
[----:B------:R-:W4:Y:S01]  /*72c0*/  LDL R0, [R1+0x20] ;  /* 0x0000200001007983 */ /* 0x000f220000100800 */
[----:B------:R-:W-:Y:S01]  /*72d0*/  IMAD.MOV.U32 R144, RZ, RZ, c[0x0][0x22c] ;  /* 0x00008b00ff907624 */ /* 0x000fe200078e00ff */
[-C--:B-1----:R-:W-:Y:S01]  /*72e0*/  LEA R6, P0, R147, R32.reuse, 0x2 ;  /* 0x0000002093067211 */ /* 0x082fe200078010ff */
[----:B------:R-:W-:Y:S01]  /*72f0*/  IMAD.MOV.U32 R145, RZ, RZ, c[0x0][0x22c] ;  /* 0x00008b00ff917624 */ /* 0x000fe200078e00ff */
[----:B------:R1:W-:Y:S01]  /*7300*/  RED.E.ADD.F32.FTZ.RN.STRONG.GPU [R30.64], R8 ;  /* 0x000000081e00798e */ /* 0x0003e2000c10e786 */
[----:B------:R-:W-:Y:S02]  /*7310*/  IMAD R144, R144, c[0x0][0x1c0], RZ ;  /* 0x0000700090907a24 */ /* 0x000fe400078e02ff */
[----:B------:R-:W-:Y:S01]  /*7320*/  IMAD.SHL.U32 R146, R146, 0x10, RZ ;  /* 0x0000001092927824 */ /* 0x000fe200078e00ff */
[----:B------:R1:W-:Y:S01]  /*7330*/  RED.E.ADD.F32.FTZ.RN.STRONG.GPU [R28.64], R9 ;  /* 0x000000091c00798e */ /* 0x0003e2000c10e786 */
[----:B------:R-:W-:Y:S02]  /*7340*/  IMAD.SHL.U32 R144, R144, 0x10, RZ ;  /* 0x0000001090907824 */ /* 0x000fe400078e00ff */
[----:B------:R-:W-:Y:S01]  /*7350*/  IMAD R145, R145, c[0x0][0x1c0], RZ ;  /* 0x0000700091917a24 */ /* 0x000fe200078e02ff */
[----:B------:R1:W-:Y:S01]  /*7360*/  RED.E.ADD.F32.FTZ.RN.STRONG.GPU [R4.64], R10 ;  /* 0x0000000a0400798e */ /* 0x0003e2000c10e786 */
[----:B------:R-:W-:Y:S02]  /*7370*/  IADD3 R141, R146, 0x20, RZ ;  /* 0x00000020928d7810 */ /* 0x000fe40007ffe0ff */
[----:B------:R-:W-:Y:S01]  /*7380*/  IADD3 R140, R144, 0x20, RZ ;  /* 0x00000020908c7810 */ /* 0x000fe20007ffe0ff */
[----:B------:R-:W-:Y:S01]  /*7390*/  IMAD.SHL.U32 R145, R145, 0x8, RZ ;  /* 0x0000000891917824 */ /* 0x000fe200078e00ff */
[----:B------:R-:W-:Y:S03]  /*73a0*/  IADD3 R144, R146, 0x20, RZ ;  /* 0x0000002092907810 */ /* 0x000fe60007ffe0ff */
[C---:B------:R-:W-:Y:S02]  /*73b0*/  IMAD.IADD R141, R145.reuse, 0x1, R141 ;  /* 0x00000001918d7824 */ /* 0x040fe400078e028d */
[----:B------:R-:W-:Y:S01]  /*73c0*/  IMAD.IADD R144, R145, 0x1, R144 ;  /* 0x0000000191907824 */ /* 0x000fe200078e0290 */
[----:B---3--:R-:W3:Y:S01]  /*73d0*/  LDL R132, [R1+0x18] ;  /* 0x0000180001847983 */ /* 0x008ee20000100800 */
[-C--:B------:R-:W-:Y:S01]  /*73e0*/  LEA.HI.X.SX32 R7, R147, R33.reuse, 0x2, P0 ;  /* 0x0000002193077211 */ /* 0x080fe200000f16ff */
[----:B------:R-:W-:Y:S01]  /*73f0*/  IMAD.IADD R141, R145, 0x1, R141 ;  /* 0x00000001918d7824 */ /* 0x000fe200078e028d */
[C---:B------:R-:W-:Y:S03]  /*7400*/  IADD3 R133, R143.reuse, 0x40, RZ ;  /* 0x000000408f857810 */ /* 0x040fe60007ffe0ff */
[----:B------:R1:W-:Y:S02]  /*7410*/  RED.E.ADD.F32.FTZ.RN.STRONG.GPU [R6.64], R11 ;  /* 0x0000000b0600798e */ /* 0x0003e4000c10e786 */
[C---:B-1----:R-:W-:Y:S01]  /*7420*/  IADD3 R30, R143.reuse, 0x40, RZ ;  /* 0x000000408f1e7810 */ /* 0x042fe20007ffe0ff */
[----:B------:R-:W-:Y:S01]  /*7430*/  IMAD.IADD R133, R142, 0x1, R133 ;  /* 0x000000018e857824 */ /* 0x000fe200078e0285 */
[----:B------:R1:W-:Y:S01]  /*7440*/  RED.E.ADD.F32.FTZ.RN.STRONG.GPU [R32.64+0x80], R12 ;  /* 0x0000800c2000798e */ /* 0x0003e2000c10e786 */
[----:B------:R-:W-:Y:S02]  /*7450*/  IADD3 R31, R143, 0x40, RZ ;  /* 0x000000408f1f7810 */ /* 0x000fe40007ffe0ff */
[-C--:B------:R-:W-:Y:S01]  /*7460*/  LEA R28, P1, R144, R32.reuse, 0x2 ;  /* 0x00000020901c7211 */ /* 0x080fe200078210ff */
[----:B------:R1:W-:Y:S01]  /*7470*/  RED.E.ADD.F32.FTZ.RN.STRONG.GPU [R34.64+0x80], R13 ;  /* 0x0000800d2200798e */ /* 0x0003e2000c10e786 */
[----:B------:R-:W-:Y:S01]  /*7480*/  IMAD.IADD R30, R142, 0x1, R30 ;  /* 0x000000018e1e7824 */ /* 0x000fe200078e021e */
[-C--:B------:R-:W-:Y:S01]  /*7490*/  LEA R4, P0, R140, R32.reuse, 0x2 ;  /* 0x000000208c047211 */ /* 0x080fe200078010ff */
[----:B------:R-:W-:Y:S01]  /*74a0*/  IMAD.IADD R31, R142, 0x1, R31 ;  /* 0x000000018e1f7824 */ /* 0x000fe200078e021f */
[-C--:B------:R-:W-:Y:S01]  /*74b0*/  LEA.HI.X.SX32 R29, R144, R33.reuse, 0x2, P1 ;  /* 0x00000021901d7211 */ /* 0x080fe200008f16ff */
[----:B------:R-:W-:Y:S01]  /*74c0*/  IMAD.IADD R133, R142, 0x1, R133 ;  /* 0x000000018e857824 */ /* 0x000fe200078e0285 */
[-C--:B------:R-:W-:Y:S01]  /*74d0*/  LEA.HI.X.SX32 R5, R140, R33.reuse, 0x2, P0 ;  /* 0x000000218c057211 */ /* 0x080fe200000f16ff */
[----:B------:R-:W-:Y:S01]  /*74e0*/  IMAD.IADD R30, R142, 0x1, R30 ;  /* 0x000000018e1e7824 */ /* 0x000fe200078e021e */
[----:B------:R-:W-:Y:S01]  /*74f0*/  IADD3 R140, R146, 0x20, RZ ;  /* 0x00000020928c7810 */ /* 0x000fe20007ffe0ff */
[----:B------:R-:W-:Y:S01]  /*7500*/  IMAD.IADD R133, R142, 0x1, R133 ;  /* 0x000000018e857824 */ /* 0x000fe200078e0285 */
[-C--:B------:R-:W-:Y:S01]  /*7510*/  LEA R10, P0, R141, R32.reuse, 0x2 ;  /* 0x000000208d0a7211 */ /* 0x080fe200078010ff */
[----:B------:R1:W-:Y:S02]  /*7520*/  RED.E.ADD.F32.FTZ.RN.STRONG.GPU [R4.64], R14 ;  /* 0x0000000e0400798e */ /* 0x0003e4000c10e786 */
[C---:B------:R-:W-:Y:S02]  /*7530*/  IMAD.IADD R140, R145.reuse, 0x1, R140 ;  /* 0x00000001918c7824 */ /* 0x040fe400078e028c */
[----:B------:R1:W-:Y:S02]  /*7540*/  RED.E.ADD.F32.FTZ.RN.STRONG.GPU [R28.64], R15 ;  /* 0x0000000f1c00798e */ /* 0x0003e4000c10e786 */
[----:B------:R-:W-:Y:S01]  /*7550*/  IMAD.IADD R140, R145, 0x1, R140 ;  /* 0x00000001918c7824 */ /* 0x000fe200078e028c */
[-C--:B------:R-:W-:Y:S03]  /*7560*/  LEA.HI.X.SX32 R11, R141, R33.reuse, 0x2, P0 ;  /* 0x000000218d0b7211 */ /* 0x080fe600000f16ff */
[----:B------:R-:W-:Y:S01]  /*7570*/  IMAD.IADD R140, R145, 0x1, R140 ;  /* 0x00000001918c7824 */ /* 0x000fe200078e028c */
[CC--:B-1----:R-:W-:Y:S01]  /*7580*/  LEA R12, P4, R31.reuse, R32.reuse, 0x2 ;  /* 0x000000201f0c7211 */ /* 0x0c2fe200078810ff */
[----:B------:R1:W-:Y:S03]  /*7590*/  RED.E.ADD.F32.FTZ.RN.STRONG.GPU [R10.64], R16 ;  /* 0x000000100a00798e */ /* 0x0003e6000c10e786 */
[CC--:B------:R-:W-:Y:S02]  /*75a0*/  LEA R8, P2, R140.reuse, R32.reuse, 0x2 ;  /* 0x000000208c087211 */ /* 0x0c0fe400078410ff */
[-C--:B------:R-:W-:Y:S02]  /*75b0*/  LEA.HI.X.SX32 R13, R31, R33.reuse, 0x2, P4 ;  /* 0x000000211f0d7211 */ /* 0x080fe400020f16ff */
[-C--:B------:R-:W-:Y:S02]  /*75c0*/  LEA.HI.X.SX32 R9, R140, R33.reuse, 0x2, P2 ;  /* 0x000000218c097211 */ /* 0x080fe400010f16ff */
[----:B------:R-:W-:Y:S04]  /*75d0*/  LDSM.16.MT88.4 R140, [R3+0x1c00] ;  /* 0x001c0000038c783b */ /* 0x000fe80000004200 */
[----:B------:R1:W-:Y:S01]  /*75e0*/  RED.E.ADD.F32.FTZ.RN.STRONG.GPU [R8.64], R17 ;  /* 0x000000110800798e */ /* 0x0003e2000c10e786 */
[CC--:B------:R-:W-:Y:S04]  /*75f0*/  LEA R14, P5, R134.reuse, R32.reuse, 0x2 ;  /* 0x00000020860e7211 */ /* 0x0c0fe800078a10ff */
[-C--:B------:R-:W-:Y:S02]  /*7600*/  LEA.HI.X.SX32 R15, R134, R33.reuse, 0x2, P5 ;  /* 0x00000021860f7211 */ /* 0x080fe400028f16ff */
[CC--:B-1----:R-:W-:Y:S04]  /*7610*/  LEA R10, P3, R30.reuse, R32.reuse, 0x2 ;  /* 0x000000201e0a7211 */ /* 0x0c2fe800078610ff */
[-C--:B------:R-:W-:Y:S02]  /*7620*/  LEA.HI.X.SX32 R11, R30, R33.reuse, 0x2, P3 ;  /* 0x000000211e0b7211 */ /* 0x080fe400018f16ff */
[----:B------:R-:W-:Y:S01]  /*7630*/  LDSM.16.MT88.4 R28, [R3+0x2000] ;  /* 0x00200000031c783b */ /* 0x000fe20000004200 */
[CC--:B------:R-:W-:Y:S04]  /*7640*/  LEA R8, P2, R133.reuse, R32.reuse, 0x2 ;  /* 0x0000002085087211 */ /* 0x0c0fe800078410ff */
        /* <DEDUP_REMOVED lines=261> */
.L_x_151:
        /* <DEDUP_REMOVED lines=18> */
.L_x_152:
        /* <DEDUP_REMOVED lines=55> */
.L_x_154:
[----:B------:R-:W-:Y:S05]  /*8b30*/  BSYNC B0 ;  /* 0x0000000000007941 */ /* 0x000fea0003800000 */
.L_x_153:
        /* <DEDUP_REMOVED lines=20> */
.L_x_156:
[----:B------:R-:W-:Y:S05]  /*8c80*/  BSYNC B0 ;  /* 0x0000000000007941 */ /* 0x000fea0003800000 */
.L_x_155:
        /* <DEDUP_REMOVED lines=29> */
.L_x_158:
[----:B------:R-:W-:Y:S05]  /*8e60*/  BSYNC B0 ;  /* 0x0000000000007941 */ /* 0x000fea0003800000 */
.L_x_157:
        /* <DEDUP_REMOVED lines=18> */
.L_x_134:
        /* <DEDUP_REMOVED lines=20> */
.L_x_160:
        /* <DEDUP_REMOVED lines=18> */
.L_x_161:
        /* <DEDUP_REMOVED lines=41> */
.L_x_163:
[----:B-1----:R-:W-:Y:S05]  /*9480*/  BSYNC B0 ;  /* 0x0000000000007941 */ /* 0x002fea0003800000 */
.L_x_162:
        /* <DEDUP_REMOVED lines=19> */
.L_x_165:
[----:B------:R-:W-:Y:S05]  /*95c0*/  BSYNC B0 ;  /* 0x0000000000007941 */ /* 0x000fea0003800000 */
.L_x_164:
        /* <DEDUP_REMOVED lines=29> */
.L_x_167:
[----:B------:R-:W-:Y:S05]  /*97a0*/  BSYNC B0 ;  /* 0x0000000000007941 */ /* 0x000fea0003800000 */
.L_x_166:
        /* <DEDUP_REMOVED lines=16> */
.L_x_159:
[----:B------:R-:W-:Y:S05]  /*98b0*/  BSYNC B1 ;  /* 0x0000000000017941 */ /* 0x000fea0003800000 */
.L_x_129:
        /* <DEDUP_REMOVED lines=11> */
.L_x_168:
[----:B------:R-:W-:Y:S05]  /*9970*/  EXIT ;  /* 0x000000000000794d */ /* 0x000fea0003800000 */
.L_x_170:
        /* <DEDUP_REMOVED lines=16> */
.L_x_1278:


//--------------------- .text._ZN5flash44flash_bwd_dq_dk_dv_loop_seqk_parallel_kernelI23Flash_bwd_kernel_traitsILi96ELi64ELi128ELi8ELi2ELi4ELi4ELb1ELb0EN7cutlass10bfloat16_tE19Flash_kernel_traitsILi96ELi64ELi128ELi8ES3_EELb0ELb0ELb1ELb0ELb0ELb1ELb0EEEvNS_16Flash_bwd_paramsE --------------------------
	.section	.text._ZN5flash44flash_bwd_dq_dk_dv_loop_seqk_parallel_kernelI23Flash_bwd_kernel_traitsILi96ELi64ELi128ELi8ELi2ELi4ELi4ELb1ELb0EN7cutlass10bfloat16_tE19Flash_kernel_traitsILi96ELi64ELi128ELi8ES3_EELb0ELb0ELb1ELb0ELb0ELb1ELb0EEEvNS_16Flash_bwd_paramsE,"ax",@progbits
	.sectioninfo	@"SHI_REGISTERS=255"
	.align	128
        .global         _ZN5flash44flash_bwd_dq_dk_dv_loop_seqk_parallel_kernelI23Flash_bwd_kernel_traitsILi96ELi64ELi128ELi8ELi2ELi4ELi4ELb1ELb0EN7cutlass10bfloat16_tE19Flash_kernel_traitsILi96ELi64ELi128ELi8ES3_EELb0ELb0ELb1ELb0ELb0ELb1ELb0EEEvNS_16Flash_bwd_paramsE
        .type           _ZN5flash44flash_bwd_dq_dk_dv_loop_seqk_parallel_kernelI23Flash_bwd_kernel_traitsILi96ELi64ELi128ELi8ELi2ELi4ELi4ELb1ELb0EN7cutlass10bfloat16_tE19Flash_kernel_traitsILi96ELi64ELi128ELi8ES3_EELb0ELb0ELb1ELb0ELb0ELb1ELb0EEEvNS_16Flash_bwd_paramsE,@function
        .size           _ZN5flash44flash_bwd_dq_dk_dv_loop_seqk_parallel_kernelI23Flash_bwd_kernel_traitsILi96ELi64ELi128ELi8ELi2ELi4ELi4ELb1ELb0EN7cutlass10bfloat16_tE19Flash_kernel_traitsILi96ELi64ELi128ELi8ES3_EELb0ELb0ELb1ELb0ELb0ELb1ELb0EEEvNS_16Flash_bwd_paramsE,(.L_x_1279 - _ZN5flash44flash_bwd_dq_dk_dv_loop_seqk_parallel_kernelI23Flash_bwd_kernel_traitsILi96ELi64ELi128ELi8ELi2ELi4ELi4ELb1ELb0EN7cutlass10bfloat16_tE19Flash_kernel_traitsILi96ELi64ELi128ELi8ES3_EELb0ELb0ELb1ELb0ELb0ELb1ELb0EEEvNS_16Flash_bwd_paramsE)
        .other          _ZN5flash44flash_bwd_dq_dk_dv_loop_seqk_parallel_kernelI23Flash_bwd_kernel_traitsILi96ELi64ELi128ELi8ELi2ELi4ELi4ELb1ELb0EN7cutlass10bfloat16_tE19Flash_kernel_traitsILi96ELi64ELi128ELi8ES3_EELb0ELb0ELb1ELb0ELb0ELb1ELb0EEEvNS_16Flash_bwd_paramsE,@"STO_CUDA_ENTRY STV_DEFAULT"
_ZN5flash44flash_bwd_dq_dk_dv_loop_seqk_parallel_kernelI23Flash_bwd_kernel_traitsILi96ELi64ELi128ELi8ELi2ELi4ELi4ELb1ELb0EN7cutlass10bfloat16_tE19Flash_kernel_traitsILi96ELi64ELi128ELi8ES3_EELb0ELb0ELb1ELb0ELb0ELb1ELb0EEEvNS_16Flash_bwd_paramsE:
.text._ZN5flash44flash_bwd_dq_dk_dv_loop_seqk_parallel_kernelI23Flash_bwd_kernel_traitsILi96ELi64ELi128ELi8ELi2ELi4ELi4ELb1ELb0EN7cutlass10bfloat16_tE19Flash_kernel_traitsILi96ELi64ELi128ELi8ES3_EELb0ELb0ELb1ELb0ELb0ELb1ELb0EEEvNS_16Flash_bwd_paramsE:
        /* <DEDUP_REMOVED lines=24> */
[----:B------:R-:W-:Y:S01]  /*0180*/  UIMAD.WIDE UR36, UR47, UR36, URZ ;  /* 0x000000242f2472a5 */ /* 0x000fe2000f8e023f */
[----:B------:R-:W4:Y:S01]  /*0190*/  S2UR UR61, SR_CTAID.X ;  /* 0x00000000003d79c3 */ /* 0x000f220000002500 */
        /* <DEDUP_REMOVED lines=10> */
[-C--:B------:R-:W-:Y:S01]  /*0240*/  LEA.HI R13, R20, R21.reuse, RZ, 0x4 ;  /* 0x00000015140d7211 */ /* 0x080fe200078f20ff */
[----:B---3--:R-:W-:Y:S01]  /*0250*/  UIMAD UR48, UR35, UR47, URZ ;  /* 0x0000002f233072a4 */ /* 0x008fe2000f8e023f */
[----:B------:R-:W-:Y:S01]  /*0260*/  SHF.R.S32.HI R4, RZ, 0x3, R16 ;  /* 0x00000003ff047819 */ /* 0x000fe20000011410 */
[----:B------:R-:W-:Y:S01]  /*0270*/  UIMAD UR47, UR47, UR12, URZ ;  /* 0x0000000c2f2f72a4 */ /* 0x000fe2000f8e023f */
[----:B------:R-:W-:Y:S01]  /*0280*/  LOP3.LUT R3, R5, 0xfffffffc, RZ, 0xc0, !PT ;  /* 0xfffffffc05037812 */ /* 0x000fe200078ec0ff */
[----:B------:R-:W-:Y:S01]  /*0290*/  UIMAD UR56, UR8, UR6, UR56 ;  /* 0x00000006083872a4 */ /* 0x000fe2000f8e0238 */
[--C-:B------:R-:W-:Y:S01]  /*02a0*/  SHF.R.S32.HI R0, RZ, 0x2, R5.reuse ;  /* 0x00000002ff007819 */ /* 0x100fe20000011405 */
[----:B------:R-:W-:Y:S01]  /*02b0*/  IMAD.SHL.U32 R4, R4, 0x40, RZ ;  /* 0x0000004004047824 */ /* 0x000fe200078e00ff */
[----:B------:R-:W-:Y:S01]  /*02c0*/  SHF.R.S32.HI R2, RZ, 0x1f, R5 ;  /* 0x0000001fff027819 */ /* 0x000fe20000011405 */
[----:B------:R-:W-:Y:S01]  /*02d0*/  IMAD.IADD R18, R21, 0x1, -R3 ;  /* 0x0000000115127824 */ /* 0x000fe200078e0a03 */
[----:B------:R-:W-:Y:S01]  /*02e0*/  SHF.R.S32.HI R10, RZ, 0x4, R13 ;  /* 0x00000004ff0a7819 */ /* 0x000fe2000001140d */
[----:B------:R-:W-:Y:S01]  /*02f0*/  UIMAD UR53, UR7, UR31, URZ ;  /* 0x0000001f073572a4 */ /* 0x000fe2000f8e023f */
[----:B------:R-:W-:Y:S01]  /*0300*/  LEA.HI R11, R20, R21, RZ, 0x5 ;  /* 0x00000015140b7211 */ /* 0x000fe200078f28ff */
[----:B------:R-:W-:Y:S01]  /*0310*/  UIMAD UR6, UR31, UR11, UR35 ;  /* 0x0000000b1f0672a4 */ /* 0x000fe2000f8e0223 */
[----:B------:R-:W-:Y:S01]  /*0320*/  LEA.HI R3, R2, R0, RZ, 0x3 ;  /* 0x0000000002037211 */ /* 0x000fe200078f18ff */
[----:B------:R-:W-:Y:S01]  /*0330*/  @!UP5 UIMAD UR7, UR31, UR13, UR35 ;  /* 0x0000000d1f07d2a4 */ /* 0x000fe2000f8e0223 */
[----:B------:R-:W-:Y:S01]  /*0340*/  LEA.HI R7, R13, R10, RZ, 0x1 ;  /* 0x0000000a0d077211 */ /* 0x000fe200078f08ff */
[----:B------:R-:W-:Y:S01]  /*0350*/  USHF.L.U32 UR46, UR47, 0x6, URZ ;  /* 0x000000062f2e7899 */ /* 0x000fe2000800063f */
[----:B------:R-:W-:Y:S01]  /*0360*/  LOP3.LUT R6, R11, 0xffffffe0, RZ, 0xc0, !PT ;  /* 0xffffffe00b067812 */ /* 0x000fe200078ec0ff */
[----:B------:R-:W-:Y:S01]  /*0370*/  ULDC UR50, c[0x0][0x214] ;  /* 0x0000850000327ab9 */ /* 0x000fe20000000800 */
[----:B------:R-:W-:Y:S01]  /*0380*/  LEA.HI R5, R5, R0, RZ, 0x1 ;  /* 0x0000000005057211 */ /* 0x000fe200078f08ff */
[----:B------:R-:W-:Y:S01]  /*0390*/  ULDC UR57, c[0x0][0x1c8] ;  /* 0x0000720000397ab9 */ /* 0x000fe20000000800 */
[----:B------:R-:W-:Y:S01]  /*03a0*/  LOP3.LUT R2, R4, 0xc0, RZ, 0xc0, !PT ;  /* 0x000000c004027812 */ /* 0x000fe200078ec0ff */
[----:B------:R-:W-:Y:S01]  /*03b0*/  IMAD.IADD R6, R21, 0x1, -R6 ;  /* 0x0000000115067824 */ /* 0x000fe200078e0a06 */
[----:B------:R-:W-:Y:S01]  /*03c0*/  LOP3.LUT R3, R3, 0xfffffff8, RZ, 0xc0, !PT ;  /* 0xfffffff803037812 */ /* 0x000fe200078ec0ff */
[----:B------:R-:W-:Y:S01]  /*03d0*/  ULDC.U8 UR10, c[0x0][0x3d0] ;  /* 0x0000f400000a7ab9 */ /* 0x000fe20000000000 */
[----:B------:R-:W-:Y:S01]  /*03e0*/  LOP3.LUT R4, R7, 0xfffffffe, RZ, 0xc0, !PT ;  /* 0xfffffffe07047812 */ /* 0x000fe200078ec0ff */
[----:B------:R-:W-:Y:S01]  /*03f0*/  IMAD.SHL.U32 R7, R18, 0x8, RZ ;  /* 0x0000000812077824 */ /* 0x000fe200078e00ff */
[----:B------:R-:W-:Y:S01]  /*0400*/  LOP3.LUT R5, R5, 0x7fffffe, RZ, 0xc0, !PT ;  /* 0x07fffffe05057812 */ /* 0x000fe200078ec0ff */
[----:B------:R-:W-:Y:S01]  /*0410*/  IMAD.IADD R9, R0, 0x1, -R3 ;  /* 0x0000000100097824 */ /* 0x000fe200078e0a03 */
[----:B------:R-:W-:Y:S01]  /*0420*/  SHF.R.U32.HI R3, RZ, 0x3, R2 ;  /* 0x00000003ff037819 */ /* 0x000fe20000011602 */
[----:B------:R-:W-:Y:S01]  /*0430*/  IMAD.IADD R14, R10, 0x1, -R4 ;  /* 0x000000010a0e7824 */ /* 0x000fe200078e0a04 */
[----:B------:R-:W-:Y:S01]  /*0440*/  LOP3.LUT R4, R2, 0x18, R7, 0xf8, !PT ;  /* 0x0000001802047812 */ /* 0x000fe200078ef807 */
[----:B------:R-:W-:Y:S01]  /*0450*/  IMAD.IADD R8, R0, 0x1, -R5 ;  /* 0x0000000100087824 */ /* 0x000fe200078e0a05 */
[----:B------:R-:W-:Y:S01]  /*0460*/  SHF.R.S32.HI R5, RZ, 0x1f, R6 ;  /* 0x0000001fff057819 */ /* 0x000fe20000011406 */
[----:B------:R-:W-:Y:S01]  /*0470*/  ULDC UR51, c[0x0][0x224] ;  /* 0x0000890000337ab9 */ /* 0x000fe20000000800 */
[--C-:B------:R-:W-:Y:S01]  /*0480*/  SHF.R.S32.HI R0, RZ, 0x5, R11.reuse ;  /* 0x00000005ff007819 */ /* 0x100fe2000001140b */
[----:B------:R-:W-:Y:S01]  /*0490*/  @UP5 UIMAD UR55, UR31, UR50, URZ ;  /* 0x000000321f3752a4 */ /* 0x000fe2000f8e023f */
[----:B------:R-:W-:Y:S01]  /*04a0*/  SHF.R.S32.HI R2, RZ, 0x1f, R11 ;  /* 0x0000001fff027819 */ /* 0x000fe2000001140b */
[----:B------:R-:W-:Y:S01]  /*04b0*/  ULDC.64 UR4, c[0x0][0x118] ;  /* 0x0000460000047ab9 */ /* 0x000fe20000000a00 */
[----:B------:R-:W-:Y:S01]  /*04c0*/  LOP3.LUT R4, R4, R3, RZ, 0x3c, !PT ;  /* 0x0000000304047212 */ /* 0x000fe200078e3cff */
[----:B------:R-:W-:Y:S01]  /*04d0*/  ULDC UR41, c[0x0][0x2e8] ;  /* 0x0000ba0000297ab9 */ /* 0x000fe20000000800 */
[----:B------:R-:W-:Y:S01]  /*04e0*/  LEA.HI R22, R5, R6, RZ, 0x2 ;  /* 0x0000000605167211 */ /* 0x000fe200078f10ff */
[----:B------:R-:W-:Y:S01]  /*04f0*/  ULOP3.LUT UR57, UR35, UR57, URZ, 0x3c, !UPT ;  /* 0x0000003923397292 */ /* 0x000fe2000f8e3c3f */
[-C--:B------:R-:W-:Y:S01]  /*0500*/  LEA.HI R3, R11, R0.reuse, RZ, 0x1 ;  /* 0x000000000b037211 */ /* 0x080fe200078f08ff */
[----:B------:R-:W-:Y:S01]  /*0510*/  USHF.R.S32.HI UR58, URZ, 0x1f, UR35 ;  /* 0x0000001f3f3a7899 */ /* 0x000fe20008011423 */
[----:B------:R-:W-:Y:S01]  /*0520*/  LEA.HI R2, R2, R0, RZ, 0x2 ;  /* 0x0000000002027211 */ /* 0x000fe200078f10ff */
[----:B------:R-:W-:Y:S01]  /*0530*/  UISETP.NE.AND UP6, UPT, UR10, URZ, UPT ;  /* 0x0000003f0a00728c */ /* 0x000fe2000bfc5270 */
[----:B------:R-:W-:Y:S01]  /*0540*/  LOP3.LUT R5, R16, 0xfffffff8, RZ, 0xc0, !PT ;  /* 0xfffffff810057812 */ /* 0x000fe200078ec0ff */
[----:B------:R-:W-:Y:S01]  /*0550*/  USHF.R.S32.HI UR60, URZ, 0x1f, UR31 ;  /* 0x0000001f3f3c7899 */ /* 0x000fe2000801141f */
[----:B------:R-:W-:Y:S01]  /*0560*/  LOP3.LUT R3, R3, 0xfffffffe, RZ, 0xc0, !PT ;  /* 0xfffffffe03037812 */ /* 0x000fe200078ec0ff */
[----:B------:R-:W-:Y:S01]  /*0570*/  USHF.R.S32.HI UR59, URZ, 0x1f, UR35 ;  /* 0x0000001f3f3b7899 */ /* 0x000fe20008011423 */
[----:B------:R-:W-:Y:S01]  /*0580*/  LOP3.LUT R2, R2, 0xfffffffc, RZ, 0xc0, !PT ;  /* 0xfffffffc02027812 */ /* 0x000fe200078ec0ff */
[----:B------:R-:W-:Y:S01]  /*0590*/  IMAD.IADD R5, R21, 0x1, -R5 ;  /* 0x0000000115057824 */ /* 0x000fe200078e0a05 */
[----:B------:R-:W-:Y:S01]  /*05a0*/  LOP3.LUT P4, RZ, R9, 0x2, RZ, 0xc0, !PT ;  /* 0x0000000209ff7812 */ /* 0x000fe2000788c0ff */
[C---:B------:R-:W-:Y:S01]  /*05b0*/  IMAD.IADD R207, R0.reuse, 0x1, -R3 ;  /* 0x0000000100cf7824 */ /* 0x040fe200078e0a03 */
[----:B------:R-:W-:Y:S01]  /*05c0*/  UIMAD.WIDE.U32 UR42, UR36, UR44, URZ ;  /* 0x0000002c242a72a5 */ /* 0x000fe2000f8e003f */
[C---:B------:R-:W-:Y:S01]  /*05d0*/  IMAD.IADD R11, R0.reuse, 0x1, -R2 ;  /* 0x00000001000b7824 */ /* 0x040fe200078e0a02 */
[----:B------:R-:W-:Y:S01]  /*05e0*/  LEA.HI R6, R5, R5, RZ, 0x1 ;  /* 0x0000000505067211 */ /* 0x000fe200078f08ff */
[----:B------:R-:W-:Y:S01]  /*05f0*/  IMAD R0, R0, 0x8, R8 ;  /* 0x0000000800007824 */ /* 0x000fe200078e0208 */
[CC--:B------:R-:W-:Y:S01]  /*0600*/  LEA.HI R2, R20.reuse, R21.reuse, RZ, 0x6 ;  /* 0x0000001514027211 */ /* 0x0c0fe200078f30ff */
[----:B------:R-:W-:Y:S01]  /*0610*/  UIMAD UR52, UR37, UR44, URZ ;  /* 0x0000002c253472a4 */ /* 0x000fe2000f8e023f */
[----:B------:R-:W-:Y:S01]  /*0620*/  LEA.HI R8, R20, R21, RZ, 0x7 ;  /* 0x0000001514087211 */ /* 0x000fe200078f38ff */
[----:B------:R-:W-:Y:S01]  /*0630*/  IMAD.U32 R3, R0, 0x20, R4 ;  /* 0x0000002000037824 */ /* 0x000fe200078e0004 */
[----:B------:R-:W-:Y:S01]  /*0640*/  LOP3.LUT R0, R6, 0x3fffffe, RZ, 0xc0, !PT ;  /* 0x03fffffe06007812 */ /* 0x000fe200078ec0ff */
[----:B------:R-:W-:Y:S01]  /*0650*/  USHF.R.S32.HI UR54, URZ, 0x1f, UR48 ;  /* 0x0000001f3f367899 */ /* 0x000fe20008011430 */
[----:B------:R-:W-:Y:S01]  /*0660*/  SHF.R.S32.HI R12, RZ, 0x6, R2 ;  /* 0x00000006ff0c7819 */ /* 0x000fe20000011402 */
[----:B------:R-:W-:Y:S01]  /*0670*/  UIMAD UR51, UR6, UR51, URZ ;  /* 0x00000033063372a4 */ /* 0x000fe2000f8e023f */
[----:B------:R-:W-:Y:S01]  /*0680*/  LOP3.LUT R4, R13, 0xfffffff0, RZ, 0xc0, !PT ;  /* 0xfffffff00d047812 */ /* 0x000fe200078ec0ff */
[----:B------:R1:W-:Y:S01]  /*0690*/  STL [R1+0x1c], R3 ;  /* 0x00001c0301007387 */ /* 0x0003e20000100800 */
[----:B------:R-:W-:Y:S01]  /*06a0*/  @!UP5 UIMAD UR50, UR7, UR50, URZ ;  /* 0x000000320732d2a4 */ /* 0x000fe2000f8e023f */
[----:B------:R-:W-:Y:S01]  /*06b0*/  IMAD R2, R12, 0x4, R14 ;  /* 0x000000040c027824 */ /* 0x000fe200078e020e */
[----:B------:R-:W-:-:S02]  /*06c0*/  USHF.R.S32.HI UR49, URZ, 0x1f, UR46 ;  /* 0x0000001f3f317899 */ /* 0x000fc4000801142e */
[----:B------:R-:W-:Y:S01]  /*06d0*/  UMOV UR40, 0xffffd000 ;  /* 0xffffd00000287882 */ /* 0x000fe20000000000 */
[----:B-1----:R-:W-:Y:S02]  /*06e0*/  IMAD.IADD R3, R5, 0x1, -R0 ;  /* 0x0000000105037824 */ /* 0x002fe400078e0a00 */
[C---:B------:R-:W-:Y:S02]  /*06f0*/  IMAD.IADD R0, R21.reuse, 0x1, -R4 ;  /* 0x0000000115007824 */ /* 0x040fe400078e0a04 */
[----:B------:R-:W-:Y:S02]  /*0700*/  IMAD R19, R2, 0x8, R3 ;  /* 0x0000000802137824 */ /* 0x000fe400078e0203 */
[----:B------:R-:W-:Y:S01]  /*0710*/  IMAD.SHL.U32 R21, R21, 0x2, RZ ;  /* 0x0000000215157824 */ /* 0x000fe200078e00ff */
[----:B------:R-:W-:Y:S02]  /*0720*/  SHF.R.S32.HI R3, RZ, 0x1f, R0 ;  /* 0x0000001fff037819 */ /* 0x000fe40000011400 */
[----:B------:R-:W-:-:S02]  /*0730*/  LEA.HI R2, R0, R0, RZ, 0x1 ;  /* 0x0000000000027211 */ /* 0x000fc400078f08ff */
[----:B------:R-:W-:Y:S02]  /*0740*/  LEA.HI R10, R3, R0, RZ, 0x3 ;  /* 0x00000000030a7211 */ /* 0x000fe400078f18ff */
[----:B------:R-:W-:Y:S02]  /*0750*/  LOP3.LUT R4, R2, 0x7fffffe, RZ, 0xc0, !PT ;  /* 0x07fffffe02047812 */ /* 0x000fe400078ec0ff */
[----:B------:R-:W-:-:S03]  /*0760*/  LOP3.LUT R3, R10, 0xfffffff8, RZ, 0xc0, !PT ;  /* 0xfffffff80a037812 */ /* 0x000fc600078ec0ff */
[C---:B------:R-:W-:Y:S01]  /*0770*/  IMAD.IADD R17, R0.reuse, 0x1, -R4 ;  /* 0x0000000100117824 */ /* 0x040fe200078e0a04 */
[----:B------:R-:W-:Y:S01]  /*0780*/  LOP3.LUT R4, R9, 0x1, RZ, 0xc0, !PT ;  /* 0x0000000109047812 */ /* 0x000fe200078ec0ff */
[----:B------:R-:W-:Y:S01]  /*0790*/  IMAD.IADD R15, R0, 0x1, -R3 ;  /* 0x00000001000f7824 */ /* 0x000fe200078e0a03 */
[----:B------:R-:W-:Y:S01]  /*07a0*/  SHF.R.S32.HI R3, RZ, 0x1, R6 ;  /* 0x00000001ff037819 */ /* 0x000fe20000011406 */
[----:B------:R-:W-:Y:S01]  /*07b0*/  IMAD.SHL.U32 R0, R5, 0x40, RZ ;  /* 0x0000004005007824 */ /* 0x000fe200078e00ff */
[--C-:B------:R-:W-:Y:S02]  /*07c0*/  SHF.R.S32.HI R6, RZ, 0x1, R2.reuse ;  /* 0x00000001ff067819 */ /* 0x100fe40000011402 */
[----:B------:R-:W-:Y:S02]  /*07d0*/  SHF.R.S32.HI R2, RZ, 0x1f, R2 ;  /* 0x0000001fff027819 */ /* 0x000fe40000011402 */
[----:B------:R-:W-:Y:S01]  /*07e0*/  LOP3.LUT R5, R0, 0x1c0, RZ, 0xc0, !PT ;  /* 0x000001c000057812 */ /* 0x000fe200078ec0ff */
[----:B------:R-:W-:Y:S01]  /*07f0*/  IMAD.SHL.U32 R0, R11, 0x10, RZ ;  /* 0x000000100b007824 */ /* 0x000fe200078e00ff */
[C---:B------:R-:W-:Y:S01]  /*0800*/  LOP3.LUT P6, RZ, R3.reuse, 0x2, RZ, 0xc0, !PT ;  /* 0x0000000203ff7812 */ /* 0x040fe200078cc0ff */
[----:B------:R-:W-:Y:S01]  /*0810*/  IMAD.SHL.U32 R3, R3, 0x40, RZ ;  /* 0x0000004003037824 */ /* 0x000fe200078e00ff */
[----:B------:R-:W-:-:S02]  /*0820*/  ISETP.NE.U32.AND P5, PT, R4, 0x1, PT ;  /* 0x000000010400780c */ /* 0x000fc40003fa5070 */
[----:B------:R-:W-:Y:S02]  /*0830*/  LEA.HI R4, R2, R6, RZ, 0x2 ;  /* 0x0000000602047211 */ /* 0x000fe400078f10ff */
[----:B------:R-:W-:Y:S02]  /*0840*/  LOP3.LUT R2, R5, 0x30, R0, 0xf8, !PT ;  /* 0x0000003005027812 */ /* 0x000fe400078ef800 */
[----:B------:R-:W-:Y:S02]  /*0850*/  LOP3.LUT R0, R3, 0xc0, RZ, 0xc0, !PT ;  /* 0x000000c003007812 */ /* 0x000fe400078ec0ff */
[--C-:B------:R-:W-:Y:S02]  /*0860*/  LOP3.LUT R3, R2, 0x8, R16.reuse, 0xf8, !PT ;  /* 0x0000000802037812 */ /* 0x100fe400078ef810 */
[----:B------:R-:W-:Y:S02]  /*0870*/  LOP3.LUT R2, R0, 0x8, R16, 0xf8, !PT ;  /* 0x0000000800027812 */ /* 0x000fe400078ef810 */
[----:B------:R-:W-:-:S02]  /*0880*/  SHF.R.U32.HI R0, RZ, 0x3, R0 ;  /* 0x00000003ff007819 */ /* 0x000fc40000011600 */
[----:B------:R-:W-:Y:S02]  /*0890*/  LOP3.LUT R4, R4, 0xfffffffc, RZ, 0xc0, !PT ;  /* 0xfffffffc04047812 */ /* 0x000fe400078ec0ff */
[----:B------:R-:W-:Y:S01]  /*08a0*/  LOP3.LUT R198, R2, R0, RZ, 0x3c, !PT ;  /* 0x0000000002c67212 */ /* 0x000fe200078e3cff */
[C---:B------:R-:W-:Y:S01]  /*08b0*/  IMAD.SHL.U32 R2, R9.reuse, 0x40, RZ ;  /* 0x0000004009027824 */ /* 0x040fe200078e00ff */
[----:B------:R-:W-:Y:S01]  /*08c0*/  SHF.R.U32.HI R0, RZ, 0x3, R5 ;  /* 0x00000003ff007819 */ /* 0x000fe20000011605 */
[----:B------:R-:W-:Y:S01]  /*08d0*/  IMAD.IADD R13, R6, 0x1, -R4 ;  /* 0x00000001060d7824 */ /* 0x000fe200078e0a04 */
[----:B------:R-:W-:Y:S01]  /*08e0*/  LEA.HI R5, R9, R9, RZ, 0x1 ;  /* 0x0000000909057211 */ /* 0x000fe200078f08ff */
[----:B------:R-:W-:Y:S01]  /*08f0*/  IMAD.SHL.U32 R6, R18, 0x2, RZ ;  /* 0x0000000212067824 */ /* 0x000fe200078e00ff */
[----:B------:R-:W-:Y:S01]  /*0900*/  LOP3.LUT R16, R3, R0, RZ, 0x3c, !PT ;  /* 0x0000000003107212 */ /* 0x000fe200078e3cff */
[----:B------:R-:W-:Y:S01]  /*0910*/  IMAD.U32 R198, R19, 0x20, R198 ;  /* 0x0000002013c67824 */ /* 0x000fe200078e00c6 */
[----:B------:R-:W-:-:S02]  /*0920*/  LOP3.LUT R0, R5, 0x3fffffe, RZ, 0xc0, !PT ;  /* 0x03fffffe05007812 */ /* 0x000fc400078ec0ff */
[----:B------:R-:W-:Y:S02]  /*0930*/  LOP3.LUT R2, R2, 0x1c0, RZ, 0xc0, !PT ;  /* 0x000001c002027812 */ /* 0x000fe400078ec0ff */
[----:B------:R-:W-:Y:S01]  /*0940*/  SHF.R.S32.HI R3, RZ, 0x3, R10 ;  /* 0x00000003ff037819 */ /* 0x000fe2000001140a */
[----:B------:R-:W-:Y:S01]  /*0950*/  IMAD.IADD R7, R9, 0x1, -R0 ;  /* 0x0000000109077824 */ /* 0x000fe200078e0a00 */
[----:B------:R-:W-:Y:S01]  /*0960*/  SEL R197, R206, 0xffffffe0, !P6 ;  /* 0xffffffe0cec57807 */ /* 0x000fe20007000000 */
[----:B------:R-:W-:Y:S01]  /*0970*/  IMAD.SHL.U32 R0, R12, 0x20, RZ ;  /* 0x000000200c007824 */ /* 0x000fe200078e00ff */
[----:B------:R-:W-:Y:S01]  /*0980*/  SEL R214, R214, 0x10, !P5 ;  /* 0x00000010d6d67807 */ /* 0x000fe20006800000 */
[----:B------:R-:W-:Y:S02]  /*0990*/  IMAD R17, R3, 0x8, R17 ;  /* 0x0000000803117824 */ /* 0x000fe400078e0211 */
[C---:B------:R-:W-:Y:S01]  /*09a0*/  IMAD R201, R11.reuse, 0x2, R3 ;  /* 0x000000020bc97824 */ /* 0x040fe200078e0203 */
[----:B------:R-:W-:Y:S01]  /*09b0*/  LOP3.LUT R9, R0, 0x6, R21, 0xf8, !PT ;  /* 0x0000000600097812 */ /* 0x000fe200078ef815 */
[----:B------:R-:W-:Y:S01]  /*09c0*/  IMAD R197, R198, 0x2, R197 ;  /* 0x00000002c6c57824 */ /* 0x000fe200078e02c5 */
[----:B------:R-:W-:Y:S01]  /*09d0*/  LOP3.LUT R4, R2, 0x20, R0, 0xf8, !PT ;  /* 0x0000002002047812 */ /* 0x000fe200078ef800 */
[----:B------:R-:W-:Y:S01]  /*09e0*/  IMAD R0, R11, 0x200, R6 ;  /* 0x000002000b007824 */ /* 0x000fe200078e0206 */
[----:B------:R-:W-:Y:S01]  /*09f0*/  SHF.R.U32.HI R2, RZ, 0x3, R2 ;  /* 0x00000003ff027819 */ /* 0x000fe20000011602 */
[----:B------:R1:W-:Y:S01]  /*0a00*/  STL [R1+0x28], R9 ;  /* 0x0000280901007387 */ /* 0x0003e20000100800 */
[----:B------:R-:W-:-:S02]  /*0a10*/  IMAD.SHL.U32 R198, R198, 0x2, RZ ;  /* 0x00000002c6c67824 */ /* 0x000fc400078e00ff */
        /* <DEDUP_REMOVED lines=11> */
[----:B------:R-:W-:Y:S01]  /*0ad0*/  IMAD.U32 R4, RZ, RZ, UR14 ;  /* 0x0000000eff047e24 */ /* 0x000fe2000f8e00ff */
[----:B------:R-:W-:Y:S01]  /*0ae0*/  SHF.R.S32.HI R2, RZ, 0x7, R8 ;  /* 0x00000007ff027819 */ /* 0x000fe20000011408 */
[----:B------:R-:W-:-:S04]  /*0af0*/  IMAD.SHL.U32 R4, R14, 0x10, RZ ;  /* 0x000000100e047824 */ /* 0x000fc800078e00ff */
        /* <DEDUP_REMOVED lines=33> */
[----:B------:R-:W-:Y:S01]  /*0d10*/  IMAD.IADD R202, R201, 0x1, R202 ;  /* 0x00000001c9ca7824 */ /* 0x000fe200078e02ca */
[----:B------:R-:W-:Y:S01]  /*0d20*/  IADD3 R0, R11, -0x40, RZ ;  /* 0xffffffc00b007810 */ /* 0x000fe20007ffe0ff */
[----:B------:R-:W-:Y:S01]  /*0d30*/  STL [R1+0x8], R11 ;  /* 0x0000080b01007387 */ /* 0x000fe20000100800 */
[----:B------:R-:W-:-:S02]  /*0d40*/  IMAD.IADD R207, R207, 0x1, R5 ;  /* 0x00000001cfcf7824 */ /* 0x000fc400078e0205 */
[----:B------:R-:W-:Y:S01]  /*0d50*/  SHF.R.S32.HI R2, RZ, 0x1f, R0 ;  /* 0x0000001fff027819 */ /* 0x000fe20000011400 */
[--C-:B------:R-:W-:Y:S02]  /*0d60*/  IMAD.IADD R204, R201, 0x1, R203.reuse ;  /* 0x00000001c9cc7824 */ /* 0x100fe400078e02cb */
[----:B------:R-:W-:Y:S01]  /*0d70*/  IMAD.SHL.U32 R199, R207, 0x2, RZ ;  /* 0x00000002cfc77824 */ /* 0x000fe200078e00ff */
[C---:B------:R-:W-:Y:S01]  /*0d80*/  SHF.L.U64.HI R2, R0.reuse, 0x2, R2 ;  /* 0x0000000200027819 */ /* 0x040fe20000010202 */
[----:B------:R-:W-:Y:S02]  /*0d90*/  IMAD.SHL.U32 R0, R0, 0x4, RZ ;  /* 0x0000000400007824 */ /* 0x000fe400078e00ff */
[----:B------:R-:W-:Y:S02]  /*0da0*/  IMAD.IADD R214, R214, 0x1, R216 ;  /* 0x00000001d6d67824 */ /* 0x000fe400078e02d8 */
[----:B------:R1:W-:Y:S01]  /*0db0*/  STL [R1+0x24], R2 ;  /* 0x0000240201007387 */ /* 0x0003e20000100800 */
[----:B------:R-:W-:-:S02]  /*0dc0*/  IMAD.IADD R203, R202, 0x1, R203 ;  /* 0x00000001cacb7824 */ /* 0x000fc400078e02cb */
[----:B------:R-:W-:Y:S01]  /*0dd0*/  IMAD.IADD R200, R199, 0x1, R206 ;  /* 0x00000001c7c87824 */ /* 0x000fe200078e02ce */
[----:B------:R2:W-:Y:S04]  /*0de0*/  STL [R1+0x20], R0 ;  /* 0x0000200001007387 */ /* 0x0005e80000100800 */
[----:B------:R3:W-:Y:S01]  /*0df0*/  STL [R1+0xc], R4 ;  /* 0x00000c0401007387 */ /* 0x0007e20000100800 */
[----:B-1----:R-:W-:Y:S01]  /*0e00*/  IMAD.SHL.U32 R2, R3, 0x2, RZ ;  /* 0x0000000203027824 */ /* 0x002fe200078e00ff */
[C---:B--2---:R-:W-:Y:S02]  /*0e10*/  IADD3 R0, R4.reuse, 0x20, RZ ;  /* 0x0000002004007810 */ /* 0x044fe40007ffe0ff */
[----:B------:R-:W-:-:S05]  /*0e20*/  @P3 IADD3 R0, R4, -0x20, RZ ;  /* 0xffffffe004003810 */ /* 0x000fca0007ffe0ff */
[----:B----4-:R3:W-:Y:S02]  /*0e30*/  STL [R1+0x10], R0 ;  /* 0x0000100001007387 */ /* 0x0107e40000100800 */
.L_x_201:
        /* <DEDUP_REMOVED lines=53> */
.L_x_171:
        /* <DEDUP_REMOVED lines=67> */
.L_x_173:
        /* <DEDUP_REMOVED lines=18> */
.L_x_174:
[----:B------:R-:W-:Y:S01]  /*16e0*/  IABS R6, c[0x0][0x1c8] ;  /* 0x0000720000067a13 */ /* 0x000fe20000000000 */
[----:B------:R-:W-:Y:S01]  /*16f0*/  ULDC.64 UR10, c[0x0][0x370] ;  /* 0x0000dc00000a7ab9 */ /* 0x000fe20000000a00 */
[----:B------:R-:W-:Y:S01]  /*1700*/  ISETP.NE.AND P2, PT, RZ, c[0x0][0x1c8], PT ;  /* 0x00007200ff007a0c */ /* 0x000fe20003f45270 */
[----:B------:R-:W-:Y:S01]  /*1710*/  @UP3 UIMAD.WIDE.U32 UR8, UR18, UR10, URZ ;  /* 0x0000000a120832a5 */ /* 0x000fe2000f8e003f */
[----:B------:R-:W1:Y:S01]  /*1720*/  I2F.RP R4, R6 ;  /* 0x0000000600047306 */ /* 0x000e620000209400 */
[----:B------:R-:W-:Y:S02]  /*1730*/  ULDC UR13, c[0x0][0x224] ;  /* 0x00008900000d7ab9 */ /* 0x000fe40000000800 */
[----:B------:R-:W-:Y:S02]  /*1740*/  @UP3 UIMAD UR26, UR18, UR11, UR9 ;  /* 0x0000000b121a32a4 */ /* 0x000fe4000f8e0209 */
[----:B------:R-:W-:Y:S02]  /*1750*/  USHF.R.S32.HI UR20, URZ, 0x1f, UR23 ;  /* 0x0000001f3f147899 */ /* 0x000fe40008011417 */
[----:B------:R-:W-:-:S02]  /*1760*/  @UP3 UMOV UR25, UR8 ;  /* 0x0000000800193c82 */ /* 0x000fc40008000000 */
[----:B------:R-:W-:Y:S02]  /*1770*/  ULDC.64 UR8, c[0x0][0x368] ;  /* 0x0000da0000087ab9 */ /* 0x000fe40000000a00 */
[----:B------:R-:W-:Y:S02]  /*1780*/  @!UP3 UIMAD UR7, UR39, UR8, URZ ;  /* 0x000000082707b2a4 */ /* 0x000fe4000f8e023f */
[----:B------:R-:W-:Y:S02]  /*1790*/  ULDC.64 UR10, c[0x0][0x3d8] ;  /* 0x0000f600000a7ab9 */ /* 0x000fe40000000a00 */
[----:B------:R-:W-:Y:S01]  /*17a0*/  @!UP3 UIMAD UR7, UR31, UR9, UR7 ;  /* 0x000000091f07b2a4 */ /* 0x000fe2000f8e0207 */
[----:B-1----:R-:W1:Y:S01]  /*17b0*/  MUFU.RCP R4, R4 ;  /* 0x0000000400047308 */ /* 0x002e620000001000 */
[----:B------:R-:W-:-:S04]  /*17c0*/  @!UP3 UIMAD.WIDE.U32 UR8, UR31, UR8, URZ ;  /* 0x000000081f08b2a5 */ /* 0x000fc8000f8e003f */
[----:B------:R-:W-:Y:S02]  /*17d0*/  @!UP3 UIADD3 UR26, UR9, UR7, URZ ;  /* 0x00000007091ab290 */ /* 0x000fe4000fffe03f */
[----:B------:R-:W-:Y:S02]  /*17e0*/  UIMAD UR7, UR39, UR13, UR53 ;  /* 0x0000000d270772a4 */ /* 0x000fe4000f8e0235 */
        /* <DEDUP_REMOVED lines=8> */
[----:B------:R-:W-:Y:S02]  /*1870*/  UIMAD UR7, UR37, UR18, URZ ;  /* 0x00000012250772a4 */ /* 0x000fe4000f8e023f */
[----:B------:R-:W-:Y:S02]  /*1880*/  USHF.L.U32 UR13, UR31, 0x7, URZ ;  /* 0x000000071f0d7899 */ /* 0x000fe4000800063f */
[----:B------:R-:W-:Y:S02]  /*1890*/  @UP3 UIADD3 UR14, UR9, UR7, URZ ;  /* 0x00000007090e3290 */ /* 0x000fe4000fffe03f */
[----:B------:R-:W-:Y:S02]  /*18a0*/  UIMAD.WIDE.U32 UR8, UR61, UR10, URZ ;  /* 0x0000000a3d0872a5 */ /* 0x000fe4000f8e003f */
[----:B------:R-:W-:-:S02]  /*18b0*/  USHF.L.U64.HI UR7, UR31, 0x7, UR39 ;  /* 0x000000071f077899 */ /* 0x000fc40008010227 */
[----:B------:R-:W-:Y:S02]  /*18c0*/  USEL UR17, UR8, URZ, UP6 ;  /* 0x0000003f08117287 */ /* 0x000fe4000b000000 */
[----:B------:R-:W-:Y:S02]  /*18d0*/  USEL UR8, UR13, URZ, UP1 ;  /* 0x0000003f0d087287 */ /* 0x000fe40008800000 */
[----:B------:R-:W-:Y:S01]  /*18e0*/  USEL UR7, UR7, URZ, UP1 ;  /* 0x0000003f07077287 */ /* 0x000fe20008800000 */
[----:B-1----:R-:W-:Y:S01]  /*18f0*/  IMAD.MOV R0, RZ, RZ, -R5 ;  /* 0x000000ffff007224 */ /* 0x002fe200078e0a05 */
[----:B------:R-:W-:Y:S01]  /*1900*/  UIADD3 UR8, UP1, UR16, UR8, URZ ;  /* 0x0000000810087290 */ /* 0x000fe2000ff3e03f */
[----:B------:R-:W-:Y:S01]  /*1910*/  IMAD.MOV.U32 R4, RZ, RZ, RZ ;  /* 0x000000ffff047224 */ /* 0x000fe200078e00ff */
[----:B------:R-:W-:Y:S01]  /*1920*/  UIMAD UR11, UR61, UR11, UR9 ;  /* 0x0000000b3d0b72a4 */ /* 0x000fe2000f8e0209 */
[----:B------:R-:W-:Y:S01]  /*1930*/  IMAD R3, R0, R6, RZ ;  /* 0x0000000600037224 */ /* 0x000fe200078e02ff */
[----:B------:R-:W-:Y:S01]  /*1940*/  IABS R0, UR35 ;  /* 0x0000002300007c13 */ /* 0x000fe20008000000 */
[----:B------:R-:W-:-:S02]  /*1950*/  UIADD3.X UR9, UR27, UR7, URZ, UP1, !UPT ;  /* 0x000000071b097290 */ /* 0x000fc40008ffe43f */
[----:B------:R-:W-:Y:S01]  /*1960*/  IMAD.HI.U32 R3, R5, R3, R4 ;  /* 0x0000000305037227 */ /* 0x000fe200078e0004 */
[----:B------:R-:W-:Y:S02]  /*1970*/  UIMAD UR7, UR37, UR8, URZ ;  /* 0x00000008250772a4 */ /* 0x000fe4000f8e023f */
[----:B------:R-:W-:Y:S02]  /*1980*/  ULDC UR13, c[0x0][0x234] ;  /* 0x00008d00000d7ab9 */ /* 0x000fe40000000800 */
[----:B------:R-:W-:Y:S01]  /*1990*/  UIMAD UR10, UR36, UR9, UR7 ;  /* 0x00000009240a72a4 */ /* 0x000fe2000f8e0207 */
[----:B------:R-:W-:Y:S01]  /*19a0*/  IMAD.HI.U32 R3, R3, R0, RZ ;  /* 0x0000000003037227 */ /* 0x000fe200078e00ff */
[----:B------:R-:W-:Y:S02]  /*19b0*/  @UP5 USEL UR7, UR55, UR18, !UP3 ;  /* 0x0000001237075287 */ /* 0x000fe4000d800000 */
[----:B------:R-:W-:Y:S01]  /*19c0*/  UIMAD.WIDE.U32 UR8, UR36, UR8, URZ ;  /* 0x00000008240872a5 */ /* 0x000fe2000f8e003f */
[----:B------:R-:W-:Y:S01]  /*19d0*/  IMAD.MOV R4, RZ, RZ, -R3 ;  /* 0x000000ffff047224 */ /* 0x000fe200078e0a03 */
[----:B------:R-:W-:-:S02]  /*19e0*/  @UP5 UIMAD UR13, UR35, UR13, UR7 ;  /* 0x0000000d230d52a4 */ /* 0x000fc4000f8e0207 */
[----:B------:R-:W-:Y:S01]  /*19f0*/  USEL UR11, UR11, URZ, UP6 ;  /* 0x0000003f0b0b7287 */ /* 0x000fe2000b000000 */
[----:B------:R-:W-:Y:S01]  /*1a00*/  IMAD R0, R6, R4, R0 ;  /* 0x0000000406007224 */ /* 0x000fe200078e0200 */
[----:B------:R-:W-:-:S03]  /*1a10*/  UIADD3 UR10, UR9, UR10, URZ ;  /* 0x0000000a090a7290 */ /* 0x000fc6000fffe03f */
[----:B------:R-:W-:Y:S01]  /*1a20*/  @!UP5 UMOV UR13, UR50 ;  /* 0x00000032000ddc82 */ /* 0x000fe20008000000 */
[----:B------:R-:W-:-:S13]  /*1a30*/  ISETP.GT.U32.AND P0, PT, R6, R0, PT ;  /* 0x000000000600720c */ /* 0x000fda0003f04070 */
        /* <DEDUP_REMOVED lines=15> */
.L_x_175:
[----:B------:R-:W-:Y:S02]  /*1b30*/  UMOV UR15, UR51 ;  /* 0x00000033000f7c82 */ /* 0x000fe40008000000 */
.L_x_176:
[----:B------:R-:W1:Y:S01]  /*1b40*/  S2R R16, SR_TID.X ;  /* 0x0000000000107919 */ /* 0x000e620000002100 */
[----:B------:R-:W-:Y:S01]  /*1b50*/  UIADD3 UR8, UP4, UP3, UR8, UR46, UR48 ;  /* 0x0000002e08087290 */ /* 0x000fe2000fb9e030 */
[----:B------:R-:W-:Y:S01]  /*1b60*/  IMAD.U32 R14, RZ, RZ, UR5 ;  /* 0x00000005ff0e7e24 */ /* 0x000fe2000f8e00ff */
[----:B------:R-:W-:Y:S01]  /*1b70*/  BSSY B1, `(.L_x_172) ;  /* 0x000067a000017945 */ /* 0x000fe20003800000 */
[----:B------:R-:W-:Y:S01]  /*1b80*/  IMAD.U32 R13, RZ, RZ, UR4 ;  /* 0x00000004ff0d7e24 */ /* 0x000fe2000f8e00ff */
[----:B------:R-:W-:Y:S01]  /*1b90*/  UIADD3 UR17, UP2, UP1, UR17, UR8, UR19 ;  /* 0x0000000811117290 */ /* 0x000fe2000f95e013 */
[----:B------:R-:W-:Y:S01]  /*1ba0*/  IMAD.U32 R12, RZ, RZ, UR16 ;  /* 0x00000010ff0c7e24 */ /* 0x000fe2000f8e00ff */
[----:B------:R-:W-:Y:S02]  /*1bb0*/  UIADD3.X UR7, UR10, UR49, UR54, UP4, UP3 ;  /* 0x000000310a077290 */ /* 0x000fe4000a7e6436 */
[----:B------:R-:W-:-:S02]  /*1bc0*/  ULDC.64 UR8, c[0x0][0x1a8] ;  /* 0x00006a0000087ab9 */ /* 0x000fc40000000a00 */
[----:B------:R-:W-:Y:S02]  /*1bd0*/  UIADD3.X UR19, UR11, UR7, UR14, UP2, UP1 ;  /* 0x000000070b137290 */ /* 0x000fe400097e240e */
[----:B------:R-:W-:Y:S02]  /*1be0*/  UIMAD UR7, UR58, UR8, URZ ;  /* 0x000000083a0772a4 */ /* 0x000fe4000f8e023f */
[----:B------:R-:W-:Y:S02]  /*1bf0*/  ULDC.64 UR4, c[0x0][0x200] ;  /* 0x0000800000047ab9 */ /* 0x000fe40000000a00 */
        /* <DEDUP_REMOVED lines=9> */
[----:B------:R-:W-:Y:S01]  /*1c90*/  UIADD3 UR8, UR16, UR13, URZ ;  /* 0x0000000d10087290 */ /* 0x000fe2000fffe03f */
[----:B------:R-:W-:Y:S01]  /*1ca0*/  LOP3.LUT R4, R4, 0xfffffffc, RZ, 0xc0, !PT ;  /* 0xfffffffc04047812 */ /* 0x000fe200078ec0ff */
[----:B------:R-:W-:Y:S01]  /*1cb0*/  UIMAD UR10, UR16, UR9, UR7 ;  /* 0x00000009100a72a4 */ /* 0x000fe2000f8e0207 */
[----:B------:R-:W-:-:S02]  /*1cc0*/  SHF.R.S32.HI R19, RZ, 0x1f, R0 ;  /* 0x0000001fff137819 */ /* 0x000fc40000011400 */
[----:B------:R-:W-:Y:S01]  /*1cd0*/  IADD3 R8, P0, R0, UR16, RZ ;  /* 0x0000001000087c10 */ /* 0x000fe2000ff1e0ff */
[----:B------:R-:W-:Y:S01]  /*1ce0*/  IMAD.IADD R4, R16, 0x1, -R4 ;  /* 0x0000000110047824 */ /* 0x000fe200078e0a04 */
[----:B------:R-:W-:Y:S02]  /*1cf0*/  UMOV UR7, 0x4 ;  /* 0x0000000400077882 */ /* 0x000fe40000000000 */
[----:B------:R-:W-:Y:S01]  /*1d00*/  IADD3.X R9, R19, UR27, RZ, P0, !PT ;  /* 0x0000001b13097c10 */ /* 0x000fe200087fe4ff */
[----:B------:R-:W-:Y:S01]  /*1d10*/  IMAD.SHL.U32 R4, R4, 0x8, RZ ;  /* 0x0000000804047824 */ /* 0x000fe200078e00ff */
[----:B------:R-:W-:Y:S02]  /*1d20*/  UIMAD.WIDE UR8, UR8, UR7, UR4 ;  /* 0x00000007080872a5 */ /* 0x000fe4000f8e0204 */
[----:B------:R-:W-:Y:S01]  /*1d30*/  ULDC UR27, c[0x0][0x2e8] ;  /* 0x0000ba00001b7ab9 */ /* 0x000fe20000000800 */
[----:B------:R-:W-:Y:S01]  /*1d40*/  IMAD R9, R9, c[0x0][0x190], RZ ;  /* 0x0000640009097a24 */ /* 0x000fe200078e02ff */
[----:B------:R-:W-:Y:S01]  /*1d50*/  SHF.R.S32.HI R5, RZ, 0x1f, R4 ;  /* 0x0000001fff057819 */ /* 0x000fe20000011404 */
[----:B------:R-:W-:-:S02]  /*1d60*/  ULDC.64 UR4, c[0x0][0x3c8] ;  /* 0x0000f20000047ab9 */ /* 0x000fc40000000a00 */
[----:B------:R-:W-:Y:S02]  /*1d70*/  UMOV UR14, UR8 ;  /* 0x00000008000e7c82 */ /* 0x000fe40008000000 */
[C---:B------:R-:W-:Y:S01]  /*1d80*/  IMAD.WIDE.U32 R6, R8.reuse, c[0x0][0x190], R4 ;  /* 0x0000640008067a25 */ /* 0x040fe200078e0004 */
[----:B------:R-:W-:Y:S02]  /*1d90*/  UIADD3 UR8, UR16, UR15, URZ ;  /* 0x0000000f10087290 */ /* 0x000fe4000fffe03f */
[----:B------:R-:W-:Y:S01]  /*1da0*/  UMOV UR13, UR9 ;  /* 0x00000009000d7c82 */ /* 0x000fe20008000000 */
[----:B------:R-:W-:Y:S01]  /*1db0*/  IMAD R8, R8, c[0x0][0x194], R9 ;  /* 0x0000650008087a24 */ /* 0x000fe200078e0209 */
[----:B------:R-:W-:Y:S01]  /*1dc0*/  IADD3 R10, P0, R6, UR38, RZ ;  /* 0x00000026060a7c10 */ /* 0x000fe2000ff1e0ff */
[----:B------:R-:W-:Y:S01]  /*1dd0*/  UIMAD.WIDE UR8, UR8, UR7, UR4 ;  /* 0x00000007080872a5 */ /* 0x000fe2000f8e0204 */
[----:B------:R-:W-:Y:S01]  /*1de0*/  IADD3 R6, P2, R4, UR25, RZ ;  /* 0x0000001904067c10 */ /* 0x000fe2000ff5e0ff */
[----:B------:R-:W-:Y:S01]  /*1df0*/  UIADD3 UR7, -UR6, UR12, UR23 ;  /* 0x0000000c06077290 */ /* 0x000fe2000fffe117 */
[----:B------:R-:W-:Y:S01]  /*1e00*/  IADD3.X R11, R7, UR34, R8, P0, !PT ;  /* 0x00000022070b7c10 */ /* 0x000fe200087fe408 */
[----:B------:R1:W2:Y:S01]  /*1e10*/  R2UR UR4, R13 ;  /* 0x000000000d0473c2 */ /* 0x0002a200000e0000 */
[----:B------:R-:W-:Y:S01]  /*1e20*/  LEA.HI R7, R17, R16, RZ, 0x5 ;  /* 0x0000001011077211 */ /* 0x000fe200078f28ff */
[----:B------:R-:W-:-:S02]  /*1e30*/  UIADD3 UR7, UR7, -UR27, URZ ;  /* 0x8000001b07077290 */ /* 0x000fc4000fffe03f */
[----:B------:R-:W-:Y:S01]  /*1e40*/  UMOV UR16, UR8 ;  /* 0x0000000800107c82 */ /* 0x000fe20008000000 */
[----:B------:R-:W-:Y:S01]  /*1e50*/  LOP3.LUT R9, R7, 0xffffffe0, RZ, 0xc0, !PT ;  /* 0xffffffe007097812 */ /* 0x000fe200078ec0ff */
[----:B------:R-:W-:Y:S01]  /*1e60*/  UMOV UR15, UR9 ;  /* 0x00000009000f7c82 */ /* 0x000fe20008000000 */
[----:B------:R-:W-:Y:S01]  /*1e70*/  SHF.R.S32.HI R8, RZ, 0x5, R7 ;  /* 0x00000005ff087819 */ /* 0x000fe20000011407 */
[----:B------:R3:W4:Y:S01]  /*1e80*/  R2UR UR5, R14 ;  /* 0x000000000e0573c2 */ /* 0x00072200000e0000 */
[----:B------:R-:W-:Y:S01]  /*1e90*/  IADD3.X R7, R5, UR26, RZ, P2, !PT ;  /* 0x0000001a05077c10 */ /* 0x000fe200097fe4ff */
[----:B------:R-:W-:-:S04]  /*1ea0*/  IMAD.IADD R9, R16, 0x1, -R9 ;  /* 0x0000000110097824 */ /* 0x000fc800078e0a09 */
[----:B------:R-:W-:Y:S02]  /*1eb0*/  IMAD R8, R8, UR47, R9 ;  /* 0x0000002f08087c24 */ /* 0x000fe4000f8e0209 */
[----:B------:R-:W-:-:S03]  /*1ec0*/  IMAD.WIDE.U32 R6, R12, c[0x0][0x370], R6 ;  /* 0x0000dc000c067a25 */ /* 0x000fc600078e0006 */
[C---:B------:R-:W-:Y:S01]  /*1ed0*/  IADD3 R209, P0, R8.reuse, UR17, RZ ;  /* 0x0000001108d17c10 */ /* 0x040fe2000ff1e0ff */
[----:B------:R-:W-:Y:S01]  /*1ee0*/  USHF.R.S32.HI UR17, URZ, 0x1f, UR7 ;  /* 0x0000001f3f117899 */ /* 0x000fe20008011407 */
[----:B------:R-:W-:Y:S02]  /*1ef0*/  IADD3 R7, R7, UR10, RZ ;  /* 0x0000000a07077c10 */ /* 0x000fe4000fffe0ff */
[----:B-1----:R-:W-:Y:S01]  /*1f00*/  LEA.HI.X.SX32 R13, R8, UR19, 0x1, P0 ;  /* 0x00000013080d7c11 */ /* 0x002fe200080f0eff */
[----:B------:R-:W-:Y:S01]  /*1f10*/  ULEA.HI UR17, UR17, UR7, URZ, 0x6 ;  /* 0x0000000711117291 */ /* 0x000fe2000f8f303f */
[----:B------:R-:W-:Y:S01]  /*1f20*/  IMAD.U32 R8, RZ, RZ, UR35 ;  /* 0x00000023ff087e24 */ /* 0x000fe2000f8e00ff */
[C---:B------:R-:W-:Y:S01]  /*1f30*/  LEA R210, P2, R209.reuse, c[0x0][0x350], 0x2 ;  /* 0x0000d400d1d27a11 */ /* 0x040fe200078410ff */
[----:B------:R-:W-:Y:S02]  /*1f40*/  UIADD3 UR7, UR28, -0x1, URZ ;  /* 0xffffffff1c077890 */ /* 0x000fe4000fffe03f */
[----:B------:R-:W-:Y:S01]  /*1f50*/  USHF.R.S32.HI UR17, URZ, 0x6, UR17 ;  /* 0x000000063f117899 */ /* 0x000fe20008011411 */
[----:B------:R-:W-:Y:S01]  /*1f60*/  IMAD.WIDE.U32 R6, R8, c[0x0][0x378], R6 ;  /* 0x0000de0008067a25 */ /* 0x000fe200078e0006 */
[----:B------:R-:W-:-:S02]  /*1f70*/  LEA.HI.X R209, R209, c[0x0][0x354], R13, 0x2, P2 ;  /* 0x0000d500d1d17a11 */ /* 0x000fc400010f140d */
[----:B------:R-:W-:Y:S01]  /*1f80*/  UISETP.LT.AND UP1, UPT, URZ, UR17, UPT ;  /* 0x000000113f00728c */ /* 0x000fe2000bf21270 */
[----:B------:R-:W-:Y:S01]  /*1f90*/  IMAD.WIDE.U32 R8, R8, c[0x0][0x1a8], R10 ;  /* 0x00006a0008087a25 */ /* 0x000fe200078e000a */
[----:B------:R-:W-:Y:S02]  /*1fa0*/  IADD3 R7, R7, UR11, RZ ;  /* 0x0000000b07077c10 */ /* 0x000fe4000fffe0ff */
[----:B------:R-:W-:Y:S02]  /*1fb0*/  USEL UR17, URZ, UR17, !UP1 ;  /* 0x000000113f117287 */ /* 0x000fe4000c800000 */
[----:B------:R-:W-:Y:S01]  /*1fc0*/  IADD3 R10, R9, UR18, RZ ;  /* 0x00000012090a7c10 */ /* 0x000fe2000fffe0ff */
[----:B------:R-:W-:Y:S01]  /*1fd0*/  IMAD R9, R19, c[0x0][0x370], RZ ;  /* 0x0000dc0013097a24 */ /* 0x000fe200078e02ff */
[----:B------:R-:W-:Y:S01]  /*1fe0*/  UISETP.GT.AND UP1, UPT, UR28, UR17, UPT ;  /* 0x000000111c00728c */ /* 0x000fe2000bf24270 */
[----:B------:R-:W-:Y:S01]  /*1ff0*/  IMAD.WIDE.U32 R6, R0, c[0x0][0x370], R6 ;  /* 0x0000dc0000067a25 */ /* 0x000fe200078e0006 */
[----:B------:R-:W-:-:S03]  /*2000*/  LEA R220, P4, R8, c[0x0][0x160], 0x1 ;  /* 0x0000580008dc7a11 */ /* 0x000fc600078808ff */
[----:B------:R-:W-:Y:S01]  /*2010*/  IMAD R9, R0, c[0x0][0x374], R9 ;  /* 0x0000dd0000097a24 */ /* 0x000fe200078e0209 */
[----:B------:R-:W-:Y:S02]  /*2020*/  PLOP3.LUT P0, PT, PT, PT, UP1, 0x80, 0x0 ;  /* 0x000000000000781c */ /* 0x000fe40003f0f018 */
[----:B------:R-:W-:Y:S01]  /*2030*/  LEA R218, P3, R6, c[0x0][0x330], 0x1 ;  /* 0x0000cc0006da7a11 */ /* 0x000fe200078608ff */
[----:B------:R-:W-:Y:S01]  /*2040*/  IMAD.IADD R7, R7, 0x1, R9 ;  /* 0x0000000107077824 */ /* 0x000fe200078e0209 */
[----:B------:R-:W-:-:S04]  /*2050*/  LEA.HI.X R221, R8, c[0x0][0x164], R10, 0x1, P4 ;  /* 0x0000590008dd7a11 */ /* 0x000fc800020f0c0a */
[----:B------:R-:W-:-:S05]  /*2060*/  LEA.HI.X R219, R6, c[0x0][0x334], R7, 0x1, P3 ;  /* 0x0000cd0006db7a11 */ /* 0x000fca00018f0c07 */
        /* <DEDUP_REMOVED lines=19> */
.L_x_178:
        /* <DEDUP_REMOVED lines=18> */
.L_x_179:
[----:B------:R-:W-:Y:S01]  /*22c0*/  ULDC.64 UR8, c[0x0][0x3a0] ;  /* 0x0000e80000087ab9 */ /* 0x000fe20000000a00 */
[----:B------:R-:W-:Y:S01]  /*22d0*/  IMAD.U32 R6, RZ, RZ, UR23 ;  /* 0x00000017ff067e24 */ /* 0x000fe2000f8e00ff */
[----:B------:R-:W-:Y:S01]  /*22e0*/  UIMAD UR7, UR20, UR8, URZ ;  /* 0x00000008140772a4 */ /* 0x000fe2000f8e023f */
[----:B------:R-:W-:Y:S01]  /*22f0*/  BSSY B0, `(.L_x_180) ;  /* 0x000001a000007945 */ /* 0x000fe20003800000 */
[----:B------:R-:W-:Y:S01]  /*2300*/  UIMAD UR6, UR22, -0x80, UR6 ;  /* 0xffffff80160678a4 */ /* 0x000fe2000f8e0206 */
[----:B------:R-:W-:Y:S01]  /*2310*/  IMAD.WIDE.U32 R6, R6, c[0x0][0x3a0], R4 ;  /* 0x0000e80006067a25 */ /* 0x000fe200078e0004 */
[----:B------:R-:W-:-:S03]  /*2320*/  UIMAD UR7, UR23, UR9, UR7 ;  /* 0x00000009170772a4 */ /* 0x000fc6000f8e0207 */
[----:B------:R-:W-:Y:S01]  /*2330*/  ULDC.64 UR8, c[0x0][0x3b8] ;  /* 0x0000ee0000087ab9 */ /* 0x000fe20000000a00 */
[----:B------:R-:W-:Y:S02]  /*2340*/  IADD3 R8, P0, R6, UR14, RZ ;  /* 0x0000000e06087c10 */ /* 0x000fe4000ff1e0ff */
[----:B------:R-:W-:Y:S01]  /*2350*/  MOV R3, UR7 ;  /* 0x0000000700037c02 */ /* 0x000fe20008000f00 */
[----:B------:R-:W-:Y:S01]  /*2360*/  UIMAD UR7, UR58, UR8, URZ ;  /* 0x000000083a0772a4 */ /* 0x000fe2000f8e023f */
[----:B------:R-:W-:Y:S02]  /*2370*/  ISETP.GE.AND P1, PT, R0, UR6, PT ;  /* 0x0000000600007c0c */ /* 0x000fe4000bf26270 */
[----:B------:R-:W-:Y:S01]  /*2380*/  IADD3.X R9, R7, UR15, R3, P0, !PT ;  /* 0x0000000f07097c10 */ /* 0x000fe200087fe403 */
[----:B------:R-:W-:Y:S01]  /*2390*/  IMAD.U32 R3, RZ, RZ, UR35 ;  /* 0x00000023ff037e24 */ /* 0x000fe2000f8e00ff */
[----:B------:R-:W-:-:S03]  /*23a0*/  UIMAD UR7, UR35, UR9, UR7 ;  /* 0x00000009230772a4 */ /* 0x000fc6000f8e0207 */
        /* <DEDUP_REMOVED lines=14> */
.L_x_181:
[----:B------:R-:W-:Y:S05]  /*2490*/  BSYNC B0 ;  /* 0x0000000000007941 */ /* 0x000fea0003800000 */
.L_x_180:
        /* <DEDUP_REMOVED lines=16> */
.L_x_183:
[----:B------:R-:W-:Y:S05]  /*25a0*/  BSYNC B0 ;  /* 0x0000000000007941 */ /* 0x000fea0003800000 */
.L_x_182:
[----:B------:R-:W-:Y:S01]  /*25b0*/  ULDC.64 UR6, c[0x0][0x3a8] ;  /* 0x0000ea0000067ab9 */ /* 0x000fe20000000a00 */
[----:B------:R-:W-:Y:S01]  /*25c0*/  IMAD.U32 R3, RZ, RZ, UR23 ;  /* 0x00000017ff037e24 */ /* 0x000fe2000f8e00ff */
[----:B------:R-:W-:Y:S01]  /*25d0*/  UIMAD UR6, UR20, UR6, URZ ;  /* 0x00000006140672a4 */ /* 0x000fe2000f8e023f */
[----:B------:R-:W-:Y:S02]  /*25e0*/  BSSY B0, `(.L_x_184) ;  /* 0x0000018000007945 */ /* 0x000fe40003800000 */
[----:B------:R-:W-:Y:S01]  /*25f0*/  IMAD.WIDE.U32 R4, R3, c[0x0][0x3a8], R4 ;  /* 0x0000ea0003047a25 */ /* 0x000fe200078e0004 */
[----:B------:R-:W-:-:S04]  /*2600*/  UIMAD UR6, UR23, UR7, UR6 ;  /* 0x00000007170672a4 */ /* 0x000fc8000f8e0206 */
[----:B-1----:R-:W-:Y:S02]  /*2610*/  IADD3 R6, P2, R4, UR10, RZ ;  /* 0x0000000a04067c10 */ /* 0x002fe4000ff5e0ff */
        /* <DEDUP_REMOVED lines=10> */
[----:B------:R-:W-:Y:S01]  /*26c0*/  IMAD R10, R19, c[0x0][0x3a8], RZ ;  /* 0x0000ea00130a7a24 */ /* 0x000fe200078e02ff */
[----:B------:R-:W-:-:S05]  /*26d0*/  MOV R5, R3 ;  /* 0x0000000300057202 */ /* 0x000fca0000000f00 */
[----:B------:R-:W-:-:S04]  /*26e0*/  IMAD.WIDE.U32 R8, R0, c[0x0][0x3a8], R4 ;  /* 0x0000ea0000087a25 */ /* 0x000fc800078e0004 */
[----:B------:R-:W-:-:S05]  /*26f0*/  IMAD R4, R0, c[0x0][0x3ac], R10 ;  /* 0x0000eb0000047a24 */ /* 0x000fca00078e020a */
[----:B------:R-:W-:Y:S02]  /*2700*/  IADD3 R5, R9, R4, RZ ;  /* 0x0000000409057210 */ /* 0x000fe40007ffe0ff */
[----:B------:R-:W-:-:S04]  /*2710*/  LEA R4, P1, R8, c[0x0][0x348], 0x1 ;  /* 0x0000d20008047a11 */ /* 0x000fc800078208ff */
[----:B------:R-:W-:-:S05]  /*2720*/  LEA.HI.X R5, R8, c[0x0][0x34c], R5, 0x1, P1 ;  /* 0x0000d30008057a11 */ /* 0x000fca00008f0c05 */
[----:B------:R1:W-:Y:S04]  /*2730*/  STG.E.128 [R4.64], RZ ;  /* 0x000000ff04007986 */ /* 0x0003e8000c101d04 */
[----:B------:R1:W-:Y:S04]  /*2740*/  STG.E.128 [R4.64+0x40], RZ ;  /* 0x000040ff04007986 */ /* 0x0003e8000c101d04 */
[----:B------:R1:W-:Y:S02]  /*2750*/  STG.E.128 [R4.64+0x80], RZ ;  /* 0x000080ff04007986 */ /* 0x0003e4000c101d04 */
.L_x_185:
[----:B------:R-:W-:Y:S05]  /*2760*/  BSYNC B0 ;  /* 0x0000000000007941 */ /* 0x000fea0003800000 */
.L_x_184:
        /* <DEDUP_REMOVED lines=12> */
[----:B------:R1:W-:Y:S01]  /*2830*/  STG.E.128 [R4.64+0x80], RZ ;  /* 0x000080ff04007986 */ /* 0x0003e2000c101d04 */
[----:B------:R-:W-:Y:S05]  /*2840*/  BRA `(.L_x_186) ;  /* 0x00005ac000007947 */ /* 0x000fea0003800000 */
.L_x_177:
[----:B------:R-:W2:Y:S01]  /*2850*/  LDL R20, [R1+0x8] ;  /* 0x0000080001147983 */ /* 0x000ea20000100800 */
[----:B------:R-:W-:-:S03]  /*2860*/  ULDC.64 UR8, c[0x0][0x1a0] ;  /* 0x0000680000087ab9 */ /* 0x000fc60000000a00 */
[----:B------:R-:W3:Y:S01]  /*2870*/  LDL R21, [R1+0x1c] ;  /* 0x00001c0001157983 */ /* 0x000ee20000100800 */
[----:B------:R-:W-:Y:S02]  /*2880*/  UIMAD UR8, UR20, UR8, URZ ;  /* 0x00000008140872a4 */ /* 0x000fe4000f8e023f */
[----:B------:R-:W-:Y:S02]  /*2890*/  ULDC.64 UR10, c[0x0][0x198] ;  /* 0x00006600000a7ab9 */ /* 0x000fe40000000a00 */
[----:B------:R-:W-:Y:S01]  /*28a0*/  UIMAD UR8, UR23, UR9, UR8 ;  /* 0x00000009170872a4 */ /* 0x000fe2000f8e0208 */
[----:B------:R-:W-:Y:S01]  /*28b0*/  IMAD.U32 R6, RZ, RZ, UR23 ;  /* 0x00000017ff067e24 */ /* 0x000fe2000f8e00ff */
[----:B------:R-:W-:Y:S01]  /*28c0*/  UIMAD UR9, UR22, -0x80, UR6 ;  /* 0xffffff80160978a4 */ /* 0x000fe2000f8e0206 */
[----:B------:R-:W-:Y:S01]  /*28d0*/  IMAD.U32 R8, RZ, RZ, UR23 ;  /* 0x00000017ff087e24 */ /* 0x000fe2000f8e00ff */
[----:B------:R-:W-:Y:S01]  /*28e0*/  UIMAD UR10, UR20, UR10, URZ ;  /* 0x0000000a140a72a4 */ /* 0x000fe2000f8e023f */
[----:B------:R-:W-:Y:S01]  /*28f0*/  IADD3 R10, R0, 0x40, RZ ;  /* 0x00000040000a7810 */ /* 0x000fe20007ffe0ff */
[----:B------:R-:W-:-:S02]  /*2900*/  IMAD.U32 R9, RZ, RZ, UR8 ;  /* 0x00000008ff097e24 */ /* 0x000fc4000f8e00ff */
[--C-:B------:R-:W-:Y:S01]  /*2910*/  IMAD.WIDE.U32 R6, R6, c[0x0][0x1a0], R4.reuse ;  /* 0x0000680006067a25 */ /* 0x100fe200078e0004 */
[----:B------:R-:W-:Y:S01]  /*2920*/  UIMAD UR8, UR23, UR11, UR10 ;  /* 0x0000000b170872a4 */ /* 0x000fe2000f8e020a */
[----:B------:R-:W-:Y:S02]  /*2930*/  ISETP.GE.AND P2, PT, R10, UR9, PT ;  /* 0x000000090a007c0c */ /* 0x000fe4000bf46270 */
[----:B------:R-:W-:Y:S01]  /*2940*/  IMAD.WIDE.U32 R4, R8, c[0x0][0x198], R4 ;  /* 0x0000660008047a25 */ /* 0x000fe200078e0004 */
[----:B------:R-:W-:Y:S02]  /*2950*/  IADD3 R6, P1, R6, UR29, RZ ;  /* 0x0000001d06067c10 */ /* 0x000fe4000ff3e0ff */
[----:B------:R-:W-:Y:S02]  /*2960*/  MOV R8, UR8 ;  /* 0x0000000800087c02 */ /* 0x000fe40008000f00 */
[----:B------:R-:W-:Y:S02]  /*2970*/  IADD3 R4, P0, R4, UR32, RZ ;  /* 0x0000002004047c10 */ /* 0x000fe4000ff1e0ff */
[----:B------:R-:W-:-:S02]  /*2980*/  ISETP.GE.AND P3, PT, R0, UR9, PT ;  /* 0x0000000900007c0c */ /* 0x000fc4000bf66270 */
[----:B------:R-:W-:Y:S02]  /*2990*/  IADD3.X R7, R7, UR30, R9, P1, !PT ;  /* 0x0000001e07077c10 */ /* 0x000fe40008ffe409 */
[----:B------:R-:W-:Y:S01]  /*29a0*/  IADD3.X R5, R5, UR33, R8, P0, !PT ;  /* 0x0000002105057c10 */ /* 0x000fe200087fe408 */
[C---:B------:R-:W-:Y:S01]  /*29b0*/  IMAD R8, R15.reuse, c[0x0][0x1b8], RZ ;  /* 0x00006e000f087a24 */ /* 0x040fe200078e02ff */
[C---:B------:R-:W-:Y:S01]  /*29c0*/  @!P2 IADD3 R12, P1, R0.reuse, 0x40, RZ ;  /* 0x00000040000ca810 */ /* 0x040fe20007f3e0ff */
[----:B------:R-:W-:Y:S01]  /*29d0*/  IMAD R9, R15, c[0x0][0x1b0], RZ ;  /* 0x00006c000f097a24 */ /* 0x000fe200078e02ff */
[----:B------:R-:W-:Y:S01]  /*29e0*/  @!P2 IADD3 R14, P0, R0, 0x40, RZ ;  /* 0x00000040000ea810 */ /* 0x000fe20007f1e0ff */
[C---:B------:R-:W-:Y:S02]  /*29f0*/  IMAD R10, R3.reuse, c[0x0][0x1bc], R8 ;  /* 0x00006f00030a7a24 */ /* 0x040fe400078e0208 */
[----:B------:R-:W-:Y:S01]  /*2a00*/  IMAD.WIDE.U32 R6, R3, c[0x0][0x1b8], R6 ;  /* 0x00006e0003067a25 */ /* 0x000fe200078e0006 */
[----:B------:R-:W-:-:S03]  /*2a10*/  UIMAD UR8, UR7, -0x40, UR12 ;  /* 0xffffffc0070878a4 */ /* 0x000fc6000f8e020c */
[C---:B------:R-:W-:Y:S02]  /*2a20*/  IMAD R9, R3.reuse, c[0x0][0x1b4], R9 ;  /* 0x00006d0003097a24 */ /* 0x040fe400078e0209 */
[----:B------:R-:W-:-:S04]  /*2a30*/  IMAD.WIDE.U32 R4, R3, c[0x0][0x1b0], R4 ;  /* 0x00006c0003047a25 */ /* 0x000fc800078e0004 */
[----:B------:R-:W-:Y:S02]  /*2a40*/  IMAD.IADD R7, R7, 0x1, R10 ;  /* 0x0000000107077824 */ /* 0x000fe400078e020a */
[--C-:B------:R-:W-:Y:S02]  /*2a50*/  @!P2 IMAD.X R3, RZ, RZ, R19.reuse, P1 ;  /* 0x000000ffff03a224 */ /* 0x100fe400008e0613 */
[----:B------:R-:W-:Y:S02]  /*2a60*/  @!P3 IMAD R11, R19, c[0x0][0x1a0], RZ ;  /* 0x00006800130bba24 */ /* 0x000fe400078e02ff */
[----:B------:R-:W-:Y:S02]  /*2a70*/  @!P2 IMAD.X R10, RZ, RZ, R19, P0 ;  /* 0x000000ffff0aa224 */ /* 0x000fe400000e0613 */
[----:B------:R-:W-:Y:S01]  /*2a80*/  IMAD.IADD R5, R5, 0x1, R9 ;  /* 0x0000000105057824 */ /* 0x000fe200078e0209 */
[----:B------:R-:W-:Y:S01]  /*2a90*/  @!P2 MOV R9, R7 ;  /* 0x000000070009a202 */ /* 0x000fe20000000f00 */
[----:B------:R-:W-:-:S02]  /*2aa0*/  @!P2 IMAD R3, R3, c[0x0][0x1a0], RZ ;  /* 0x000068000303aa24 */ /* 0x000fc400078e02ff */
[----:B------:R-:W-:Y:S02]  /*2ab0*/  @!P3 IMAD R11, R0, c[0x0][0x1a4], R11 ;  /* 0x00006900000bba24 */ /* 0x000fe400078e020b */
[----:B------:R-:W-:Y:S02]  /*2ac0*/  @!P2 IMAD R10, R10, c[0x0][0x198], RZ ;  /* 0x000066000a0aaa24 */ /* 0x000fe400078e02ff */
[----:B------:R-:W-:Y:S02]  /*2ad0*/  @!P2 IMAD R18, R12, c[0x0][0x1a4], R3 ;  /* 0x000069000c12aa24 */ /* 0x000fe400078e0203 */
[----:B------:R-:W-:Y:S02]  /*2ae0*/  @!P3 IMAD R3, R19, c[0x0][0x198], RZ ;  /* 0x000066001303ba24 */ /* 0x000fe400078e02ff */
[----:B------:R-:W-:Y:S01]  /*2af0*/  @!P2 IMAD R19, R14, c[0x0][0x19c], R10 ;  /* 0x000067000e13aa24 */ /* 0x000fe200078e020a */
[----:B------:R-:W-:Y:S01]  /*2b00*/  ULEA.HI UR9, UR7, UR7, URZ, 0x1 ;  /* 0x0000000707097291 */ /* 0x000fe2000f8f083f */
[----:B------:R-:W-:Y:S01]  /*2b10*/  @!P2 IMAD.MOV.U32 R16, RZ, RZ, R4 ;  /* 0x000000ffff10a224 */ /* 0x000fe200078e0004 */
[----:B------:R-:W-:Y:S01]  /*2b20*/  @!P2 MOV R17, R5 ;  /* 0x000000050011a202 */ /* 0x000fe20000000f00 */
[----:B------:R-:W-:-:S02]  /*2b30*/  @!P3 IMAD R3, R0, c[0x0][0x19c], R3 ;  /* 0x000067000003ba24 */ /* 0x000fc400078e0203 */
[----:B------:R-:W-:Y:S01]  /*2b40*/  @!P3 IMAD.WIDE.U32 R4, R0, c[0x0][0x198], R4 ;  /* 0x000066000004ba25 */ /* 0x000fe200078e0004 */
[----:B------:R-:W-:-:S03]  /*2b50*/  ULOP3.LUT UR9, UR9, 0xfffffffe, URZ, 0xc0, !UPT ;  /* 0xfffffffe09097892 */ /* 0x000fc6000f8ec03f */
[----:B------:R-:W-:Y:S01]  /*2b60*/  @!P3 IMAD.IADD R3, R5, 0x1, R3 ;  /* 0x000000010503b824 */ /* 0x000fe200078e0203 */
[----:B------:R-:W-:Y:S01]  /*2b70*/  UIADD3 UR9, UR7, -UR9, URZ ;  /* 0x8000000907097290 */ /* 0x000fe2000fffe03f */
[----:B------:R-:W-:-:S03]  /*2b80*/  @!P2 IMAD.WIDE.U32 R14, R14, c[0x0][0x198], R16 ;  /* 0x000066000e0eaa25 */ /* 0x000fc600078e0010 */
[----:B------:R-:W-:Y:S01]  /*2b90*/  UISETP.NE.AND UP0, UPT, UR9, 0x1, UPT ;  /* 0x000000010900788c */ /* 0x000fe2000bf05270 */
[----:B------:R-:W-:Y:S01]  /*2ba0*/  MOV R249, 0x7f800000 ;  /* 0x7f80000000f97802 */ /* 0x000fe20000000f00 */
[----:B------:R-:W-:Y:S02]  /*2bb0*/  IMAD.MOV.U32 R250, RZ, RZ, 0x7f800000 ;  /* 0x7f800000fffa7424 */ /* 0x000fe400078e00ff */
[----:B------:R-:W-:Y:S02]  /*2bc0*/  IMAD.MOV.U32 R247, RZ, RZ, 0x7f800000 ;  /* 0x7f800000fff77424 */ /* 0x000fe400078e00ff */
[----:B------:R-:W-:Y:S01]  /*2bd0*/  IMAD.MOV.U32 R248, RZ, RZ, 0x7f800000 ;  /* 0x7f800000fff87424 */ /* 0x000fe200078e00ff */
[----:B------:R-:W-:Y:S01]  /*2be0*/  UIADD3 UR18, UR23, UR12, URZ ;  /* 0x0000000c17127290 */ /* 0x000fe2000fffe03f */
[----:B------:R-:W-:Y:S01]  /*2bf0*/  CS2R R126, SRZ ;  /* 0x00000000007e7805 */ /* 0x000fe2000001ff00 */
[----:B------:R-:W-:Y:S01]  /*2c00*/  CS2R R124, SRZ ;  /* 0x00000000007c7805 */ /* 0x000fe2000001ff00 */
[----:B------:R-:W-:Y:S01]  /*2c10*/  CS2R R130, SRZ ;  /* 0x0000000000827805 */ /* 0x000fe2000001ff00 */
[----:B------:R-:W-:Y:S01]  /*2c20*/  UIADD3 UR19, -UR6, 0x80, UR18 ;  /* 0x0000008006137890 */ /* 0x000fe2000fffe112 */
        /* <DEDUP_REMOVED lines=41> */
[----:B--2---:R-:W-:-:S04]  /*2ec0*/  IADD3 R8, R20, 0x8, RZ ;  /* 0x0000000814087810 */ /* 0x004fc80007ffe0ff */
[----:B------:R-:W-:Y:S01]  /*2ed0*/  ISETP.GE.AND P6, PT, R8, UR8, PT ;  /* 0x0000000808007c0c */ /* 0x000fe2000bfc6270 */
[--C-:B------:R-:W-:Y:S02]  /*2ee0*/  @!P2 IMAD.MOV.U32 R8, RZ, RZ, R6.reuse ;  /* 0x000000ffff08a224 */ /* 0x100fe400078e0006 */
[----:B------:R-:W-:-:S04]  /*2ef0*/  @!P3 IMAD.WIDE.U32 R6, R0, c[0x0][0x1a0], R6 ;  /* 0x000068000006ba25 */ /* 0x000fc800078e0006 */
[----:B------:R-:W-:Y:S01]  /*2f00*/  @!P3 IMAD.IADD R7, R7, 0x1, R11 ;  /* 0x000000010707b824 */ /* 0x000fe200078e020b */
[----:B------:R-:W-:-:S04]  /*2f10*/  @!P3 LEA R10, P0, R6, c[0x0][0x170], 0x1 ;  /* 0x00005c00060aba11 */ /* 0x000fc800078008ff */
[----:B------:R-:W-:Y:S02]  /*2f20*/  @!P3 LEA.HI.X R11, R6, c[0x0][0x174], R7, 0x1, P0 ;  /* 0x00005d00060bba11 */ /* 0x000fe400000f0c07 */
[----:B------:R-:W-:Y:S01]  /*2f30*/  PLOP3.LUT P0, PT, PT, PT, UP6, 0x80, 0x0 ;  /* 0x000000000000781c */ /* 0x000fe20003f0f068 */
[----:B------:R-:W-:-:S12]  /*2f40*/  @!P2 IMAD.WIDE.U32 R12, R12, c[0x0][0x1a0], R8 ;  /* 0x000068000c0caa25 */ /* 0x000fd800078e0008 */
[----:B------:R-:W-:Y:S01]  /*2f50*/  @P0 BAR.SYNC.DEFER_BLOCKING 0x0 ;  /* 0x0000000000000b1d */ /* 0x000fe20000010000 */
[----:B------:R-:W-:Y:S01]  /*2f60*/  IADD3 R7, R20, 0x20, RZ ;  /* 0x0000002014077810 */ /* 0x000fe20007ffe0ff */
[----:B------:R-:W-:Y:S01]  /*2f70*/  @!P2 IMAD.IADD R9, R13, 0x1, R18 ;  /* 0x000000010d09a824 */ /* 0x000fe200078e0212 */
[----:B------:R-:W-:Y:S02]  /*2f80*/  @!P3 LEA R6, P1, R4, c[0x0][0x168], 0x1 ;  /* 0x00005a000406ba11 */ /* 0x000fe400078208ff */
[----:B------:R-:W-:Y:S02]  /*2f90*/  @!P2 LEA R8, P4, R12, c[0x0][0x170], 0x1 ;  /* 0x00005c000c08aa11 */ /* 0x000fe400078808ff */
[----:B------:R-:W-:Y:S02]  /*2fa0*/  ISETP.GE.AND P5, PT, R7, UR8, PT ;  /* 0x0000000807007c0c */ /* 0x000fe4000bfa6270 */
[----:B------:R-:W-:Y:S02]  /*2fb0*/  @!P3 LEA.HI.X R7, R4, c[0x0][0x16c], R3, 0x1, P1 ;  /* 0x00005b000407ba11 */ /* 0x000fe400008f0c03 */
[----:B------:R-:W-:-:S02]  /*2fc0*/  @!P2 LEA.HI.X R9, R12, c[0x0][0x174], R9, 0x1, P4 ;  /* 0x00005d000c09aa11 */ /* 0x000fc400020f0c09 */
[----:B------:R-:W-:Y:S01]  /*2fd0*/  ISETP.GE.AND P1, PT, R0, UR8, PT ;  /* 0x0000000800007c0c */ /* 0x000fe2000bf26270 */
[----:B---3--:R-:W-:Y:S01]  /*2fe0*/  IMAD.SHL.U32 R0, R21, 0x2, RZ ;  /* 0x0000000215007824 */ /* 0x008fe200078e00ff */
[----:B------:R-:W-:Y:S02]  /*2ff0*/  @!P2 IADD3 R3, R15, R19, RZ ;  /* 0x000000130f03a210 */ /* 0x000fe40007ffe0ff */
[C---:B------:R-:W-:Y:S02]  /*3000*/  @!P2 LEA R4, P4, R14.reuse, c[0x0][0x168], 0x1 ;  /* 0x00005a000e04aa11 */ /* 0x040fe400078808ff */
[----:B------:R-:W-:Y:S02]  /*3010*/  PLOP3.LUT P0, PT, PT, PT, UP0, 0x80, 0x0 ;  /* 0x000000000000781c */ /* 0x000fe40003f0f008 */
[----:B------:R-:W-:Y:S02]  /*3020*/  @!P2 LEA.HI.X R5, R14, c[0x0][0x16c], R3, 0x1, P4 ;  /* 0x00005b000e05aa11 */ /* 0x000fe400020f0c03 */
[----:B------:R-:W-:Y:S01]  /*3030*/  IADD3 R3, R21, 0x1800, RZ ;  /* 0x0000180015037810 */ /* 0x000fe20007ffe0ff */
        /* <DEDUP_REMOVED lines=20> */
[----:B-1----:R-:W-:-:S03]  /*3180*/  SEL R10, R3, R21, !P0 ;  /* 0x00000015030a7207 */ /* 0x002fc60004000000 */
[----:B------:R-:W0:Y:S02]  /*3190*/  LDGDEPBAR ;  /* 0x00000000000079af */ /* 0x000e240000000000 */
[----:B------:R-:W-:Y:S02]  /*31a0*/  IMAD.SHL.U32 R222, R10, 0x2, RZ ;  /* 0x000000020ade7824 */ /* 0x000fe400078e00ff */
        /* <DEDUP_REMOVED lines=9> */
[----:B------:R1:W-:Y:S01]  /*3240*/  @!P1 LDGSTS.E.BYPASS.LTC128B.128 [R0+0x7000], [R218.64+0x40] ;  /* 0x07000040da009fae */ /* 0x0003e2000b901d44 */
[----:B------:R-:W-:-:S03]  /*3250*/  IADD3 R3, R20, 0x28, RZ ;  /* 0x0000002814037810 */ /* 0x000fc60007ffe0ff */
        /* <DEDUP_REMOVED lines=13> */
[----:B------:R-:W-:Y:S01]  /*3330*/  @!PT LDS RZ, [RZ] ;  /* 0x00000000fffff984 */ /* 0x000fe20000000800 */
[----:B------:R-:W-:Y:S01]  /*3340*/  @!PT LDS RZ, [RZ] ;  /* 0x00000000fffff984 */ /* 0x000fe20000000800 */
[----:B------:R-:W-:Y:S01]  /*3350*/  @!PT LDS RZ, [RZ] ;  /* 0x00000000fffff984 */ /* 0x000fe20000000800 */
[----:B------:R3:W-:Y:S04]  /*3360*/  @!P1 LDGSTS.E.BYPASS.LTC128B.128 [R222], [R220.64] ;  /* 0x00000000dcde9fae */ /* 0x0007e8000b901d44 */
[----:B------:R3:W-:Y:S04]  /*3370*/  @!P1 LDGSTS.E.BYPASS.LTC128B.128 [R222+0x1000], [R220.64+0x40] ;  /* 0x01000040dcde9fae */ /* 0x0007e8000b901d44 */
[----:B------:R3:W-:Y:S01]  /*3380*/  @!P1 LDGSTS.E.BYPASS.LTC128B.128 [R222+0x2000], [R220.64+0x80] ;  /* 0x02000080dcde9fae */ /* 0x0007e2000b901d44 */
[----:B------:R-:W-:-:S03]  /*3390*/  ISETP.GE.AND P1, PT, R3, UR8, PT ;  /* 0x0000000803007c0c */ /* 0x000fc6000bf26270 */
        /* <DEDUP_REMOVED lines=13> */
[----:B------:R1:W-:Y:S04]  /*3470*/  @P2 STS.128 [R0+0xe000], RZ ;  /* 0x00e000ff00002388 */ /* 0x0003e80000000c00 */
[----:B------:R-:W-:Y:S01]  /*3480*/  @!PT LDS RZ, [RZ] ;  /* 0x00000000fffff984 */ /* 0x000fe20000000800 */
[----:B------:R-:W-:Y:S01]  /*3490*/  @!PT LDS RZ, [RZ] ;  /* 0x00000000fffff984 */ /* 0x000fe20000000800 */
[----:B------:R-:W-:Y:S01]  /*34a0*/  @!PT LDS RZ, [RZ] ;  /* 0x00000000fffff984 */ /* 0x000fe20000000800 */
[----:B------:R1:W-:Y:S04]  /*34b0*/  @!P2 LDGSTS.E.BYPASS.LTC128B.128 [R0+0xa000], [R4.64] ;  /* 0x0a0000000400afae */ /* 0x0003e8000b901d44 */
[----:B------:R1:W-:Y:S04]  /*34c0*/  @!P2 LDGSTS.E.BYPASS.LTC128B.128 [R0+0xc000], [R4.64+0x40] ;  /* 0x0c0000400400afae */ /* 0x0003e8000b901d44 */
[----:B------:R1:W-:Y:S01]  /*34d0*/  @!P2 LDGSTS.E.BYPASS.LTC128B.128 [R0+0xe000], [R4.64+0x80] ;  /* 0x0e0000800400afae */ /* 0x0003e2000b901d44 */
[----:B----4-:R-:W-:-:S03]  /*34e0*/  IMAD.SHL.U32 R6, R20, 0x4, RZ ;  /* 0x0000000414067824 */ /* 0x010fc600078e00ff */
[----:B------:R-:W0:Y:S01]  /*34f0*/  LDGDEPBAR ;  /* 0x00000000000079af */ /* 0x000e220000000000 */
[----:B--2---:R-:W-:Y:S02]  /*3500*/  SHF.R.S32.HI R8, RZ, 0x1f, R20 ;  /* 0x0000001fff087819 */ /* 0x004fe40000011414 */
[----:B------:R-:W-:Y:S02]  /*3510*/  ISETP.GE.AND P4, PT, R20, UR8, PT ;  /* 0x0000000814007c0c */ /* 0x000fe4000bf86270 */
[----:B-1----:R-:W-:Y:S01]  /*3520*/  IADD3 R4, P3, R6, UR14, RZ ;  /* 0x0000000e06047c10 */ /* 0x002fe2000ff7e0ff */
[----:B------:R-:W-:-:S04]  /*3530*/  DEPBAR.LE SB0, 0x1 ;  /* 0x000080400000791a */ /* 0x000fc80000000000 */
[----:B------:R-:W-:Y:S02]  /*3540*/  SHF.R.S32.HI R0, RZ, 0x1f, R3 ;  /* 0x0000001fff007819 */ /* 0x000fe40000011403 */
[----:B------:R-:W-:-:S04]  /*3550*/  @!P1 LEA R6, P2, R3, UR14, 0x2 ;  /* 0x0000000e03069c11 */ /* 0x000fc8000f8410ff */
[----:B------:R-:W-:Y:S02]  /*3560*/  @!P1 LEA.HI.X R7, R3, UR13, R0, 0x2, P2 ;  /* 0x0000000d03079c11 */ /* 0x000fe400090f1400 */
[----:B------:R-:W-:Y:S02]  /*3570*/  IADD3 R3, R207, 0x1800, RZ ;  /* 0x00001800cf037810 */ /* 0x000fe40007ffe0ff */
[----:B------:R-:W-:Y:S01]  /*3580*/  IADD3 R0, R205, 0x1800, RZ ;  /* 0x00001800cd007810 */ /* 0x000fe20007ffe0ff */
[----:B------:R1:W5:Y:S01]  /*3590*/  @!P1 LDG.E R248, [R6.64] ;  /* 0x0000000406f89981 */ /* 0x000362000c1e1900 */
[----:B------:R-:W-:Y:S02]  /*35a0*/  SHF.L.U64.HI R5, R20, 0x2, R8 ;  /* 0x0000000214057819 */ /* 0x000fe40000010208 */
[----:B------:R-:W-:Y:S02]  /*35b0*/  SEL R3, R3, R207, !P0 ;  /* 0x000000cf03037207 */ /* 0x000fe40004000000 */
[----:B------:R-:W-:-:S02]  /*35c0*/  SEL R0, R0, R205, !P0 ;  /* 0x000000cd00007207 */ /* 0x000fc40004000000 */
[----:B------:R-:W-:Y:S02]  /*35d0*/  IADD3.X R5, R5, UR13, RZ, P3, !PT ;  /* 0x0000000d05057c10 */ /* 0x000fe40009ffe4ff */
[----:B------:R-:W-:Y:S01]  /*35e0*/  SHF.L.U32 R196, R3, 0x1, RZ ;  /* 0x0000000103c47819 */ /* 0x000fe200000006ff */
[----:B------:R-:W-:Y:S02]  /*35f0*/  IMAD.SHL.U32 R3, R0, 0x2, RZ ;  /* 0x0000000200037824 */ /* 0x000fe400078e00ff */
[----:B------:R-:W-:Y:S01]  /*3600*/  IMAD.MOV.U32 R0, RZ, RZ, c[0x0][0x22c] ;  /* 0x00008b00ff007624 */ /* 0x000fe200078e00ff */
[----:B------:R2:W5:Y:S04]  /*3610*/  @!P4 LDG.E R249, [R4.64] ;  /* 0x0000000404f9c981 */ /* 0x000568000c1e1900 */
[----:B------:R2:W5:Y:S01]  /*3620*/  @!P6 LDG.E R250, [R4.64+0x20] ;  /* 0x0000200404fae981 */ /* 0x000562000c1e1900 */
[----:B------:R-:W-:-:S03]  /*3630*/  IMAD R0, R0, c[0x0][0x1c0], RZ ;  /* 0x0000700000007a24 */ /* 0x000fc600078e02ff */
[----:B------:R2:W5:Y:S04]  /*3640*/  @!P5 LDG.E R247, [R4.64+0x80] ;  /* 0x0000800404f7d981 */ /* 0x000568000c1e1900 */
[----:B------:R-:W-:Y:S01]  /*3650*/  BAR.SYNC.DEFER_BLOCKING 0x0 ;  /* 0x0000000000007b1d */ /* 0x000fe20000010000 */
[C---:B------:R-:W-:Y:S01]  /*3660*/  IMAD.SHL.U32 R12, R0.reuse, 0x10, RZ ;  /* 0x00000010000c7824 */ /* 0x040fe200078e00ff */
[----:B------:R-:W-:-:S04]  /*3670*/  SHF.L.U32 R251, R0, 0x3, RZ ;  /* 0x0000000300fb7819 */ /* 0x000fc800000006ff */
[----:B------:R-:W-:Y:S02]  /*3680*/  IADD3 R11, R12, 0x20, RZ ;  /* 0x000000200c0b7810 */ /* 0x000fe40007ffe0ff */
[----:B-1----:R-:W-:-:S03]  /*3690*/  SHF.L.U64.HI R6, R20, 0x2, R8 ;  /* 0x0000000214067819 */ /* 0x002fc60000010208 */
[C---:B--2---:R-:W-:Y:S01]  /*36a0*/  IMAD.IADD R4, R251.reuse, 0x1, R11 ;  /* 0x00000001fb047824 */ /* 0x044fe200078e020b */
[----:B------:R-:W1:Y:S04]  /*36b0*/  LDSM.16.M88.4 R148, [R198+0xf000] ;  /* 0x00f00000c694783b */ /* 0x000e680000000200 */
[C---:B------:R-:W-:Y:S01]  /*36c0*/  IADD3 R4, R251.reuse, R4, RZ ;  /* 0x00000004fb047210 */ /* 0x040fe20007ffe0ff */
[----:B------:R-:W2:Y:S04]  /*36d0*/  LDSM.16.M88.4 R152, [R198+0xf400] ;  /* 0x00f40000c698783b */ /* 0x000ea80000000200 */
[----:B------:R-:W-:Y:S01]  /*36e0*/  IMAD.IADD R4, R251, 0x1, R4 ;  /* 0x00000001fb047824 */ /* 0x000fe200078e0204 */
        /* <DEDUP_REMOVED lines=10> */
[----:B------:R-:W-:-:S02]  /*3790*/  IMAD.SHL.U32 R5, R20, 0x4, RZ ;  /* 0x0000000414057824 */ /* 0x000fc400078e00ff */
[----:B------:R-:W-:Y:S01]  /*37a0*/  IMAD.IADD R4, R251, 0x1, R4 ;  /* 0x00000001fb047824 */ /* 0x000fe200078e0204 */
[----:B------:R-:W-:Y:S04]  /*37b0*/  STL [R1+0x18], R6 ;  /* 0x0000180601007387 */ /* 0x000fe80000100800 */
[----:B------:R-:W-:Y:S01]  /*37c0*/  STL [R1+0x14], R5 ;  /* 0x0000140501007387 */ /* 0x000fe20000100800 */
[----:B------:R-:W-:-:S03]  /*37d0*/  IADD3 R0, R12, 0x40, RZ ;  /* 0x000000400c007810 */ /* 0x000fc60007ffe0ff */
[----:B------:R2:W-:Y:S02]  /*37e0*/  STL [R1], R4 ;  /* 0x0000000401007387 */ /* 0x0005e40000100800 */
[C---:B------:R-:W-:Y:S01]  /*37f0*/  IMAD.IADD R0, R251.reuse, 0x1, R0 ;  /* 0x00000001fb007824 */ /* 0x040fe200078e0200 */
[----:B--2---:R-:W-:-:S05]  /*3800*/  IADD3 R4, R251, R4, RZ ;  /* 0x00000004fb047210 */ /* 0x004fca0007ffe0ff */
[----:B------:R3:W-:Y:S01]  /*3810*/  STL [R1+0x4], R4 ;  /* 0x0000040401007387 */ /* 0x0007e20000100800 */
[----:B------:R-:W-:-:S05]  /*3820*/  IMAD.IADD R5, R251, 0x1, R0 ;  /* 0x00000001fb057824 */ /* 0x000fca00078e0200 */
[----:B------:R-:W-:Y:S01]  /*3830*/  IADD3 R5, R251, R5, RZ ;  /* 0x00000005fb057210 */ /* 0x000fe20007ffe0ff */
[----:B------:R-:W-:-:S04]  /*3840*/  CS2R R42, SRZ ;  /* 0x00000000002a7805 */ /* 0x000fc8000001ff00 */
[C---:B------:R-:W-:Y:S01]  /*3850*/  IMAD.IADD R252, R251.reuse, 0x1, R5 ;  /* 0x00000001fbfc7824 */ /* 0x040fe200078e0205 */
[----:B------:R-:W-:Y:S01]  /*3860*/  CS2R R40, SRZ ;  /* 0x0000000000287805 */ /* 0x000fe2000001ff00 */
[----:B------:R-:W-:Y:S01]  /*3870*/  CS2R R38, SRZ ;  /* 0x0000000000267805 */ /* 0x000fe2000001ff00 */
[----:B------:R-:W-:Y:S01]  /*3880*/  CS2R R36, SRZ ;  /* 0x0000000000247805 */ /* 0x000fe2000001ff00 */
[----:B------:R-:W-:Y:S01]  /*3890*/  IMAD.IADD R0, R251, 0x1, R252 ;  /* 0x00000001fb007824 */ /* 0x000fe200078e02fc */
[----:B------:R-:W-:Y:S02]  /*38a0*/  ULDC UR25, c[0x0][0x2e8] ;  /* 0x0000ba0000197ab9 */ /* 0x000fe40000000800 */
[----:B------:R-:W-:Y:S02]  /*38b0*/  UIADD3 UR20, UR23, 0x80, URZ ;  /* 0x0000008017147890 */ /* 0x000fe4000fffe03f */
[----:B------:R-:W-:Y:S02]  /*38c0*/  UIADD3 UR19, UR19, -UR25, URZ ;  /* 0x8000001913137290 */ /* 0x000fe4000fffe03f */
[----:B-1--4-:R-:W-:-:S02]  /*38d0*/  ULDC UR11, c[0x0][0x2e4] ;  /* 0x0000b900000b7ab9 */ /* 0x012fc40000000800 */
.L_x_191:
[----:B------:R-:W0:Y:S01]  /*38e0*/  LDGDEPBAR ;  /* 0x00000000000079af */ /* 0x000e220000000000 */
[----:B------:R-:W-:Y:S01]  /*38f0*/  IMAD.IADD R0, R206, 0x1, R196 ;  /* 0x00000001ce007824 */ /* 0x000fe200078e02c4 */
[----:B------:R-:W-:Y:S01]  /*3900*/  USHF.L.U32 UR8, UR7, 0x6, URZ ;  /* 0x0000000607087899 */ /* 0x000fe2000800063f */
[----:B------:R-:W-:Y:S01]  /*3910*/  IMAD.MOV.U32 R224, RZ, RZ, R210 ;  /* 0x000000ffffe07224 */ /* 0x000fe200078e00d2 */
[----:B------:R-:W-:Y:S01]  /*3920*/  ULDC UR10, c[0x0][0x2e4] ;  /* 0x0000b900000a7ab9 */ /* 0x000fe20000000800 */
[----:B------:R-:W2:Y:S01]  /*3930*/  LDL R211, [R1+0x14] ;  /* 0x0000140001d37983 */ /* 0x000ea20000100800 */
[----:B------:R-:W-:Y:S01]  /*3940*/  UISETP.GE.AND UP0, UPT, UR8, UR19, UPT ;  /* 0x000000130800728c */ /* 0x000fe2000bf06270 */
[----:B------:R-:W-:Y:S03]  /*3950*/  IMAD.MOV.U32 R225, RZ, RZ, R209 ;  /* 0x000000ffffe17224 */ /* 0x000fe600078e00d1 */
[----:B-----5:R-:W4:Y:S01]  /*3960*/  LDL R208, [R1+0x18] ;  /* 0x0000180001d07983 */ /* 0x020f220000100800 */
[----:B------:R-:W-:Y:S04]  /*3970*/  DEPBAR.LE SB0, 0x0 ;  /* 0x000080000000791a */ /* 0x000fe80000000000 */
[----:B------:R-:W-:Y:S06]  /*3980*/  BAR.SYNC.DEFER_BLOCKING 0x0 ;  /* 0x0000000000007b1d */ /* 0x000fec0000010000 */
[----:B------:R-:W-:Y:S05]  /*3990*/  LDSM.16.M88.4 R32, [R196] ;  /* 0x00000000c420783b */ /* 0x000fea0000000200 */
[----:B------:R-:W1:Y:S05]  /*39a0*/  LDSM.16.M88.4 R16, [R198+0x9000] ;  /* 0x00900000c610783b */ /* 0x000e6a0000000200 */
[----:B------:R-:W3:Y:S05]  /*39b0*/  LDSM.16.M88.4 R28, [R196+0x800] ;  /* 0x00080000c41c783b */ /* 0x000eea0000000200 */
[----:B------:R-:W3:Y:S05]  /*39c0*/  LDSM.16.M88.4 R132, [R198+0x9400] ;  /* 0x00940000c684783b */ /* 0x000eea0000000200 */
[----:B------:R-:W-:Y:S05]  /*39d0*/  LDSM.16.M88.4 R136, [R0] ;  /* 0x000000000088783b */ /* 0x000fea0000000200 */
[----:B------:R-:W3:Y:S05]  /*39e0*/  LDSM.16.M88.4 R140, [R197+0x9000] ;  /* 0x00900000c58c783b */ /* 0x000eea0000000200 */
[----:B------:R-:W3:Y:S02]  /*39f0*/  LDSM.16.M88.4 R144, [R0+0x800] ;  /* 0x000800000090783b */ /* 0x000ee40000000200 */
[-C--:B-1-3--:R-:W-:Y:S08]  /*3a00*/  HMMA.16816.F32.BF16 R4, R32, R16.reuse, RZ ;  /* 0x000000102004723c */ /* 0x08aff000000418ff */
        /* <DEDUP_REMOVED lines=9> */
[C---:B------:R-:W-:Y:S08]  /*3aa0*/  HMMA.16816.F32.BF16 R8, R144.reuse, R140, R8 ;  /* 0x0000008c9008723c */ /* 0x040ff00000041808 */
[-C--:B------:R-:W-:Y:S08]  /*3ab0*/  HMMA.16816.F32.BF16 R12, R144, R142.reuse, R12 ;  /* 0x0000008e900c723c */ /* 0x080ff0000004180c */
[C---:B------:R-:W-:Y:S01]  /*3ac0*/  HMMA.16816.F32.BF16 R16, R136.reuse, R142, R16 ;  /* 0x0000008e8810723c */ /* 0x040fe20000041810 */
[----:B------:R-:W-:Y:S07]  /*3ad0*/  LDSM.16.M88.4 R140, [R196+0x1000] ;  /* 0x00100000c48c783b */ /* 0x000fee0000000200 */
[-C--:B-1----:R-:W-:Y:S08]  /*3ae0*/  HMMA.16816.F32.BF16 R20, R136, R132.reuse, R20 ;  /* 0x000000848814723c */ /* 0x082ff00000041814 */
[C---:B------:R-:W-:Y:S08]  /*3af0*/  HMMA.16816.F32.BF16 R24, R144.reuse, R132, R24 ;  /* 0x000000849018723c */ /* 0x040ff00000041818 */
[-C--:B------:R-:W-:Y:S01]  /*3b00*/  HMMA.16816.F32.BF16 R28, R144, R134.reuse, R28 ;  /* 0x00000086901c723c */ /* 0x080fe2000004181c */
[----:B------:R-:W1:Y:S07]  /*3b10*/  LDSM.16.M88.4 R144, [R198+0xb000] ;  /* 0x00b00000c690783b */ /* 0x000e6e0000000200 */
[----:B------:R-:W-:Y:S01]  /*3b20*/  HMMA.16816.F32.BF16 R32, R136, R134, R32 ;  /* 0x000000868820723c */ /* 0x000fe20000041820 */
[----:B------:R-:W3:Y:S05]  /*3b30*/  LDSM.16.M88.4 R132, [R196+0x1800] ;  /* 0x00180000c484783b */ /* 0x000eea0000000200 */
[----:B------:R-:W3:Y:S02]  /*3b40*/  LDSM.16.M88.4 R136, [R198+0xb400] ;  /* 0x00b40000c688783b */ /* 0x000ee40000000200 */
[-C--:B-1----:R-:W-:Y:S08]  /*3b50*/  HMMA.16816.F32.BF16 R4, R140, R144.reuse, R4 ;  /* 0x000000908c04723c */ /* 0x082ff00000041804 */
[C---:B---3--:R-:W-:Y:S08]  /*3b60*/  HMMA.16816.F32.BF16 R8, R132.reuse, R144, R8 ;  /* 0x000000908408723c */ /* 0x048ff00000041808 */
        /* <DEDUP_REMOVED lines=8> */
[----:B------:R-:W3:Y:S05]  /*3bf0*/  LDSM.16.M88.4 R136, [R0+0x1800] ;  /* 0x001800000088783b */ /* 0x000eea0000000200 */
[----:B------:R-:W2:Y:S02]  /*3c00*/  LDSM.16.M88.4 R140, [R197+0xb400] ;  /* 0x00b40000c58c783b */ /* 0x000ea40000000200 */
[-C--:B-1----:R-:W-:Y:S08]  /*3c10*/  HMMA.16816.F32.BF16 R4, R132, R144.reuse, R4 ;  /* 0x000000908404723c */ /* 0x082ff00000041804 */
[C---:B---3--:R-:W-:Y:S08]  /*3c20*/  HMMA.16816.F32.BF16 R8, R136.reuse, R144, R8 ;  /* 0x000000908808723c */ /* 0x048ff00000041808 */
[-C--:B------:R-:W-:Y:S08]  /*3c30*/  HMMA.16816.F32.BF16 R12, R136, R146.reuse, R12 ;  /* 0x00000092880c723c */ /* 0x080ff0000004180c */
[C---:B------:R-:W-:Y:S01]  /*3c40*/  HMMA.16816.F32.BF16 R16, R132.reuse, R146, R16 ;  /* 0x000000928410723c */ /* 0x040fe20000041810 */
[----:B------:R-:W-:Y:S07]  /*3c50*/  LDSM.16.M88.4 R144, [R198+0xd000] ;  /* 0x00d00000c690783b */ /* 0x000fee0000000200 */
[-C--:B--2---:R-:W-:Y:S08]  /*3c60*/  HMMA.16816.F32.BF16 R20, R132, R140.reuse, R20 ;  /* 0x0000008c8414723c */ /* 0x084ff00000041814 */
[C---:B------:R-:W-:Y:S08]  /*3c70*/  HMMA.16816.F32.BF16 R24, R136.reuse, R140, R24 ;  /* 0x0000008c8818723c */ /* 0x040ff00000041818 */
[-C--:B------:R-:W-:Y:S01]  /*3c80*/  HMMA.16816.F32.BF16 R28, R136, R142.reuse, R28 ;  /* 0x0000008e881c723c */ /* 0x080fe2000004181c */
[----:B------:R-:W1:Y:S07]  /*3c90*/  LDSM.16.M88.4 R136, [R196+0x2000] ;  /* 0x00200000c488783b */ /* 0x000e6e0000000200 */
[----:B------:R-:W-:Y:S01]  /*3ca0*/  HMMA.16816.F32.BF16 R32, R132, R142, R32 ;  /* 0x0000008e8420723c */ /* 0x000fe20000041820 */
[----:B------:R-:W2:Y:S05]  /*3cb0*/  LDSM.16.M88.4 R132, [R196+0x2800] ;  /* 0x00280000c484783b */ /* 0x000eaa0000000200 */
[----:B------:R-:W3:Y:S02]  /*3cc0*/  LDSM.16.M88.4 R140, [R198+0xd400] ;  /* 0x00d40000c68c783b */ /* 0x000ee40000000200 */
[-C--:B-1----:R-:W-:Y:S08]  /*3cd0*/  HMMA.16816.F32.BF16 R4, R136, R144.reuse, R4 ;  /* 0x000000908804723c */ /* 0x082ff00000041804 */
[C---:B--2---:R-:W-:Y:S08]  /*3ce0*/  HMMA.16816.F32.BF16 R8, R132.reuse, R144, R8 ;  /* 0x000000908408723c */ /* 0x044ff00000041808 */
[-C--:B------:R-:W-:Y:S08]  /*3cf0*/  HMMA.16816.F32.BF16 R12, R132, R146.reuse, R12 ;  /* 0x00000092840c723c */ /* 0x080ff0000004180c */
[C---:B------:R-:W-:Y:S01]  /*3d00*/  HMMA.16816.F32.BF16 R16, R136.reuse, R146, R16 ;  /* 0x000000928810723c */ /* 0x040fe20000041810 */
[----:B------:R-:W-:Y:S07]  /*3d10*/  LDSM.16.M88.4 R144, [R197+0xd000] ;  /* 0x00d00000c590783b */ /* 0x000fee0000000200 */
[-C--:B---3--:R-:W-:Y:S08]  /*3d20*/  HMMA.16816.F32.BF16 R20, R136, R140.reuse, R20 ;  /* 0x0000008c8814723c */ /* 0x088ff00000041814 */
[C---:B------:R-:W-:Y:S08]  /*3d30*/  HMMA.16816.F32.BF16 R24, R132.reuse, R140, R24 ;  /* 0x0000008c8418723c */ /* 0x040ff00000041818 */
[-C--:B------:R-:W-:Y:S01]  /*3d40*/  HMMA.16816.F32.BF16 R28, R132, R142.reuse, R28 ;  /* 0x0000008e841c723c */ /* 0x080fe2000004181c */
[----:B------:R-:W1:Y:S07]  /*3d50*/  LDSM.16.M88.4 R132, [R0+0x2000] ;  /* 0x002000000084783b */ /* 0x000e6e0000000200 */
[----:B------:R-:W-:Y:S01]  /*3d60*/  HMMA.16816.F32.BF16 R32, R136, R142, R32 ;  /* 0x0000008e8820723c */ /* 0x000fe20000041820 */
[----:B------:R-:W2:Y:S05]  /*3d70*/  LDSM.16.M88.4 R136, [R0+0x2800] ;  /* 0x002800000088783b */ /* 0x000eaa0000000200 */
[----:B------:R-:W3:Y:S02]  /*3d80*/  LDSM.16.M88.4 R140, [R197+0xd400] ;  /* 0x00d40000c58c783b */ /* 0x000ee40000000200 */
[-C--:B-1----:R-:W-:Y:S08]  /*3d90*/  HMMA.16816.F32.BF16 R4, R132, R144.reuse, R4 ;  /* 0x000000908404723c */ /* 0x082ff00000041804 */
[C---:B--2---:R-:W-:Y:S07]  /*3da0*/  HMMA.16816.F32.BF16 R8, R136.reuse, R144, R8 ;  /* 0x000000908808723c */ /* 0x044fee0000041808 */
[----:B------:R-:W-:Y:S01]  /*3db0*/  IADD3 R144, P0, R211, UR16, RZ ;  /* 0x00000010d3907c10 */ /* 0x000fe2000ff1e0ff */
[-C--:B------:R-:W-:Y:S04]  /*3dc0*/  HMMA.16816.F32.BF16 R12, R136, R146.reuse, R12 ;  /* 0x00000092880c723c */ /* 0x080fe8000004180c */
[----:B----4-:R-:W-:Y:S02]  /*3dd0*/  IADD3.X R145, R208, UR15, RZ, P0, !PT ;  /* 0x0000000fd0917c10 */ /* 0x010fe400087fe4ff */
[----:B------:R-:W-:Y:S02]  /*3de0*/  PLOP3.LUT P0, PT, PT, PT, UP0, 0x80, 0x0 ;  /* 0x000000000000781c */ /* 0x000fe40003f0f008 */
[C---:B------:R-:W-:Y:S01]  /*3df0*/  HMMA.16816.F32.BF16 R16, R132.reuse, R146, R16 ;  /* 0x000000928410723c */ /* 0x040fe20000041810 */
[----:B-----5:R1:W5:Y:S05]  /*3e00*/  LDG.E R208, [R144.64] ;  /* 0x0000000490d07981 */ /* 0x02036a000c1e1900 */
[----:B------:R1:W5:Y:S02]  /*3e10*/  LDG.E R147, [R144.64+0x20] ;  /* 0x0000200490937981 */ /* 0x000364000c1e1900 */
[-C--:B---3--:R-:W-:Y:S03]  /*3e20*/  HMMA.16816.F32.BF16 R20, R132, R140.reuse, R20 ;  /* 0x0000008c8414723c */ /* 0x088fe60000041814 */
[----:B------:R1:W5:Y:S05]  /*3e30*/  LDG.E R146, [R144.64+0x80] ;  /* 0x0000800490927981 */ /* 0x00036a000c1e1900 */
[C---:B------:R-:W-:Y:S08]  /*3e40*/  HMMA.16816.F32.BF16 R24, R136.reuse, R140, R24 ;  /* 0x0000008c8818723c */ /* 0x040ff00000041818 */
[-C--:B------:R-:W-:Y:S08]  /*3e50*/  HMMA.16816.F32.BF16 R28, R136, R142.reuse, R28 ;  /* 0x0000008e881c723c */ /* 0x080ff0000004181c */
[----:B------:R-:W-:Y:S01]  /*3e60*/  HMMA.16816.F32.BF16 R32, R132, R142, R32 ;  /* 0x0000008e8420723c */ /* 0x000fe20000041820 */
[----:B-1----:R1:W5:Y:S01]  /*3e70*/  LDG.E R144, [R144.64+0xa0] ;  /* 0x0000a00490907981 */ /* 0x002362000c1e1900 */
[----:B------:R-:W-:-:S06]  /*3e80*/  @!P0 BRA `(.L_x_187) ;  /* 0x0000009000008947 */ /* 0x000fcc0003800000 */
        /* <DEDUP_REMOVED lines=9> */
.L_x_187:
[----:B------:R-:W2:Y:S01]  /*3f20*/  LDL R0, [R1+0x8] ;  /* 0x0000080001007983 */ /* 0x000ea20000100800 */
[----:B------:R-:W-:Y:S02]  /*3f30*/  UIADD3 UR9, -UR10, UR6, -UR12 ;  /* 0x000000060a097290 */ /* 0x000fe4000fffe90c */
[----:B------:R-:W-:Y:S01]  /*3f40*/  UMOV UR11, UR10 ;  /* 0x0000000a000b7c82 */ /* 0x000fe20008000000 */
[----:B------:R-:W3:Y:S01]  /*3f50*/  LDL R132, [R1+0x28] ;  /* 0x0000280001847983 */ /* 0x000ee20000100800 */
[----:B--2---:R-:W-:Y:S01]  /*3f60*/  IADD3 R134, R0, UR8, RZ ;  /* 0x0000000800867c10 */ /* 0x004fe2000fffe0ff */
[----:B------:R-:W-:Y:S01]  /*3f70*/  UIADD3 UR8, UR6, 0x1, -UR12 ;  /* 0x0000000106087890 */ /* 0x000fe2000fffe80c */
[----:B------:R-:W-:Y:S02]  /*3f80*/  IMAD.U32 R0, RZ, RZ, UR22 ;  /* 0x00000016ff007e24 */ /* 0x000fe4000f8e00ff */
[----:B------:R-:W-:Y:S01]  /*3f90*/  IADD3 R133, R134, UR9, RZ ;  /* 0x0000000986857c10 */ /* 0x000fe2000fffe0ff */
        /* <DEDUP_REMOVED lines=22> */
[----:B------:R-:W-:Y:S02]  /*4100*/  IADD3 R133, R134, 0x8, RZ ;  /* 0x0000000886857810 */ /* 0x000fe40007ffe0ff */
[-C--:B------:R-:W-:Y:S02]  /*4110*/  ISETP.GE.OR P2, PT, R141, R132.reuse, !P2 ;  /* 0x000000848d00720c */ /* 0x080fe40005746670 */
[----:B------:R-:W-:Y:S02]  /*4120*/  IADD3 R142, R133, UR9, RZ ;  /* 0x00000009858e7c10 */ /* 0x000fe4000fffe0ff */
        /* <DEDUP_REMOVED lines=26> */
[----:B------:R-:W-:Y:S02]  /*42d0*/  IADD3 R133, R134, 0x20, RZ ;  /* 0x0000002086857810 */ /* 0x000fe40007ffe0ff */
[-C--:B------:R-:W-:Y:S02]  /*42e0*/  ISETP.GE.OR P1, PT, R141, R132.reuse, !P1 ;  /* 0x000000848d00720c */ /* 0x080fe40004f26670 */
[-C--:B------:R-:W-:Y:S02]  /*42f0*/  ISETP.GE.OR P0, PT, R140, R132.reuse, !P0 ;  /* 0x000000848c00720c */ /* 0x080fe40004706670 */
[-C--:B------:R-:W-:Y:S02]  /*4300*/  ISETP.GE.OR P6, PT, R139, R132.reuse, !P6 ;  /* 0x000000848b00720c */ /* 0x080fe400077c6670 */
[-C--:B------:R-:W-:Y:S02]  /*4310*/  ISETP.GE.OR P5, PT, R138, R132.reuse, !P5 ;  /* 0x000000848a00720c */ /* 0x080fe40006fa6670 */
[-C--:B------:R-:W-:Y:S02]  /*4320*/  ISETP.GE.OR P4, PT, R137, R132.reuse, !P4 ;  /* 0x000000848900720c */ /* 0x080fe40006786670 */
[-C--:B------:R-:W-:Y:S02]  /*4330*/  ISETP.GE.OR P3, PT, R136, R132.reuse, !P3 ;  /* 0x000000848800720c */ /* 0x080fe40005f66670 */
[----:B------:R-:W-:Y:S02]  /*4340*/  ISETP.GE.OR P2, PT, R135, R132, !P2 ;  /* 0x000000848700720c */ /* 0x000fe40005746670 */
[C---:B------:R-:W-:Y:S02]  /*4350*/  IADD3 R132, R133.reuse, UR9, RZ ;  /* 0x0000000985847c10 */ /* 0x040fe4000fffe0ff */
[----:B------:R-:W-:Y:S02]  /*4360*/  IADD3 R142, R133, UR8, RZ ;  /* 0x00000008858e7c10 */ /* 0x000fe4000fffe0ff */
[----:B------:R-:W-:Y:S02]  /*4370*/  IMNMX R132, RZ, R132, !PT ;  /* 0x00000084ff847217 */ /* 0x000fe40007800200 */
[----:B------:R-:W-:Y:S02]  /*4380*/  IADD3 R133, R134, 0x28, RZ ;  /* 0x0000002886857810 */ /* 0x000fe40007ffe0ff */
[----:B------:R-:W-:Y:S02]  /*4390*/  IMNMX R134, R142, UR6, PT ;  /* 0x000000068e867c17 */ /* 0x000fe4000b800200 */
[----:B------:R-:W-:Y:S02]  /*43a0*/  FSEL R7, R7, -INF , !P1 ;  /* 0xff80000007077808 */ /* 0x000fe40004800000 */
[-C--:B------:R-:W-:Y:S02]  /*43b0*/  ISETP.GE.AND P1, PT, R0, R132.reuse, PT ;  /* 0x000000840000720c */ /* 0x080fe40003f26270 */
[----:B------:R-:W-:Y:S02]  /*43c0*/  FSEL R18, R18, -INF , !P0 ;  /* 0xff80000012127808 */ /* 0x000fe40004000000 */
[----:B------:R-:W-:Y:S02]  /*43d0*/  ISETP.GE.AND P0, PT, R141, R132, PT ;  /* 0x000000848d00720c */ /* 0x000fe40003f06270 */
[----:B------:R-:W-:Y:S02]  /*43e0*/  ISETP.GE.OR P1, PT, R0, R134, !P1 ;  /* 0x000000860000720c */ /* 0x000fe40004f26670 */
[----:B------:R-:W-:Y:S02]  /*43f0*/  IADD3 R142, R133, UR9, RZ ;  /* 0x00000009858e7c10 */ /* 0x000fe4000fffe0ff */
        /* <DEDUP_REMOVED lines=13> */
[----:B------:R-:W-:Y:S02]  /*44d0*/  ISETP.GE.OR P0, PT, R141, R134, !P0 ;  /* 0x000000868d00720c */ /* 0x000fe40004706670 */
[----:B------:R-:W-:Y:S02]  /*44e0*/  IMNMX R133, RZ, R142, !PT ;  /* 0x0000008eff857217 */ /* 0x000fe40007800200 */
[----:B------:R-:W-:Y:S02]  /*44f0*/  IMNMX R132, R132, UR6, PT ;  /* 0x0000000684847c17 */ /* 0x000fe4000b800200 */
[----:B------:R-:W-:Y:S02]  /*4500*/  FSEL R9, R9, -INF , !P0 ;  /* 0xff80000009097808 */ /* 0x000fe40004000000 */
[-C--:B------:R-:W-:Y:S02]  /*4510*/  ISETP.GE.AND P0, PT, R0, R133.reuse, PT ;  /* 0x000000850000720c */ /* 0x080fe40003f06270 */
[-C--:B------:R-:W-:Y:S02]  /*4520*/  ISETP.GE.OR P6, PT, R140, R134.reuse, !P6 ;  /* 0x000000868c00720c */ /* 0x080fe400077c6670 */
[-C--:B------:R-:W-:Y:S02]  /*4530*/  ISETP.GE.OR P5, PT, R139, R134.reuse, !P5 ;  /* 0x000000868b00720c */ /* 0x080fe40006fa6670 */
[-C--:B------:R-:W-:Y:S02]  /*4540*/  ISETP.GE.OR P4, PT, R138, R134.reuse, !P4 ;  /* 0x000000868a00720c */ /* 0x080fe40006786670 */
[-C--:B------:R-:W-:Y:S02]  /*4550*/  ISETP.GE.OR P3, PT, R137, R134.reuse, !P3 ;  /* 0x000000868900720c */ /* 0x080fe40005f66670 */
[-C--:B------:R-:W-:Y:S02]  /*4560*/  ISETP.GE.OR P2, PT, R136, R134.reuse, !P2 ;  /* 0x000000868800720c */ /* 0x080fe40005746670 */
[----:B------:R-:W-:Y:S02]  /*4570*/  ISETP.GE.OR P1, PT, R135, R134, !P1 ;  /* 0x000000868700720c */ /* 0x000fe40004f26670 */
        /* <DEDUP_REMOVED lines=29> */
.L_x_188:
[C---:B------:R-:W-:Y:S01]  /*4750*/  FMUL.FTZ R132, R249.reuse, 1.4426950216293334961 ;  /* 0x3fb8aa3bf9847820 */ /* 0x040fe20000410000 */
[----:B------:R-:W-:Y:S01]  /*4760*/  FSETP.NEU.FTZ.AND P0, PT, R249, -INF , PT ;  /* 0xff800000f900780b */ /* 0x000fe20003f1d000 */
[----:B------:R-:W-:Y:S01]  /*4770*/  FMUL.FTZ R0, R250, 1.4426950216293334961 ;  /* 0x3fb8aa3bfa007820 */ /* 0x000fe20000410000 */
[----:B------:R-:W-:Y:S02]  /*4780*/  UISETP.GT.AND UP3, UPT, UR7, UR17, UPT ;  /* 0x000000110700728c */ /* 0x000fe4000bf64270 */
[----:B------:R-:W-:Y:S02]  /*4790*/  FSEL R132, R132, RZ, P0 ;  /* 0x000000ff84847208 */ /* 0x000fe40000000000 */
[----:B------:R-:W-:Y:S03]  /*47a0*/  FSETP.NEU.FTZ.AND P0, PT, R250, -INF , PT ;  /* 0xff800000fa00780b */ /* 0x000fe60003f1d000 */
        /* <DEDUP_REMOVED lines=8> */
[----:B------:R3:W4:Y:S01]  /*4830*/  MUFU.EX2 R212, R5 ;  /* 0x0000000500d47308 */ /* 0x0007220000000800 */
[----:B------:R-:W-:Y:S09]  /*4840*/  FFMA.FTZ R132, R33, c[0x0][0x23c], -R132 ;  /* 0x00008f0021847a23 */ /* 0x000ff20000010884 */
[----:B------:R-:W-:Y:S01]  /*4850*/  MUFU.EX2 R243, R16 ;  /* 0x0000001000f37308 */ /* 0x000fe20000000800 */
[C---:B--2---:R-:W-:Y:S09]  /*4860*/  FMUL.FTZ R4, R247.reuse, 1.4426950216293334961 ;  /* 0x3fb8aa3bf7047820 */ /* 0x044ff20000410000 */
[----:B------:R-:W-:Y:S01]  /*4870*/  MUFU.EX2 R241, R17 ;  /* 0x0000001100f17308 */ /* 0x000fe20000000800 */
        /* <DEDUP_REMOVED lines=15> */
[----:B------:R-:W2:Y:S01]  /*4970*/  MUFU.EX2 R210, R7 ;  /* 0x0000000700d27308 */ /* 0x000ea20000000800 */
        /* <DEDUP_REMOVED lines=13> */
[--C-:B------:R-:W-:Y:S02]  /*4a50*/  FFMA.FTZ R27, R27, c[0x0][0x23c], -R0.reuse ;  /* 0x00008f001b1b7a23 */ /* 0x100fe40000010800 */
[----:B------:R-:W-:Y:S02]  /*4a60*/  FFMA.FTZ R0, R31, c[0x0][0x23c], -R0 ;  /* 0x00008f001f007a23 */ /* 0x000fe40000010800 */
[--C-:B------:R-:W-:Y:S02]  /*4a70*/  FFMA.FTZ R34, R34, c[0x0][0x23c], -R5.reuse ;  /* 0x00008f0022227a23 */ /* 0x100fe40000010805 */
[--C-:B------:R-:W-:Y:S01]  /*4a80*/  FFMA.FTZ R22, R22, c[0x0][0x23c], -R5.reuse ;  /* 0x00008f0016167a23 */ /* 0x100fe20000010805 */
[----:B------:R-:W3:Y:S01]  /*4a90*/  MUFU.EX2 R244, R19 ;  /* 0x0000001300f47308 */ /* 0x000ee20000000800 */
[--C-:B------:R-:W-:Y:S02]  /*4aa0*/  FFMA.FTZ R23, R23, c[0x0][0x23c], -R5.reuse ;  /* 0x00008f0017177a23 */ /* 0x100fe40000010805 */
[----:B------:R-:W-:Y:S07]  /*4ab0*/  FFMA.FTZ R5, R35, c[0x0][0x23c], -R5 ;  /* 0x00008f0023057a23 */ /* 0x000fee0000010805 */
[----:B------:R3:W-:Y:S10]  /*4ac0*/  MUFU.EX2 R227, R0 ;  /* 0x0000000000e37308 */ /* 0x0007f40000000800 */
[----:B------:R-:W-:Y:S10]  /*4ad0*/  MUFU.EX2 R209, R8 ;  /* 0x0000000800d17308 */ /* 0x000ff40000000800 */
[----:B-1----:R-:W1:Y:S10]  /*4ae0*/  MUFU.EX2 R145, R9 ;  /* 0x0000000900917308 */ /* 0x002e740000000800 */
[----:B------:R-:W-:Y:S10]  /*4af0*/  MUFU.EX2 R143, R10 ;  /* 0x0000000a008f7308 */ /* 0x000ff40000000800 */
[----:B------:R-:W1:Y:S10]  /*4b00*/  MUFU.EX2 R142, R11 ;  /* 0x0000000b008e7308 */ /* 0x000e740000000800 */
[----:B------:R1:W-:Y:S10]  /*4b10*/  MUFU.EX2 R239, R5 ;  /* 0x0000000500ef7308 */ /* 0x0003f40000000800 */
[----:B------:R-:W-:Y:S10]  /*4b20*/  MUFU.EX2 R141, R12 ;  /* 0x0000000c008d7308 */ /* 0x000ff40000000800 */
[----:B------:R-:W1:Y:S10]  /*4b30*/  MUFU.EX2 R140, R13 ;  /* 0x0000000d008c7308 */ /* 0x000e740000000800 */
[----:B------:R-:W-:Y:S10]  /*4b40*/  MUFU.EX2 R226, R14 ;  /* 0x0000000e00e27308 */ /* 0x000ff40000000800 */
[----:B------:R-:W-:Y:S10]  /*4b50*/  MUFU.EX2 R223, R15 ;  /* 0x0000000f00df7308 */ /* 0x000ff40000000800 */
[----:B------:R-:W-:Y:S10]  /*4b60*/  MUFU.EX2 R238, R20 ;  /* 0x0000001400ee7308 */ /* 0x000ff40000000800 */
[----:B------:R-:W-:Y:S10]  /*4b70*/  MUFU.EX2 R237, R21 ;  /* 0x0000001500ed7308 */ /* 0x000ff40000000800 */
[----:B------:R-:W-:Y:S10]  /*4b80*/  MUFU.EX2 R236, R22 ;  /* 0x0000001600ec7308 */ /* 0x000ff40000000800 */
[----:B------:R-:W-:Y:S10]  /*4b90*/  MUFU.EX2 R235, R23 ;  /* 0x0000001700eb7308 */ /* 0x000ff40000000800 */
[----:B------:R-:W-:Y:S10]  /*4ba0*/  MUFU.EX2 R246, R32 ;  /* 0x0000002000f67308 */ /* 0x000ff40000000800 */
[----:B------:R-:W1:Y:S10]  /*4bb0*/  MUFU.EX2 R242, R132 ;  /* 0x0000008400f27308 */ /* 0x000e740000000800 */
[----:B------:R-:W-:Y:S10]  /*4bc0*/  MUFU.EX2 R240, R34 ;  /* 0x0000002200f07308 */ /* 0x000ff40000000800 */
[----:B------:R-:W-:Y:S10]  /*4bd0*/  MUFU.EX2 R234, R24 ;  /* 0x0000001800ea7308 */ /* 0x000ff40000000800 */
[----:B------:R-:W1:Y:S10]  /*4be0*/  MUFU.EX2 R232, R25 ;  /* 0x0000001900e87308 */ /* 0x000e740000000800 */
[----:B------:R-:W-:Y:S10]  /*4bf0*/  MUFU.EX2 R230, R26 ;  /* 0x0000001a00e67308 */ /* 0x000ff40000000800 */
[----:B------:R-:W1:Y:S10]  /*4c00*/  MUFU.EX2 R229, R27 ;  /* 0x0000001b00e57308 */ /* 0x000e740000000800 */
[----:B------:R-:W1:Y:S10]  /*4c10*/  MUFU.EX2 R233, R28 ;  /* 0x0000001c00e97308 */ /* 0x000e740000000800 */
[----:B------:R-:W1:Y:S01]  /*4c20*/  MUFU.EX2 R228, R30 ;  /* 0x0000001e00e47308 */ /* 0x000e620000000800 */
[----:B----4-:R-:W-:Y:S02]  /*4c30*/  F2FP.BF16.PACK_AB R4, R212, R213 ;  /* 0x000000d5d404723e */ /* 0x010fe400000010ff */
[----:B--2---:R-:W-:Y:S02]  /*4c40*/  F2FP.BF16.PACK_AB R7, R210, R211 ;  /* 0x000000d3d207723e */ /* 0x004fe400000010ff */
[----:B---3--:R-:W-:Y:S01]  /*4c50*/  F2FP.BF16.PACK_AB R0, R244, R245 ;  /* 0x000000f5f400723e */ /* 0x008fe200000010ff */
[----:B------:R2:W-:Y:S01]  /*4c60*/  STS [R217+0x13000], R4 ;  /* 0x01300004d9007388 */ /* 0x0005e20000000800 */
[----:B-1----:R-:W-:Y:S02]  /*4c70*/  F2FP.BF16.PACK_AB R6, R145, R209 ;  /* 0x000000d19106723e */ /* 0x002fe400000010ff */
[----:B------:R-:W-:Y:S01]  /*4c80*/  F2FP.BF16.PACK_AB R5, R142, R143 ;  /* 0x0000008f8e05723e */ /* 0x000fe200000010ff */
[----:B------:R1:W-:Y:S04]  /*4c90*/  STS [R217+0x13400], R7 ;  /* 0x01340007d9007388 */ /* 0x0003e80000000800 */
[----:B------:R3:W-:Y:S01]  /*4ca0*/  STS [R215+0x13400], R0 ;  /* 0x01340000d7007388 */ /* 0x0007e20000000800 */
[----:B--2---:R-:W-:Y:S02]  /*4cb0*/  F2FP.BF16.PACK_AB R4, R241, R243 ;  /* 0x000000f3f104723e */ /* 0x004fe400000010ff */
[----:B-1----:R-:W-:Y:S03]  /*4cc0*/  F2FP.BF16.PACK_AB R7, R140, R141 ;  /* 0x0000008d8c07723e */ /* 0x002fe600000010ff */
[----:B------:R1:W-:Y:S01]  /*4cd0*/  STS [R215+0x13000], R4 ;  /* 0x01300004d7007388 */ /* 0x0003e20000000800 */
[----:B---3--:R-:W-:Y:S03]  /*4ce0*/  F2FP.BF16.PACK_AB R0, R242, R246 ;  /* 0x000000f6f200723e */ /* 0x008fe600000010ff */
[----:B------:R2:W-:Y:S04]  /*4cf0*/  STS [R217+0x14000], R6 ;  /* 0x01400006d9007388 */ /* 0x0005e80000000800 */
[----:B------:R3:W-:Y:S04]  /*4d00*/  STS [R217+0x14400], R5 ;  /* 0x01440005d9007388 */ /* 0x0007e80000000800 */
[----:B------:R4:W-:Y:S01]  /*4d10*/  STS [R215+0x14000], R7 ;  /* 0x01400007d7007388 */ /* 0x0009e20000000800 */
[----:B-1----:R-:W-:Y:S02]  /*4d20*/  F2FP.BF16.PACK_AB R4, R235, R236 ;  /* 0x000000eceb04723e */ /* 0x002fe400000010ff */
[----:B--2---:R-:W-:Y:S02]  /*4d30*/  F2FP.BF16.PACK_AB R6, R223, R226 ;  /* 0x000000e2df06723e */ /* 0x004fe400000010ff */
[----:B---3--:R-:W-:Y:S03]  /*4d40*/  F2FP.BF16.PACK_AB R5, R237, R238 ;  /* 0x000000eeed05723e */ /* 0x008fe600000010ff */
[----:B------:R1:W-:Y:S01]  /*4d50*/  STS [R215+0x14400], R6 ;  /* 0x01440006d7007388 */ /* 0x0003e20000000800 */
[----:B----4-:R-:W-:Y:S03]  /*4d60*/  F2FP.BF16.PACK_AB R7, R232, R234 ;  /* 0x000000eae807723e */ /* 0x010fe600000010ff */
[----:B------:R2:W-:Y:S04]  /*4d70*/  STS [R216+0x13000], R5 ;  /* 0x01300005d8007388 */ /* 0x0005e80000000800 */
[----:B------:R3:W-:Y:S04]  /*4d80*/  STS [R216+0x13400], R4 ;  /* 0x01340004d8007388 */ /* 0x0007e80000000800 */
[----:B------:R4:W-:Y:S01]  /*4d90*/  STS [R214+0x13000], R0 ;  /* 0x01300000d6007388 */ /* 0x0009e20000000800 */
[----:B-1----:R-:W-:Y:S02]  /*4da0*/  F2FP.BF16.PACK_AB R6, R229, R230 ;  /* 0x000000e6e506723e */ /* 0x002fe400000010ff */
[----:B--2---:R-:W-:Y:S02]  /*4db0*/  F2FP.BF16.PACK_AB R5, R239, R240 ;  /* 0x000000f0ef05723e */ /* 0x004fe400000010ff */
[----:B---3--:R-:W-:Y:S03]  /*4dc0*/  F2FP.BF16.PACK_AB R4, R231, R233 ;  /* 0x000000e9e704723e */ /* 0x008fe600000010ff */
[----:B------:R-:W-:Y:S01]  /*4dd0*/  STS [R214+0x13400], R5 ;  /* 0x01340005d6007388 */ /* 0x000fe20000000800 */
[----:B----4-:R-:W-:Y:S03]  /*4de0*/  F2FP.BF16.PACK_AB R0, R227, R228 ;  /* 0x000000e4e300723e */ /* 0x010fe600000010ff */
[----:B------:R-:W-:Y:S04]  /*4df0*/  STS [R216+0x14000], R7 ;  /* 0x01400007d8007388 */ /* 0x000fe80000000800 */
[----:B------:R-:W-:Y:S04]  /*4e00*/  STS [R216+0x14400], R6 ;  /* 0x01440006d8007388 */ /* 0x000fe80000000800 */
[----:B------:R-:W-:Y:S04]  /*4e10*/  STS [R214+0x14000], R4 ;  /* 0x01400004d6007388 */ /* 0x000fe80000000800 */
        /* <DEDUP_REMOVED lines=60> */
[C---:B------:R-:W-:Y:S01]  /*51e0*/  FADD.FTZ R7, -R147.reuse, R7 ;  /* 0x0000000793077221 */ /* 0x040fe20000010100 */
[-C--:B------:R-:W-:Y:S03]  /*51f0*/  HMMA.16816.F32.BF16 R20, R132, R192.reuse, R20 ;  /* 0x000000c08414723c */ /* 0x080fe60000041814 */
[C---:B------:R-:W-:Y:S02]  /*5200*/  FADD.FTZ R8, -R146.reuse, R8 ;  /* 0x0000000892087221 */ /* 0x040fe40000010100 */
[----:B------:R-:W-:Y:S02]  /*5210*/  FADD.FTZ R9, -R146, R9 ;  /* 0x0000000992097221 */ /* 0x000fe40000010100 */
[C---:B------:R-:W-:Y:S01]  /*5220*/  FADD.FTZ R10, -R144.reuse, R10 ;  /* 0x0000000a900a7221 */ /* 0x040fe20000010100 */
[C---:B------:R-:W-:Y:S04]  /*5230*/  HMMA.16816.F32.BF16 R24, R136.reuse, R192, R24 ;  /* 0x000000c08818723c */ /* 0x040fe80000041818 */
[----:B------:R-:W-:Y:S02]  /*5240*/  FADD.FTZ R11, -R144, R11 ;  /* 0x0000000b900b7221 */ /* 0x000fe40000010100 */
[C---:B------:R-:W-:Y:S02]  /*5250*/  FADD.FTZ R12, -R146.reuse, R12 ;  /* 0x0000000c920c7221 */ /* 0x040fe40000010100 */
[----:B------:R-:W-:Y:S01]  /*5260*/  FADD.FTZ R13, -R146, R13 ;  /* 0x0000000d920d7221 */ /* 0x000fe20000010100 */
[-C--:B------:R-:W-:Y:S03]  /*5270*/  HMMA.16816.F32.BF16 R28, R136, R194.reuse, R28 ;  /* 0x000000c2881c723c */ /* 0x080fe6000004181c */
[C---:B------:R-:W-:Y:S02]  /*5280*/  FADD.FTZ R14, -R144.reuse, R14 ;  /* 0x0000000e900e7221 */ /* 0x040fe40000010100 */
[----:B------:R-:W-:Y:S02]  /*5290*/  FADD.FTZ R15, -R144, R15 ;  /* 0x0000000f900f7221 */ /* 0x000fe40000010100 */
[C---:B------:R-:W-:Y:S01]  /*52a0*/  FADD.FTZ R16, -R208.reuse, R16 ;  /* 0x00000010d0107221 */ /* 0x040fe20000010100 */
[----:B------:R-:W-:Y:S04]  /*52b0*/  HMMA.16816.F32.BF16 R32, R132, R194, R32 ;  /* 0x000000c28420723c */ /* 0x000fe80000041820 */
[C---:B------:R-:W-:Y:S02]  /*52c0*/  FADD.FTZ R17, -R208.reuse, R17 ;  /* 0x00000011d0117221 */ /* 0x040fe40000010100 */
[C---:B------:R-:W-:Y:S02]  /*52d0*/  FADD.FTZ R18, -R147.reuse, R18 ;  /* 0x0000001293127221 */ /* 0x040fe40000010100 */
[C---:B------:R-:W-:Y:S04]  /*52e0*/  FADD.FTZ R19, -R147.reuse, R19 ;  /* 0x0000001393137221 */ /* 0x040fe80000010100 */
[C---:B------:R-:W-:Y:S02]  /*52f0*/  FADD.FTZ R20, -R208.reuse, R20 ;  /* 0x00000014d0147221 */ /* 0x040fe40000010100 */
[----:B------:R-:W-:Y:S02]  /*5300*/  FADD.FTZ R21, -R208, R21 ;  /* 0x00000015d0157221 */ /* 0x000fe40000010100 */
        /* <DEDUP_REMOVED lines=65> */
.L_x_189:
        /* <DEDUP_REMOVED lines=34> */
[----:B---3--:R-:W-:Y:S05]  /*5940*/  IMAD.SHL.U32 R0, R205, 0x2, RZ ;  /* 0x00000002cd007824 */ /* 0x008fea00078e00ff */
        /* <DEDUP_REMOVED lines=84> */
.L_x_190:
[----:B------:R-:W-:Y:S01]  /*5e90*/  LDSM.16.M88.4 R24, [R201] ;  /* 0x00000000c918783b */ /* 0x000fe20000000200 */
[----:B------:R-:W-:Y:S01]  /*5ea0*/  IMAD.MOV.U32 R223, RZ, RZ, c[0x0][0x22c] ;  /* 0x00008b00ffdf7624 */ /* 0x000fe200078e00ff */
[----:B------:R-:W-:Y:S01]  /*5eb0*/  ULOP3.LUT UR8, UR7, 0x1, URZ, 0xc0, !UPT ;  /* 0x0000000107087892 */ /* 0x000fe2000f8ec03f */
[----:B------:R-:W-:Y:S01]  /*5ec0*/  IMAD.MOV.U32 R213, RZ, RZ, c[0x0][0x22c] ;  /* 0x00008b00ffd57624 */ /* 0x000fe200078e00ff */
[----:B------:R-:W-:Y:S01]  /*5ed0*/  UISETP.GT.AND UP2, UPT, UR7, UR17, UPT ;  /* 0x000000110700728c */ /* 0x000fe2000bf44270 */
[----:B------:R-:W2:Y:S01]  /*5ee0*/  LDSM.16.MT88.4 R8, [R0+0x9000] ;  /* 0x009000000008783b */ /* 0x000ea20000004200 */
[----:B------:R-:W-:Y:S01]  /*5ef0*/  IMAD R223, R223, c[0x0][0x1c0], RZ ;  /* 0x00007000dfdf7a24 */ /* 0x000fe200078e02ff */
[----:B------:R-:W-:Y:S01]  /*5f00*/  UISETP.NE.U32.AND UP0, UPT, UR8, 0x1, UPT ;  /* 0x000000010800788c */ /* 0x000fe2000bf05070 */
[----:B------:R-:W-:Y:S01]  /*5f10*/  IMAD R213, R213, c[0x0][0x1c0], RZ ;  /* 0x00007000d5d57a24 */ /* 0x000fe200078e02ff */
[----:B------:R-:W-:Y:S01]  /*5f20*/  UIADD3 UR7, UR7, -0x1, URZ ;  /* 0xffffffff07077890 */ /* 0x000fe2000fffe03f */
[----:B------:R-:W3:Y:S01]  /*5f30*/  LDSM.16.MT88.4 R16, [R0+0xb000] ;  /* 0x00b000000010783b */ /* 0x000ee20000004200 */
[----:B------:R-:W-:Y:S02]  /*5f40*/  IMAD R223, R223, 0x18, RZ ;  /* 0x00000018dfdf7824 */ /* 0x000fe400078e02ff */
[----:B------:R-:W-:Y:S02]  /*5f50*/  IMAD.SHL.U32 R213, R213, 0x20, RZ ;  /* 0x00000020d5d57824 */ /* 0x000fe400078e00ff */
[----:B------:R-:W3:Y:S01]  /*5f60*/  LDSM.16.MT88.4 R28, [R0+0xd000] ;  /* 0x00d00000001c783b */ /* 0x000ee20000004200 */
[----:B------:R-:W-:Y:S02]  /*5f70*/  IMAD.MOV.U32 R212, RZ, RZ, c[0x0][0x22c] ;  /* 0x00008b00ffd47624 */ /* 0x000fe400078e00ff */
[----:B------:R-:W-:Y:S02]  /*5f80*/  IMAD.MOV.U32 R209, RZ, RZ, c[0x0][0x22c] ;  /* 0x00008b00ffd17624 */ /* 0x000fe400078e00ff */
[----:B------:R-:W4:Y:S01]  /*5f90*/  LDL R210, [R1+0x20] ;  /* 0x0000200001d27983 */ /* 0x000f220000100800 */
[----:B------:R-:W-:Y:S02]  /*5fa0*/  IMAD R212, R212, c[0x0][0x1c0], RZ ;  /* 0x00007000d4d47a24 */ /* 0x000fe400078e02ff */
[----:B------:R-:W-:Y:S02]  /*5fb0*/  IMAD R209, R209, c[0x0][0x1c0], RZ ;  /* 0x00007000d1d17a24 */ /* 0x000fe400078e02ff */
[----:B------:R-:W-:Y:S01]  /*5fc0*/  LDSM.16.M88.4 R32, [R202] ;  /* 0x00000000ca20783b */ /* 0x000fe20000000200 */
[----:B------:R-:W-:Y:S02]  /*5fd0*/  IMAD R212, R212, 0x28, RZ ;  /* 0x00000028d4d47824 */ /* 0x000fe400078e02ff */
[----:B------:R-:W-:Y:S02]  /*5fe0*/  IMAD.U32 R209, R209, -0x40, RZ ;  /* 0xffffffc0d1d17824 */ /* 0x000fe400078e00ff */
[----:B------:R-:W4:Y:S05]  /*5ff0*/  LDL R211, [R1+0x24] ;  /* 0x0000240001d37983 */ /* 0x000f2a0000100800 */
[----:B------:R-:W1:Y:S05]  /*6000*/  LDSM.16.MT88.4 R132, [R0+0x9400] ;  /* 0x009400000084783b */ /* 0x000e6a0000004200 */
[----:B------:R-:W1:Y:S02]  /*6010*/  LDSM.16.MT88.4 R136, [R0+0xb400] ;  /* 0x00b400000088783b */ /* 0x000e640000004200 */
[C---:B-12---:R-:W-:Y:S03]  /*6020*/  HMMA.16816.F32.BF16 R4, R24.reuse, R8, RZ ;  /* 0x000000081804723c */ /* 0x046fe600000418ff */
[----:B------:R-:W1:Y:S05]  /*6030*/  LDSM.16.MT88.4 R140, [R0+0xd400] ;  /* 0x00d40000008c783b */ /* 0x000e6a0000004200 */
[----:B------:R-:W-:Y:S01]  /*6040*/  LDSM.16.MT88.4 R144, [R0+0x9800] ;  /* 0x009800000090783b */ /* 0x000fe20000004200 */
[C---:B------:R-:W-:Y:S08]  /*6050*/  HMMA.16816.F32.BF16 R8, R24.reuse, R10, RZ ;  /* 0x0000000a1808723c */ /* 0x040ff000000418ff */
[C---:B---3--:R-:W-:Y:S08]  /*6060*/  HMMA.16816.F32.BF16 R12, R24.reuse, R16, RZ ;  /* 0x00000010180c723c */ /* 0x048ff000000418ff */
[C---:B------:R-:W-:Y:S08]  /*6070*/  HMMA.16816.F32.BF16 R16, R24.reuse, R18, RZ ;  /* 0x000000121810723c */ /* 0x040ff000000418ff */
[C---:B------:R-:W-:Y:S08]  /*6080*/  HMMA.16816.F32.BF16 R20, R24.reuse, R28, RZ ;  /* 0x0000001c1814723c */ /* 0x040ff000000418ff */
[----:B------:R-:W-:Y:S01]  /*6090*/  HMMA.16816.F32.BF16 R24, R24, R30, RZ ;  /* 0x0000001e1818723c */ /* 0x000fe200000418ff */
[----:B------:R-:W2:Y:S07]  /*60a0*/  LDSM.16.M88.4 R28, [R204] ;  /* 0x00000000cc1c783b */ /* 0x000eae0000000200 */
[C---:B------:R-:W-:Y:S08]  /*60b0*/  HMMA.16816.F32.BF16 R4, R32.reuse, R132, R4 ;  /* 0x000000842004723c */ /* 0x040ff00000041804 */
[C---:B------:R-:W-:Y:S01]  /*60c0*/  HMMA.16816.F32.BF16 R8, R32.reuse, R134, R8 ;  /* 0x000000862008723c */ /* 0x040fe20000041808 */
[----:B------:R-:W3:Y:S07]  /*60d0*/  LDSM.16.MT88.4 R132, [R0+0xb800] ;  /* 0x00b800000084783b */ /* 0x000eee0000004200 */
[C---:B------:R-:W-:Y:S08]  /*60e0*/  HMMA.16816.F32.BF16 R12, R32.reuse, R136, R12 ;  /* 0x00000088200c723c */ /* 0x040ff0000004180c */
[C---:B------:R-:W-:Y:S01]  /*60f0*/  HMMA.16816.F32.BF16 R16, R32.reuse, R138, R16 ;  /* 0x0000008a2010723c */ /* 0x040fe20000041810 */
[----:B------:R-:W3:Y:S07]  /*6100*/  LDSM.16.MT88.4 R136, [R0+0xd800] ;  /* 0x00d800000088783b */ /* 0x000eee0000004200 */
[C---:B-1----:R-:W-:Y:S08]  /*6110*/  HMMA.16816.F32.BF16 R20, R32.reuse, R140, R20 ;  /* 0x0000008c2014723c */ /* 0x042ff00000041814 */
[----:B------:R-:W-:Y:S01]  /*6120*/  HMMA.16816.F32.BF16 R24, R32, R142, R24 ;  /* 0x0000008e2018723c */ /* 0x000fe20000041818 */
[----:B------:R-:W-:Y:S05]  /*6130*/  LDSM.16.M88.4 R32, [R203] ;  /* 0x00000000cb20783b */ /* 0x000fea0000000200 */
[----:B------:R-:W1:Y:S02]  /*6140*/  LDSM.16.MT88.4 R140, [R0+0x9c00] ;  /* 0x009c0000008c783b */ /* 0x000e640000004200 */
[C---:B--2---:R-:W-:Y:S08]  /*6150*/  HMMA.16816.F32.BF16 R4, R28.reuse, R144, R4 ;  /* 0x000000901c04723c */ /* 0x044ff00000041804 */
[C---:B------:R-:W-:Y:S01]  /*6160*/  HMMA.16816.F32.BF16 R8, R28.reuse, R146, R8 ;  /* 0x000000921c08723c */ /* 0x040fe20000041808 */
[----:B------:R-:W2:Y:S07]  /*6170*/  LDSM.16.MT88.4 R144, [R0+0xbc00] ;  /* 0x00bc00000090783b */ /* 0x000eae0000004200 */
[C---:B---3--:R-:W-:Y:S08]  /*6180*/  HMMA.16816.F32.BF16 R12, R28.reuse, R132, R12 ;  /* 0x000000841c0c723c */ /* 0x048ff0000004180c */
[C---:B------:R-:W-:Y:S01]  /*6190*/  HMMA.16816.F32.BF16 R16, R28.reuse, R134, R16 ;  /* 0x000000861c10723c */ /* 0x040fe20000041810 */
[----:B------:R-:W3:Y:S07]  /*61a0*/  LDSM.16.MT88.4 R132, [R0+0xdc00] ;  /* 0x00dc00000084783b */ /* 0x000eee0000004200 */
[C---:B------:R-:W-:Y:S08]  /*61b0*/  HMMA.16816.F32.BF16 R20, R28.reuse, R136, R20 ;  /* 0x000000881c14723c */ /* 0x040ff00000041814 */
[----:B------:R-:W-:Y:S01]  /*61c0*/  HMMA.16816.F32.BF16 R24, R28, R138, R24 ;  /* 0x0000008a1c18723c */ /* 0x000fe20000041818 */
[----:B------:R-:W-:Y:S05]  /*61d0*/  LDSM.16.M88.4 R28, [R201+0x2000] ;  /* 0x00200000c91c783b */ /* 0x000fea0000000200 */
[----:B------:R-:W3:Y:S02]  /*61e0*/  LDSM.16.MT88.4 R136, [R0+0xa000] ;  /* 0x00a000000088783b */ /* 0x000ee40000004200 */
[C---:B-1----:R-:W-:Y:S08]  /*61f0*/  HMMA.16816.F32.BF16 R4, R32.reuse, R140, R4 ;  /* 0x0000008c2004723c */ /* 0x042ff00000041804 */
[C---:B------:R-:W-:Y:S01]  /*6200*/  HMMA.16816.F32.BF16 R8, R32.reuse, R142, R8 ;  /* 0x0000008e2008723c */ /* 0x040fe20000041808 */
[----:B------:R-:W1:Y:S07]  /*6210*/  LDSM.16.MT88.4 R140, [R0+0xc000] ;  /* 0x00c00000008c783b */ /* 0x000e6e0000004200 */
[C---:B--2---:R-:W-:Y:S08]  /*6220*/  HMMA.16816.F32.BF16 R12, R32.reuse, R144, R12 ;  /* 0x00000090200c723c */ /* 0x044ff0000004180c */
[C---:B------:R-:W-:Y:S01]  /*6230*/  HMMA.16816.F32.BF16 R16, R32.reuse, R146, R16 ;  /* 0x000000922010723c */ /* 0x040fe20000041810 */
[----:B------:R-:W2:Y:S07]  /*6240*/  LDSM.16.MT88.4 R144, [R0+0xe000] ;  /* 0x00e000000090783b */ /* 0x000eae0000004200 */
[C---:B---3--:R-:W-:Y:S08]  /*6250*/  HMMA.16816.F32.BF16 R20, R32.reuse, R132, R20 ;  /* 0x000000842014723c */ /* 0x048ff00000041814 */
[----:B------:R-:W-:Y:S01]  /*6260*/  HMMA.16816.F32.BF16 R24, R32, R134, R24 ;  /* 0x000000862018723c */ /* 0x000fe20000041818 */
[----:B------:R-:W-:Y:S05]  /*6270*/  LDSM.16.M88.4 R32, [R202+0x2000] ;  /* 0x00200000ca20783b */ /* 0x000fea0000000200 */
[----:B------:R-:W3:Y:S02]  /*6280*/  LDSM.16.MT88.4 R132, [R0+0xa400] ;  /* 0x00a400000084783b */ /* 0x000ee40000004200 */
[C---:B------:R-:W-:Y:S08]  /*6290*/  HMMA.16816.F32.BF16 R4, R28.reuse, R136, R4 ;  /* 0x000000881c04723c */ /* 0x040ff00000041804 */
[C---:B------:R-:W-:Y:S01]  /*62a0*/  HMMA.16816.F32.BF16 R8, R28.reuse, R138, R8 ;  /* 0x0000008a1c08723c */ /* 0x040fe20000041808 */
[----:B------:R-:W3:Y:S07]  /*62b0*/  LDSM.16.MT88.4 R136, [R0+0xc400] ;  /* 0x00c400000088783b */ /* 0x000eee0000004200 */
[C---:B-1----:R-:W-:Y:S08]  /*62c0*/  HMMA.16816.F32.BF16 R12, R28.reuse, R140, R12 ;  /* 0x0000008c1c0c723c */ /* 0x042ff0000004180c */
[C---:B------:R-:W-:Y:S01]  /*62d0*/  HMMA.16816.F32.BF16 R16, R28.reuse, R142, R16 ;  /* 0x0000008e1c10723c */ /* 0x040fe20000041810 */
[----:B------:R-:W1:Y:S07]  /*62e0*/  LDSM.16.MT88.4 R140, [R0+0xe400] ;  /* 0x00e40000008c783b */ /* 0x000e6e0000004200 */
[C---:B--2---:R-:W-:Y:S08]  /*62f0*/  HMMA.16816.F32.BF16 R20, R28.reuse, R144, R20 ;  /* 0x000000901c14723c */ /* 0x044ff00000041814 */
[----:B------:R-:W-:Y:S01]  /*6300*/  HMMA.16816.F32.BF16 R24, R28, R146, R24 ;  /* 0x000000921c18723c */ /* 0x000fe20000041818 */
[----:B------:R-:W-:Y:S05]  /*6310*/  LDSM.16.M88.4 R28, [R204+0x2000] ;  /* 0x00200000cc1c783b */ /* 0x000fea0000000200 */
[----:B------:R-:W-:Y:S02]  /*6320*/  LDSM.16.MT88.4 R144, [R0+0xc800] ;  /* 0x00c800000090783b */ /* 0x000fe40000004200 */
[C---:B---3--:R-:W-:Y:S08]  /*6330*/  HMMA.16816.F32.BF16 R4, R32.reuse, R132, R4 ;  /* 0x000000842004723c */ /* 0x048ff00000041804 */
[C---:B------:R-:W-:Y:S01]  /*6340*/  HMMA.16816.F32.BF16 R8, R32.reuse, R134, R8 ;  /* 0x000000862008723c */ /* 0x040fe20000041808 */
[----:B------:R-:W2:Y:S07]  /*6350*/  LDSM.16.MT88.4 R132, [R0+0xa800] ;  /* 0x00a800000084783b */ /* 0x000eae0000004200 */
[C---:B------:R-:W-:Y:S08]  /*6360*/  HMMA.16816.F32.BF16 R12, R32.reuse, R136, R12 ;  /* 0x00000088200c723c */ /* 0x040ff0000004180c */
[C---:B------:R-:W-:Y:S01]  /*6370*/  HMMA.16816.F32.BF16 R16, R32.reuse, R138, R16 ;  /* 0x0000008a2010723c */ /* 0x040fe20000041810 */
[----:B------:R-:W3:Y:S07]  /*6380*/  LDSM.16.MT88.4 R136, [R0+0xe800] ;  /* 0x00e800000088783b */ /* 0x000eee0000004200 */
[C---:B-1----:R-:W-:Y:S08]  /*6390*/  HMMA.16816.F32.BF16 R20, R32.reuse, R140, R20 ;  /* 0x0000008c2014723c */ /* 0x042ff00000041814 */
[----:B------:R-:W-:Y:S01]  /*63a0*/  HMMA.16816.F32.BF16 R24, R32, R142, R24 ;  /* 0x0000008e2018723c */ /* 0x000fe20000041818 */
[----:B------:R-:W-:Y:S05]  /*63b0*/  LDSM.16.MT88.4 R140, [R0+0xcc00] ;  /* 0x00cc0000008c783b */ /* 0x000fea0000004200 */
[----:B------:R-:W-:Y:S02]  /*63c0*/  LDSM.16.M88.4 R32, [R203+0x2000] ;  /* 0x00200000cb20783b */ /* 0x000fe40000000200 */
[C---:B--2---:R-:W-:Y:S08]  /*63d0*/  HMMA.16816.F32.BF16 R4, R28.reuse, R132, R4 ;  /* 0x000000841c04723c */ /* 0x044ff00000041804 */
[C---:B------:R-:W-:Y:S01]  /*63e0*/  HMMA.16816.F32.BF16 R8, R28.reuse, R134, R8 ;  /* 0x000000861c08723c */ /* 0x040fe20000041808 */
[----:B------:R-:W1:Y:S07]  /*63f0*/  LDSM.16.MT88.4 R132, [R0+0xac00] ;  /* 0x00ac00000084783b */ /* 0x000e6e0000004200 */
[C---:B------:R-:W-:Y:S08]  /*6400*/  HMMA.16816.F32.BF16 R12, R28.reuse, R144, R12 ;  /* 0x000000901c0c723c */ /* 0x040ff0000004180c */
[C---:B------:R-:W-:Y:S01]  /*6410*/  HMMA.16816.F32.BF16 R16, R28.reuse, R146, R16 ;  /* 0x000000921c10723c */ /* 0x040fe20000041810 */
[----:B------:R2:W1:Y:S07]  /*6420*/  LDSM.16.MT88.4 R144, [R0+0xec00] ;  /* 0x00ec00000090783b */ /* 0x00046e0000004200 */
[C---:B---3--:R-:W-:Y:S01]  /*6430*/  HMMA.16816.F32.BF16 R20, R28.reuse, R136, R20 ;  /* 0x000000881c14723c */ /* 0x048fe20000041814 */
[----:B------:R-:W3:Y:S06]  /*6440*/  LDL R136, [R1] ;  /* 0x0000000001887983 */ /* 0x000eec0000100800 */
[----:B------:R-:W-:Y:S01]  /*6450*/  IMAD.MOV.U32 R137, RZ, RZ, c[0x0][0x22c] ;  /* 0x00008b00ff897624 */ /* 0x000fe200078e00ff */
[----:B------:R-:W-:Y:S04]  /*6460*/  HMMA.16816.F32.BF16 R24, R28, R138, R24 ;  /* 0x0000008a1c18723c */ /* 0x000fe80000041818 */
[----:B------:R-:W-:Y:S03]  /*6470*/  IMAD R137, R137, c[0x0][0x1c0], RZ ;  /* 0x0000700089897a24 */ /* 0x000fe600078e02ff */
[----:B----4-:R-:W-:Y:S01]  /*6480*/  @P0 IADD3 R30, P2, R210, UR14, RZ ;  /* 0x0000000ed21e0c10 */ /* 0x010fe2000ff5e0ff */
[----:B--2---:R-:W2:Y:S01]  /*6490*/  LDL R0, [R1+0x4] ;  /* 0x0000040001007983 */ /* 0x004ea20000100800 */
[C---:B-1----:R-:W-:Y:S01]  /*64a0*/  HMMA.16816.F32.BF16 R4, R32.reuse, R132, R4 ;  /* 0x000000842004723c */ /* 0x042fe20000041804 */
[----:B------:R-:W-:Y:S02]  /*64b0*/  @UP3 UIADD3 UR14, UP1, UR14, -0x100, URZ ;  /* 0xffffff000e0e3890 */ /* 0x000fe4000ff3e03f */
[----:B------:R-:W-:Y:S02]  /*64c0*/  IMAD.MOV.U32 R138, RZ, RZ, c[0x0][0x22c] ;  /* 0x00008b00ff8a7624 */ /* 0x000fe400078e00ff */
[----:B------:R-:W-:Y:S01]  /*64d0*/  @P0 IADD3.X R31, R211, UR13, RZ, P2, !PT ;  /* 0x0000000dd31f0c10 */ /* 0x000fe200097fe4ff */
[----:B------:R-:W-:Y:S01]  /*64e0*/  IMAD R137, R137, 0x38, RZ ;  /* 0x0000003889897824 */ /* 0x000fe200078e02ff */
[C---:B------:R-:W-:Y:S01]  /*64f0*/  LEA R210, P1, R209.reuse, R224, 0x2 ;  /* 0x000000e0d1d27211 */ /* 0x040fe200078210ff */
[C---:B------:R-:W-:Y:S01]  /*6500*/  HMMA.16816.F32.BF16 R8, R32.reuse, R134, R8 ;  /* 0x000000862008723c */ /* 0x040fe20000041808 */
[----:B------:R-:W-:Y:S01]  /*6510*/  IMAD.MOV.U32 R211, RZ, RZ, c[0x0][0x22c] ;  /* 0x00008b00ffd37624 */ /* 0x000fe200078e00ff */
[----:B------:R1:W5:Y:S01]  /*6520*/  @P0 LDG.E R249, [R30.64] ;  /* 0x000000041ef90981 */ /* 0x000362000c1e1900 */
[----:B------:R-:W-:Y:S01]  /*6530*/  @UP3 UIADD3.X UR13, UR13, -0x1, URZ, UP1, !UPT ;  /* 0xffffffff0d0d3890 */ /* 0x000fe20008ffe43f */
[----:B------:R-:W-:Y:S01]  /*6540*/  IMAD.MOV.U32 R28, RZ, RZ, R210 ;  /* 0x000000ffff1c7224 */ /* 0x000fe200078e00d2 */
[----:B------:R-:W-:Y:S01]  /*6550*/  LEA.HI.X.SX32 R209, R209, R225, 0x2, P1 ;  /* 0x000000e1d1d17211 */ /* 0x000fe200008f16ff */
[----:B------:R-:W-:Y:S01]  /*6560*/  IMAD R211, R211, c[0x0][0x1c0], RZ ;  /* 0x00007000d3d37a24 */ /* 0x000fe200078e02ff */
[----:B------:R1:W5:Y:S01]  /*6570*/  @P0 LDG.E R250, [R30.64+0x20] ;  /* 0x000020041efa0981 */ /* 0x000362000c1e1900 */
[C---:B------:R-:W-:Y:S04]  /*6580*/  HMMA.16816.F32.BF16 R12, R32.reuse, R140, R12 ;  /* 0x0000008c200c723c */ /* 0x040fe8000004180c */
[----:B------:R1:W5:Y:S01]  /*6590*/  @P0 LDG.E R247, [R30.64+0x80] ;  /* 0x000080041ef70981 */ /* 0x000362000c1e1900 */
[----:B------:R-:W-:Y:S01]  /*65a0*/  IMAD.MOV.U32 R29, RZ, RZ, R209 ;  /* 0x000000ffff1d7224 */ /* 0x000fe200078e00d1 */
[-C--:B------:R-:W-:Y:S01]  /*65b0*/  LEA R132, P1, R251, R28.reuse, 0x2 ;  /* 0x0000001cfb847211 */ /* 0x080fe200078210ff */
[----:B------:R-:W-:Y:S01]  /*65c0*/  IMAD.SHL.U32 R211, R211, 0x10, RZ ;  /* 0x00000010d3d37824 */ /* 0x000fe200078e00ff */
[C---:B------:R-:W-:Y:S01]  /*65d0*/  HMMA.16816.F32.BF16 R16, R32.reuse, R142, R16 ;  /* 0x0000008e2010723c */ /* 0x040fe20000041810 */
[----:B------:R1:W5:Y:S03]  /*65e0*/  @P0 LDG.E R248, [R30.64+0xa0] ;  /* 0x0000a0041ef80981 */ /* 0x000366000c1e1900 */
[-C--:B------:R-:W-:Y:S01]  /*65f0*/  LEA.HI.X.SX32 R133, R251, R29.reuse, 0x2, P1 ;  /* 0x0000001dfb857211 */ /* 0x080fe200008f16ff */
[----:B------:R-:W-:Y:S01]  /*6600*/  IMAD R138, R138, c[0x0][0x1c0], RZ ;  /* 0x000070008a8a7a24 */ /* 0x000fe200078e02ff */
[----:B------:R-:W-:Y:S01]  /*6610*/  LDSM.16.MT88.4 R140, [R3+0x1c00] ;  /* 0x001c0000038c783b */ /* 0x000fe20000004200 */
[CC--:B------:R-:W-:Y:S01]  /*6620*/  LEA R134, P0, R211.reuse, R28.reuse, 0x2 ;  /* 0x0000001cd3867211 */ /* 0x0c0fe200078010ff */
[C---:B------:R-:W-:Y:S03]  /*6630*/  HMMA.16816.F32.BF16 R20, R32.reuse, R144, R20 ;  /* 0x000000902014723c */ /* 0x040fe60000041814 */
[----:B------:R4:W-:Y:S01]  /*6640*/  RED.E.ADD.F32.FTZ.RN.STRONG.GPU [R28.64], R4 ;  /* 0x000000041c00798e */ /* 0x0009e2000c10e784 */
[-C--:B------:R-:W-:Y:S01]  /*6650*/  LEA.HI.X.SX32 R135, R211, R29.reuse, 0x2, P0 ;  /* 0x0000001dd3877211 */ /* 0x080fe200000f16ff */
[----:B------:R-:W-:Y:S03]  /*6660*/  IMAD R138, R138, 0x30, RZ ;  /* 0x000000308a8a7824 */ /* 0x000fe600078e02ff */
[----:B------:R-:W-:Y:S01]  /*6670*/  HMMA.16816.F32.BF16 R24, R32, R146, R24 ;  /* 0x000000922018723c */ /* 0x000fe20000041818 */
[----:B------:R4:W-:Y:S05]  /*6680*/  RED.E.ADD.F32.FTZ.RN.STRONG.GPU [R132.64], R5 ;  /* 0x000000058400798e */ /* 0x0009ea000c10e784 */
[----:B------:R4:W-:Y:S01]  /*6690*/  RED.E.ADD.F32.FTZ.RN.STRONG.GPU [R134.64], R6 ;  /* 0x000000068600798e */ /* 0x0009e2000c10e784 */
[-C--:B------:R-:W-:Y:S02]  /*66a0*/  LEA R34, P1, R223, R28.reuse, 0x2 ;  /* 0x0000001cdf227211 */ /* 0x080fe400078210ff */
[-C--:B------:R-:W-:Y:S03]  /*66b0*/  LEA R32, P0, R213, R28.reuse, 0x2 ;  /* 0x0000001cd5207211 */ /* 0x080fe600078010ff */
[-C--:B------:R-:W-:Y:S02]  /*66c0*/  LEA.HI.X.SX32 R35, R223, R29.reuse, 0x2, P1 ;  /* 0x0000001ddf237211 */ /* 0x080fe400008f16ff */
[-C--:B------:R-:W-:Y:S01]  /*66d0*/  LEA.HI.X.SX32 R33, R213, R29.reuse, 0x2, P0 ;  /* 0x0000001dd5217211 */ /* 0x080fe200000f16ff */
[----:B------:R-:W-:Y:S01]  /*66e0*/  IMAD.MOV.U32 R213, RZ, RZ, c[0x0][0x22c] ;  /* 0x00008b00ffd57624 */ /* 0x000fe200078e00ff */
[CC--:B-1----:R-:W-:Y:S01]  /*66f0*/  LEA R30, P2, R212.reuse, R28.reuse, 0x2 ;  /* 0x0000001cd41e7211 */ /* 0x0c2fe200078410ff */
[----:B------:R1:W-:Y:S02]  /*6700*/  RED.E.ADD.F32.FTZ.RN.STRONG.GPU [R34.64], R7 ;  /* 0x000000072200798e */ /* 0x0003e4000c10e784 */
[----:B------:R-:W-:Y:S01]  /*6710*/  IMAD R213, R213, c[0x0][0x1c0], RZ ;  /* 0x00007000d5d57a24 */ /* 0x000fe200078e02ff */
[-C--:B------:R-:W-:Y:S01]  /*6720*/  LEA.HI.X.SX32 R31, R212, R29.reuse, 0x2, P2 ;  /* 0x0000001dd41f7211 */ /* 0x080fe200010f16ff */
[----:B------:R-:W-:Y:S01]  /*6730*/  IMAD.MOV.U32 R212, RZ, RZ, c[0x0][0x22c] ;  /* 0x00008b00ffd47624 */ /* 0x000fe200078e00ff */
[----:B------:R1:W-:Y:S01]  /*6740*/  RED.E.ADD.F32.FTZ.RN.STRONG.GPU [R32.64], R8 ;  /* 0x000000082000798e */ /* 0x0003e2000c10e784 */
[-C--:B----4-:R-:W-:Y:S01]  /*6750*/  LEA R4, P1, R138, R28.reuse, 0x2 ;  /* 0x0000001c8a047211 */ /* 0x090fe200078210ff */
[----:B------:R-:W-:Y:S02]  /*6760*/  IMAD.SHL.U32 R213, R213, 0x10, RZ ;  /* 0x00000010d5d57824 */ /* 0x000fe400078e00ff */
[----:B------:R-:W-:Y:S01]  /*6770*/  IMAD R212, R212, c[0x0][0x1c0], RZ ;  /* 0x00007000d4d47a24 */ /* 0x000fe200078e02ff */
[----:B------:R4:W-:Y:S01]  /*6780*/  RED.E.ADD.F32.FTZ.RN.STRONG.GPU [R30.64], R9 ;  /* 0x000000091e00798e */ /* 0x0009e2000c10e784 */
[-C--:B------:R-:W-:Y:S02]  /*6790*/  LEA.HI.X.SX32 R5, R138, R29.reuse, 0x2, P1 ;  /* 0x0000001d8a057211 */ /* 0x080fe400008f16ff */
[----:B------:R-:W-:Y:S03]  /*67a0*/  IMAD.SHL.U32 R212, R212, 0x10, RZ ;  /* 0x00000010d4d47824 */ /* 0x000fe600078e00ff */
[----:B------:R4:W-:Y:S01]  /*67b0*/  RED.E.ADD.F32.FTZ.RN.STRONG.GPU [R4.64], R10 ;  /* 0x0000000a0400798e */ /* 0x0009e2000c10e784 */
[-C--:B------:R-:W-:Y:S02]  /*67c0*/  LEA R6, P0, R137, R28.reuse, 0x2 ;  /* 0x0000001c89067211 */ /* 0x080fe400078010ff */
[C---:B------:R-:W-:Y:S02]  /*67d0*/  IADD3 R139, R212.reuse, 0x20, RZ ;  /* 0x00000020d48b7810 */ /* 0x040fe40007ffe0ff */
[C---:B------:R-:W-:Y:S03]  /*67e0*/  IADD3 R138, R212.reuse, 0x20, RZ ;  /* 0x00000020d48a7810 */ /* 0x040fe60007ffe0ff */
[C---:B------:R-:W-:Y:S02]  /*67f0*/  IMAD.IADD R139, R251.reuse, 0x1, R139 ;  /* 0x00000001fb8b7824 */ /* 0x040fe400078e028b */
[----:B------:R-:W-:Y:S01]  /*6800*/  IMAD.IADD R138, R251, 0x1, R138 ;  /* 0x00000001fb8a7824 */ /* 0x000fe200078e028a */
[-C--:B-1----:R-:W-:Y:S02]  /*6810*/  LEA.HI.X.SX32 R7, R137, R29.reuse, 0x2, P0 ;  /* 0x0000001d89077211 */ /* 0x082fe400000f16ff */
[----:B------:R-:W-:Y:S01]  /*6820*/  IADD3 R137, R213, 0x20, RZ ;  /* 0x00000020d5897810 */ /* 0x000fe20007ffe0ff */
[----:B------:R-:W-:Y:S01]  /*6830*/  IMAD.IADD R138, R251, 0x1, R138 ;  /* 0x00000001fb8a7824 */ /* 0x000fe200078e028a */
[C---:B------:R-:W-:Y:S01]  /*6840*/  IADD3 R34, R211.reuse, 0x40, RZ ;  /* 0x00000040d3227810 */ /* 0x040fe20007ffe0ff */
[----:B------:R1:W-:Y:S01]  /*6850*/  RED.E.ADD.F32.FTZ.RN.STRONG.GPU [R6.64], R11 ;  /* 0x0000000b0600798e */ /* 0x0003e2000c10e784 */
[C---:B------:R-:W-:Y:S02]  /*6860*/  IADD3 R33, R211.reuse, 0x40, RZ ;  /* 0x00000040d3217810 */ /* 0x040fe40007ffe0ff */
[----:B------:R-:W-:Y:S01]  /*6870*/  IADD3 R32, R211, 0x40, RZ ;  /* 0x00000040d3207810 */ /* 0x000fe20007ffe0ff */
[----:B------:R-:W-:Y:S01]  /*6880*/  IMAD.IADD R34, R251, 0x1, R34 ;  /* 0x00000001fb227824 */ /* 0x000fe200078e0222 */
[----:B------:R1:W-:Y:S01]  /*6890*/  RED.E.ADD.F32.FTZ.RN.STRONG.GPU [R28.64+0x80], R12 ;  /* 0x0000800c1c00798e */ /* 0x0003e2000c10e784 */
[-C--:B----4-:R-:W-:Y:S01]  /*68a0*/  LEA R30, P1, R139, R28.reuse, 0x2 ;  /* 0x0000001c8b1e7211 */ /* 0x090fe200078210ff */
[C---:B------:R-:W-:Y:S02]  /*68b0*/  IMAD.IADD R33, R251.reuse, 0x1, R33 ;  /* 0x00000001fb217824 */ /* 0x040fe400078e0221 */
[----:B------:R-:W-:Y:S01]  /*68c0*/  IMAD.IADD R32, R251, 0x1, R32 ;  /* 0x00000001fb207824 */ /* 0x000fe200078e0220 */
[----:B------:R4:W-:Y:S01]  /*68d0*/  RED.E.ADD.F32.FTZ.RN.STRONG.GPU [R132.64+0x80], R13 ;  /* 0x0000800d8400798e */ /* 0x0009e2000c10e784 */
[-C--:B------:R-:W-:Y:S01]  /*68e0*/  LEA R4, P0, R137, R28.reuse, 0x2 ;  /* 0x0000001c89047211 */ /* 0x080fe200078010ff */
[----:B------:R-:W-:Y:S01]  /*68f0*/  IMAD.IADD R34, R251, 0x1, R34 ;  /* 0x00000001fb227824 */ /* 0x000fe200078e0222 */
[-C--:B------:R-:W-:Y:S01]  /*6900*/  LEA.HI.X.SX32 R31, R139, R29.reuse, 0x2, P1 ;  /* 0x0000001d8b1f7211 */ /* 0x080fe200008f16ff */
[----:B------:R-:W-:Y:S01]  /*6910*/  IMAD.IADD R32, R251, 0x1, R32 ;  /* 0x00000001fb207824 */ /* 0x000fe200078e0220 */
[-C--:B------:R-:W-:Y:S01]  /*6920*/  LEA.HI.X.SX32 R5, R137, R29.reuse, 0x2, P0 ;  /* 0x0000001d89057211 */ /* 0x080fe200000f16ff */
[C---:B------:R-:W-:Y:S01]  /*6930*/  IMAD.IADD R34, R251.reuse, 0x1, R34 ;  /* 0x00000001fb227824 */ /* 0x040fe200078e0222 */
[----:B------:R-:W-:Y:S02]  /*6940*/  IADD3 R137, R212, 0x20, RZ ;  /* 0x00000020d4897810 */ /* 0x000fe40007ffe0ff */
[CC--:B------:R-:W-:Y:S01]  /*6950*/  LEA R10, P0, R138.reuse, R28.reuse, 0x2 ;  /* 0x0000001c8a0a7211 */ /* 0x0c0fe200078010ff */
[----:B------:R-:W-:Y:S02]  /*6960*/  RED.E.ADD.F32.FTZ.RN.STRONG.GPU [R4.64], R14 ;  /* 0x0000000e0400798e */ /* 0x000fe4000c10e784 */
[C---:B------:R-:W-:Y:S03]  /*6970*/  IMAD.IADD R137, R251.reuse, 0x1, R137 ;  /* 0x00000001fb897824 */ /* 0x040fe600078e0289 */
[----:B------:R-:W-:Y:S01]  /*6980*/  RED.E.ADD.F32.FTZ.RN.STRONG.GPU [R30.64], R15 ;  /* 0x0000000f1e00798e */ /* 0x000fe2000c10e784 */
[C---:B------:R-:W-:Y:S01]  /*6990*/  IMAD.IADD R137, R251.reuse, 0x1, R137 ;  /* 0x00000001fb897824 */ /* 0x040fe200078e0289 */
[-C--:B-1----:R-:W-:Y:S03]  /*69a0*/  LEA.HI.X.SX32 R11, R138, R29.reuse, 0x2, P0 ;  /* 0x0000001d8a0b7211 */ /* 0x082fe600000f16ff */
[----:B------:R-:W-:Y:S02]  /*69b0*/  IMAD.IADD R137, R251, 0x1, R137 ;  /* 0x00000001fb897824 */ /* 0x000fe400078e0289 */
[----:B------:R1:W-:Y:S01]  /*69c0*/  RED.E.ADD.F32.FTZ.RN.STRONG.GPU [R10.64], R16 ;  /* 0x000000100a00798e */ /* 0x0003e2000c10e784 */
[-C--:B------:R-:W-:Y:S02]  /*69d0*/  LEA R12, P4, R33, R28.reuse, 0x2 ;  /* 0x0000001c210c7211 */ /* 0x080fe400078810ff */
[-C--:B------:R-:W-:Y:S02]  /*69e0*/  LEA R8, P2, R137, R28.reuse, 0x2 ;  /* 0x0000001c89087211 */ /* 0x080fe400078410ff */
[-C--:B----4-:R-:W-:Y:S02]  /*69f0*/  LEA.HI.X.SX32 R13, R33, R29.reuse, 0x2, P4 ;  /* 0x0000001d210d7211 */ /* 0x090fe400020f16ff */
[-C--:B------:R-:W-:Y:S05]  /*6a00*/  LEA.HI.X.SX32 R9, R137, R29.reuse, 0x2, P2 ;  /* 0x0000001d89097211 */ /* 0x080fea00010f16ff */
[----:B------:R4:W-:Y:S01]  /*6a10*/  RED.E.ADD.F32.FTZ.RN.STRONG.GPU [R8.64], R17 ;  /* 0x000000110800798e */ /* 0x0009e2000c10e784 */
[CC--:B-1----:R-:W-:Y:S04]  /*6a20*/  LEA R10, P3, R32.reuse, R28.reuse, 0x2 ;  /* 0x0000001c200a7211 */ /* 0x0c2fe800078610ff */
[-C--:B------:R-:W-:Y:S02]  /*6a30*/  LEA.HI.X.SX32 R11, R32, R29.reuse, 0x2, P3 ;  /* 0x0000001d200b7211 */ /* 0x080fe400018f16ff */
[CC--:B----4-:R-:W-:Y:S04]  /*6a40*/  LEA R8, P2, R34.reuse, R28.reuse, 0x2 ;  /* 0x0000001c22087211 */ /* 0x0d0fe800078410ff */
[-C--:B------:R-:W-:Y:S02]  /*6a50*/  LEA.HI.X.SX32 R9, R34, R29.reuse, 0x2, P2 ;  /* 0x0000001d22097211 */ /* 0x080fe400010f16ff */
[----:B------:R-:W-:Y:S01]  /*6a60*/  LDSM.16.MT88.4 R32, [R2+0xf800] ;  /* 0x00f800000220783b */ /* 0x000fe20000004200 */
[CC--:B---3--:R-:W-:Y:S04]  /*6a70*/  LEA R6, P1, R136.reuse, R28.reuse, 0x2 ;  /* 0x0000001c88067211 */ /* 0x0c8fe800078210ff */
[-C--:B------:R-:W-:Y:S02]  /*6a80*/  LEA.HI.X.SX32 R7, R136, R29.reuse, 0x2, P1 ;  /* 0x0000001d88077211 */ /* 0x080fe400008f16ff */
[----:B------:R-:W-:Y:S03]  /*6a90*/  IADD3 R136, R211, 0x40, RZ ;  /* 0x00000040d3887810 */ /* 0x000fe60007ffe0ff */
[----:B------:R1:W-:Y:S01]  /*6aa0*/  RED.E.ADD.F32.FTZ.RN.STRONG.GPU [R6.64], R18 ;  /* 0x000000120600798e */ /* 0x0003e2000c10e784 */
[CC--:B------:R-:W-:Y:S04]  /*6ab0*/  LEA R14, P5, R136.reuse, R28.reuse, 0x2 ;  /* 0x0000001c880e7211 */ /* 0x0c0fe800078a10ff */
[-C--:B------:R-:W-:Y:S02]  /*6ac0*/  LEA.HI.X.SX32 R15, R136, R29.reuse, 0x2, P5 ;  /* 0x0000001d880f7211 */ /* 0x080fe400028f16ff */
[CC--:B--2---:R-:W-:Y:S01]  /*6ad0*/  LEA R4, P0, R0.reuse, R28.reuse, 0x2 ;  /* 0x0000001c00047211 */ /* 0x0c4fe200078010ff */
[----:B------:R-:W-:Y:S03]  /*6ae0*/  LDSM.16.MT88.4 R136, [R2+0x12800] ;  /* 0x012800000288783b */ /* 0x000fe60000004200 */
[-C--:B------:R-:W-:Y:S01]  /*6af0*/  LEA.HI.X.SX32 R5, R0, R29.reuse, 0x2, P0 ;  /* 0x0000001d00057211 */ /* 0x080fe200000f16ff */
[----:B------:R-:W-:Y:S04]  /*6b00*/  IMAD.IADD R0, R251, 0x1, R252 ;  /* 0x00000001fb007824 */ /* 0x000fe800078e02fc */
[----:B------:R2:W-:Y:S05]  /*6b10*/  RED.E.ADD.F32.FTZ.RN.STRONG.GPU [R4.64], R19 ;  /* 0x000000130400798e */ /* 0x0005ea000c10e784 */
[----:B------:R-:W-:Y:S05]  /*6b20*/  RED.E.ADD.F32.FTZ.RN.STRONG.GPU [R28.64+0x100], R20 ;  /* 0x000100141c00798e */ /* 0x000fea000c10e784 */
[----:B------:R-:W-:Y:S01]  /*6b30*/  RED.E.ADD.F32.FTZ.RN.STRONG.GPU [R132.64+0x100], R21 ;  /* 0x000100158400798e */ /* 0x000fe2000c10e784 */
[CC--:B-1----:R-:W-:Y:S04]  /*6b40*/  LEA R6, P1, R252.reuse, R28.reuse, 0x2 ;  /* 0x0000001cfc067211 */ /* 0x0c2fe800078210ff */
[----:B------:R-:W-:Y:S01]  /*6b50*/  RED.E.ADD.F32.FTZ.RN.STRONG.GPU [R14.64], R22 ;  /* 0x000000160e00798e */ /* 0x000fe2000c10e784 */
[-C--:B------:R-:W-:Y:S02]  /*6b60*/  LEA.HI.X.SX32 R7, R252, R29.reuse, 0x2, P1 ;  /* 0x0000001dfc077211 */ /* 0x080fe400008f16ff */
[----:B------:R-:W-:Y:S01]  /*6b70*/  PLOP3.LUT P1, PT, PT, PT, UP0, 0x80, 0x0 ;  /* 0x000000000000781c */ /* 0x000fe20003f2f008 */
[----:B------:R-:W-:Y:S01]  /*6b80*/  @UP3 UIADD3 UR16, UP0, UR16, -0x100, URZ ;  /* 0xffffff0010103890 */ /* 0x000fe2000ff1e03f */
[----:B------:R-:W-:Y:S03]  /*6b90*/  RED.E.ADD.F32.FTZ.RN.STRONG.GPU [R12.64], R23 ;  /* 0x000000170c00798e */ /* 0x000fe6000c10e784 */
[----:B------:R-:W-:Y:S02]  /*6ba0*/  @UP3 UIADD3.X UR15, UR15, -0x1, URZ, UP0, !UPT ;  /* 0xffffffff0f0f3890 */ /* 0x000fe400087fe43f */
[----:B------:R-:W-:Y:S01]  /*6bb0*/  RED.E.ADD.F32.FTZ.RN.STRONG.GPU [R10.64], R24 ;  /* 0x000000180a00798e */ /* 0x000fe2000c10e784 */
[C---:B--2---:R-:W-:Y:S04]  /*6bc0*/  LEA R4, P0, R0.reuse, R28, 0x2 ;  /* 0x0000001c00047211 */ /* 0x044fe800078010ff */
[----:B------:R-:W-:Y:S01]  /*6bd0*/  RED.E.ADD.F32.FTZ.RN.STRONG.GPU [R8.64], R25 ;  /* 0x000000190800798e */ /* 0x000fe2000c10e784 */
[----:B------:R-:W-:Y:S02]  /*6be0*/  LEA.HI.X.SX32 R5, R0, R29, 0x2, P0 ;  /* 0x0000001d00057211 */ /* 0x000fe400000f16ff */
[----:B------:R-:W-:Y:S02]  /*6bf0*/  PLOP3.LUT P0, PT, PT, PT, UP2, 0x80, 0x0 ;  /* 0x000000000000781c */ /* 0x000fe40003f0f028 */
[----:B------:R-:W-:Y:S01]  /*6c00*/  RED.E.ADD.F32.FTZ.RN.STRONG.GPU [R6.64], R26 ;  /* 0x0000001a0600798e */ /* 0x000fe2000c10e784 */
[C---:B------:R-:W-:Y:S02]  /*6c10*/  IADD3 R0, R3.reuse, -0x3000, RZ ;  /* 0xffffd00003007810 */ /* 0x040fe40007ffe0ff */
[----:B------:R-:W-:Y:S02]  /*6c20*/  @P1 IADD3 R0, R3, 0x3000, RZ ;  /* 0x0000300003001810 */ /* 0x000fe40007ffe0ff */
[----:B------:R-:W-:Y:S05]  /*6c30*/  LDSM.16.MT88.4 R8, [R3] ;  /* 0x000000000308783b */ /* 0x000fea0000004200 */
[----:B------:R-:W-:Y:S05]  /*6c40*/  RED.E.ADD.F32.FTZ.RN.STRONG.GPU [R4.64], R27 ;  /* 0x0000001b0400798e */ /* 0x000fea000c10e784 */
[----:B------:R-:W1:Y:S05]  /*6c50*/  LDSM.16.MT88.4 R4, [R2+0xf000] ;  /* 0x00f000000204783b */ /* 0x000e6a0000004200 */
[----:B------:R-:W2:Y:S05]  /*6c60*/  LDSM.16.MT88.4 R12, [R2+0x11000] ;  /* 0x01100000020c783b */ /* 0x000eaa0000004200 */
[----:B------:R-:W3:Y:S05]  /*6c70*/  LDSM.16.MT88.4 R16, [R3+0x1000] ;  /* 0x001000000310783b */ /* 0x000eea0000004200 */
[----:B------:R-:W4:Y:S05]  /*6c80*/  LDSM.16.MT88.4 R28, [R3+0x2000] ;  /* 0x00200000031c783b */ /* 0x000f2a0000004200 */
[----:B------:R-:W3:Y:S05]  /*6c90*/  LDSM.16.MT88.4 R20, [R3+0x400] ;  /* 0x000400000314783b */ /* 0x000eea0000004200 */
[----:B------:R-:W3:Y:S05]  /*6ca0*/  LDSM.16.MT88.4 R132, [R2+0x11800] ;  /* 0x011800000284783b */ /* 0x000eea0000004200 */
[----:B------:R-:W3:Y:S01]  /*6cb0*/  LDSM.16.MT88.4 R24, [R3+0x1400] ;  /* 0x001400000318783b */ /* 0x000ee20000004200 */
[-C--:B-1----:R-:W-:Y:S08]  /*6cc0*/  HMMA.16816.F32.BF16 R84, R4, R8.reuse, R84 ;  /* 0x000000080454723c */ /* 0x082ff00000041854 */
[C---:B--2---:R-:W-:Y:S08]  /*6cd0*/  HMMA.16816.F32.BF16 R88, R12.reuse, R8, R88 ;  /* 0x000000080c58723c */ /* 0x044ff00000041858 */
[-C--:B------:R-:W-:Y:S08]  /*6ce0*/  HMMA.16816.F32.BF16 R92, R12, R10.reuse, R92 ;  /* 0x0000000a0c5c723c */ /* 0x080ff0000004185c */
[C---:B------:R-:W-:Y:S01]  /*6cf0*/  HMMA.16816.F32.BF16 R96, R4.reuse, R10, R96 ;  /* 0x0000000a0460723c */ /* 0x040fe20000041860 */
[----:B------:R-:W1:Y:S07]  /*6d00*/  LDSM.16.MT88.4 R8, [R3+0x2400] ;  /* 0x002400000308783b */ /* 0x000e6e0000004200 */
[-C--:B---3--:R-:W-:Y:S08]  /*6d10*/  HMMA.16816.F32.BF16 R100, R4, R16.reuse, R100 ;  /* 0x000000100464723c */ /* 0x088ff00000041864 */
[C---:B------:R-:W-:Y:S08]  /*6d20*/  HMMA.16816.F32.BF16 R104, R12.reuse, R16, R104 ;  /* 0x000000100c68723c */ /* 0x040ff00000041868 */
[-C--:B------:R-:W-:Y:S08]  /*6d30*/  HMMA.16816.F32.BF16 R108, R12, R18.reuse, R108 ;  /* 0x000000120c6c723c */ /* 0x080ff0000004186c */
[C---:B------:R-:W-:Y:S01]  /*6d40*/  HMMA.16816.F32.BF16 R112, R4.reuse, R18, R112 ;  /* 0x000000120470723c */ /* 0x040fe20000041870 */
[----:B------:R-:W-:Y:S07]  /*6d50*/  LDSM.16.MT88.4 R16, [R2+0x12000] ;  /* 0x012000000210783b */ /* 0x000fee0000004200 */
[-C--:B----4-:R-:W-:Y:S08]  /*6d60*/  HMMA.16816.F32.BF16 R116, R4, R28.reuse, R116 ;  /* 0x0000001c0474723c */ /* 0x090ff00000041874 */
[C---:B------:R-:W-:Y:S08]  /*6d70*/  HMMA.16816.F32.BF16 R120, R12.reuse, R28, R120 ;  /* 0x0000001c0c78723c */ /* 0x040ff00000041878 */
[-C--:B------:R-:W-:Y:S01]  /*6d80*/  HMMA.16816.F32.BF16 R124, R12, R30.reuse, R124 ;  /* 0x0000001e0c7c723c */ /* 0x080fe2000004187c */
[----:B------:R-:W-:Y:S07]  /*6d90*/  LDSM.16.MT88.4 R12, [R3+0x800] ;  /* 0x00080000030c783b */ /* 0x000fee0000004200 */
[----:B------:R-:W-:Y:S01]  /*6da0*/  HMMA.16816.F32.BF16 R128, R4, R30, R128 ;  /* 0x0000001e0480723c */ /* 0x000fe20000041880 */
[----:B------:R-:W2:Y:S05]  /*6db0*/  LDSM.16.MT88.4 R4, [R2+0x10000] ;  /* 0x010000000204783b */ /* 0x000eaa0000004200 */
[----:B------:R-:W3:Y:S02]  /*6dc0*/  LDSM.16.MT88.4 R28, [R3+0x1800] ;  /* 0x00180000031c783b */ /* 0x000ee40000004200 */
        /* <DEDUP_REMOVED lines=16> */
[-C--:B--2---:R-:W-:Y:S08]  /*6ed0*/  HMMA.16816.F32.BF16 R84, R4, R12.reuse, R84 ;  /* 0x0000000c0454723c */ /* 0x084ff00000041854 */
        /* <DEDUP_REMOVED lines=8> */
[-C--:B----4-:R-:W-:Y:S08]  /*6f60*/  HMMA.16816.F32.BF16 R116, R4, R20.reuse, R116 ;  /* 0x000000140474723c */ /* 0x090ff00000041874 */
        /* <DEDUP_REMOVED lines=183> */
.L_x_192:
        /* <DEDUP_REMOVED lines=18> */
.L_x_193:
[----:B-1----:R-:W1:Y:S01]  /*7c00*/  S2R R4, SR_TID.X ;  /* 0x0000000000047919 */ /* 0x002e620000002100 */
[----:B-----5:R-:W-:Y:S01]  /*7c10*/  IMAD.SHL.U32 R0, R208, 0x2, RZ ;  /* 0x00000002d0007824 */ /* 0x020fe200078e00ff */
[----:B------:R-:W-:Y:S01]  /*7c20*/  USHF.R.S32.HI UR10, URZ, 0x1f, UR23 ;  /* 0x0000001f3f0a7899 */ /* 0x000fe20008011417 */
[----:B------:R-:W-:Y:S01]  /*7c30*/  IMAD.U32 R10, RZ, RZ, UR35 ;  /* 0x00000023ff0a7e24 */ /* 0x000fe2000f8e00ff */
[----:B------:R-:W-:Y:S01]  /*7c40*/  BAR.SYNC.DEFER_BLOCKING 0x0 ;  /* 0x0000000000007b1d */ /* 0x000fe20000010000 */
[----:B------:R-:W-:-:S05]  /*7c50*/  UIMAD UR6, UR22, -0x80, UR6 ;  /* 0xffffff80160678a4 */ /* 0x000fca000f8e0206 */
[----:B------:R-:W-:Y:S01]  /*7c60*/  ULDC.64 UR8, c[0x0][0x3a0] ;  /* 0x0000e80000087ab9 */ /* 0x000fe20000000a00 */
[----:B------:R-:W-:Y:S01]  /*7c70*/  BSSY B0, `(.L_x_194) ;  /* 0x000002e000007945 */ /* 0x000fe20003800000 */
[----:B------:R-:W-:-:S04]  /*7c80*/  UIMAD UR7, UR10, UR8, URZ ;  /* 0x000000080a0772a4 */ /* 0x000fc8000f8e023f */
[----:B------:R-:W-:-:S03]  /*7c90*/  UIMAD UR7, UR23, UR9, UR7 ;  /* 0x00000009170772a4 */ /* 0x000fc6000f8e0207 */
[----:B------:R-:W-:Y:S01]  /*7ca0*/  ULDC.64 UR8, c[0x0][0x3b8] ;  /* 0x0000ee0000087ab9 */ /* 0x000fe20000000a00 */
[----:B-1----:R-:W-:-:S04]  /*7cb0*/  SHF.R.S32.HI R8, RZ, 0x1f, R4 ;  /* 0x0000001fff087819 */ /* 0x002fc80000011404 */
[----:B------:R-:W-:Y:S01]  /*7cc0*/  LEA.HI R8, R8, R4, RZ, 0x2 ;  /* 0x0000000408087211 */ /* 0x000fe200078f10ff */
[----:B------:R1:W2:Y:S03]  /*7cd0*/  LDS.128 R36, [R0+0xa000] ;  /* 0x00a0000000247984 */ /* 0x0002a60000000c00 */
[----:B------:R-:W-:Y:S01]  /*7ce0*/  LOP3.LUT R3, R8, 0xfffffffc, RZ, 0xc0, !PT ;  /* 0xfffffffc08037812 */ /* 0x000fe200078ec0ff */
[----:B------:R1:W3:Y:S04]  /*7cf0*/  LDS.128 R32, [R0+0xc000] ;  /* 0x00c0000000207984 */ /* 0x0002e80000000c00 */
[----:B------:R-:W-:Y:S01]  /*7d00*/  IMAD.IADD R3, R4, 0x1, -R3 ;  /* 0x0000000104037824 */ /* 0x000fe200078e0a03 */
[----:B------:R1:W4:Y:S03]  /*7d10*/  LDS.128 R28, [R0+0xe000] ;  /* 0x00e00000001c7984 */ /* 0x0003260000000c00 */
[----:B------:R-:W-:Y:S01]  /*7d20*/  IMAD.SHL.U32 R6, R3, 0x8, RZ ;  /* 0x0000000803067824 */ /* 0x000fe200078e00ff */
[----:B------:R1:W1:Y:S01]  /*7d30*/  LDS.128 R48, [R0+0xf000] ;  /* 0x00f0000000307984 */ /* 0x0002620000000c00 */
[----:B------:R-:W-:-:S03]  /*7d40*/  IMAD.U32 R3, RZ, RZ, UR23 ;  /* 0x00000017ff037e24 */ /* 0x000fc6000f8e00ff */
[----:B------:R1:W1:Y:S01]  /*7d50*/  LDS.128 R60, [R0+0x10000] ;  /* 0x01000000003c7984 */ /* 0x0002620000000c00 */
[----:B------:R-:W-:-:S03]  /*7d60*/  SHF.R.S32.HI R7, RZ, 0x1f, R6 ;  /* 0x0000001fff077819 */ /* 0x000fc60000011406 */
[----:B------:R1:W1:Y:S02]  /*7d70*/  LDS.128 R44, [R0+0x11000] ;  /* 0x01100000002c7984 */ /* 0x0002640000000c00 */
[----:B------:R-:W-:Y:S02]  /*7d80*/  IMAD.WIDE.U32 R4, R3, c[0x0][0x3a0], R6 ;  /* 0x0000e80003047a25 */ /* 0x000fe400078e0006 */
[----:B------:R1:W1:Y:S02]  /*7d90*/  LDS.128 R56, [R0+0x12000] ;  /* 0x0120000000387984 */ /* 0x0002640000000c00 */
[----:B------:R-:W-:Y:S01]  /*7da0*/  IMAD.U32 R3, RZ, RZ, UR7 ;  /* 0x00000007ff037e24 */ /* 0x000fe2000f8e00ff */
[----:B------:R-:W-:Y:S01]  /*7db0*/  IADD3 R4, P0, R4, UR14, RZ ;  /* 0x0000000e04047c10 */ /* 0x000fe2000ff1e0ff */
[----:B------:R1:W1:Y:S01]  /*7dc0*/  LDS.128 R40, [R0+0x13000] ;  /* 0x0130000000287984 */ /* 0x0002620000000c00 */
[----:B------:R-:W-:Y:S02]  /*7dd0*/  UIMAD UR7, UR59, UR8, URZ ;  /* 0x000000083b0772a4 */ /* 0x000fe4000f8e023f */
[----:B------:R-:W-:Y:S01]  /*7de0*/  IADD3.X R5, R5, UR15, R3, P0, !PT ;  /* 0x0000000f05057c10 */ /* 0x000fe200087fe403 */
[----:B------:R1:W1:Y:S01]  /*7df0*/  LDS.128 R52, [R0+0x14000] ;  /* 0x0140000000347984 */ /* 0x0002620000000c00 */
[----:B------:R-:W-:Y:S01]  /*7e00*/  SHF.R.S32.HI R3, RZ, 0x2, R8 ;  /* 0x00000002ff037819 */ /* 0x000fe20000011408 */
[----:B------:R-:W-:-:S02]  /*7e10*/  UIMAD UR7, UR35, UR9, UR7 ;  /* 0x00000009230772a4 */ /* 0x000fc4000f8e0207 */
[----:B------:R-:W-:Y:S01]  /*7e20*/  IMAD.WIDE.U32 R10, R10, c[0x0][0x3b8], R4 ;  /* 0x0000ee000a0a7a25 */ /* 0x000fe200078e0004 */
[----:B------:R-:W-:Y:S02]  /*7e30*/  ISETP.GE.AND P2, PT, R3, UR6, PT ;  /* 0x0000000603007c0c */ /* 0x000fe4000bf46270 */
[----:B------:R-:W-:Y:S02]  /*7e40*/  SHF.R.S32.HI R25, RZ, 0x1f, R3 ;  /* 0x0000001fff197819 */ /* 0x000fe40000011403 */
[----:B------:R-:W-:-:S09]  /*7e50*/  IADD3 R24, R11, UR7, RZ ;  /* 0x000000070b187c10 */ /* 0x000fd2000fffe0ff */
[----:B------:R-:W-:Y:S05]  /*7e60*/  @P2 BRA `(.L_x_195) ;  /* 0x000000e000002947 */ /* 0x000fea0003800000 */
[----:B--234-:R-:W2:Y:S01]  /*7e70*/  LDS.128 R20, [R0+0xb000] ;  /* 0x00b0000000147984 */ /* 0x01cea20000000c00 */
[----:B------:R-:W-:Y:S02]  /*7e80*/  MOV R4, R10 ;  /* 0x0000000a00047202 */ /* 0x000fe40000000f00 */
[----:B------:R-:W-:Y:S01]  /*7e90*/  MOV R5, R24 ;  /* 0x0000001800057202 */ /* 0x000fe20000000f00 */
[----:B------:R-:W3:Y:S04]  /*7ea0*/  LDS.128 R16, [R0+0x9000] ;  /* 0x0090000000107984 */ /* 0x000ee80000000c00 */
[----:B------:R4:W5:Y:S01]  /*7eb0*/  LDS.128 R12, [R0+0xd000] ;  /* 0x00d00000000c7984 */ /* 0x0009620000000c00 */
[----:B------:R-:W-:-:S05]  /*7ec0*/  IMAD.WIDE.U32 R8, R3, c[0x0][0x3a0], R4 ;  /* 0x0000e80003087a25 */ /* 0x000fca00078e0004 */
[----:B------:R-:W-:Y:S01]  /*7ed0*/  LEA R4, P0, R8, c[0x0][0x340], 0x1 ;  /* 0x0000d00008047a11 */ /* 0x000fe200078008ff */
[----:B-1--4-:R-:W-:-:S04]  /*7ee0*/  IMAD R0, R25, c[0x0][0x3a0], RZ ;  /* 0x0000e80019007a24 */ /* 0x012fc800078e02ff */
[----:B------:R-:W-:-:S05]  /*7ef0*/  IMAD R0, R3, c[0x0][0x3a4], R0 ;  /* 0x0000e90003007a24 */ /* 0x000fca00078e0200 */
[----:B------:R-:W-:-:S04]  /*7f00*/  IADD3 R0, R0, R9, RZ ;  /* 0x0000000900007210 */ /* 0x000fc80007ffe0ff */
[----:B------:R-:W-:-:S05]  /*7f10*/  LEA.HI.X R5, R8, c[0x0][0x344], R0, 0x1, P0 ;  /* 0x0000d10008057a11 */ /* 0x000fca00000f0c00 */
[----:B--2---:R1:W-:Y:S04]  /*7f20*/  STG.E.128 [R4.64+0x40], R20 ;  /* 0x0000401404007986 */ /* 0x0043e8000c101d04 */
[----:B---3--:R1:W-:Y:S04]  /*7f30*/  STG.E.128 [R4.64], R16 ;  /* 0x0000001004007986 */ /* 0x0083e8000c101d04 */
[----:B-----5:R1:W-:Y:S02]  /*7f40*/  STG.E.128 [R4.64+0x80], R12 ;  /* 0x0000800c04007986 */ /* 0x0203e4000c101d04 */
.L_x_195:
[----:B--234-:R-:W-:Y:S05]  /*7f50*/  BSYNC B0 ;  /* 0x0000000000007941 */ /* 0x01cfea0003800000 */
.L_x_194:
[----:B-1----:R-:W-:Y:S01]  /*7f60*/  IADD3 R0, R3, 0x40, RZ ;  /* 0x0000004003007810 */ /* 0x002fe20007ffe0ff */
[----:B------:R-:W-:Y:S03]  /*7f70*/  BSSY B0, `(.L_x_196) ;  /* 0x0000010000007945 */ /* 0x000fe60003800000 */
[----:B------:R-:W-:-:S13]  /*7f80*/  ISETP.GE.AND P1, PT, R0, UR6, PT ;  /* 0x0000000600007c0c */ /* 0x000fda000bf26270 */
[----:B------:R-:W-:Y:S05]  /*7f90*/  @P1 BRA `(.L_x_197) ;  /* 0x000000d000001947 */ /* 0x000fea0003800000 */
[----:B------:R-:W-:Y:S02]  /*7fa0*/  IADD3 R0, P0, R3, 0x40, RZ ;  /* 0x0000004003007810 */ /* 0x000fe40007f1e0ff */
[----:B------:R-:W-:-:S03]  /*7fb0*/  MOV R5, R24 ;  /* 0x0000001800057202 */ /* 0x000fc60000000f00 */
[----:B------:R-:W-:-:S04]  /*7fc0*/  IMAD.X R4, RZ, RZ, R25, P0 ;  /* 0x000000ffff047224 */ /* 0x000fc800000e0619 */
[----:B------:R-:W-:Y:S02]  /*7fd0*/  IMAD R8, R4, c[0x0][0x3a0], RZ ;  /* 0x0000e80004087a24 */ /* 0x000fe400078e02ff */
[----:B------:R-:W-:-:S04]  /*7fe0*/  IMAD.MOV.U32 R4, RZ, RZ, R10 ;  /* 0x000000ffff047224 */ /* 0x000fc800078e000a */
[----:B------:R-:W-:-:S04]  /*7ff0*/  IMAD.WIDE.U32 R10, R0, c[0x0][0x3a0], R4 ;  /* 0x0000e800000a7a25 */ /* 0x000fc800078e0004 */
[----:B------:R-:W-:Y:S01]  /*8000*/  IMAD R0, R0, c[0x0][0x3a4], R8 ;  /* 0x0000e90000007a24 */ /* 0x000fe200078e0208 */
[----:B------:R-:W-:-:S04]  /*8010*/  LEA R4, P0, R10, c[0x0][0x340], 0x1 ;  /* 0x0000d0000a047a11 */ /* 0x000fc800078008ff */
[----:B------:R-:W-:-:S04]  /*8020*/  IADD3 R0, R0, R11, RZ ;  /* 0x0000000b00007210 */ /* 0x000fc80007ffe0ff */
[----:B------:R-:W-:-:S05]  /*8030*/  LEA.HI.X R5, R10, c[0x0][0x344], R0, 0x1, P0 ;  /* 0x0000d1000a057a11 */ /* 0x000fca00000f0c00 */
[----:B------:R1:W-:Y:S04]  /*8040*/  STG.E.128 [R4.64], R36 ;  /* 0x0000002404007986 */ /* 0x0003e8000c101d04 */
[----:B------:R1:W-:Y:S04]  /*8050*/  STG.E.128 [R4.64+0x40], R32 ;  /* 0x0000402004007986 */ /* 0x0003e8000c101d04 */
[----:B------:R1:W-:Y:S02]  /*8060*/  STG.E.128 [R4.64+0x80], R28 ;  /* 0x0000801c04007986 */ /* 0x0003e4000c101d04 */
.L_x_197:
[----:B------:R-:W-:Y:S05]  /*8070*/  BSYNC B0 ;  /* 0x0000000000007941 */ /* 0x000fea0003800000 */
.L_x_196:
[----:B------:R-:W-:Y:S01]  /*8080*/  ULDC.64 UR6, c[0x0][0x3a8] ;  /* 0x0000ea0000067ab9 */ /* 0x000fe20000000a00 */
[----:B------:R-:W-:Y:S01]  /*8090*/  IMAD.U32 R0, RZ, RZ, UR23 ;  /* 0x00000017ff007e24 */ /* 0x000fe2000f8e00ff */
[----:B------:R-:W-:Y:S01]  /*80a0*/  UIMAD UR6, UR10, UR6, URZ ;  /* 0x000000060a0672a4 */ /* 0x000fe2000f8e023f */
[----:B------:R-:W-:Y:S02]  /*80b0*/  BSSY B0, `(.L_x_198) ;  /* 0x0000018000007945 */ /* 0x000fe40003800000 */
        /* <DEDUP_REMOVED lines=12> */
[----:B-1----:R-:W-:Y:S01]  /*8180*/  MOV R4, R6 ;  /* 0x0000000600047202 */ /* 0x002fe20000000f00 */
[----:B------:R-:W-:Y:S01]  /*8190*/  IMAD R10, R25, c[0x0][0x3a8], RZ ;  /* 0x0000ea00190a7a24 */ /* 0x000fe200078e02ff */
[----:B------:R-:W-:-:S05]  /*81a0*/  MOV R5, R0 ;  /* 0x0000000000057202 */ /* 0x000fca0000000f00 */
[----:B------:R-:W-:-:S04]  /*81b0*/  IMAD.WIDE.U32 R8, R3, c[0x0][0x3a8], R4 ;  /* 0x0000ea0003087a25 */ /* 0x000fc800078e0004 */
[----:B------:R-:W-:-:S05]  /*81c0*/  IMAD R4, R3, c[0x0][0x3ac], R10 ;  /* 0x0000eb0003047a24 */ /* 0x000fca00078e020a */
[----:B------:R-:W-:Y:S02]  /*81d0*/  IADD3 R5, R4, R9, RZ ;  /* 0x0000000904057210 */ /* 0x000fe40007ffe0ff */
[----:B------:R-:W-:-:S04]  /*81e0*/  LEA R4, P0, R8, c[0x0][0x348], 0x1 ;  /* 0x0000d20008047a11 */ /* 0x000fc800078008ff */
[----:B------:R-:W-:-:S05]  /*81f0*/  LEA.HI.X R5, R8, c[0x0][0x34c], R5, 0x1, P0 ;  /* 0x0000d30008057a11 */ /* 0x000fca00000f0c05 */
[----:B------:R1:W-:Y:S04]  /*8200*/  STG.E.128 [R4.64], R48 ;  /* 0x0000003004007986 */ /* 0x0003e8000c101d04 */
[----:B------:R1:W-:Y:S04]  /*8210*/  STG.E.128 [R4.64+0x40], R44 ;  /* 0x0000402c04007986 */ /* 0x0003e8000c101d04 */
[----:B------:R1:W-:Y:S02]  /*8220*/  STG.E.128 [R4.64+0x80], R40 ;  /* 0x0000802804007986 */ /* 0x0003e4000c101d04 */
.L_x_199:
[----:B------:R-:W-:Y:S05]  /*8230*/  BSYNC B0 ;  /* 0x0000000000007941 */ /* 0x000fea0003800000 */
.L_x_198:
        /* <DEDUP_REMOVED lines=12> */
[----:B------:R1:W-:Y:S02]  /*8300*/  STG.E.128 [R4.64+0x80], R52 ;  /* 0x0000803404007986 */ /* 0x0003e4000c101d04 */
.L_x_186:
[----:B------:R-:W-:Y:S05]  /*8310*/  BSYNC B1 ;  /* 0x0000000000017941 */ /* 0x000fea0003800000 */
.L_x_172:
        /* <DEDUP_REMOVED lines=11> */
.L_x_200:
[----:B------:R-:W-:Y:S05]  /*83d0*/  EXIT ;  /* 0x000000000000794d */ /* 0x000fea0003800000 */
.L_x_202:
        /* <DEDUP_REMOVED lines=10> */
.L_x_1279:


//--------------------- .text._ZN5flash44flash_bwd_dq_dk_dv_loop_seqk_parallel_kernelI23Flash_bwd_kernel_traitsILi96ELi64ELi128ELi8ELi2ELi4ELi4ELb1ELb0EN7cutlass10bfloat16_tE19Flash_kernel_traitsILi96ELi64ELi128ELi8ES3_EELb0ELb0ELb1ELb1ELb0ELb0ELb0EEEvNS_16Flash_bwd_paramsE --------------------------
	.section	.text._ZN5flash44flash_bwd_dq_dk_dv_loop_seqk_parallel_kernelI23Flash_bwd_kernel_traitsILi96ELi64ELi128ELi8ELi2ELi4ELi4ELb1ELb0EN7cutlass10bfloat16_tE19Flash_kernel_traitsILi96ELi64ELi128ELi8ES3_EELb0ELb0ELb1ELb1ELb0ELb0ELb0EEEvNS_16Flash_bwd_paramsE,"ax",@progbits
	.sectioninfo	@"SHI_REGISTERS=255"
	.align	128
        .global         _ZN5flash44flash_bwd_dq_dk_dv_loop_seqk_parallel_kernelI23Flash_bwd_kernel_traitsILi96ELi64ELi128ELi8ELi2ELi4ELi4ELb1ELb0EN7cutlass10bfloat16_tE19Flash_kernel_traitsILi96ELi64ELi128ELi8ES3_EELb0ELb0ELb1ELb1ELb0ELb0ELb0EEEvNS_16Flash_bwd_paramsE
        .type           _ZN5flash44flash_bwd_dq_dk_dv_loop_seqk_parallel_kernelI23Flash_bwd_kernel_traitsILi96ELi64ELi128ELi8ELi2ELi4ELi4ELb1ELb0EN7cutlass10bfloat16_tE19Flash_kernel_traitsILi96ELi64ELi128ELi8ES3_EELb0ELb0ELb1ELb1ELb0ELb0ELb0EEEvNS_16Flash_bwd_paramsE,@function
        .size           _ZN5flash44flash_bwd_dq_dk_dv_loop_seqk_parallel_kernelI23Flash_bwd_kernel_traitsILi96ELi64ELi128ELi8ELi2ELi4ELi4ELb1ELb0EN7cutlass10bfloat16_tE19Flash_kernel_traitsILi96ELi64ELi128ELi8ES3_EELb0ELb0ELb1ELb1ELb0ELb0ELb0EEEvNS_16Flash_bwd_paramsE,(.L_x_1280 - _ZN5flash44flash_bwd_dq_dk_dv_loop_seqk_parallel_kernelI23Flash_bwd_kernel_traitsILi96ELi64ELi128ELi8ELi2ELi4ELi4ELb1ELb0EN7cutlass10bfloat16_tE19Flash_kernel_traitsILi96ELi64ELi128ELi8ES3_EELb0ELb0ELb1ELb1ELb0ELb0ELb0EEEvNS_16Flash_bwd_paramsE)
        .other          _ZN5flash44flash_bwd_dq_dk_dv_loop_seqk_parallel_kernelI23Flash_bwd_kernel_traitsILi96ELi64ELi128ELi8ELi2ELi4ELi4ELb1ELb0EN7cutlass10bfloat16_tE19Flash_kernel_traitsILi96ELi64ELi128ELi8ES3_EELb0ELb0ELb1ELb1ELb0ELb0ELb0EEEvNS_16Flash_bwd_paramsE,@"STO_CUDA_ENTRY STV_DEFAULT"
_ZN5flash44flash_bwd_dq_dk_dv_loop_seqk_parallel_kernelI23Flash_bwd_kernel_traitsILi96ELi64ELi128ELi8ELi2ELi4ELi4ELb1ELb0EN7cutlass10bfloat16_tE19Flash_kernel_traitsILi96ELi64ELi128ELi8ES3_EELb0ELb0ELb1ELb1ELb0ELb0ELb0EEEvNS_16Flash_bwd_paramsE:
.text._ZN5flash44flash_bwd_dq_dk_dv_loop_seqk_parallel_kernelI23Flash_bwd_kernel_traitsILi96ELi64ELi128ELi8ELi2ELi4ELi4ELb1ELb0EN7cutlass10bfloat16_tE19Flash_kernel_traitsILi96ELi64ELi128ELi8ES3_EELb0ELb0ELb1ELb1ELb0ELb0ELb0EEEvNS_16Flash_bwd_paramsE:
        /* <DEDUP_REMOVED lines=17> */
[----:B------:R-:W-:Y:S01]  /*0110*/  UMOV UR8, 0x80 ;  /* 0x0000008000087882 */ /* 0x000fe20000000000 */
[----:B------:R-:W-:Y:S01]  /*0120*/  IMAD.MOV.U32 R203, RZ, RZ, -0x40 ;  /* 0xffffffc0ffcb7424 */ /* 0x000fe200078e00ff */
[----:B------:R-:W-:Y:S01]  /*0130*/  ULDC UR4, c[0x0][0x210] ;  /* 0x0000840000047ab9 */ /* 0x000fe20000000800 */
[----:B------:R-:W3:Y:S01]  /*0140*/  S2UR UR38, SR_CTAID.Z ;  /* 0x00000000002679c3 */ /* 0x000ee20000002700 */
[----:B------:R-:W-:-:S02]  /*0150*/  ULDC UR59, c[0x0][0x234] ;  /* 0x00008d00003b7ab9 */ /* 0x000fc40000000800 */
[----:B------:R-:W-:Y:S02]  /*0160*/  UIMAD UR59, UR8, UR4, UR59 ;  /* 0x00000004083b72a4 */ /* 0x000fe4000f8e023b */
[----:B------:R-:W-:Y:S02]  /*0170*/  ULDC.U8 UR9, c[0x0][0x328] ;  /* 0x0000ca0000097ab9 */ /* 0x000fe40000000000 */
[----:B------:R-:W-:Y:S02]  /*0180*/  UISETP.NE.AND UP5, UPT, UR9, URZ, UPT ;  /* 0x0000003f0900728c */ /* 0x000fe4000bfa5270 */
[----:B------:R-:W-:Y:S02]  /*0190*/  ULDC UR50, c[0x0][0x22c] ;  /* 0x00008b0000327ab9 */ /* 0x000fe40000000800 */
[----:B------:R-:W-:Y:S02]  /*01a0*/  ULDC UR40, c[0x0][0x1c0] ;  /* 0x0000700000287ab9 */ /* 0x000fe40000000800 */
[----:B------:R-:W-:Y:S01]  /*01b0*/  ULDC UR12, c[0x0][0x1c0] ;  /* 0x00007000000c7ab9 */ /* 0x000fe20000000800 */
[----:B-1----:R-:W-:Y:S01]  /*01c0*/  SHF.R.S32.HI R0, RZ, 0x1f, R9 ;  /* 0x0000001fff007819 */ /* 0x002fe20000011409 */
[----:B--2---:R-:W-:-:S02]  /*01d0*/  UIMAD.WIDE.U32 UR48, UR34, UR14, URZ ;  /* 0x0000000e223072a5 */ /* 0x004fc4000f8e003f */
[----:B------:R-:W-:Y:S01]  /*01e0*/  USHF.L.U32 UR14, UR34, 0x7, URZ ;  /* 0x00000007220e7899 */ /* 0x000fe2000800063f */
[CC--:B------:R-:W-:Y:S01]  /*01f0*/  LEA.HI R6, R0.reuse, R9.reuse, RZ, 0x2 ;  /* 0x0000000900067211 */ /* 0x0c0fe200078f10ff */
[----:B------:R-:W-:Y:S01]  /*0200*/  USHF.R.S32.HI UR8, URZ, 0x1f, UR34 ;  /* 0x0000001f3f087899 */ /* 0x000fe20008011422 */
[CC--:B------:R-:W-:Y:S01]  /*0210*/  LEA.HI R7, R0.reuse, R9.reuse, RZ, 0x4 ;  /* 0x0000000900077211 */ /* 0x0c0fe200078f20ff */
[----:B------:R-:W-:Y:S01]  /*0220*/  UIMAD.WIDE UR40, UR50, UR40, URZ ;  /* 0x00000028322872a5 */ /* 0x000fe2000f8e023f */
[CC--:B------:R-:W-:Y:S01]  /*0230*/  LEA.HI R3, R0.reuse, R9.reuse, RZ, 0x5 ;  /* 0x0000000900037211 */ /* 0x0c0fe200078f28ff */
[----:B---3--:R-:W-:Y:S01]  /*0240*/  UIMAD UR51, UR38, UR50, URZ ;  /* 0x00000032263372a4 */ /* 0x008fe2000f8e023f */
[CC--:B------:R-:W-:Y:S01]  /*0250*/  LEA.HI R14, R0.reuse, R9.reuse, RZ, 0x3 ;  /* 0x00000009000e7211 */ /* 0x0c0fe200078f18ff */
[----:B------:R-:W-:Y:S01]  /*0260*/  UIMAD UR50, UR50, UR12, URZ ;  /* 0x0000000c323272a4 */ /* 0x000fe2000f8e023f */
[CC--:B------:R-:W-:Y:S01]  /*0270*/  LEA.HI R13, R0.reuse, R9.reuse, RZ, 0x6 ;  /* 0x00000009000d7211 */ /* 0x0c0fe200078f30ff */
[----:B------:R-:W-:Y:S01]  /*0280*/  ULDC UR13, c[0x0][0x1c0] ;  /* 0x00007000000d7ab9 */ /* 0x000fe20000000800 */
[----:B------:R-:W-:Y:S01]  /*0290*/  LEA.HI R20, R0, R9, RZ, 0x7 ;  /* 0x0000000900147211 */ /* 0x000fe200078f38ff */
[----:B------:R-:W-:Y:S01]  /*02a0*/  ULDC UR11, c[0x0][0x1c0] ;  /* 0x00007000000b7ab9 */ /* 0x000fe20000000800 */
[--C-:B------:R-:W-:Y:S01]  /*02b0*/  SHF.R.S32.HI R0, RZ, 0x2, R6.reuse ;  /* 0x00000002ff007819 */ /* 0x100fe20000011406 */
[----:B------:R-:W-:Y:S01]  /*02c0*/  UIMAD UR56, UR5, UR34, URZ ;  /* 0x00000022053872a4 */ /* 0x000fe2000f8e023f */
[C---:B------:R-:W-:Y:S01]  /*02d0*/  LOP3.LUT R5, R6.reuse, 0xfffffffc, RZ, 0xc0, !PT ;  /* 0xfffffffc06057812 */ /* 0x040fe200078ec0ff */
[----:B------:R-:W-:Y:S01]  /*02e0*/  UIMAD UR4, UR34, UR11, UR38 ;  /* 0x0000000b220472a4 */ /* 0x000fe2000f8e0226 */
[----:B------:R-:W-:Y:S01]  /*02f0*/  SHF.R.S32.HI R2, RZ, 0x1f, R6 ;  /* 0x0000001fff027819 */ /* 0x000fe20000011406 */
[----:B------:R-:W-:Y:S01]  /*0300*/  @!UP5 UIMAD UR5, UR34, UR13, UR38 ;  /* 0x0000000d2205d2a4 */ /* 0x000fe2000f8e0226 */
[----:B------:R-:W-:Y:S01]  /*0310*/  SHF.R.S32.HI R4, RZ, 0x4, R7 ;  /* 0x00000004ff047819 */ /* 0x000fe20000011407 */
[----:B------:R-:W-:Y:S01]  /*0320*/  IMAD.IADD R18, R9, 0x1, -R5 ;  /* 0x0000000109127824 */ /* 0x000fe200078e0a05 */
[-C--:B------:R-:W-:Y:S01]  /*0330*/  LEA.HI R6, R6, R0.reuse, RZ, 0x1 ;  /* 0x0000000006067211 */ /* 0x080fe200078f08ff */
[----:B------:R-:W-:Y:S01]  /*0340*/  USHF.L.U32 UR45, UR50, 0x6, URZ ;  /* 0x00000006322d7899 */ /* 0x000fe2000800063f */
[----:B------:R-:W-:Y:S01]  /*0350*/  LEA.HI R2, R2, R0, RZ, 0x3 ;  /* 0x0000000002027211 */ /* 0x000fe200078f18ff */
[----:B------:R-:W-:Y:S01]  /*0360*/  IMAD.SHL.U32 R250, R18, 0x8, RZ ;  /* 0x0000000812fa7824 */ /* 0x000fe200078e00ff */
[C---:B------:R-:W-:Y:S01]  /*0370*/  LEA.HI R5, R7.reuse, R4, RZ, 0x1 ;  /* 0x0000000407057211 */ /* 0x040fe200078f08ff */
[----:B------:R-:W-:Y:S01]  /*0380*/  ULDC UR53, c[0x0][0x214] ;  /* 0x0000850000357ab9 */ /* 0x000fe20000000800 */
[----:B------:R-:W-:Y:S01]  /*0390*/  LOP3.LUT R8, R7, 0xfffffff0, RZ, 0xc0, !PT ;  /* 0xfffffff007087812 */ /* 0x000fe200078ec0ff */
[----:B------:R-:W-:Y:S01]  /*03a0*/  ULDC UR60, c[0x0][0x1c8] ;  /* 0x00007200003c7ab9 */ /* 0x000fe20000000800 */
[----:B------:R-:W-:Y:S01]  /*03b0*/  LOP3.LUT R7, R6, 0x7fffffe, RZ, 0xc0, !PT ;  /* 0x07fffffe06077812 */ /* 0x000fe200078ec0ff */
[----:B------:R-:W-:Y:S01]  /*03c0*/  ULDC.U8 UR10, c[0x0][0x3d0] ;  /* 0x0000f400000a7ab9 */ /* 0x000fe20000000000 */
[----:B------:R-:W-:Y:S01]  /*03d0*/  LOP3.LUT R2, R2, 0xfffffff8, RZ, 0xc0, !PT ;  /* 0xfffffff802027812 */ /* 0x000fe200078ec0ff */
[----:B------:R-:W-:Y:S01]  /*03e0*/  IMAD.IADD R6, R9, 0x1, -R8 ;  /* 0x0000000109067824 */ /* 0x000fe200078e0a08 */
[----:B------:R-:W-:Y:S01]  /*03f0*/  LOP3.LUT R5, R5, 0xfffffffe, RZ, 0xc0, !PT ;  /* 0xfffffffe05057812 */ /* 0x000fe200078ec0ff */
[C---:B------:R-:W-:Y:S01]  /*0400*/  IMAD.IADD R7, R0.reuse, 0x1, -R7 ;  /* 0x0000000100077824 */ /* 0x040fe200078e0a07 */
[----:B------:R-:W-:Y:S01]  /*0410*/  LOP3.LUT R10, R3, 0xffffffe0, RZ, 0xc0, !PT ;  /* 0xffffffe0030a7812 */ /* 0x000fe200078ec0ff */
[----:B------:R-:W-:Y:S01]  /*0420*/  IMAD.IADD R8, R0, 0x1, -R2 ;  /* 0x0000000100087824 */ /* 0x000fe200078e0a02 */
[----:B------:R-:W-:Y:S01]  /*0430*/  SHF.R.S32.HI R0, RZ, 0x5, R3 ;  /* 0x00000005ff007819 */ /* 0x000fe20000011403 */
[----:B------:R-:W-:Y:S01]  /*0440*/  IMAD.IADD R15, R4, 0x1, -R5 ;  /* 0x00000001040f7824 */ /* 0x000fe200078e0a05 */
[----:B------:R-:W-:Y:S01]  /*0450*/  SHF.R.S32.HI R2, RZ, 0x1f, R3 ;  /* 0x0000001fff027819 */ /* 0x000fe20000011403 */
[----:B------:R-:W-:Y:S01]  /*0460*/  IMAD.IADD R10, R9, 0x1, -R10 ;  /* 0x00000001090a7824 */ /* 0x000fe200078e0a0a */
[----:B------:R-:W-:Y:S01]  /*0470*/  SHF.R.S32.HI R5, RZ, 0x3, R14 ;  /* 0x00000003ff057819 */ /* 0x000fe2000001140e */
[----:B------:R-:W-:Y:S01]  /*0480*/  ULDC UR54, c[0x0][0x224] ;  /* 0x0000890000367ab9 */ /* 0x000fe20000000800 */
[-C--:B------:R-:W-:Y:S01]  /*0490*/  LEA.HI R4, R3, R0.reuse, RZ, 0x1 ;  /* 0x0000000003047211 */ /* 0x080fe200078f08ff */
[----:B------:R-:W-:Y:S01]  /*04a0*/  @UP5 UIMAD UR58, UR34, UR53, URZ ;  /* 0x00000035223a52a4 */ /* 0x000fe2000f8e023f */
[----:B------:R-:W-:Y:S01]  /*04b0*/  LEA.HI R2, R2, R0, RZ, 0x2 ;  /* 0x0000000002027211 */ /* 0x000fe200078f10ff */
[----:B------:R-:W-:Y:S01]  /*04c0*/  IMAD.SHL.U32 R3, R5, 0x40, RZ ;  /* 0x0000004005037824 */ /* 0x000fe200078e00ff */
[----:B------:R-:W-:Y:S01]  /*04d0*/  LOP3.LUT R5, R4, 0xfffffffe, RZ, 0xc0, !PT ;  /* 0xfffffffe04057812 */ /* 0x000fe200078ec0ff */
[----:B------:R-:W-:Y:S01]  /*04e0*/  ULDC.64 UR6, c[0x0][0x118] ;  /* 0x0000460000067ab9 */ /* 0x000fe20000000a00 */
[----:B------:R-:W-:Y:S01]  /*04f0*/  LOP3.LUT R4, R2, 0xfffffffc, RZ, 0xc0, !PT ;  /* 0xfffffffc02047812 */ /* 0x000fe200078ec0ff */
[----:B------:R-:W-:Y:S01]  /*0500*/  ULDC UR44, c[0x0][0x2e8] ;  /* 0x0000ba00002c7ab9 */ /* 0x000fe20000000800 */
[----:B------:R-:W-:Y:S01]  /*0510*/  LOP3.LUT R2, R3, 0xc0, RZ, 0xc0, !PT ;  /* 0x000000c003027812 */ /* 0x000fe200078ec0ff */
[----:B------:R-:W-:Y:S01]  /*0520*/  IMAD.IADD R207, R0, 0x1, -R5 ;  /* 0x0000000100cf7824 */ /* 0x000fe200078e0a05 */
[----:B------:R-:W-:Y:S01]  /*0530*/  LOP3.LUT R11, R14, 0xfffffff8, RZ, 0xc0, !PT ;  /* 0xfffffff80e0b7812 */ /* 0x000fe200078ec0ff */
[C---:B------:R-:W-:Y:S01]  /*0540*/  IMAD.IADD R12, R0.reuse, 0x1, -R4 ;  /* 0x00000001000c7824 */ /* 0x040fe200078e0a04 */
[----:B------:R-:W-:Y:S01]  /*0550*/  SHF.R.U32.HI R3, RZ, 0x3, R2 ;  /* 0x00000003ff037819 */ /* 0x000fe20000011602 */
[----:B------:R-:W-:Y:S01]  /*0560*/  IMAD R4, R0, 0x8, R7 ;  /* 0x0000000800047824 */ /* 0x000fe200078e0207 */
[----:B------:R-:W-:Y:S01]  /*0570*/  LOP3.LUT R0, R2, 0x18, R250, 0xf8, !PT ;  /* 0x0000001802007812 */ /* 0x000fe200078ef8fa */
[----:B------:R-:W-:Y:S01]  /*0580*/  IMAD.IADD R11, R9, 0x1, -R11 ;  /* 0x00000001090b7824 */ /* 0x000fe200078e0a0b */
[----:B------:R-:W-:Y:S01]  /*0590*/  SHF.R.S32.HI R2, RZ, 0x1f, R10 ;  /* 0x0000001fff027819 */ /* 0x000fe2000001140a */
[----:B------:R-:W-:Y:S01]  /*05a0*/  ULOP3.LUT UR60, UR38, UR60, URZ, 0x3c, !UPT ;  /* 0x0000003c263c7292 */ /* 0x000fe2000f8e3c3f */
[----:B------:R-:W-:Y:S01]  /*05b0*/  LOP3.LUT R0, R0, R3, RZ, 0x3c, !PT ;  /* 0x0000000300007212 */ /* 0x000fe200078e3cff */
[----:B------:R-:W-:Y:S01]  /*05c0*/  USHF.R.S32.HI UR61, URZ, 0x1f, UR38 ;  /* 0x0000001f3f3d7899 */ /* 0x000fe20008011426 */
[----:B------:R-:W-:Y:S01]  /*05d0*/  SHF.R.S32.HI R3, RZ, 0x1f, R6 ;  /* 0x0000001fff037819 */ /* 0x000fe20000011406 */
[----:B------:R-:W-:Y:S01]  /*05e0*/  UISETP.NE.AND UP6, UPT, UR10, URZ, UPT ;  /* 0x0000003f0a00728c */ /* 0x000fe2000bfc5270 */
[----:B------:R-:W-:Y:S01]  /*05f0*/  LEA.HI R19, R2, R10, RZ, 0x2 ;  /* 0x0000000a02137211 */ /* 0x000fe200078f10ff */
[----:B------:R-:W-:Y:S01]  /*0600*/  IMAD.U32 R0, R4, 0x20, R0 ;  /* 0x0000002004007824 */ /* 0x000fe200078e0000 */
[-C--:B------:R-:W-:Y:S01]  /*0610*/  LEA.HI R10, R3, R6.reuse, RZ, 0x3 ;  /* 0x00000006030a7211 */ /* 0x080fe200078f18ff */
[----:B------:R-:W-:Y:S01]  /*0620*/  UIMAD.WIDE.U32 UR46, UR40, UR48, URZ ;  /* 0x00000030282e72a5 */ /* 0x000fe2000f8e003f */
[----:B------:R-:W-:Y:S01]  /*0630*/  LEA.HI R2, R6, R6, RZ, 0x1 ;  /* 0x0000000606027211 */ /* 0x000fe200078f08ff */
[----:B------:R-:W-:Y:S01]  /*0640*/  UIMAD UR55, UR41, UR48, URZ ;  /* 0x00000030293772a4 */ /* 0x000fe2000f8e023f */
[----:B------:R1:W-:Y:S01]  /*0650*/  STL [R1+0x24], R0 ;  /* 0x0000240001007387 */ /* 0x0003e20000100800 */
[----:B------:R-:W-:Y:S01]  /*0660*/  SHF.R.S32.HI R9, RZ, 0x6, R13 ;  /* 0x00000006ff097819 */ /* 0x000fe2000001140d */
[----:B------:R-:W-:Y:S01]  /*0670*/  USHF.R.S32.HI UR57, URZ, 0x1f, UR51 ;  /* 0x0000001f3f397899 */ /* 0x000fe20008011433 */
[----:B------:R-:W-:Y:S01]  /*0680*/  LOP3.LUT R4, R2, 0x7fffffe, RZ, 0xc0, !PT ;  /* 0x07fffffe02047812 */ /* 0x000fe200078ec0ff */
[----:B------:R-:W-:Y:S01]  /*0690*/  UIMAD UR54, UR4, UR54, URZ ;  /* 0x00000036043672a4 */ /* 0x000fe2000f8e023f */
[----:B------:R-:W-:Y:S01]  /*06a0*/  LOP3.LUT R5, R10, 0xfffffff8, RZ, 0xc0, !PT ;  /* 0xfffffff80a057812 */ /* 0x000fe200078ec0ff */
[----:B------:R-:W-:Y:S01]  /*06b0*/  @!UP5 UIMAD UR53, UR5, UR53, URZ ;  /* 0x000000350535d2a4 */ /* 0x000fe2000f8e023f */
[----:B------:R-:W-:Y:S01]  /*06c0*/  LOP3.LUT P2, RZ, R8, 0x2, RZ, 0xc0, !PT ;  /* 0x0000000208ff7812 */ /* 0x000fe2000784c0ff */
[----:B------:R-:W-:Y:S01]  /*06d0*/  IMAD.IADD R16, R6, 0x1, -R4 ;  /* 0x0000000106107824 */ /* 0x000fe200078e0a04 */
[----:B------:R-:W-:Y:S01]  /*06e0*/  LOP3.LUT R4, R8, 0x1, RZ, 0xc0, !PT ;  /* 0x0000000108047812 */ /* 0x000fe200078ec0ff */
[----:B------:R-:W-:Y:S01]  /*06f0*/  IMAD.IADD R13, R6, 0x1, -R5 ;  /* 0x00000001060d7824 */ /* 0x000fe200078e0a05 */
[----:B------:R-:W-:Y:S01]  /*0700*/  SHF.R.S32.HI R5, RZ, 0x1, R2 ;  /* 0x00000001ff057819 */ /* 0x000fe20000011402 */
[----:B------:R-:W-:Y:S01]  /*0710*/  USHF.R.S32.HI UR52, URZ, 0x1f, UR45 ;  /* 0x0000001f3f347899 */ /* 0x000fe2000801142d */
[----:B------:R-:W-:Y:S01]  /*0720*/  ISETP.NE.U32.AND P3, PT, R4, 0x1, PT ;  /* 0x000000010400780c */ /* 0x000fe20003f65070 */
[----:B------:R-:W-:Y:S01]  /*0730*/  UMOV UR43, 0xffffd000 ;  /* 0xffffd000002b7882 */ /* 0x000fe20000000000 */
[----:B------:R-:W-:-:S02]  /*0740*/  LOP3.LUT P5, RZ, R13, 0x2, RZ, 0xc0, !PT ;  /* 0x000000020dff7812 */ /* 0x000fc400078ac0ff */
[----:B------:R-:W-:Y:S02]  /*0750*/  LOP3.LUT P6, RZ, R13, 0x4, RZ, 0xc0, !PT ;  /* 0x000000040dff7812 */ /* 0x000fe400078cc0ff */
[----:B------:R-:W-:Y:S02]  /*0760*/  SEL R202, R206, 0xffffffe0, !P5 ;  /* 0xffffffe0ceca7807 */ /* 0x000fe40006800000 */
[----:B------:R-:W-:Y:S02]  /*0770*/  SEL R216, R216, 0x10, !P3 ;  /* 0x00000010d8d87807 */ /* 0x000fe40005800000 */
[----:B------:R-:W-:Y:S02]  /*0780*/  SEL R203, R203, 0x40, P6 ;  /* 0x00000040cbcb7807 */ /* 0x000fe40003000000 */
[----:B-1----:R-:W-:-:S04]  /*0790*/  LEA.HI R0, R11, R11, RZ, 0x1 ;  /* 0x0000000b0b007211 */ /* 0x002fc800078f08ff */
[----:B------:R-:W-:Y:S02]  /*07a0*/  LOP3.LUT R3, R0, 0x3fffffe, RZ, 0xc0, !PT ;  /* 0x03fffffe00037812 */ /* 0x000fe400078ec0ff */
[----:B------:R-:W-:-:S03]  /*07b0*/  SHF.R.S32.HI R0, RZ, 0x1, R0 ;  /* 0x00000001ff007819 */ /* 0x000fc60000011400 */
[----:B------:R-:W-:Y:S01]  /*07c0*/  IMAD.IADD R7, R11, 0x1, -R3 ;  /* 0x000000010b077824 */ /* 0x000fe200078e0a03 */
[C---:B------:R-:W-:Y:S01]  /*07d0*/  LOP3.LUT P4, RZ, R0.reuse, 0x2, RZ, 0xc0, !PT ;  /* 0x0000000200ff7812 */ /* 0x040fe2000788c0ff */
[----:B------:R-:W-:Y:S02]  /*07e0*/  IMAD R3, R9, 0x4, R15 ;  /* 0x0000000409037824 */ /* 0x000fe400078e020f */
[----:B------:R-:W-:Y:S01]  /*07f0*/  IMAD.SHL.U32 R0, R0, 0x40, RZ ;  /* 0x0000004000007824 */ /* 0x000fe200078e00ff */
[----:B------:R-:W-:Y:S01]  /*0800*/  SEL R197, R206, 0xffffffe0, !P4 ;  /* 0xffffffe0cec57807 */ /* 0x000fe20006000000 */
[----:B------:R-:W-:Y:S02]  /*0810*/  IMAD R17, R3, 0x8, R7 ;  /* 0x0000000803117824 */ /* 0x000fe400078e0207 */
[----:B------:R-:W-:Y:S01]  /*0820*/  IMAD.SHL.U32 R3, R11, 0x40, RZ ;  /* 0x000000400b037824 */ /* 0x000fe200078e00ff */
[----:B------:R-:W-:-:S04]  /*0830*/  LOP3.LUT R0, R0, 0xc0, RZ, 0xc0, !PT ;  /* 0x000000c000007812 */ /* 0x000fc800078ec0ff */
[----:B------:R-:W-:Y:S02]  /*0840*/  LOP3.LUT R4, R3, 0x1c0, RZ, 0xc0, !PT ;  /* 0x000001c003047812 */ /* 0x000fe400078ec0ff */
[----:B------:R-:W-:Y:S01]  /*0850*/  SHF.R.S32.HI R3, RZ, 0x1f, R2 ;  /* 0x0000001fff037819 */ /* 0x000fe20000011402 */
[----:B------:R-:W-:-:S03]  /*0860*/  IMAD.SHL.U32 R2, R12, 0x10, RZ ;  /* 0x000000100c027824 */ /* 0x000fc600078e00ff */
[----:B------:R-:W-:Y:S02]  /*0870*/  LEA.HI R3, R3, R5, RZ, 0x2 ;  /* 0x0000000503037211 */ /* 0x000fe400078f10ff */
[----:B------:R-:W-:Y:S02]  /*0880*/  LOP3.LUT R2, R4, 0x30, R2, 0xf8, !PT ;  /* 0x0000003004027812 */ /* 0x000fe400078ef802 */
[----:B------:R-:W-:Y:S02]  /*0890*/  LOP3.LUT R3, R3, 0xfffffffc, RZ, 0xc0, !PT ;  /* 0xfffffffc03037812 */ /* 0x000fe400078ec0ff */
[--C-:B------:R-:W-:Y:S02]  /*08a0*/  LOP3.LUT R6, R2, 0x8, R14.reuse, 0xf8, !PT ;  /* 0x0000000802067812 */ /* 0x100fe400078ef80e */
[----:B------:R-:W-:Y:S01]  /*08b0*/  LOP3.LUT R2, R0, 0x8, R14, 0xf8, !PT ;  /* 0x0000000800027812 */ /* 0x000fe200078ef80e */
[----:B------:R-:W-:Y:S01]  /*08c0*/  IMAD.IADD R11, R5, 0x1, -R3 ;  /* 0x00000001050b7824 */ /* 0x000fe200078e0a03 */
[----:B------:R-:W-:Y:S01]  /*08d0*/  SHF.R.U32.HI R0, RZ, 0x3, R0 ;  /* 0x00000003ff007819 */ /* 0x000fe20000011600 */
[----:B------:R-:W-:Y:S01]  /*08e0*/  IMAD.SHL.U32 R3, R9, 0x20, RZ ;  /* 0x0000002009037824 */ /* 0x000fe200078e00ff */
[----:B------:R-:W-:-:S02]  /*08f0*/  LEA.HI R5, R8, R8, RZ, 0x1 ;  /* 0x0000000808057211 */ /* 0x000fc400078f08ff */
[----:B------:R-:W-:Y:S02]  /*0900*/  LOP3.LUT R198, R2, R0, RZ, 0x3c, !PT ;  /* 0x0000000002c67212 */ /* 0x000fe400078e3cff */
[----:B------:R-:W-:Y:S02]  /*0910*/  SHF.R.U32.HI R0, RZ, 0x3, R4 ;  /* 0x00000003ff007819 */ /* 0x000fe40000011604 */
[----:B------:R-:W-:Y:S01]  /*0920*/  SHF.R.S32.HI R2, RZ, 0x3, R10 ;  /* 0x00000003ff027819 */ /* 0x000fe2000001140a */
[----:B------:R-:W-:Y:S01]  /*0930*/  IMAD.U32 R198, R17, 0x20, R198 ;  /* 0x0000002011c67824 */ /* 0x000fe200078e00c6 */
[----:B------:R-:W-:Y:S01]  /*0940*/  LOP3.LUT R14, R6, R0, RZ, 0x3c, !PT ;  /* 0x00000000060e7212 */ /* 0x000fe200078e3cff */
[----:B------:R-:W-:Y:S01]  /*0950*/  IMAD.SHL.U32 R6, R18, 0x2, RZ ;  /* 0x0000000212067824 */ /* 0x000fe200078e00ff */
[----:B------:R-:W-:Y:S01]  /*0960*/  LOP3.LUT R0, R5, 0x3fffffe, RZ, 0xc0, !PT ;  /* 0x03fffffe05007812 */ /* 0x000fe200078ec0ff */
[----:B------:R-:W-:Y:S01]  /*0970*/  IMAD R16, R2, 0x8, R16 ;  /* 0x0000000802107824 */ /* 0x000fe200078e0210 */
[----:B------:R-:W-:Y:S01]  /*0980*/  LOP3.LUT P0, RZ, R11, 0x2, RZ, 0xc0, !PT ;  /* 0x000000020bff7812 */ /* 0x000fe2000780c0ff */
[----:B------:R-:W-:Y:S01]  /*0990*/  IMAD R201, R12, 0x2, R2 ;  /* 0x000000020cc97824 */ /* 0x000fe200078e0202 */
[----:B------:R-:W-:Y:S01]  /*09a0*/  SHF.R.S32.HI R2, RZ, 0x7, R20 ;  /* 0x00000007ff027819 */ /* 0x000fe20000011414 */
[----:B------:R-:W-:Y:S01]  /*09b0*/  IMAD.IADD R7, R8, 0x1, -R0 ;  /* 0x0000000108077824 */ /* 0x000fe200078e0a00 */
[----:B------:R-:W-:Y:S01]  /*09c0*/  SEL R206, R206, 0xffffffe0, !P0 ;  /* 0xffffffe0cece7807 */ /* 0x000fe20004000000 */
[----:B------:R-:W-:-:S02]  /*09d0*/  IMAD.SHL.U32 R0, R8, 0x40, RZ ;  /* 0x0000004008007824 */ /* 0x000fc400078e00ff */
[C---:B------:R-:W-:Y:S02]  /*09e0*/  IMAD R197, R198.reuse, 0x2, R197 ;  /* 0x00000002c6c57824 */ /* 0x040fe400078e02c5 */
[----:B------:R-:W-:Y:S01]  /*09f0*/  IMAD.SHL.U32 R198, R198, 0x2, RZ ;  /* 0x00000002c6c67824 */ /* 0x000fe200078e00ff */
[----:B------:R-:W-:-:S04]  /*0a00*/  LOP3.LUT R0, R0, 0x1c0, RZ, 0xc0, !PT ;  /* 0x000001c000007812 */ /* 0x000fc800078ec0ff */
[----:B------:R-:W-:Y:S02]  /*0a10*/  LOP3.LUT R4, R0, 0x20, R3, 0xf8, !PT ;  /* 0x0000002000047812 */ /* 0x000fe400078ef803 */
[----:B------:R-:W-:Y:S01]  /*0a20*/  SHF.R.U32.HI R3, RZ, 0x3, R0 ;  /* 0x00000003ff037819 */ /* 0x000fe20000011600 */
[----:B------:R-:W-:-:S03]  /*0a30*/  IMAD R0, R12, 0x200, R6 ;  /* 0x000002000c007824 */ /* 0x000fc600078e0206 */
[----:B------:R-:W-:Y:S01]  /*0a40*/  LOP3.LUT R8, R4, R3, RZ, 0x3c, !PT ;  /* 0x0000000304087212 */ /* 0x000fe200078e3cff */
[----:B------:R-:W-:Y:S01]  /*0a50*/  IMAD R9, R7, 0x20, R0 ;  /* 0x0000002007097824 */ /* 0x000fe200078e0200 */
[----:B------:R-:W-:Y:S01]  /*0a60*/  SHF.R.S32.HI R0, RZ, 0x1, R5 ;  /* 0x00000001ff007819 */ /* 0x000fe20000011405 */
[C---:B------:R-:W-:Y:S02]  /*0a70*/  IMAD R3, R2.reuse, 0x1000, R6 ;  /* 0x0000100002037824 */ /* 0x040fe400078e0206 */
[----:B------:R-:W-:Y:S01]  /*0a80*/  IMAD.SHL.U32 R2, R2, 0x8, RZ ;  /* 0x0000000802027824 */ /* 0x000fe200078e00ff */
[C---:B------:R-:W-:Y:S01]  /*0a90*/  LOP3.LUT P1, RZ, R0.reuse, 0x2, RZ, 0xc0, !PT ;  /* 0x0000000200ff7812 */ /* 0x040fe2000782c0ff */
[----:B------:R-:W-:Y:S02]  /*0aa0*/  IMAD.SHL.U32 R0, R0, 0x40, RZ ;  /* 0x0000004000007824 */ /* 0x000fe400078e00ff */
[----:B------:R-:W-:Y:S01]  /*0ab0*/  IMAD.U32 R4, RZ, RZ, UR14 ;  /* 0x0000000eff047e24 */ /* 0x000fe2000f8e00ff */
[----:B------:R-:W-:Y:S01]  /*0ac0*/  LOP3.LUT R2, R2, 0x8, RZ, 0xc0, !PT ;  /* 0x0000000802027812 */ /* 0x000fe200078ec0ff */
[----:B------:R-:W-:Y:S01]  /*0ad0*/  IMAD R5, R207, 0x400, R3 ;  /* 0x00000400cf057824 */ /* 0x000fe200078e0203 */
[----:B------:R-:W-:Y:S01]  /*0ae0*/  LOP3.LUT R0, R0, 0xc0, RZ, 0xc0, !PT ;  /* 0x000000c000007812 */ /* 0x000fe200078ec0ff */
[----:B------:R-:W-:-:S02]  /*0af0*/  IMAD.SHL.U32 R4, R15, 0x10, RZ ;  /* 0x000000100f047824 */ /* 0x000fc400078e00ff */
[----:B------:R-:W-:Y:S01]  /*0b00*/  IMAD.IADD R218, R8, 0x1, R5 ;  /* 0x0000000108da7824 */ /* 0x000fe200078e0205 */
        /* <DEDUP_REMOVED lines=8> */
[----:B------:R-:W-:Y:S01]  /*0b90*/  IADD3 R219, R218, 0x20, RZ ;  /* 0x00000020dadb7810 */ /* 0x000fe20007ffe0ff */
        /* <DEDUP_REMOVED lines=8> */
[----:B------:R-:W-:Y:S01]  /*0c20*/  IMAD.U32 R0, RZ, RZ, UR8 ;  /* 0x00000008ff007e24 */ /* 0x000fe2000f8e00ff */
[----:B------:R-:W-:Y:S01]  /*0c30*/  LOP3.LUT R5, R4, R2, R5, 0x1e, !PT ;  /* 0x0000000204057212 */ /* 0x000fe200078e1e05 */
[----:B------:R-:W-:Y:S01]  /*0c40*/  IMAD.SHL.U32 R0, R16, 0x20, RZ ;  /* 0x0000002010007824 */ /* 0x000fe200078e00ff */
[----:B------:R-:W-:Y:S01]  /*0c50*/  LOP3.LUT R2, R4, R7, R2, 0x1e, !PT ;  /* 0x0000000704027212 */ /* 0x000fe200078e1e02 */
[----:B------:R-:W-:Y:S01]  /*0c60*/  IMAD.U32 R201, R201, 0x200, R6 ;  /* 0x00000200c9c97824 */ /* 0x000fe200078e0006 */
[----:B------:R-:W-:Y:S01]  /*0c70*/  SHF.R.S32.HI R4, RZ, 0x2, R19 ;  /* 0x00000002ff047819 */ /* 0x000fe20000011413 */
[----:B------:R-:W-:Y:S01]  /*0c80*/  USHF.R.S32.HI UR8, URZ, 0x1f, UR38 ;  /* 0x0000001f3f087899 */ /* 0x000fe20008011426 */
[----:B------:R-:W-:Y:S01]  /*0c90*/  @P2 IADD3 R219, R218, -0x20, RZ ;  /* 0xffffffe0dadb2810 */ /* 0x000fe20007ffe0ff */
[----:B------:R-:W-:Y:S01]  /*0ca0*/  IMAD.IADD R205, R0, 0x1, R2 ;  /* 0x0000000100cd7824 */ /* 0x000fe200078e0202 */
[----:B------:R-:W-:Y:S01]  /*0cb0*/  LEA R201, R201, 0xf000, 0x1 ;  /* 0x0000f000c9c97811 */ /* 0x000fe200078e08ff */
[----:B------:R-:W-:-:S02]  /*0cc0*/  IMAD R4, R207, 0x10, R4 ;  /* 0x00000010cf047824 */ /* 0x000fc400078e0204 */
[----:B------:R-:W-:Y:S02]  /*0cd0*/  IMAD R207, R207, 0x200, R0 ;  /* 0x00000200cfcf7824 */ /* 0x000fe400078e0200 */
[----:B------:R-:W-:Y:S01]  /*0ce0*/  IMAD.IADD R202, R201, 0x1, R202 ;  /* 0x00000001c9ca7824 */ /* 0x000fe200078e02ca */
[----:B------:R-:W-:Y:S01]  /*0cf0*/  IADD3 R0, R4, -0x40, RZ ;  /* 0xffffffc004007810 */ /* 0x000fe20007ffe0ff */
[----:B------:R-:W-:Y:S01]  /*0d00*/  IMAD.IADD R207, R207, 0x1, R5 ;  /* 0x00000001cfcf7824 */ /* 0x000fe200078e0205 */
[----:B------:R1:W-:Y:S01]  /*0d10*/  STL [R1+0x20], R4 ;  /* 0x0000200401007387 */ /* 0x0003e20000100800 */
[----:B------:R-:W-:Y:S01]  /*0d20*/  IADD3 R5, R250, 0x20, RZ ;  /* 0x00000020fa057810 */ /* 0x000fe20007ffe0ff */
[----:B------:R-:W-:Y:S01]  /*0d30*/  IMAD.IADD R204, R201, 0x1, R203 ;  /* 0x00000001c9cc7824 */ /* 0x000fe200078e02cb */
[----:B------:R-:W-:Y:S01]  /*0d40*/  SHF.R.S32.HI R2, RZ, 0x1f, R0 ;  /* 0x0000001fff027819 */ /* 0x000fe20000011400 */
[----:B------:R-:W-:Y:S02]  /*0d50*/  IMAD.SHL.U32 R199, R207, 0x2, RZ ;  /* 0x00000002cfc77824 */ /* 0x000fe400078e00ff */
[----:B------:R-:W-:Y:S01]  /*0d60*/  STL [R1+0x8], R5 ;  /* 0x0000080501007387 */ /* 0x000fe20000100800 */
[C---:B------:R-:W-:Y:S01]  /*0d70*/  SHF.L.U64.HI R2, R0.reuse, 0x2, R2 ;  /* 0x0000000200027819 */ /* 0x040fe20000010202 */
[----:B------:R-:W-:-:S02]  /*0d80*/  IMAD.SHL.U32 R0, R0, 0x4, RZ ;  /* 0x0000000400007824 */ /* 0x000fc400078e00ff */
[----:B------:R-:W-:Y:S02]  /*0d90*/  IMAD.U32 R7, RZ, RZ, UR8 ;  /* 0x00000008ff077e24 */ /* 0x000fe4000f8e00ff */
[----:B------:R-:W-:Y:S02]  /*0da0*/  IMAD.IADD R216, R216, 0x1, R219 ;  /* 0x00000001d8d87824 */ /* 0x000fe400078e02db */
[----:B------:R-:W-:Y:S02]  /*0db0*/  IMAD.IADD R203, R202, 0x1, R203 ;  /* 0x00000001cacb7824 */ /* 0x000fe400078e02cb */
[----:B------:R-:W-:Y:S01]  /*0dc0*/  IMAD.IADD R200, R199, 0x1, R206 ;  /* 0x00000001c7c87824 */ /* 0x000fe200078e02ce */
[----:B-1----:R-:W-:-:S05]  /*0dd0*/  IADD3 R4, R250, 0x40, RZ ;  /* 0x00000040fa047810 */ /* 0x002fca0007ffe0ff */
[----:B------:R1:W-:Y:S04]  /*0de0*/  STL [R1+0xc], R4 ;  /* 0x00000c0401007387 */ /* 0x0003e80000100800 */
[----:B------:R2:W-:Y:S04]  /*0df0*/  STL [R1+0x40], R2 ;  /* 0x0000400201007387 */ /* 0x0005e80000100800 */
[----:B------:R3:W-:Y:S01]  /*0e00*/  STL [R1+0x3c], R0 ;  /* 0x00003c0001007387 */ /* 0x0007e20000100800 */
[----:B-1----:R-:W-:Y:S01]  /*0e10*/  LEA R4, R8, 0x9000, 0x1 ;  /* 0x0000900008047811 */ /* 0x002fe200078e08ff */
[----:B--2---:R-:W-:-:S04]  /*0e20*/  IMAD.SHL.U32 R2, R3, 0x2, RZ ;  /* 0x0000000203027824 */ /* 0x004fc800078e00ff */
[----:B------:R1:W-:Y:S01]  /*0e30*/  STL [R1+0x28], R4 ;  /* 0x0000280401007387 */ /* 0x0003e20000100800 */
[C---:B---3--:R-:W-:Y:S02]  /*0e40*/  IADD3 R0, R4.reuse, 0x20, RZ ;  /* 0x0000002004007810 */ /* 0x048fe40007ffe0ff */
[----:B------:R-:W-:-:S05]  /*0e50*/  @P1 IADD3 R0, R4, -0x20, RZ ;  /* 0xffffffe004001810 */ /* 0x000fca0007ffe0ff */
[----:B------:R1:W-:Y:S02]  /*0e60*/  STL [R1+0x2c], R0 ;  /* 0x00002c0001007387 */ /* 0x0003e40000100800 */
.L_x_246:
        /* <DEDUP_REMOVED lines=12> */
[----:B-12---:R-:W-:Y:S01]  /*0f30*/  IMAD.U32 R4, RZ, RZ, UR4 ;  /* 0x00000004ff047e24 */ /* 0x006fe2000f8e00ff */
        /* <DEDUP_REMOVED lines=9> */
[----:B---3--:R1:W3:Y:S01]  /*0fd0*/  @P2 LDG.E R3, [R4.64+0x4] ;  /* 0x0000040604032981 */ /* 0x0082e2000c1e1900 */
        /* <DEDUP_REMOVED lines=30> */
.L_x_203:
        /* <DEDUP_REMOVED lines=67> */
.L_x_205:
        /* <DEDUP_REMOVED lines=18> */
.L_x_206:
        /* <DEDUP_REMOVED lines=71> */
.L_x_207:
[----:B------:R-:W-:Y:S02]  /*1b80*/  UMOV UR11, UR54 ;  /* 0x00000036000b7c82 */ /* 0x000fe40008000000 */
.L_x_208:
[----:B------:R-:W1:Y:S01]  /*1b90*/  S2R R18, SR_TID.X ;  /* 0x0000000000127919 */ /* 0x000e620000002100 */
[----:B------:R-:W-:Y:S01]  /*1ba0*/  UIADD3 UR8, UP4, UP3, UR8, UR45, UR51 ;  /* 0x0000002d08087290 */ /* 0x000fe2000fb9e033 */
[----:B------:R-:W-:Y:S01]  /*1bb0*/  SHF.R.S32.HI R251, RZ, 0x1f, R250 ;  /* 0x0000001ffffb7819 */ /* 0x000fe200000114fa */
[----:B------:R-:W-:Y:S01]  /*1bc0*/  UMOV UR18, 0x4 ;  /* 0x0000000400127882 */ /* 0x000fe20000000000 */
[----:B------:R-:W-:Y:S01]  /*1bd0*/  IMAD.U32 R9, RZ, RZ, UR20 ;  /* 0x00000014ff097e24 */ /* 0x000fe2000f8e00ff */
[----:B------:R-:W-:Y:S01]  /*1be0*/  UIADD3 UR28, UP2, UP1, UR16, UR8, UR17 ;  /* 0x00000008101c7290 */ /* 0x000fe2000f95e011 */
[----:B------:R-:W-:Y:S01]  /*1bf0*/  BSSY B1, `(.L_x_204) ;  /* 0x00007f0000017945 */ /* 0x000fe20003800000 */
        /* <DEDUP_REMOVED lines=10> */
[CC--:B------:R-:W-:Y:S02]  /*1ca0*/  LEA.HI R3, R19.reuse, R18.reuse, RZ, 0x2 ;  /* 0x0000001213037211 */ /* 0x0c0fe400078f10ff */
[----:B------:R-:W-:Y:S01]  /*1cb0*/  ULDC.64 UR8, c[0x0][0x370] ;  /* 0x0000dc0000087ab9 */ /* 0x000fe20000000a00 */
[----:B------:R-:W-:Y:S01]  /*1cc0*/  LEA.HI R8, R19, R18, RZ, 0x5 ;  /* 0x0000001213087211 */ /* 0x000fe200078f28ff */
[----:B------:R-:W-:Y:S01]  /*1cd0*/  UIMAD UR4, UR31, UR8, URZ ;  /* 0x000000081f0472a4 */ /* 0x000fe2000f8e023f */
[----:B------:R-:W-:Y:S01]  /*1ce0*/  SHF.R.S32.HI R3, RZ, 0x2, R3 ;  /* 0x00000002ff037819 */ /* 0x000fe20000011403 */
[----:B------:R-:W-:Y:S02]  /*1cf0*/  UIADD3 UR8, UR20, UR11, URZ ;  /* 0x0000000b14087290 */ /* 0x000fe4000fffe03f */
[----:B------:R-:W-:Y:S01]  /*1d00*/  UIMAD UR10, UR20, UR9, UR4 ;  /* 0x00000009140a72a4 */ /* 0x000fe2000f8e0204 */
[----:B------:R-:W-:Y:S01]  /*1d10*/  SHF.R.S32.HI R17, RZ, 0x1f, R3 ;  /* 0x0000001fff117819 */ /* 0x000fe20000011403 */
[----:B------:R-:W-:Y:S01]  /*1d20*/  UIMAD.WIDE UR8, UR8, UR18, UR16 ;  /* 0x00000012080872a5 */ /* 0x000fe2000f8e0210 */
[----:B------:R-:W-:Y:S01]  /*1d30*/  IADD3 R0, P0, R3, UR20, RZ ;  /* 0x0000001403007c10 */ /* 0x000fe2000ff1e0ff */
[----:B------:R-:W-:-:S03]  /*1d40*/  UIADD3 UR4, -UR5, UR13, UR25 ;  /* 0x0000000d05047290 */ /* 0x000fc6000fffe119 */
[----:B------:R-:W-:Y:S01]  /*1d50*/  IADD3.X R7, R17, UR31, RZ, P0, !PT ;  /* 0x0000001f11077c10 */ /* 0x000fe200087fe4ff */
[----:B------:R-:W-:Y:S01]  /*1d60*/  IMAD.WIDE.U32 R4, R0, c[0x0][0x190], R250 ;  /* 0x0000640000047a25 */ /* 0x000fe200078e00fa */
[----:B------:R-:W-:Y:S02]  /*1d70*/  UMOV UR17, UR8 ;  /* 0x0000000800117c82 */ /* 0x000fe40008000000 */
[----:B------:R-:W-:Y:S01]  /*1d80*/  UIADD3 UR8, UR20, UR15, URZ ;  /* 0x0000000f14087290 */ /* 0x000fe2000fffe03f */
[----:B------:R-:W-:Y:S01]  /*1d90*/  IMAD R7, R7, c[0x0][0x190], RZ ;  /* 0x0000640007077a24 */ /* 0x000fe200078e02ff */
[----:B------:R-:W-:Y:S01]  /*1da0*/  UMOV UR16, UR9 ;  /* 0x0000000900107c82 */ /* 0x000fe20008000000 */
[----:B------:R-:W-:Y:S01]  /*1db0*/  IADD3 R6, P0, R4, UR39, RZ ;  /* 0x0000002704067c10 */ /* 0x000fe2000ff1e0ff */
[----:B------:R-:W-:Y:S01]  /*1dc0*/  ULDC.64 UR14, c[0x0][0x200] ;  /* 0x00008000000e7ab9 */ /* 0x000fe20000000a00 */
[----:B------:R-:W-:Y:S01]  /*1dd0*/  IMAD R0, R0, c[0x0][0x194], R7 ;  /* 0x0000650000007a24 */ /* 0x000fe200078e0207 */
[----:B------:R-:W-:-:S03]  /*1de0*/  UIMAD.WIDE UR8, UR8, UR18, UR14 ;  /* 0x00000012080872a5 */ /* 0x000fc6000f8e020e */
[----:B------:R-:W-:Y:S01]  /*1df0*/  ULDC UR18, c[0x0][0x2e8] ;  /* 0x0000ba0000127ab9 */ /* 0x000fe20000000800 */
[----:B------:R-:W-:Y:S01]  /*1e00*/  IADD3.X R7, R5, UR36, R0, P0, !PT ;  /* 0x0000002405077c10 */ /* 0x000fe200087fe400 */
[----:B------:R-:W-:Y:S01]  /*1e10*/  UIADD3 UR4, UR4, -UR18, URZ ;  /* 0x8000001204047290 */ /* 0x000fe2000fffe03f */
[----:B------:R-:W-:Y:S01]  /*1e20*/  LOP3.LUT R0, R8, 0xffffffe0, RZ, 0xc0, !PT ;  /* 0xffffffe008007812 */ /* 0x000fe200078ec0ff */
[----:B------:R-:W-:Y:S01]  /*1e30*/  UMOV UR15, UR8 ;  /* 0x00000008000f7c82 */ /* 0x000fe20008000000 */
[----:B------:R-:W-:Y:S01]  /*1e40*/  IADD3 R4, P0, R250, UR29, RZ ;  /* 0x0000001dfa047c10 */ /* 0x000fe2000ff1e0ff */
[----:B------:R-:W-:Y:S01]  /*1e50*/  USHF.R.S32.HI UR18, URZ, 0x1f, UR4 ;  /* 0x0000001f3f127899 */ /* 0x000fe20008011404 */
[----:B------:R-:W-:Y:S01]  /*1e60*/  SHF.R.S32.HI R8, RZ, 0x5, R8 ;  /* 0x00000005ff087819 */ /* 0x000fe20000011408 */
[----:B------:R-:W-:Y:S01]  /*1e70*/  IMAD.IADD R0, R18, 0x1, -R0 ;  /* 0x0000000112007824 */ /* 0x000fe200078e0a00 */
[----:B------:R-:W-:Y:S01]  /*1e80*/  IADD3.X R5, R251, UR30, RZ, P0, !PT ;  /* 0x0000001efb057c10 */ /* 0x000fe200087fe4ff */
[----:B------:R-:W-:-:S02]  /*1e90*/  ULEA.HI UR18, UR18, UR4, URZ, 0x6 ;  /* 0x0000000412127291 */ /* 0x000fc4000f8f303f */
[----:B------:R-:W-:Y:S01]  /*1ea0*/  IMAD R0, R8, UR50, R0 ;  /* 0x0000003208007c24 */ /* 0x000fe2000f8e0200 */
[----:B------:R-:W-:Y:S01]  /*1eb0*/  UMOV UR14, UR9 ;  /* 0x00000009000e7c82 */ /* 0x000fe20008000000 */
[----:B------:R-:W-:Y:S01]  /*1ec0*/  IMAD.WIDE.U32 R4, R9, c[0x0][0x370], R4 ;  /* 0x0000dc0009047a25 */ /* 0x000fe200078e0004 */
[----:B------:R-:W-:Y:S02]  /*1ed0*/  USHF.R.S32.HI UR18, URZ, 0x6, UR18 ;  /* 0x000000063f127899 */ /* 0x000fe40008011412 */
[C---:B------:R-:W-:Y:S01]  /*1ee0*/  IADD3 R8, P0, R0.reuse, UR28, RZ ;  /* 0x0000001c00087c10 */ /* 0x040fe2000ff1e0ff */
[----:B------:R-:W-:Y:S01]  /*1ef0*/  UIADD3 UR8, UR33, -0x1, URZ ;  /* 0xffffffff21087890 */ /* 0x000fe2000fffe03f */
[----:B------:R-:W-:Y:S01]  /*1f00*/  IADD3 R5, R5, UR10, RZ ;  /* 0x0000000a05057c10 */ /* 0x000fe2000fffe0ff */
[----:B------:R-:W-:Y:S01]  /*1f10*/  UISETP.LT.AND UP1, UPT, URZ, UR18, UPT ;  /* 0x000000123f00728c */ /* 0x000fe2000bf21270 */
[----:B------:R-:W-:Y:S01]  /*1f20*/  LEA.HI.X.SX32 R211, R0, UR23, 0x1, P0 ;  /* 0x0000001700d37c11 */ /* 0x000fe200080f0eff */
[----:B------:R-:W-:Y:S01]  /*1f30*/  IMAD.U32 R0, RZ, RZ, UR38 ;  /* 0x00000026ff007e24 */ /* 0x000fe2000f8e00ff */
[----:B------:R-:W-:Y:S01]  /*1f40*/  LEA R212, P2, R8, c[0x0][0x350], 0x2 ;  /* 0x0000d40008d47a11 */ /* 0x000fe200078410ff */
[----:B------:R-:W-:-:S02]  /*1f50*/  USEL UR18, URZ, UR18, !UP1 ;  /* 0x000000123f127287 */ /* 0x000fc4000c800000 */
[----:B------:R-:W-:Y:S01]  /*1f60*/  IMAD.WIDE.U32 R4, R0, c[0x0][0x378], R4 ;  /* 0x0000de0000047a25 */ /* 0x000fe200078e0004 */
[----:B------:R-:W-:Y:S01]  /*1f70*/  LEA.HI.X R211, R8, c[0x0][0x354], R211, 0x2, P2 ;  /* 0x0000d50008d37a11 */ /* 0x000fe200010f14d3 */
[----:B------:R-:W-:Y:S02]  /*1f80*/  UISETP.GT.AND UP1, UPT, UR33, UR18, UPT ;  /* 0x000000122100728c */ /* 0x000fe4000bf24270 */
[----:B------:R-:W-:Y:S01]  /*1f90*/  IMAD.WIDE.U32 R6, R0, c[0x0][0x1a8], R6 ;  /* 0x00006a0000067a25 */ /* 0x000fe200078e0006 */
[----:B------:R-:W-:-:S03]  /*1fa0*/  IADD3 R5, R5, UR12, RZ ;  /* 0x0000000c05057c10 */ /* 0x000fc6000fffe0ff */
[----:B------:R-:W-:Y:S01]  /*1fb0*/  PLOP3.LUT P0, PT, PT, PT, UP1, 0x80, 0x0 ;  /* 0x000000000000781c */ /* 0x000fe20003f0f018 */
        /* <DEDUP_REMOVED lines=9> */
[----:B------:R-:W-:Y:S05]  /*2050*/  @P0 BRA `(.L_x_209) ;  /* 0x000008c000000947 */ /* 0x000fea0003800000 */
        /* <DEDUP_REMOVED lines=18> */
.L_x_210:
        /* <DEDUP_REMOVED lines=18> */
.L_x_211:
        /* <DEDUP_REMOVED lines=8> */
[----:B------:R-:W-:Y:S02]  /*2320*/  IMAD.WIDE.U32 R4, R4, c[0x0][0x3a0], R250 ;  /* 0x0000e80004047a25 */ /* 0x000fe400078e00fa */
[----:B------:R-:W-:Y:S01]  /*2330*/  ULDC.64 UR8, c[0x0][0x3b8] ;  /* 0x0000ee0000087ab9 */ /* 0x000fe20000000a00 */
[----:B------:R-:W-:Y:S02]  /*2340*/  ISETP.GE.AND P4, PT, R3, UR5, PT ;  /* 0x0000000503007c0c */ /* 0x000fe4000bf86270 */
[----:B------:R-:W-:-:S02]  /*2350*/  IADD3 R6, P0, R4, UR14, RZ ;  /* 0x0000000e04067c10 */ /* 0x000fc4000ff1e0ff */
        /* <DEDUP_REMOVED lines=22> */
.L_x_213:
[----:B-1----:R-:W-:Y:S05]  /*24c0*/  BSYNC B0 ;  /* 0x0000000000007941 */ /* 0x002fea0003800000 */
.L_x_212:
        /* <DEDUP_REMOVED lines=19> */
.L_x_215:
[----:B------:R-:W-:Y:S05]  /*2600*/  BSYNC B0 ;  /* 0x0000000000007941 */ /* 0x000fea0003800000 */
.L_x_214:
[----:B------:R-:W-:Y:S01]  /*2610*/  ULDC.64 UR4, c[0x0][0x3a8] ;  /* 0x0000ea0000047ab9 */ /* 0x000fe20000000a00 */
[----:B-1----:R-:W-:Y:S01]  /*2620*/  IMAD.U32 R4, RZ, RZ, UR25 ;  /* 0x00000019ff047e24 */ /* 0x002fe2000f8e00ff */
        /* <DEDUP_REMOVED lines=28> */
.L_x_217:
[----:B------:R-:W-:Y:S05]  /*27f0*/  BSYNC B0 ;  /* 0x0000000000007941 */ /* 0x000fea0003800000 */
.L_x_216:
        /* <DEDUP_REMOVED lines=18> */
.L_x_209:
[----:B------:R-:W2:Y:S01]  /*2920*/  LDL R16, [R1+0x24] ;  /* 0x0000240001107983 */ /* 0x000ea20000100800 */
[----:B------:R-:W-:Y:S01]  /*2930*/  ULDC.64 UR10, c[0x0][0x1a0] ;  /* 0x00006800000a7ab9 */ /* 0x000fe20000000a00 */
[----:B------:R-:W-:Y:S01]  /*2940*/  IMAD.U32 R4, RZ, RZ, UR25 ;  /* 0x00000019ff047e24 */ /* 0x000fe2000f8e00ff */
[----:B------:R-:W-:Y:S01]  /*2950*/  UIMAD UR4, UR19, UR10, URZ ;  /* 0x0000000a130472a4 */ /* 0x000fe2000f8e023f */
[----:B------:R-:W-:Y:S02]  /*2960*/  BSSY B0, `(.L_x_219) ;  /* 0x000003c000007945 */ /* 0x000fe40003800000 */
[----:B------:R-:W-:Y:S01]  /*2970*/  IMAD.WIDE.U32 R4, R4, c[0x0][0x1a0], R250 ;  /* 0x0000680004047a25 */ /* 0x000fe200078e00fa */
[----:B------:R-:W-:-:S04]  /*2980*/  UIMAD UR4, UR25, UR11, UR4 ;  /* 0x0000000b190472a4 */ /* 0x000fc8000f8e0204 */
[----:B------:R-:W-:Y:S01]  /*2990*/  IADD3 R6, P0, R4, UR32, RZ ;  /* 0x0000002004067c10 */ /* 0x000fe2000ff1e0ff */
[----:B------:R-:W-:Y:S02]  /*29a0*/  IMAD R4, R15, c[0x0][0x1b8], RZ ;  /* 0x00006e000f047a24 */ /* 0x000fe400078e02ff */
[----:B------:R-:W-:Y:S01]  /*29b0*/  IMAD.U32 R0, RZ, RZ, UR4 ;  /* 0x00000004ff007e24 */ /* 0x000fe2000f8e00ff */
[----:B------:R-:W-:Y:S01]  /*29c0*/  ULEA.HI UR4, UR8, UR8, URZ, 0x1 ;  /* 0x0000000808047291 */ /* 0x000fe2000f8f083f */
[----:B------:R-:W-:-:S03]  /*29d0*/  IMAD R4, R14, c[0x0][0x1bc], R4 ;  /* 0x00006f000e047a24 */ /* 0x000fc600078e0204 */
[----:B------:R-:W-:Y:S01]  /*29e0*/  IADD3.X R7, R5, UR35, R0, P0, !PT ;  /* 0x0000002305077c10 */ /* 0x000fe200087fe400 */
[----:B------:R-:W-:Y:S01]  /*29f0*/  ULOP3.LUT UR4, UR4, 0xfffffffe, URZ, 0xc0, !UPT ;  /* 0xfffffffe04047892 */ /* 0x000fe2000f8ec03f */
[----:B------:R-:W-:-:S03]  /*2a00*/  PLOP3.LUT P0, PT, PT, PT, UP6, 0x80, 0x0 ;  /* 0x000000000000781c */ /* 0x000fc60003f0f068 */
[----:B------:R-:W-:Y:S01]  /*2a10*/  UIADD3 UR4, UR8, -UR4, URZ ;  /* 0x8000000408047290 */ /* 0x000fe2000fffe03f */
[----:B------:R-:W-:-:S03]  /*2a20*/  IMAD.WIDE.U32 R6, R14, c[0x0][0x1b8], R6 ;  /* 0x00006e000e067a25 */ /* 0x000fc600078e0006 */
[----:B------:R-:W-:Y:S02]  /*2a30*/  UISETP.NE.AND UP0, UPT, UR4, 0x1, UPT ;  /* 0x000000010400788c */ /* 0x000fe4000bf05270 */
[----:B------:R-:W-:Y:S01]  /*2a40*/  UIMAD UR4, UR37, -0x80, UR5 ;  /* 0xffffff80250478a4 */ /* 0x000fe2000f8e0205 */
[----:B------:R-:W-:-:S03]  /*2a50*/  IADD3 R9, R7, R4, RZ ;  /* 0x0000000407097210 */ /* 0x000fc60007ffe0ff */
[----:B------:R-:W-:Y:S02]  /*2a60*/  @P0 BAR.SYNC.DEFER_BLOCKING 0x0 ;  /* 0x0000000000000b1d */ /* 0x000fe40000010000 */
[----:B------:R-:W-:Y:S02]  /*2a70*/  ISETP.GE.AND P1, PT, R3, UR4, PT ;  /* 0x0000000403007c0c */ /* 0x000fe4000bf26270 */
[----:B--2---:R-:W-:-:S11]  /*2a80*/  SHF.L.U32 R0, R16, 0x1, RZ ;  /* 0x0000000110007819 */ /* 0x004fd600000006ff */
        /* <DEDUP_REMOVED lines=41> */
.L_x_220:
[----:B------:R-:W-:Y:S05]  /*2d20*/  BSYNC B0 ;  /* 0x0000000000007941 */ /* 0x000fea0003800000 */
.L_x_219:
        /* <DEDUP_REMOVED lines=41> */
.L_x_222:
[----:B------:R-:W-:Y:S05]  /*2fc0*/  BSYNC B0 ;  /* 0x0000000000007941 */ /* 0x000fea0003800000 */
.L_x_221:
        /* <DEDUP_REMOVED lines=39> */
.L_x_224:
[----:B------:R-:W-:Y:S05]  /*3240*/  BSYNC B0 ;  /* 0x0000000000007941 */ /* 0x000fea0003800000 */
.L_x_223:
        /* <DEDUP_REMOVED lines=19> */
.L_x_226:
        /* <DEDUP_REMOVED lines=36> */
.L_x_227:
[----:B------:R-:W-:Y:S05]  /*35c0*/  BSYNC B0 ;  /* 0x0000000000007941 */ /* 0x000fea0003800000 */
.L_x_225:
[----:B--2---:R-:W2:Y:S01]  /*35d0*/  LDL R20, [R1+0x20] ;  /* 0x0000200001147983 */ /* 0x004ea20000100800 */
[----:B----4-:R-:W-:Y:S01]  /*35e0*/  IMAD.MOV.U32 R12, RZ, RZ, 0x7f800000 ;  /* 0x7f800000ff0c7424 */ /* 0x010fe200078e00ff */
[----:B------:R-:W-:Y:S01]  /*35f0*/  ULDC.64 UR10, c[0x0][0x198] ;  /* 0x00006600000a7ab9 */ /* 0x000fe20000000a00 */
[----:B------:R-:W-:Y:S02]  /*3600*/  IMAD.MOV.U32 R11, RZ, RZ, 0x7f800000 ;  /* 0x7f800000ff0b7424 */ /* 0x000fe400078e00ff */
[----:B------:R-:W-:Y:S02]  /*3610*/  IMAD.MOV.U32 R249, RZ, RZ, 0x7f800000 ;  /* 0x7f800000fff97424 */ /* 0x000fe400078e00ff */
[----:B------:R-:W-:Y:S01]  /*3620*/  IMAD.MOV.U32 R252, RZ, RZ, 0x7f800000 ;  /* 0x7f800000fffc7424 */ /* 0x000fe200078e00ff */
[C---:B-12---:R-:W-:Y:S01]  /*3630*/  IADD3 R5, R20.reuse, 0x28, RZ ;  /* 0x0000002814057810 */ /* 0x046fe20007ffe0ff */
[C---:B------:R-:W-:Y:S01]  /*3640*/  IMAD.SHL.U32 R7, R20.reuse, 0x4, RZ ;  /* 0x0000000414077824 */ /* 0x040fe200078e00ff */
[----:B------:R-:W-:-:S02]  /*3650*/  IADD3 R4, R20, 0x8, RZ ;  /* 0x0000000814047810 */ /* 0x000fc40007ffe0ff */
[----:B------:R-:W-:Y:S02]  /*3660*/  ISETP.GE.AND P4, PT, R5, UR4, PT ;  /* 0x0000000405007c0c */ /* 0x000fe4000bf86270 */
[----:B------:R-:W-:Y:S02]  /*3670*/  SHF.R.S32.HI R10, RZ, 0x1f, R5 ;  /* 0x0000001fff0a7819 */ /* 0x000fe40000011405 */
[----:B------:R-:W-:Y:S02]  /*3680*/  ISETP.GE.AND P6, PT, R4, UR4, PT ;  /* 0x0000000404007c0c */ /* 0x000fe4000bfc6270 */
[----:B------:R-:W-:Y:S02]  /*3690*/  IADD3 R4, P3, R7, UR15, RZ ;  /* 0x0000000f07047c10 */ /* 0x000fe4000ff7e0ff */
[----:B------:R-:W-:Y:S02]  /*36a0*/  SHF.R.S32.HI R16, RZ, 0x1f, R20 ;  /* 0x0000001fff107819 */ /* 0x000fe40000011414 */
[----:B------:R-:W-:-:S02]  /*36b0*/  IADD3 R8, R20, 0x20, RZ ;  /* 0x0000002014087810 */ /* 0x000fc40007ffe0ff */
[----:B------:R-:W-:Y:S02]  /*36c0*/  SHF.L.U64.HI R9, R20, 0x2, R16 ;  /* 0x0000000214097819 */ /* 0x000fe40000010210 */
[----:B------:R-:W-:-:S04]  /*36d0*/  @!P4 LEA R6, P2, R5, UR15, 0x2 ;  /* 0x0000000f0506cc11 */ /* 0x000fc8000f8410ff */
[----:B------:R-:W-:Y:S02]  /*36e0*/  @!P4 LEA.HI.X R7, R5, UR14, R10, 0x2, P2 ;  /* 0x0000000e0507cc11 */ /* 0x000fe400090f140a */
[----:B------:R-:W-:Y:S02]  /*36f0*/  ISETP.GE.AND P2, PT, R20, UR4, PT ;  /* 0x0000000414007c0c */ /* 0x000fe4000bf46270 */
[----:B------:R-:W-:Y:S01]  /*3700*/  IADD3.X R5, R9, UR14, RZ, P3, !PT ;  /* 0x0000000e09057c10 */ /* 0x000fe20009ffe4ff */
[----:B------:R1:W-:Y:S01]  /*3710*/  @P1 STS [R0+0x9000], RZ ;  /* 0x009000ff00001388 */ /* 0x0003e20000000800 */
[----:B------:R-:W-:Y:S01]  /*3720*/  ISETP.GE.AND P3, PT, R8, UR4, PT ;  /* 0x0000000408007c0c */ /* 0x000fe2000bf66270 */
[----:B------:R-:W-:Y:S02]  /*3730*/  UIMAD UR4, UR19, UR10, URZ ;  /* 0x0000000a130472a4 */ /* 0x000fe4000f8e023f */
[----:B------:R2:W4:Y:S04]  /*3740*/  @!P6 LDG.E R11, [R4.64+0x20] ;  /* 0x00002006040be981 */ /* 0x000528000c1e1900 */
[----:B------:R1:W-:Y:S04]  /*3750*/  @P1 STS [R0+0x9004], RZ ;  /* 0x009004ff00001388 */ /* 0x0003e80000000800 */
[----:B---3--:R2:W3:Y:S04]  /*3760*/  @!P2 LDG.E R12, [R4.64] ;  /* 0x00000006040ca981 */ /* 0x0084e8000c1e1900 */
        /* <DEDUP_REMOVED lines=8> */
[----:B-1----:R-:W-:Y:S01]  /*37f0*/  IADD3 R6, P2, R4, UR22, RZ ;  /* 0x0000001604067c10 */ /* 0x002fe2000ff5e0ff */
[----:B------:R-:W-:-:S05]  /*3800*/  IMAD.U32 R4, RZ, RZ, UR4 ;  /* 0x00000004ff047e24 */ /* 0x000fca000f8e00ff */
[----:B------:R-:W-:Y:S01]  /*3810*/  IADD3.X R7, R5, UR27, R4, P2, !PT ;  /* 0x0000001b05077c10 */ /* 0x000fe200097fe404 */
[----:B------:R-:W-:Y:S01]  /*3820*/  IMAD R4, R15, c[0x0][0x1b0], RZ ;  /* 0x00006c000f047a24 */ /* 0x000fe200078e02ff */
[----:B------:R-:W-:Y:S03]  /*3830*/  BSSY B0, `(.L_x_228) ;  /* 0x000002a000007945 */ /* 0x000fe60003800000 */
[C---:B------:R-:W-:Y:S02]  /*3840*/  IMAD R4, R14.reuse, c[0x0][0x1b4], R4 ;  /* 0x00006d000e047a24 */ /* 0x040fe400078e0204 */
[----:B------:R-:W-:-:S04]  /*3850*/  IMAD.WIDE.U32 R6, R14, c[0x0][0x1b0], R6 ;  /* 0x00006c000e067a25 */ /* 0x000fc800078e0006 */
[----:B------:R-:W-:Y:S01]  /*3860*/  IMAD.IADD R9, R7, 0x1, R4 ;  /* 0x0000000107097824 */ /* 0x000fe200078e0204 */
[----:B---3--:R1:W-:Y:S04]  /*3870*/  STL [R1], R12 ;  /* 0x0000000c01007387 */ /* 0x0083e80000100800 */
[----:B----4-:R1:W-:Y:S01]  /*3880*/  STL [R1+0x4], R11 ;  /* 0x0000040b01007387 */ /* 0x0103e20000100800 */
[----:B------:R-:W-:Y:S05]  /*3890*/  @P1 BRA `(.L_x_229) ;  /* 0x0000023000001947 */ /* 0x000fea0003800000 */
[----:B-1----:R-:W2:Y:S04]  /*38a0*/  LDL R12, [R1+0x8] ;  /* 0x00000800010c7983 */ /* 0x002ea80000100800 */
        /* <DEDUP_REMOVED lines=34> */
.L_x_229:
[----:B------:R-:W-:Y:S05]  /*3ad0*/  BSYNC B0 ;  /* 0x0000000000007941 */ /* 0x000fea0003800000 */
.L_x_228:
        /* <DEDUP_REMOVED lines=39> */
.L_x_231:
[----:B------:R-:W-:Y:S05]  /*3d50*/  BSYNC B0 ;  /* 0x0000000000007941 */ /* 0x000fea0003800000 */
.L_x_230:
[----:B------:R-:W0:Y:S01]  /*3d60*/  LDGDEPBAR ;  /* 0x00000000000079af */ /* 0x000e220000000000 */
[----:B------:R-:W-:Y:S02]  /*3d70*/  ULDC.64 UR20, c[0x0][0x318] ;  /* 0x0000c60000147ab9 */ /* 0x000fe40000000a00 */
[----:B------:R-:W-:Y:S02]  /*3d80*/  UISETP.NE.U32.AND UP1, UPT, URZ, UR20, UPT ;  /* 0x000000143f00728c */ /* 0x000fe4000bf25070 */
        /* <DEDUP_REMOVED lines=13> */
[----:B-1----:R-:W-:-:S05]  /*3e60*/  IMAD.U32 R4, RZ, RZ, UR20 ;  /* 0x00000014ff047e24 */ /* 0x002fca000f8e00ff */
[----:B------:R-:W-:-:S05]  /*3e70*/  IMAD.U32 R5, RZ, RZ, UR21 ;  /* 0x00000015ff057e24 */ /* 0x000fca000f8e00ff */
[----:B------:R1:W3:Y:S01]  /*3e80*/  @P1 LDG.E R3, [R4.64] ;  /* 0x0000000604031981 */ /* 0x0002e2000c1e1900 */
[----:B--2---:R-:W-:Y:S01]  /*3e90*/  LEA.HI R0, R19, R18, RZ, 0x6 ;  /* 0x0000001213007211 */ /* 0x004fe200078f30ff */
[----:B------:R-:W-:Y:S01]  /*3ea0*/  IMAD.SHL.U32 R18, R18, 0x2, RZ ;  /* 0x0000000212127824 */ /* 0x000fe200078e00ff */
[----:B------:R-:W-:Y:S01]  /*3eb0*/  UIADD3 UR19, UR25, UR13, URZ ;  /* 0x0000000d19137290 */ /* 0x000fe2000fffe03f */
[----:B------:R-:W-:Y:S01]  /*3ec0*/  IMAD.U32 R208, RZ, RZ, UR37 ;  /* 0x00000025ffd07e24 */ /* 0x000fe2000f8e00ff */
[----:B------:R-:W-:Y:S01]  /*3ed0*/  SHF.R.S32.HI R0, RZ, 0x6, R0 ;  /* 0x00000006ff007819 */ /* 0x000fe20000011400 */
[----:B------:R-:W2:Y:S01]  /*3ee0*/  LDSM.16.M88.4 R148, [R198+0xf000] ;  /* 0x00f00000c694783b */ /* 0x000ea20000000200 */
[----:B------:R-:W-:Y:S01]  /*3ef0*/  UIADD3 UR20, -UR5, 0x80, UR19 ;  /* 0x0000008005147890 */ /* 0x000fe2000fffe113 */
[----:B------:R-:W-:Y:S01]  /*3f00*/  MOV R248, R209 ;  /* 0x000000d100f87202 */ /* 0x000fe20000000f00 */
[----:B------:R-:W-:Y:S01]  /*3f10*/  CS2R R126, SRZ ;  /* 0x00000000007e7805 */ /* 0x000fe2000001ff00 */
[----:B------:R-:W-:Y:S01]  /*3f20*/  SHF.L.U32 R0, R0, 0x5, RZ ;  /* 0x0000000500007819 */ /* 0x000fe200000006ff */
[----:B------:R-:W4:Y:S01]  /*3f30*/  LDSM.16.M88.4 R152, [R198+0xf400] ;  /* 0x00f40000c698783b */ /* 0x000f220000000200 */
[----:B------:R-:W-:Y:S01]  /*3f40*/  CS2R R124, SRZ ;  /* 0x00000000007c7805 */ /* 0x000fe2000001ff00 */
[----:B------:R-:W-:Y:S01]  /*3f50*/  CS2R R130, SRZ ;  /* 0x0000000000827805 */ /* 0x000fe2000001ff00 */
[----:B------:R-:W-:Y:S01]  /*3f60*/  LOP3.LUT R0, R0, 0x6, R18, 0xf8, !PT ;  /* 0x0000000600007812 */ /* 0x000fe200078ef812 */
[----:B------:R-:W2:Y:S01]  /*3f70*/  LDSM.16.M88.4 R156, [R197+0xf000] ;  /* 0x00f00000c59c783b */ /* 0x000ea20000000200 */
[----:B------:R-:W-:Y:S01]  /*3f80*/  CS2R R128, SRZ ;  /* 0x0000000000807805 */ /* 0x000fe2000001ff00 */
[----:B------:R-:W-:Y:S01]  /*3f90*/  CS2R R122, SRZ ;  /* 0x00000000007a7805 */ /* 0x000fe2000001ff00 */
[----:B------:R-:W-:Y:S01]  /*3fa0*/  CS2R R120, SRZ ;  /* 0x0000000000787805 */ /* 0x000fe2000001ff00 */
[----:B------:R-:W-:Y:S01]  /*3fb0*/  IMAD R208, R208, 0x80, R0 ;  /* 0x00000080d0d07824 */ /* 0x000fe200078e0200 */
[----:B------:R-:W-:Y:S01]  /*3fc0*/  IADD3 R0, R205, 0x1800, RZ ;  /* 0x00001800cd007810 */ /* 0x000fe20007ffe0ff */
[----:B------:R-:W2:Y:S01]  /*3fd0*/  LDSM.16.M88.4 R160, [R197+0xf400] ;  /* 0x00f40000c5a0783b */ /* 0x000ea20000000200 */
[----:B------:R-:W-:Y:S01]  /*3fe0*/  CS2R R118, SRZ ;  /* 0x0000000000767805 */ /* 0x000fe2000001ff00 */
[----:B------:R-:W-:Y:S01]  /*3ff0*/  CS2R R116, SRZ ;  /* 0x0000000000747805 */ /* 0x000fe2000001ff00 */
[----:B------:R-:W-:Y:S01]  /*4000*/  SEL R0, R0, R205, !P0 ;  /* 0x000000cd00007207 */ /* 0x000fe20004000000 */
[----:B-1----:R-:W3:Y:S01]  /*4010*/  @P1 MUFU.RCP R4, c[0x0][0x238] ;  /* 0x00008e0000041b08 */ /* 0x002ee20000001000 */
        /* <DEDUP_REMOVED lines=47> */
[----:B------:R-:W-:Y:S01]  /*4310*/  ULDC UR12, c[0x0][0x2e8] ;  /* 0x0000ba00000c7ab9 */ /* 0x000fe20000000800 */
[----:B------:R-:W-:Y:S01]  /*4320*/  CS2R R36, SRZ ;  /* 0x0000000000247805 */ /* 0x000fe2000001ff00 */
[----:B------:R-:W-:-:S02]  /*4330*/  UMOV UR4, URZ ;  /* 0x0000003f00047c82 */ /* 0x000fc40008000000 */
[----:B------:R-:W-:Y:S02]  /*4340*/  UIADD3 UR20, UR20, -UR12, URZ ;  /* 0x8000000c14147290 */ /* 0x000fe4000fffe03f */
[----:B------:R-:W-:Y:S02]  /*4350*/  UIADD3 UR21, UR25, 0x80, URZ ;  /* 0x0000008019157890 */ /* 0x000fe4000fffe03f */
[----:B------:R-:W-:Y:S01]  /*4360*/  ULDC UR12, c[0x0][0x2e4] ;  /* 0x0000b900000c7ab9 */ /* 0x000fe20000000800 */
[----:B---3--:R-:W-:Y:S01]  /*4370*/  @P1 FMUL.FTZ R3, R3, R4 ;  /* 0x0000000403031220 */ /* 0x008fe20000410000 */
[----:B------:R-:W-:-:S03]  /*4380*/  IADD3 R4, R20, -UR13, -R208 ;  /* 0x8000000d14047c10 */ /* 0x000fc6000fffe8d0 */
[----:B------:R3:W1:Y:S02]  /*4390*/  @P1 R2UR UR9, R3 ;  /* 0x00000000030913c2 */ /* 0x00066400000e0000 */
[----:B---3--:R-:W-:Y:S01]  /*43a0*/  IADD3 R3, R207, 0x1800, RZ ;  /* 0x00001800cf037810 */ /* 0x008fe20007ffe0ff */
[----:B-1----:R-:W-:-:S03]  /*43b0*/  @UP1 UMOV UR4, UR9 ;  /* 0x0000000900041c82 */ /* 0x002fc60008000000 */
[----:B------:R-:W-:Y:S01]  /*43c0*/  SEL R196, R3, R207, !P0 ;  /* 0x000000cf03c47207 */ /* 0x000fe20004000000 */
[----:B------:R-:W-:Y:S01]  /*43d0*/  IMAD.SHL.U32 R3, R0, 0x2, RZ ;  /* 0x0000000200037824 */ /* 0x000fe200078e00ff */
[----:B------:R-:W-:-:S03]  /*43e0*/  IADD3 R0, R4, UR5, RZ ;  /* 0x0000000504007c10 */ /* 0x000fc6000fffe0ff */
[----:B------:R-:W-:Y:S02]  /*43f0*/  IMAD.SHL.U32 R196, R196, 0x2, RZ ;  /* 0x00000002c4c47824 */ /* 0x000fe400078e00ff */
[----:B------:R1:W-:Y:S02]  /*4400*/  STL [R1+0x38], R0 ;  /* 0x0000380001007387 */ /* 0x0003e40000100800 */
[----:B-1----:R-:W-:-:S05]  /*4410*/  MOV R0, c[0x0][0x22c] ;  /* 0x00008b0000007a02 */ /* 0x002fca0000000f00 */
[----:B------:R-:W-:-:S04]  /*4420*/  IMAD R0, R0, c[0x0][0x1c0], RZ ;  /* 0x0000700000007a24 */ /* 0x000fc800078e02ff */
[C---:B------:R-:W-:Y:S02]  /*4430*/  IMAD.SHL.U32 R7, R0.reuse, 0x10, RZ ;  /* 0x0000001000077824 */ /* 0x040fe400078e00ff */
[----:B------:R-:W-:-:S03]  /*4440*/  IMAD.SHL.U32 R5, R0, 0x8, RZ ;  /* 0x0000000800057824 */ /* 0x000fc600078e00ff */
[C---:B------:R-:W-:Y:S02]  /*4450*/  IADD3 R6, R7.reuse, 0x20, RZ ;  /* 0x0000002007067810 */ /* 0x040fe40007ffe0ff */
[----:B------:R-:W-:Y:S01]  /*4460*/  IADD3 R0, R7, 0x40, RZ ;  /* 0x0000004007007810 */ /* 0x000fe20007ffe0ff */
[C---:B------:R-:W-:Y:S01]  /*4470*/  IMAD.SHL.U32 R7, R20.reuse, 0x4, RZ ;  /* 0x0000000414077824 */ /* 0x040fe200078e00ff */
[C---:B------:R-:W-:Y:S02]  /*4480*/  IADD3 R4, R5.reuse, R6, RZ ;  /* 0x0000000605047210 */ /* 0x040fe40007ffe0ff */
[----:B------:R-:W-:Y:S01]  /*4490*/  SHF.L.U64.HI R6, R20, 0x2, R16 ;  /* 0x0000000214067819 */ /* 0x000fe20000010210 */
[----:B------:R-:W-:-:S04]  /*44a0*/  IMAD.IADD R0, R5, 0x1, R0 ;  /* 0x0000000105007824 */ /* 0x000fc800078e0200 */
[----:B------:R1:W-:Y:S04]  /*44b0*/  STL [R1+0x30], R6 ;  /* 0x0000300601007387 */ /* 0x0003e80000100800 */
[----:B------:R-:W-:Y:S01]  /*44c0*/  STL [R1+0x34], R7 ;  /* 0x0000340701007387 */ /* 0x000fe20000100800 */
[C---:B-1----:R-:W-:Y:S01]  /*44d0*/  IADD3 R6, R5.reuse, R4, RZ ;  /* 0x0000000405067210 */ /* 0x042fe20007ffe0ff */
        /* <DEDUP_REMOVED lines=8> */
[----:B-1----:R-:W-:-:S05]  /*4560*/  IADD3 R6, R5, R6, RZ ;  /* 0x0000000605067210 */ /* 0x002fca0007ffe0ff */
[----:B------:R3:W-:Y:S04]  /*4570*/  STL [R1+0x1c], R6 ;  /* 0x00001c0601007387 */ /* 0x0007e80000100800 */
[----:B--2-4-:R3:W-:Y:S02]  /*4580*/  STL [R1+0x18], R0 ;  /* 0x0000180001007387 */ /* 0x0147e40000100800 */
.L_x_236:
[----:B------:R-:W0:Y:S01]  /*4590*/  LDGDEPBAR ;  /* 0x00000000000079af */ /* 0x000e220000000000 */
[----:B---3--:R-:W-:Y:S01]  /*45a0*/  IMAD.IADD R0, R206, 0x1, R196 ;  /* 0x00000001ce007824 */ /* 0x008fe200078e02c4 */
[----:B------:R-:W-:Y:S01]  /*45b0*/  USHF.L.U32 UR9, UR8, 0x6, URZ ;  /* 0x0000000608097899 */ /* 0x000fe2000800063f */
[----:B------:R-:W-:Y:S01]  /*45c0*/  IMAD.MOV.U32 R224, RZ, RZ, R212 ;  /* 0x000000ffffe07224 */ /* 0x000fe200078e00d4 */
[----:B------:R-:W-:Y:S01]  /*45d0*/  ULDC UR11, c[0x0][0x2e4] ;  /* 0x0000b900000b7ab9 */ /* 0x000fe20000000800 */
[----:B------:R-:W-:Y:S01]  /*45e0*/  IMAD.MOV.U32 R225, RZ, RZ, R211 ;  /* 0x000000ffffe17224 */ /* 0x000fe200078e00d3 */
[----:B------:R-:W-:Y:S02]  /*45f0*/  UISETP.GE.AND UP0, UPT, UR9, UR20, UPT ;  /* 0x000000140900728c */ /* 0x000fe4000bf06270 */
[----:B------:R-:W2:Y:S04]  /*4600*/  LDL R210, [R1+0x38] ;  /* 0x0000380001d27983 */ /* 0x000ea80000100800 */
[----:B------:R-:W3:Y:S04]  /*4610*/  LDL R214, [R1+0x34] ;  /* 0x0000340001d67983 */ /* 0x000ee80000100800 */
        /* <DEDUP_REMOVED lines=8> */
[----:B-----5:R-:W1:Y:S02]  /*46a0*/  LDSM.16.M88.4 R140, [R197+0x9000] ;  /* 0x00900000c58c783b */ /* 0x020e640000000200 */
[-C--:B-1----:R-:W-:Y:S06]  /*46b0*/  HMMA.16816.F32.BF16 R4, R32, R16.reuse, RZ ;  /* 0x000000102004723c */ /* 0x082fec00000418ff */
[----:B------:R-:W-:Y:S02]  /*46c0*/  LDSM.16.M88.4 R144, [R197+0xd400] ;  /* 0x00d40000c590783b */ /* 0x000fe40000000200 */
        /* <DEDUP_REMOVED lines=18> */
[----:B------:R-:W1:Y:S08]  /*47f0*/  LDSM.16.M88.4 R136, [R198+0xb000] ;  /* 0x00b00000c688783b */ /* 0x000e700000000200 */
[----:B------:R-:W2:Y:S01]  /*4800*/  LDSM.16.M88.4 R140, [R196+0x1800] ;  /* 0x00180000c48c783b */ /* 0x000ea20000000200 */
[-C--:B-1----:R-:W-:Y:S08]  /*4810*/  HMMA.16816.F32.BF16 R4, R132, R136.reuse, R4 ;  /* 0x000000888404723c */ /* 0x082ff00000041804 */
[C---:B--2---:R-:W-:Y:S08]  /*4820*/  HMMA.16816.F32.BF16 R8, R140.reuse, R136, R8 ;  /* 0x000000888c08723c */ /* 0x044ff00000041808 */
        /* <DEDUP_REMOVED lines=33> */
[----:B------:R2:W3:Y:S03]  /*4a40*/  LDSM.16.M88.4 R136, [R0+0x2800] ;  /* 0x002800000088783b */ /* 0x0004e60000000200 */
[----:B--2---:R-:W-:Y:S01]  /*4a50*/  IADD3 R0, R210, UR9, RZ ;  /* 0x00000009d2007c10 */ /* 0x004fe2000fffe0ff */
[-C--:B-1----:R-:W-:Y:S08]  /*4a60*/  HMMA.16816.F32.BF16 R4, R140, R132.reuse, R4 ;  /* 0x000000848c04723c */ /* 0x082ff00000041804 */
[C---:B---3--:R-:W-:Y:S07]  /*4a70*/  HMMA.16816.F32.BF16 R8, R136.reuse, R132, R8 ;  /* 0x000000848808723c */ /* 0x048fee0000041808 */
[C---:B------:R-:W-:Y:S01]  /*4a80*/  IADD3 R132, R0.reuse, -0x1, RZ ;  /* 0xffffffff00847810 */ /* 0x040fe20007ffe0ff */
[-C--:B------:R-:W-:Y:S04]  /*4a90*/  HMMA.16816.F32.BF16 R12, R136, R134.reuse, R12 ;  /* 0x00000086880c723c */ /* 0x080fe8000004180c */
[C---:B------:R-:W-:Y:S04]  /*4aa0*/  IADD3 R133, R0.reuse, 0x1f, RZ ;  /* 0x0000001f00857810 */ /* 0x040fe80007ffe0ff */
[C---:B------:R-:W-:Y:S04]  /*4ab0*/  HMMA.16816.F32.BF16 R16, R140.reuse, R134, R16 ;  /* 0x000000868c10723c */ /* 0x040fe80000041810 */
[----:B------:R-:W-:Y:S03]  /*4ac0*/  ISETP.GE.AND P1, PT, R133, RZ, PT ;  /* 0x000000ff8500720c */ /* 0x000fe60003f26270 */
[C---:B------:R-:W-:Y:S01]  /*4ad0*/  IADD3 R135, R0.reuse, 0x28, RZ ;  /* 0x0000002800877810 */ /* 0x040fe20007ffe0ff */
[-C--:B------:R-:W-:Y:S03]  /*4ae0*/  HMMA.16816.F32.BF16 R20, R140, R144.reuse, R20 ;  /* 0x000000908c14723c */ /* 0x080fe60000041814 */
[----:B------:R-:W-:Y:S02]  /*4af0*/  ISETP.GE.AND P0, PT, R135, RZ, PT ;  /* 0x000000ff8700720c */ /* 0x000fe40003f06270 */
[----:B------:R-:W-:Y:S03]  /*4b00*/  IADD3 R134, R0, 0x20, RZ ;  /* 0x0000002000867810 */ /* 0x000fe60007ffe0ff */
[C---:B------:R-:W-:Y:S04]  /*4b10*/  HMMA.16816.F32.BF16 R24, R136.reuse, R144, R24 ;  /* 0x000000908818723c */ /* 0x040fe80000041818 */
[----:B------:R-:W-:Y:S02]  /*4b20*/  ISETP.GE.AND P2, PT, R134, RZ, PT ;  /* 0x000000ff8600720c */ /* 0x000fe40003f46270 */
[C---:B------:R-:W-:Y:S02]  /*4b30*/  @!P1 IADD3 R133, -R0.reuse, -0x1f, RZ ;  /* 0xffffffe100859810 */ /* 0x040fe40007ffe1ff */
[----:B------:R-:W-:Y:S01]  /*4b40*/  @!P0 IADD3 R135, -R0, -0x28, RZ ;  /* 0xffffffd800878810 */ /* 0x000fe20007ffe1ff */
[-C--:B------:R-:W-:Y:S03]  /*4b50*/  HMMA.16816.F32.BF16 R28, R136, R146.reuse, R28 ;  /* 0x00000092881c723c */ /* 0x080fe6000004181c */
[----:B------:R-:W1:Y:S01]  /*4b60*/  I2F R137, R135 ;  /* 0x0000008700897306 */ /* 0x000e620000201400 */
[----:B------:R-:W-:Y:S03]  /*4b70*/  ISETP.GE.AND P0, PT, R132, RZ, PT ;  /* 0x000000ff8400720c */ /* 0x000fe60003f06270 */
[----:B------:R-:W-:Y:S01]  /*4b80*/  IABS R138, R0 ;  /* 0x00000000008a7213 */ /* 0x000fe20000000000 */
[----:B------:R-:W-:Y:S04]  /*4b90*/  HMMA.16816.F32.BF16 R32, R140, R146, R32 ;  /* 0x000000928c20723c */ /* 0x000fe80000041820 */
[C---:B------:R-:W-:Y:S01]  /*4ba0*/  @!P2 IADD3 R134, -R0.reuse, -0x20, RZ ;  /* 0xffffffe00086a810 */ /* 0x040fe20007ffe1ff */
[----:B------:R-:W2:Y:S01]  /*4bb0*/  I2F R133, R133 ;  /* 0x0000008500857306 */ /* 0x000ea20000201400 */
[C---:B------:R-:W-:Y:S02]  /*4bc0*/  IADD3 R139, R0.reuse, -0x19, RZ ;  /* 0xffffffe7008b7810 */ /* 0x040fe40007ffe0ff */
[C---:B------:R-:W-:Y:S04]  /*4bd0*/  IADD3 R142, R0.reuse, -0x10, RZ ;  /* 0xfffffff0008e7810 */ /* 0x040fe80007ffe0ff */
[C---:B------:R-:W-:Y:S02]  /*4be0*/  @!P0 IADD3 R132, -R0.reuse, 0x1, RZ ;  /* 0x0000000100848810 */ /* 0x040fe40007ffe1ff */
[C---:B------:R-:W-:Y:S01]  /*4bf0*/  IADD3 R141, R0.reuse, -0x11, RZ ;  /* 0xffffffef008d7810 */ /* 0x040fe20007ffe0ff */
[----:B------:R-:W3:Y:S01]  /*4c00*/  I2F R135, R134 ;  /* 0x0000008600877306 */ /* 0x000ee20000201400 */
[----:B------:R-:W-:Y:S02]  /*4c10*/  IADD3 R140, R0, -0x18, RZ ;  /* 0xffffffe8008c7810 */ /* 0x000fe40007ffe0ff */
[----:B------:R-:W-:Y:S01]  /*4c20*/  ISETP.GE.AND P6, PT, R142, RZ, PT ;  /* 0x000000ff8e00720c */ /* 0x000fe20003fc6270 */
[----:B-1----:R-:W-:Y:S01]  /*4c30*/  FFMA.FTZ R10, R137, -UR4, R10 ;  /* 0x80000004890a7c23 */ /* 0x002fe2000801000a */
[C---:B------:R-:W-:Y:S02]  /*4c40*/  IADD3 R137, R0.reuse, 0x7, RZ ;  /* 0x0000000700897810 */ /* 0x040fe40007ffe0ff */
[----:B------:R-:W-:Y:S02]  /*4c50*/  ISETP.GE.AND P5, PT, R141, RZ, PT ;  /* 0x000000ff8d00720c */ /* 0x000fe40003fa6270 */
[----:B------:R-:W-:Y:S01]  /*4c60*/  ISETP.GE.AND P3, PT, R137, RZ, PT ;  /* 0x000000ff8900720c */ /* 0x000fe20003f66270 */
[----:B------:R1:W1:Y:S01]  /*4c70*/  I2F R136, R132 ;  /* 0x0000008400887306 */ /* 0x0002620000201400 */
[C---:B--2---:R-:W-:Y:S02]  /*4c80*/  FFMA.FTZ R9, R133.reuse, -UR4, R9 ;  /* 0x8000000485097c23 */ /* 0x044fe40008010009 */
[----:B------:R-:W-:Y:S01]  /*4c90*/  FFMA.FTZ R15, R133, -UR4, R15 ;  /* 0x80000004850f7c23 */ /* 0x000fe2000801000f */
[C---:B------:R-:W-:Y:S02]  /*4ca0*/  IADD3 R133, R0.reuse, -0x9, RZ ;  /* 0xfffffff700857810 */ /* 0x040fe40007ffe0ff */
[C---:B------:R-:W-:Y:S04]  /*4cb0*/  @!P6 IADD3 R142, -R0.reuse, 0x10, RZ ;  /* 0x00000010008ee810 */ /* 0x040fe80007ffe1ff */
[----:B------:R-:W2:Y:S01]  /*4cc0*/  I2F R138, R138 ;  /* 0x0000008a008a7306 */ /* 0x000ea20000201400 */
[C---:B------:R-:W-:Y:S02]  /*4cd0*/  @!P5 IADD3 R141, -R0.reuse, 0x11, RZ ;  /* 0x00000011008dd810 */ /* 0x040fe40007ffe1ff */
[C---:B------:R-:W-:Y:S01]  /*4ce0*/  @!P3 IADD3 R137, -R0.reuse, -0x7, RZ ;  /* 0xfffffff90089b810 */ /* 0x040fe20007ffe1ff */
[C---:B---3--:R-:W-:Y:S01]  /*4cf0*/  FFMA.FTZ R8, R135.reuse, -UR4, R8 ;  /* 0x8000000487087c23 */ /* 0x048fe20008010008 */
[C---:B------:R-:W-:Y:S01]  /*4d00*/  IADD3 R134, R0.reuse, -0x8, RZ ;  /* 0xfffffff800867810 */ /* 0x040fe20007ffe0ff */
[----:B------:R-:W-:Y:S01]  /*4d10*/  FFMA.FTZ R14, R135, -UR4, R14 ;  /* 0x80000004870e7c23 */ /* 0x000fe2000801000e */
[----:B------:R-:W-:Y:S02]  /*4d20*/  IADD3 R135, R0, 0x10, RZ ;  /* 0x0000001000877810 */ /* 0x000fe40007ffe0ff */
[----:B------:R-:W-:Y:S01]  /*4d30*/  ISETP.GE.AND P0, PT, R134, RZ, PT ;  /* 0x000000ff8600720c */ /* 0x000fe20003f06270 */
[----:B------:R-:W3:Y:S01]  /*4d40*/  I2F R137, R137 ;  /* 0x0000008900897306 */ /* 0x000ee20000201400 */
[----:B------:R-:W-:Y:S02]  /*4d50*/  ISETP.GE.AND P3, PT, R139, RZ, PT ;  /* 0x000000ff8b00720c */ /* 0x000fe40003f66270 */
[----:B-1----:R-:W-:Y:S01]  /*4d60*/  IADD3 R132, R0, 0x27, RZ ;  /* 0x0000002700847810 */ /* 0x002fe20007ffe0ff */
[C---:B------:R-:W-:Y:S02]  /*4d70*/  FFMA.FTZ R5, R136.reuse, -UR4, R5 ;  /* 0x8000000488057c23 */ /* 0x040fe40008010005 */
[----:B------:R-:W-:Y:S01]  /*4d80*/  FFMA.FTZ R19, R136, -UR4, R19 ;  /* 0x8000000488137c23 */ /* 0x000fe20008010013 */
[----:B------:R-:W-:Y:S03]  /*4d90*/  ISETP.GE.AND P1, PT, R132, RZ, PT ;  /* 0x000000ff8400720c */ /* 0x000fe60003f26270 */
[----:B------:R-:W1:Y:S01]  /*4da0*/  I2F R142, R142 ;  /* 0x0000008e008e7306 */ /* 0x000e620000201400 */
[C---:B------:R-:W-:Y:S02]  /*4db0*/  IADD3 R136, R0.reuse, 0x17, RZ ;  /* 0x0000001700887810 */ /* 0x040fe40007ffe0ff */
[----:B------:R-:W-:Y:S01]  /*4dc0*/  @!P0 IADD3 R134, -R0, 0x8, RZ ;  /* 0x0000000800868810 */ /* 0x000fe20007ffe1ff */
[----:B--2---:R-:W-:Y:S01]  /*4dd0*/  FFMA.FTZ R4, R138, -UR4, R4 ;  /* 0x800000048a047c23 */ /* 0x004fe20008010004 */
[----:B------:R-:W-:Y:S01]  /*4de0*/  ISETP.GE.AND P2, PT, R136, RZ, PT ;  /* 0x000000ff8800720c */ /* 0x000fe20003f46270 */
[----:B------:R-:W-:Y:S01]  /*4df0*/  FFMA.FTZ R18, R138, -UR4, R18 ;  /* 0x800000048a127c23 */ /* 0x000fe20008010012 */
[C---:B------:R-:W-:Y:S02]  /*4e00*/  IADD3 R138, R0.reuse, 0x8, RZ ;  /* 0x00000008008a7810 */ /* 0x040fe40007ffe0ff */
[C---:B------:R-:W-:Y:S01]  /*4e10*/  @!P3 IADD3 R139, -R0.reuse, 0x19, RZ ;  /* 0x00000019008bb810 */ /* 0x040fe20007ffe1ff */
[----:B------:R-:W2:Y:S01]  /*4e20*/  I2F R144, R134 ;  /* 0x0000008600907306 */ /* 0x000ea20000201400 */
[----:B------:R-:W-:Y:S02]  /*4e30*/  @!P1 IADD3 R132, -R0, -0x27, RZ ;  /* 0xffffffd900849810 */ /* 0x000fe40007ffe1ff */
[----:B------:R-:W-:Y:S01]  /*4e40*/  ISETP.GE.AND P1, PT, R133, RZ, PT ;  /* 0x000000ff8500720c */ /* 0x000fe20003f26270 */
[C---:B---3--:R-:W-:Y:S01]  /*4e50*/  FFMA.FTZ R7, R137.reuse, -UR4, R7 ;  /* 0x8000000489077c23 */ /* 0x048fe20008010007 */
[----:B------:R-:W-:Y:S01]  /*4e60*/  ISETP.GE.AND P4, PT, R138, RZ, PT ;  /* 0x000000ff8a00720c */ /* 0x000fe20003f86270 */
[----:B------:R-:W-:Y:S02]  /*4e70*/  FFMA.FTZ R29, R137, -UR4, R29 ;  /* 0x80000004891d7c23 */ /* 0x000fe4000801001d */
[----:B------:R-:W-:Y:S02]  /*4e80*/  @!P2 IADD3 R136, -R0, -0x17, RZ ;  /* 0xffffffe90088a810 */ /* 0x000fe40007ffe1ff */
[----:B------:R3:W3:Y:S01]  /*4e90*/  I2F R210, R132 ;  /* 0x0000008400d27306 */ /* 0x0006e20000201400 */
[----:B-1----:R-:W-:Y:S05]  /*4ea0*/  FFMA.FTZ R20, R142, -UR4, R20 ;  /* 0x800000048e147c23 */ /* 0x002fea0008010014 */
[----:B------:R-:W-:Y:S01]  /*4eb0*/  @!P1 IADD3 R133, -R0, 0x9, RZ ;  /* 0x0000000900859810 */ /* 0x000fe20007ffe1ff */
[----:B------:R-:W-:Y:S01]  /*4ec0*/  FFMA.FTZ R34, R142, -UR4, R34 ;  /* 0x800000048e227c23 */ /* 0x000fe20008010022 */
[----:B------:R-:W-:Y:S02]  /*4ed0*/  ISETP.GE.AND P1, PT, R135, RZ, PT ;  /* 0x000000ff8700720c */ /* 0x000fe40003f26270 */
[----:B------:R-:W1:Y:S01]  /*4ee0*/  I2F R143, R133 ;  /* 0x00000085008f7306 */ /* 0x000e620000201400 */
[----:B------:R-:W-:Y:S02]  /*4ef0*/  @!P4 IADD3 R138, -R0, -0x8, RZ ;  /* 0xfffffff8008ac810 */ /* 0x000fe40007ffe1ff */
[----:B------:R-:W-:Y:S01]  /*4f00*/  ISETP.GE.AND P4, PT, R140, RZ, PT ;  /* 0x000000ff8c00720c */ /* 0x000fe20003f86270 */
[----:B--2---:R-:W-:Y:S01]  /*4f10*/  FFMA.FTZ R16, R144, -UR4, R16 ;  /* 0x8000000490107c23 */ /* 0x004fe20008010010 */
[----:B------:R-:W-:Y:S01]  /*4f20*/  IADD3 R134, R0, 0xf, RZ ;  /* 0x0000000f00867810 */ /* 0x000fe20007ffe0ff */
[----:B------:R-:W-:Y:S04]  /*4f30*/  FFMA.FTZ R22, R144, -UR4, R22 ;  /* 0x8000000490167c23 */ /* 0x000fe80008010016 */
[----:B------:R-:W2:Y:S01]  /*4f40*/  I2F R138, R138 ;  /* 0x0000008a008a7306 */ /* 0x000ea20000201400 */
[C---:B------:R-:W-:Y:S02]  /*4f50*/  @!P1 IADD3 R135, -R0.reuse, -0x10, RZ ;  /* 0xfffffff000879810 */ /* 0x040fe40007ffe1ff */
[----:B---3--:R-:W-:Y:S01]  /*4f60*/  IADD3 R132, R0, 0x18, RZ ;  /* 0x0000001800847810 */ /* 0x008fe20007ffe0ff */
[----:B------:R-:W-:Y:S02]  /*4f70*/  FFMA.FTZ R11, R210, -UR4, R11 ;  /* 0x80000004d20b7c23 */ /* 0x000fe4000801000b */
[----:B------:R-:W-:Y:S02]  /*4f80*/  @!P4 IADD3 R140, -R0, 0x18, RZ ;  /* 0x00000018008cc810 */ /* 0x000fe40007ffe1ff */
[----:B------:R-:W-:Y:S02]  /*4f90*/  ISETP.GE.AND P0, PT, R132, RZ, PT ;  /* 0x000000ff8400720c */ /* 0x000fe40003f06270 */
[----:B------:R-:W3:Y:S01]  /*4fa0*/  I2F R136, R136 ;  /* 0x0000008800887306 */ /* 0x000ee20000201400 */
[C---:B-1----:R-:W-:Y:S02]  /*4fb0*/  FFMA.FTZ R17, R143.reuse, -UR4, R17 ;  /* 0x800000048f117c23 */ /* 0x042fe40008010011 */
[----:B------:R-:W-:Y:S07]  /*4fc0*/  FFMA.FTZ R23, R143, -UR4, R23 ;  /* 0x800000048f177c23 */ /* 0x000fee0008010017 */
[----:B------:R-:W1:Y:S01]  /*4fd0*/  I2F R141, R141 ;  /* 0x0000008d008d7306 */ /* 0x000e620000201400 */
[----:B------:R-:W-:Y:S02]  /*4fe0*/  @!P0 IADD3 R132, -R0, -0x18, RZ ;  /* 0xffffffe800848810 */ /* 0x000fe40007ffe1ff */
[----:B------:R-:W-:Y:S01]  /*4ff0*/  ISETP.GE.AND P0, PT, R134, RZ, PT ;  /* 0x000000ff8600720c */ /* 0x000fe20003f06270 */
[C---:B--2---:R-:W-:Y:S02]  /*5000*/  FFMA.FTZ R6, R138.reuse, -UR4, R6 ;  /* 0x800000048a067c23 */ /* 0x044fe40008010006 */
[----:B------:R-:W-:Y:S04]  /*5010*/  FFMA.FTZ R28, R138, -UR4, R28 ;  /* 0x800000048a1c7c23 */ /* 0x000fe8000801001c */
[----:B------:R2:W2:Y:S01]  /*5020*/  I2F R145, R132 ;  /* 0x0000008400917306 */ /* 0x0004a20000201400 */
[----:B---3--:R-:W-:Y:S05]  /*5030*/  FFMA.FTZ R13, R136, -UR4, R13 ;  /* 0x80000004880d7c23 */ /* 0x008fea000801000d */
[----:B------:R-:W-:Y:S01]  /*5040*/  @!P0 IADD3 R134, -R0, -0xf, RZ ;  /* 0xfffffff100868810 */ /* 0x000fe20007ffe1ff */
[----:B------:R-:W-:Y:S03]  /*5050*/  FFMA.FTZ R27, R136, -UR4, R27 ;  /* 0x80000004881b7c23 */ /* 0x000fe6000801001b */
[----:B------:R-:W3:Y:S01]  /*5060*/  I2F R135, R135 ;  /* 0x0000008700877306 */ /* 0x000ee20000201400 */
[C---:B-1----:R-:W-:Y:S02]  /*5070*/  FFMA.FTZ R21, R141.reuse, -UR4, R21 ;  /* 0x800000048d157c23 */ /* 0x042fe40008010015 */
[----:B------:R-:W-:Y:S07]  /*5080*/  FFMA.FTZ R35, R141, -UR4, R35 ;  /* 0x800000048d237c23 */ /* 0x000fee0008010023 */
[----:B------:R-:W1:Y:S01]  /*5090*/  I2F R134, R134 ;  /* 0x0000008600867306 */ /* 0x000e620000201400 */
[----:B--2---:R-:W-:Y:S01]  /*50a0*/  IADD3 R132, P0, R214, UR17, RZ ;  /* 0x00000011d6847c10 */ /* 0x004fe2000ff1e0ff */
[C---:B------:R-:W-:Y:S02]  /*50b0*/  FFMA.FTZ R12, R145.reuse, -UR4, R12 ;  /* 0x80000004910c7c23 */ /* 0x040fe4000801000c */
[----:B------:R-:W-:Y:S01]  /*50c0*/  FFMA.FTZ R26, R145, -UR4, R26 ;  /* 0x80000004911a7c23 */ /* 0x000fe2000801001a */
[----:B----4-:R-:W-:Y:S05]  /*50d0*/  IADD3.X R133, R213, UR16, RZ, P0, !PT ;  /* 0x00000010d5857c10 */ /* 0x010fea00087fe4ff */
[----:B------:R-:W2:Y:S01]  /*50e0*/  I2F R140, R140 ;  /* 0x0000008c008c7306 */ /* 0x000ea20000201400 */
[----:B------:R-:W-:Y:S01]  /*50f0*/  PLOP3.LUT P0, PT, PT, PT, UP0, 0x80, 0x0 ;  /* 0x000000000000781c */ /* 0x000fe20003f0f008 */
[----:B-----5:R4:W5:Y:S01]  /*5100*/  LDG.E R146, [R132.64] ;  /* 0x0000000684927981 */ /* 0x020962000c1e1900 */
[C---:B---3--:R-:W-:Y:S02]  /*5110*/  FFMA.FTZ R24, R135.reuse, -UR4, R24 ;  /* 0x8000000487187c23 */ /* 0x048fe40008010018 */
[----:B------:R-:W-:Y:S01]  /*5120*/  FFMA.FTZ R30, R135, -UR4, R30 ;  /* 0x80000004871e7c23 */ /* 0x000fe2000801001e */
[----:B------:R4:W5:Y:S04]  /*5130*/  LDG.E R145, [R132.64+0x20] ;  /* 0x0000200684917981 */ /* 0x000968000c1e1900 */
[----:B------:R-:W3:Y:S01]  /*5140*/  I2F R139, R139 ;  /* 0x0000008b008b7306 */ /* 0x000ee20000201400 */
[----:B------:R4:W5:Y:S01]  /*5150*/  LDG.E R144, [R132.64+0x80] ;  /* 0x0000800684907981 */ /* 0x000962000c1e1900 */
[C---:B-1----:R-:W-:Y:S03]  /*5160*/  FFMA.FTZ R25, R134.reuse, -UR4, R25 ;  /* 0x8000000486197c23 */ /* 0x042fe60008010019 */
[----:B------:R4:W5:Y:S01]  /*5170*/  LDG.E R143, [R132.64+0xa0] ;  /* 0x0000a006848f7981 */ /* 0x000962000c1e1900 */
[----:B------:R-:W-:Y:S02]  /*5180*/  FFMA.FTZ R31, R134, -UR4, R31 ;  /* 0x80000004861f7c23 */ /* 0x000fe4000801001f */
[----:B--2---:R-:W-:Y:S02]  /*5190*/  FFMA.FTZ R32, R140, -UR4, R32 ;  /* 0x800000048c207c23 */ /* 0x004fe40008010020 */
[----:B---3--:R-:W-:Y:S01]  /*51a0*/  FFMA.FTZ R33, R139, -UR4, R33 ;  /* 0x800000048b217c23 */ /* 0x008fe20008010021 */
[----:B------:R-:W-:-:S05]  /*51b0*/  @!P0 BRA `(.L_x_232) ;  /* 0x0000009000008947 */ /* 0x000fca0003800000 */
        /* <DEDUP_REMOVED lines=9> */
.L_x_232:
[C---:B------:R-:W-:Y:S01]  /*5250*/  IADD3 R140, R208.reuse, 0x1, RZ ;  /* 0x00000001d08c7810 */ /* 0x040fe20007ffe0ff */
[----:B------:R-:W2:Y:S01]  /*5260*/  LDL R0, [R1+0x20] ;  /* 0x0000200001007983 */ /* 0x000ea20000100800 */
[C---:B------:R-:W-:Y:S01]  /*5270*/  IADD3 R139, R208.reuse, 0x8, RZ ;  /* 0x00000008d08b7810 */ /* 0x040fe20007ffe0ff */
[----:B------:R-:W-:Y:S01]  /*5280*/  UIADD3 UR10, -UR11, UR5, -UR13 ;  /* 0x000000050b0a7290 */ /* 0x000fe2000fffe90d */
[C---:B------:R-:W-:Y:S01]  /*5290*/  IADD3 R138, R208.reuse, 0x9, RZ ;  /* 0x00000009d08a7810 */ /* 0x040fe20007ffe0ff */
[----:B------:R-:W-:Y:S01]  /*52a0*/  UMOV UR12, UR11 ;  /* 0x0000000b000c7c82 */ /* 0x000fe20008000000 */
[C---:B------:R-:W-:Y:S02]  /*52b0*/  IADD3 R137, R208.reuse, 0x10, RZ ;  /* 0x00000010d0897810 */ /* 0x040fe40007ffe0ff */
[C---:B------:R-:W-:Y:S02]  /*52c0*/  IADD3 R136, R208.reuse, 0x11, RZ ;  /* 0x00000011d0887810 */ /* 0x040fe40007ffe0ff */
[C---:B------:R-:W-:Y:S02]  /*52d0*/  IADD3 R135, R208.reuse, 0x18, RZ ;  /* 0x00000018d0877810 */ /* 0x040fe40007ffe0ff */
[----:B------:R-:W-:Y:S02]  /*52e0*/  IADD3 R134, R208, 0x19, RZ ;  /* 0x00000019d0867810 */ /* 0x000fe40007ffe0ff */
[----:B--2-4-:R-:W-:Y:S01]  /*52f0*/  IADD3 R133, R0, UR9, RZ ;  /* 0x0000000900857c10 */ /* 0x014fe2000fffe0ff */
[----:B------:R-:W-:Y:S03]  /*5300*/  UIADD3 UR9, UR5, 0x1, -UR13 ;  /* 0x0000000105097890 */ /* 0x000fe6000fffe80d */
[C---:B------:R-:W-:Y:S01]  /*5310*/  IADD3 R132, R133.reuse, UR10, RZ ;  /* 0x0000000a85847c10 */ /* 0x040fe2000fffe0ff */
[----:B------:R-:W-:Y:S03]  /*5320*/  UIADD3 UR9, UR9, UR44, URZ ;  /* 0x0000002c09097290 */ /* 0x000fe6000fffe03f */
[----:B------:R-:W-:Y:S03]  /*5330*/  IMNMX R132, RZ, R132, !PT ;  /* 0x00000084ff847217 */ /* 0x000fe60007800200 */
[----:B------:R-:W-:Y:S02]  /*5340*/  IADD3 R0, R133, UR9, RZ ;  /* 0x0000000985007c10 */ /* 0x000fe4000fffe0ff */
[-C--:B------:R-:W-:Y:S02]  /*5350*/  ISETP.GE.AND P2, PT, R208, R132.reuse, PT ;  /* 0x00000084d000720c */ /* 0x080fe40003f46270 */
[----:B------:R-:W-:Y:S02]  /*5360*/  IMNMX R0, R0, UR5, PT ;  /* 0x0000000500007c17 */ /* 0x000fe4000b800200 */
[----:B------:R-:W-:Y:S02]  /*5370*/  ISETP.GE.AND P1, PT, R140, R132, PT ;  /* 0x000000848c00720c */ /* 0x000fe40003f26270 */
[----:B------:R-:W-:Y:S02]  /*5380*/  ISETP.GE.OR P2, PT, R208, R0, !P2 ;  /* 0x00000000d000720c */ /* 0x000fe40005746670 */
        /* <DEDUP_REMOVED lines=20> */
[----:B------:R-:W-:Y:S02]  /*54d0*/  ISETP.GE.AND P1, PT, R208, R132, PT ;  /* 0x00000084d000720c */ /* 0x000fe40003f26270 */
[----:B------:R-:W-:Y:S02]  /*54e0*/  FSEL R16, R16, -INF , !P0 ;  /* 0xff80000010107808 */ /* 0x000fe40004000000 */
[----:B------:R-:W-:Y:S02]  /*54f0*/  ISETP.GE.OR P1, PT, R208, R0, !P1 ;  /* 0x00000000d000720c */ /* 0x000fe40004f26670 */
        /* <DEDUP_REMOVED lines=26> */
[C---:B------:R-:W-:Y:S02]  /*56a0*/  ISETP.GE.AND P0, PT, R208.reuse, R132, PT ;  /* 0x00000084d000720c */ /* 0x040fe40003f06270 */
[----:B------:R-:W-:Y:S02]  /*56b0*/  IADD3 R133, R133, 0x28, RZ ;  /* 0x0000002885857810 */ /* 0x000fe40007ffe0ff */
[----:B------:R-:W-:Y:S02]  /*56c0*/  ISETP.GE.OR P0, PT, R208, R0, !P0 ;  /* 0x00000000d000720c */ /* 0x000fe40004706670 */
        /* <DEDUP_REMOVED lines=56> */
.L_x_233:
[----:B------:R-:W2:Y:S01]  /*5a50*/  LDL R0, [R1] ;  /* 0x0000000001007983 */ /* 0x000ea20000100800 */
[----:B------:R-:W-:Y:S03]  /*5a60*/  UISETP.GT.AND UP3, UPT, UR8, UR18, UPT ;  /* 0x000000120800728c */ /* 0x000fe6000bf64270 */
[----:B----4-:R-:W3:Y:S01]  /*5a70*/  LDL R133, [R1+0x4] ;  /* 0x0000040001857983 */ /* 0x010ee20000100800 */
[C---:B--2---:R-:W-:Y:S01]  /*5a80*/  FMUL.FTZ R132, R0.reuse, 1.4426950216293334961 ;  /* 0x3fb8aa3b00847820 */ /* 0x044fe20000410000 */
[----:B------:R-:W-:Y:S01]  /*5a90*/  FSETP.NEU.FTZ.AND P0, PT, R0, -INF , PT ;  /* 0xff8000000000780b */ /* 0x000fe20003f1d000 */
[C---:B---3--:R-:W-:Y:S03]  /*5aa0*/  FMUL.FTZ R0, R133.reuse, 1.4426950216293334961 ;  /* 0x3fb8aa3b85007820 */ /* 0x048fe60000410000 */
        /* <DEDUP_REMOVED lines=13> */
[C---:B-1----:R-:W-:Y:S09]  /*5b80*/  FMUL.FTZ R4, R249.reuse, 1.4426950216293334961 ;  /* 0x3fb8aa3bf9047820 */ /* 0x042ff20000410000 */
[----:B------:R-:W-:Y:S01]  /*5b90*/  MUFU.EX2 R242, R17 ;  /* 0x0000001100f27308 */ /* 0x000fe20000000800 */
[----:B--2---:R-:W-:Y:S01]  /*5ba0*/  FSEL R5, R0, RZ, P0 ;  /* 0x000000ff00057208 */ /* 0x004fe20000000000 */
        /* <DEDUP_REMOVED lines=43> */
[----:B------:R-:W-:Y:S04]  /*5e60*/  STS [R217+0x13400], R0 ;  /* 0x01340000d9007388 */ /* 0x000fe80000000800 */
[----:B------:R-:W-:Y:S01]  /*5e70*/  MUFU.EX2 R147, R10 ;  /* 0x0000000a00937308 */ /* 0x000fe20000000800 */
[----:B--2---:R-:W-:Y:S05]  /*5e80*/  F2FP.BF16.PACK_AB R4, R242, R244 ;  /* 0x000000f4f204723e */ /* 0x004fea00000010ff */
[----:B------:R-:W-:Y:S04]  /*5e90*/  STS [R217+0x13000], R4 ;  /* 0x01300004d9007388 */ /* 0x000fe80000000800 */
[----:B------:R-:W1:Y:S01]  /*5ea0*/  MUFU.EX2 R142, R11 ;  /* 0x0000000b008e7308 */ /* 0x000e620000000800 */
[----:B---3--:R-:W-:Y:S05]  /*5eb0*/  F2FP.BF16.PACK_AB R6, R210, R211 ;  /* 0x000000d3d206723e */ /* 0x008fea00000010ff */
[----:B------:R2:W-:Y:S04]  /*5ec0*/  STS [R218+0x14000], R6 ;  /* 0x01400006da007388 */ /* 0x0005e80000000800 */
[----:B------:R1:W-:Y:S10]  /*5ed0*/  MUFU.EX2 R240, R5 ;  /* 0x0000000500f07308 */ /* 0x0003f40000000800 */
[----:B------:R-:W-:Y:S10]  /*5ee0*/  MUFU.EX2 R227, R14 ;  /* 0x0000000e00e37308 */ /* 0x000ff40000000800 */
[----:B------:R-:W2:Y:S01]  /*5ef0*/  MUFU.EX2 R226, R15 ;  /* 0x0000000f00e27308 */ /* 0x000ea20000000800 */
[----:B-1----:R-:W-:Y:S05]  /*5f00*/  F2FP.BF16.PACK_AB R5, R142, R147 ;  /* 0x000000938e05723e */ /* 0x002fea00000010ff */
[----:B------:R1:W-:Y:S04]  /*5f10*/  STS [R218+0x14400], R5 ;  /* 0x01440005da007388 */ /* 0x0003e80000000800 */
[----:B------:R-:W-:Y:S10]  /*5f20*/  MUFU.EX2 R141, R12 ;  /* 0x0000000c008d7308 */ /* 0x000ff40000000800 */
[----:B------:R-:W3:Y:S01]  /*5f30*/  MUFU.EX2 R140, R13 ;  /* 0x0000000d008c7308 */ /* 0x000ee20000000800 */
[----:B--2---:R-:W-:Y:S05]  /*5f40*/  F2FP.BF16.PACK_AB R6, R226, R227 ;  /* 0x000000e3e206723e */ /* 0x004fea00000010ff */
[----:B------:R-:W-:Y:S04]  /*5f50*/  STS [R217+0x14400], R6 ;  /* 0x01440006d9007388 */ /* 0x000fe80000000800 */
[----:B------:R-:W-:Y:S10]  /*5f60*/  MUFU.EX2 R239, R20 ;  /* 0x0000001400ef7308 */ /* 0x000ff40000000800 */
[----:B------:R-:W1:Y:S01]  /*5f70*/  MUFU.EX2 R238, R21 ;  /* 0x0000001500ee7308 */ /* 0x000e620000000800 */
[----:B---3--:R-:W-:Y:S05]  /*5f80*/  F2FP.BF16.PACK_AB R7, R140, R141 ;  /* 0x0000008d8c07723e */ /* 0x008fea00000010ff */
[----:B------:R-:W-:Y:S04]  /*5f90*/  STS [R217+0x14000], R7 ;  /* 0x01400007d9007388 */ /* 0x000fe80000000800 */
[----:B------:R-:W-:Y:S10]  /*5fa0*/  MUFU.EX2 R237, R22 ;  /* 0x0000001600ed7308 */ /* 0x000ff40000000800 */
[----:B------:R-:W2:Y:S01]  /*5fb0*/  MUFU.EX2 R236, R23 ;  /* 0x0000001700ec7308 */ /* 0x000ea20000000800 */
[----:B-1----:R-:W-:Y:S05]  /*5fc0*/  F2FP.BF16.PACK_AB R5, R238, R239 ;  /* 0x000000efee05723e */ /* 0x002fea00000010ff */
[----:B------:R1:W-:Y:S04]  /*5fd0*/  STS [R219+0x13000], R5 ;  /* 0x01300005db007388 */ /* 0x0003e80000000800 */
[----:B------:R-:W-:Y:S10]  /*5fe0*/  MUFU.EX2 R247, R32 ;  /* 0x0000002000f77308 */ /* 0x000ff40000000800 */
[----:B------:R-:W3:Y:S01]  /*5ff0*/  MUFU.EX2 R243, R132 ;  /* 0x0000008400f37308 */ /* 0x000ee20000000800 */
[----:B--2---:R-:W-:Y:S05]  /*6000*/  F2FP.BF16.PACK_AB R4, R236, R237 ;  /* 0x000000edec04723e */ /* 0x004fea00000010ff */
[----:B------:R2:W-:Y:S04]  /*6010*/  STS [R219+0x13400], R4 ;  /* 0x01340004db007388 */ /* 0x0005e80000000800 */
[----:B------:R-:W1:Y:S10]  /*6020*/  MUFU.EX2 R241, R34 ;  /* 0x0000002200f17308 */ /* 0x000e740000000800 */
[----:B------:R-:W-:Y:S01]  /*6030*/  MUFU.EX2 R235, R24 ;  /* 0x0000001800eb7308 */ /* 0x000fe20000000800 */
[----:B---3--:R-:W-:Y:S05]  /*6040*/  F2FP.BF16.PACK_AB R0, R243, R247 ;  /* 0x000000f7f300723e */ /* 0x008fea00000010ff */
[----:B------:R3:W-:Y:S04]  /*6050*/  STS [R216+0x13000], R0 ;  /* 0x01300000d8007388 */ /* 0x0007e80000000800 */
[----:B------:R-:W4:Y:S01]  /*6060*/  MUFU.EX2 R233, R25 ;  /* 0x0000001900e97308 */ /* 0x000f220000000800 */
[----:B-1----:R-:W-:Y:S05]  /*6070*/  F2FP.BF16.PACK_AB R5, R240, R241 ;  /* 0x000000f1f005723e */ /* 0x002fea00000010ff */
[----:B------:R-:W-:Y:S04]  /*6080*/  STS [R216+0x13400], R5 ;  /* 0x01340005d8007388 */ /* 0x000fe80000000800 */
[----:B------:R-:W-:Y:S10]  /*6090*/  MUFU.EX2 R231, R26 ;  /* 0x0000001a00e77308 */ /* 0x000ff40000000800 */
[----:B------:R-:W1:Y:S01]  /*60a0*/  MUFU.EX2 R230, R27 ;  /* 0x0000001b00e67308 */ /* 0x000e620000000800 */
[----:B----4-:R-:W-:Y:S05]  /*60b0*/  F2FP.BF16.PACK_AB R7, R233, R235 ;  /* 0x000000ebe907723e */ /* 0x010fea00000010ff */
[----:B------:R-:W-:Y:S04]  /*60c0*/  STS [R219+0x14000], R7 ;  /* 0x01400007db007388 */ /* 0x000fe80000000800 */
[----:B------:R-:W2:Y:S10]  /*60d0*/  MUFU.EX2 R234, R28 ;  /* 0x0000001c00ea7308 */ /* 0x000eb40000000800 */
[----:B------:R-:W3:Y:S01]  /*60e0*/  MUFU.EX2 R229, R30 ;  /* 0x0000001e00e57308 */ /* 0x000ee20000000800 */
[----:B-1----:R-:W-:Y:S05]  /*60f0*/  F2FP.BF16.PACK_AB R6, R230, R231 ;  /* 0x000000e7e606723e */ /* 0x002fea00000010ff */
[----:B------:R-:W-:Y:S01]  /*6100*/  STS [R219+0x14400], R6 ;  /* 0x01440006db007388 */ /* 0x000fe20000000800 */
[----:B--2---:R-:W-:Y:S05]  /*6110*/  F2FP.BF16.PACK_AB R4, R232, R234 ;  /* 0x000000eae804723e */ /* 0x004fea00000010ff */
[----:B------:R-:W-:Y:S01]  /*6120*/  STS [R216+0x14000], R4 ;  /* 0x01400004d8007388 */ /* 0x000fe20000000800 */
[----:B---3--:R-:W-:Y:S05]  /*6130*/  F2FP.BF16.PACK_AB R0, R228, R229 ;  /* 0x000000e5e400723e */ /* 0x008fea00000010ff */
        /* <DEDUP_REMOVED lines=136> */
[C---:B------:R-:W-:Y:S02]  /*69c0*/  LEA R222, P4, R4.reuse, R222, 0x1 ;  /* 0x000000de04de7211 */ /* 0x040fe400078808ff */
        /* <DEDUP_REMOVED lines=10> */
[----:B------:R-:W-:Y:S01]  /*6a70*/  IADD3 R196, R196, UR9, RZ ;  /* 0x00000009c4c47c10 */ /* 0x000fe2000fffe0ff */
[----:B------:R-:W-:Y:S02]  /*6a80*/  IMAD.MOV.U32 R248, RZ, RZ, R0 ;  /* 0x000000fffff87224 */ /* 0x000fe400078e0000 */
[----:B------:R1:W-:Y:S04]  /*6a90*/  @P3 STS [R209+0x8], RZ ;  /* 0x000008ffd1003388 */ /* 0x0003e80000000800 */
        /* <DEDUP_REMOVED lines=8> */
[----:B------:R1:W-:Y:S01]  /*6b20*/  @P2 STS [R209+0x100c], RZ ;  /* 0x00100cffd1002388 */ /* 0x0003e20000000800 */
[----:B--2---:R-:W-:Y:S02]  /*6b30*/  @!P2 IMAD.MOV.U32 R4, RZ, RZ, R222 ;  /* 0x000000ffff04a224 */ /* 0x004fe400078e00de */
[----:B------:R-:W-:Y:S05]  /*6b40*/  @!P2 IMAD.MOV.U32 R5, RZ, RZ, R220 ;  /* 0x000000ffff05a224 */ /* 0x000fea00078e00dc */
        /* <DEDUP_REMOVED lines=14> */
[----:B------:R-:W0:Y:S02]  /*6c30*/  LDGDEPBAR ;  /* 0x00000000000079af */ /* 0x000e240000000000 */
.L_x_234:
        /* <DEDUP_REMOVED lines=138> */
.L_x_235:
        /* <DEDUP_REMOVED lines=25> */
[----:B------:R3:W4:Y:S01]  /*7670*/  LDL R142, [R1] ;  /* 0x00000000018e7983 */ /* 0x0007220000100800 */
[C---:B-1----:R-:W-:Y:S08]  /*7680*/  HMMA.16816.F32.BF16 R4, R24.reuse, R8, RZ ;  /* 0x000000081804723c */ /* 0x042ff000000418ff */
[C---:B------:R-:W-:Y:S08]  /*7690*/  HMMA.16816.F32.BF16 R8, R24.reuse, R10, RZ ;  /* 0x0000000a1808723c */ /* 0x040ff000000418ff */
[C---:B--2---:R-:W-:Y:S08]  /*76a0*/  HMMA.16816.F32.BF16 R12, R24.reuse, R16, RZ ;  /* 0x00000010180c723c */ /* 0x044ff000000418ff */
[C---:B------:R-:W-:Y:S08]  /*76b0*/  HMMA.16816.F32.BF16 R16, R24.reuse, R18, RZ ;  /* 0x000000121810723c */ /* 0x040ff000000418ff */
[C---:B---3--:R-:W-:Y:S08]  /*76c0*/  HMMA.16816.F32.BF16 R20, R24.reuse, R28, RZ ;  /* 0x0000001c1814723c */ /* 0x048ff000000418ff */
[----:B------:R-:W-:Y:S01]  /*76d0*/  HMMA.16816.F32.BF16 R24, R24, R30, RZ ;  /* 0x0000001e1818723c */ /* 0x000fe200000418ff */
[----:B------:R-:W1:Y:S07]  /*76e0*/  LDSM.16.MT88.4 R28, [R0+0xd400] ;  /* 0x00d40000001c783b */ /* 0x000e6e0000004200 */
[C---:B------:R-:W-:Y:S08]  /*76f0*/  HMMA.16816.F32.BF16 R4, R32.reuse, R132, R4 ;  /* 0x000000842004723c */ /* 0x040ff00000041804 */
[C---:B------:R-:W-:Y:S01]  /*7700*/  HMMA.16816.F32.BF16 R8, R32.reuse, R134, R8 ;  /* 0x000000862008723c */ /* 0x040fe20000041808 */
[----:B------:R-:W-:Y:S07]  /*7710*/  LDSM.16.M88.4 R132, [R204] ;  /* 0x00000000cc84783b */ /* 0x000fee0000000200 */
[C---:B------:R-:W-:Y:S08]  /*7720*/  HMMA.16816.F32.BF16 R12, R32.reuse, R136, R12 ;  /* 0x00000088200c723c */ /* 0x040ff0000004180c */
[C---:B------:R-:W-:Y:S01]  /*7730*/  HMMA.16816.F32.BF16 R16, R32.reuse, R138, R16 ;  /* 0x0000008a2010723c */ /* 0x040fe20000041810 */
[----:B------:R-:W2:Y:S07]  /*7740*/  LDSM.16.MT88.4 R136, [R0+0x9800] ;  /* 0x009800000088783b */ /* 0x000eae0000004200 */
        /* <DEDUP_REMOVED lines=9> */
[----:B------:R-:W1:Y:S07]  /*77e0*/  LDSM.16.M88.4 R28, [R203] ;  /* 0x00000000cb1c783b */ /* 0x000e6e0000000200 */
        /* <DEDUP_REMOVED lines=43> */
[----:B------:R3:W4:Y:S03]  /*7aa0*/  LDSM.16.MT88.4 R132, [R0+0xec00] ;  /* 0x00ec00000084783b */ /* 0x0007260000004200 */
[C---:B-1----:R-:W-:Y:S01]  /*7ab0*/  HMMA.16816.F32.BF16 R4, R28.reuse, R136, R4 ;  /* 0x000000881c04723c */ /* 0x042fe20000041804 */
[----:B---3--:R-:W-:Y:S04]  /*7ac0*/  IMAD.MOV.U32 R0, RZ, RZ, c[0x0][0x22c] ;  /* 0x00008b00ff007624 */ /* 0x008fe800078e00ff */
[----:B------:R-:W-:Y:S03]  /*7ad0*/  IMAD R0, R0, c[0x0][0x1c0], RZ ;  /* 0x0000700000007a24 */ /* 0x000fe600078e02ff */
[C---:B------:R-:W-:Y:S01]  /*7ae0*/  HMMA.16816.F32.BF16 R8, R28.reuse, R138, R8 ;  /* 0x0000008a1c08723c */ /* 0x040fe20000041808 */
[----:B------:R-:W3:Y:S03]  /*7af0*/  LDL R139, [R1+0x14] ;  /* 0x00001400018b7983 */ /* 0x000ee60000100800 */
[----:B------:R-:W-:Y:S01]  /*7b00*/  IMAD R0, R0, 0x30, RZ ;  /* 0x0000003000007824 */ /* 0x000fe200078e02ff */
[----:B------:R-:W3:Y:S03]  /*7b10*/  LDL R138, [R1+0x1c] ;  /* 0x00001c00018a7983 */ /* 0x000ee60000100800 */
[C---:B--2---:R-:W-:Y:S07]  /*7b20*/  HMMA.16816.F32.BF16 R12, R28.reuse, R32, R12 ;  /* 0x000000201c0c723c */ /* 0x044fee000004180c */
[----:B------:R-:W-:Y:S01]  /*7b30*/  IMAD.MOV.U32 R32, RZ, RZ, R212 ;  /* 0x000000ffff207224 */ /* 0x000fe200078e00d4 */
[C---:B------:R-:W-:Y:S04]  /*7b40*/  HMMA.16816.F32.BF16 R16, R28.reuse, R34, R16 ;  /* 0x000000221c10723c */ /* 0x040fe80000041810 */
[----:B------:R-:W-:Y:S03]  /*7b50*/  IMAD.MOV.U32 R33, RZ, RZ, R211 ;  /* 0x000000ffff217224 */ /* 0x000fe600078e00d3 */
[----:B----4-:R-:W-:Y:S01]  /*7b60*/  @P0 IADD3 R34, P2, R145, UR15, RZ ;  /* 0x0000000f91220c10 */ /* 0x010fe2000ff5e0ff */
[C---:B------:R-:W-:Y:S01]  /*7b70*/  HMMA.16816.F32.BF16 R20, R28.reuse, R132, R20 ;  /* 0x000000841c14723c */ /* 0x040fe20000041814 */
[----:B------:R-:W-:Y:S01]  /*7b80*/  IMAD.MOV.U32 R145, RZ, RZ, c[0x0][0x22c] ;  /* 0x00008b00ff917624 */ /* 0x000fe200078e00ff */
[----:B------:R-:W-:Y:S02]  /*7b90*/  @UP3 UIADD3 UR15, UP1, UR15, -0x100, URZ ;  /* 0xffffff000f0f3890 */ /* 0x000fe4000ff3e03f */
[----:B------:R-:W-:Y:S01]  /*7ba0*/  @P0 IADD3.X R35, R144, UR14, RZ, P2, !PT ;  /* 0x0000000e90230c10 */ /* 0x000fe200097fe4ff */
[----:B------:R-:W-:Y:S01]  /*7bb0*/  IMAD R145, R145, c[0x0][0x1c0], RZ ;  /* 0x0000700091917a24 */ /* 0x000fe200078e02ff */
[----:B------:R-:W-:Y:S01]  /*7bc0*/  @UP3 UIADD3.X UR14, UR14, -0x1, URZ, UP1, !UPT ;  /* 0xffffffff0e0e3890 */ /* 0x000fe20008ffe43f */
[CC--:B------:R-:W-:Y:S01]  /*7bd0*/  LEA R132, P1, R140.reuse, R32.reuse, 0x2 ;  /* 0x000000208c847211 */ /* 0x0c0fe200078210ff */
[----:B------:R-:W-:Y:S01]  /*7be0*/  HMMA.16816.F32.BF16 R24, R28, R134, R24 ;  /* 0x000000861c18723c */ /* 0x000fe20000041818 */
[----:B------:R1:W2:Y:S03]  /*7bf0*/  @P0 LDG.E R141, [R34.64+0x20] ;  /* 0x00002006228d0981 */ /* 0x0002a6000c1e1900 */
[----:B------:R-:W-:Y:S01]  /*7c00*/  IMAD R145, R145, 0x18, RZ ;  /* 0x0000001891917824 */ /* 0x000fe200078e02ff */
[----:B------:R1:W4:Y:S01]  /*7c10*/  @P0 LDG.E R142, [R34.64] ;  /* 0x00000006228e0981 */ /* 0x000322000c1e1900 */
[-C--:B------:R-:W-:Y:S01]  /*7c20*/  LEA.HI.X.SX32 R133, R140, R33.reuse, 0x2, P1 ;  /* 0x000000218c857211 */ /* 0x080fe200008f16ff */
[----:B------:R-:W-:Y:S02]  /*7c30*/  IMAD.MOV.U32 R144, RZ, RZ, c[0x0][0x22c] ;  /* 0x00008b00ff907624 */ /* 0x000fe400078e00ff */
[----:B------:R1:W5:Y:S03]  /*7c40*/  @P0 LDG.E R249, [R34.64+0x80] ;  /* 0x0000800622f90981 */ /* 0x000366000c1e1900 */
[----:B------:R-:W-:Y:S01]  /*7c50*/  IMAD R144, R144, c[0x0][0x1c0], RZ ;  /* 0x0000700090907a24 */ /* 0x000fe200078e02ff */
[----:B------:R1:W5:Y:S03]  /*7c60*/  @P0 LDG.E R252, [R34.64+0xa0] ;  /* 0x0000a00622fc0981 */ /* 0x000366000c1e1900 */
[----:B------:R-:W-:Y:S01]  /*7c70*/  IMAD.SHL.U32 R144, R144, 0x20, RZ ;  /* 0x0000002090907824 */ /* 0x000fe200078e00ff */
[----:B------:R1:W-:Y:S04]  /*7c80*/  RED.E.ADD.F32.FTZ.RN.STRONG.GPU [R32.64], R4 ;  /* 0x000000042000798e */ /* 0x0003e8000c10e786 */
[----:B------:R1:W-:Y:S02]  /*7c90*/  RED.E.ADD.F32.FTZ.RN.STRONG.GPU [R132.64], R5 ;  /* 0x000000058400798e */ /* 0x0003e4000c10e786 */
[CC--:B-1----:R-:W-:Y:S04]  /*7ca0*/  LEA R34, P1, R145.reuse, R32.reuse, 0x2 ;  /* 0x0000002091227211 */ /* 0x0c2fe800078210ff */
[-C--:B------:R-:W-:Y:S01]  /*7cb0*/  LEA.HI.X.SX32 R35, R145, R33.reuse, 0x2, P1 ;  /* 0x0000002191237211 */ /* 0x080fe200008f16ff */
[----:B------:R-:W-:Y:S01]  /*7cc0*/  IMAD.MOV.U32 R145, RZ, RZ, c[0x0][0x22c] ;  /* 0x00008b00ff917624 */ /* 0x000fe200078e00ff */
[CC--:B------:R-:W-:Y:S03]  /*7cd0*/  LEA R4, P1, R0.reuse, R32.reuse, 0x2 ;  /* 0x0000002000047211 */ /* 0x0c0fe600078210ff */
[----:B------:R-:W-:Y:S01]  /*7ce0*/  IMAD R145, R145, c[0x0][0x1c0], RZ ;  /* 0x0000700091917a24 */ /* 0x000fe200078e02ff */
[-C--:B------:R-:W-:Y:S03]  /*7cf0*/  LEA.HI.X.SX32 R5, R0, R33.reuse, 0x2, P1 ;  /* 0x0000002100057211 */ /* 0x080fe600008f16ff */
[----:B------:R-:W-:Y:S01]  /*7d00*/  IMAD R145, R145, 0x38, RZ ;  /* 0x0000003891917824 */ /* 0x000fe200078e02ff */
[----:B--2---:R1:W-:Y:S04]  /*7d10*/  @P0 STL [R1+0x4], R141 ;  /* 0x0000048d01000387 */ /* 0x0043e80000100800 */
[----:B----4-:R2:W-:Y:S04]  /*7d20*/  @P0 STL [R1], R142 ;  /* 0x0000008e01000387 */ /* 0x0105e80000100800 */
[----:B------:R-:W4:Y:S01]  /*7d30*/  LDL R0, [R1+0x18] ;  /* 0x0000180001007983 */ /* 0x000f220000100800 */
[----:B-1----:R-:W-:Y:S04]  /*7d40*/  IMAD.MOV.U32 R141, RZ, RZ, c[0x0][0x22c] ;  /* 0x00008b00ff8d7624 */ /* 0x002fe800078e00ff */
[----:B------:R-:W-:Y:S02]  /*7d50*/  IMAD R141, R141, c[0x0][0x1c0], RZ ;  /* 0x000070008d8d7a24 */ /* 0x000fe400078e02ff */
[----:B--2---:R-:W-:Y:S02]  /*7d60*/  IMAD.MOV.U32 R142, RZ, RZ, c[0x0][0x22c] ;  /* 0x00008b00ff8e7624 */ /* 0x004fe400078e00ff */
[----:B------:R-:W-:Y:S02]  /*7d70*/  IMAD.SHL.U32 R141, R141, 0x10, RZ ;  /* 0x000000108d8d7824 */ /* 0x000fe400078e00ff */
[----:B------:R-:W-:Y:S03]  /*7d80*/  IMAD R142, R142, c[0x0][0x1c0], RZ ;  /* 0x000070008e8e7a24 */ /* 0x000fe600078e02ff */
[CC--:B------:R-:W-:Y:S01]  /*7d90*/  LEA R136, P0, R141.reuse, R32.reuse, 0x2 ;  /* 0x000000208d887211 */ /* 0x0c0fe200078010ff */
[----:B------:R-:W-:Y:S01]  /*7da0*/  IMAD R142, R142, 0x28, RZ ;  /* 0x000000288e8e7824 */ /* 0x000fe200078e02ff */
[C---:B------:R-:W-:Y:S02]  /*7db0*/  IADD3 R134, R141.reuse, 0x40, RZ ;  /* 0x000000408d867810 */ /* 0x040fe40007ffe0ff */
[-C--:B------:R-:W-:Y:S02]  /*7dc0*/  LEA.HI.X.SX32 R137, R141, R33.reuse, 0x2, P0 ;  /* 0x000000218d897211 */ /* 0x080fe400000f16ff */
[-C--:B------:R-:W-:Y:S02]  /*7dd0*/  LEA R30, P0, R144, R32.reuse, 0x2 ;  /* 0x00000020901e7211 */ /* 0x080fe400078010ff */
[-C--:B------:R-:W-:Y:S01]  /*7de0*/  LEA R28, P2, R142, R32.reuse, 0x2 ;  /* 0x000000208e1c7211 */ /* 0x080fe200078410ff */
[----:B------:R1:W-:Y:S01]  /*7df0*/  RED.E.ADD.F32.FTZ.RN.STRONG.GPU [R136.64], R6 ;  /* 0x000000068800798e */ /* 0x0003e2000c10e786 */
[-C--:B------:R-:W-:Y:S01]  /*7e00*/  LEA.HI.X.SX32 R31, R144, R33.reuse, 0x2, P0 ;  /* 0x00000021901f7211 */ /* 0x080fe200000f16ff */
[----:B------:R-:W-:Y:S01]  /*7e10*/  IMAD.MOV.U32 R144, RZ, RZ, c[0x0][0x22c] ;  /* 0x00008b00ff907624 */ /* 0x000fe200078e00ff */
[-C--:B------:R-:W-:Y:S01]  /*7e20*/  LEA.HI.X.SX32 R29, R142, R33.reuse, 0x2, P2 ;  /* 0x000000218e1d7211 */ /* 0x080fe200010f16ff */
[----:B------:R2:W-:Y:S01]  /*7e30*/  RED.E.ADD.F32.FTZ.RN.STRONG.GPU [R34.64], R7 ;  /* 0x000000072200798e */ /* 0x0005e2000c10e786 */
[----:B------:R-:W-:Y:S02]  /*7e40*/  IMAD.MOV.U32 R142, RZ, RZ, c[0x0][0x22c] ;  /* 0x00008b00ff8e7624 */ /* 0x000fe400078e00ff */
[----:B------:R-:W-:Y:S01]  /*7e50*/  IMAD R144, R144, c[0x0][0x1c0], RZ ;  /* 0x0000700090907a24 */ /* 0x000fe200078e02ff */
[----:B------:R3:W-:Y:S01]  /*7e60*/  RED.E.ADD.F32.FTZ.RN.STRONG.GPU [R30.64], R8 ;  /* 0x000000081e00798e */ /* 0x0007e2000c10e786 */
[----:B------:R-:W-:Y:S02]  /*7e70*/  IMAD R142, R142, c[0x0][0x1c0], RZ ;  /* 0x000070008e8e7a24 */ /* 0x000fe400078e02ff */
[----:B------:R-:W-:Y:S01]  /*7e80*/  IMAD.SHL.U32 R144, R144, 0x10, RZ ;  /* 0x0000001090907824 */ /* 0x000fe200078e00ff */
[----:B------:R-:W-:Y:S01]  /*7e90*/  RED.E.ADD.F32.FTZ.RN.STRONG.GPU [R28.64], R9 ;  /* 0x000000091c00798e */ /* 0x000fe2000c10e786 */
[----:B------:R-:W-:Y:S03]  /*7ea0*/  IMAD.SHL.U32 R142, R142, 0x10, RZ ;  /* 0x000000108e8e7824 */ /* 0x000fe600078e00ff */
[----:B------:R3:W-:Y:S02]  /*7eb0*/  RED.E.ADD.F32.FTZ.RN.STRONG.GPU [R4.64], R10 ;  /* 0x0000000a0400798e */ /* 0x0007e4000c10e786 */
[----:B------:R-:W-:Y:S02]  /*7ec0*/  IADD3 R142, R142, 0x20, RZ ;  /* 0x000000208e8e7810 */ /* 0x000fe40007ffe0ff */
[CC--:B-1----:R-:W-:Y:S01]  /*7ed0*/  LEA R6, P0, R145.reuse, R32.reuse, 0x2 ;  /* 0x0000002091067211 */ /* 0x0c2fe200078010ff */
[----:B--2---:R-:W2:Y:S03]  /*7ee0*/  LDL R34, [R1+0x10] ;  /* 0x0000100001227983 */ /* 0x004ea60000100800 */
[-C--:B------:R-:W-:Y:S02]  /*7ef0*/  LEA.HI.X.SX32 R7, R145, R33.reuse, 0x2, P0 ;  /* 0x0000002191077211 */ /* 0x080fe400000f16ff */
[----:B------:R-:W-:Y:S02]  /*7f00*/  IADD3 R145, R144, 0x20, RZ ;  /* 0x0000002090917810 */ /* 0x000fe40007ffe0ff */
[C---:B---3--:R-:W-:Y:S01]  /*7f10*/  IADD3 R31, R141.reuse, 0x40, RZ ;  /* 0x000000408d1f7810 */ /* 0x048fe20007ffe0ff */
[----:B------:R1:W-:Y:S01]  /*7f20*/  RED.E.ADD.F32.FTZ.RN.STRONG.GPU [R6.64], R11 ;  /* 0x0000000b0600798e */ /* 0x0003e2000c10e786 */
[C---:B------:R-:W-:Y:S01]  /*7f30*/  IADD3 R30, R141.reuse, 0x40, RZ ;  /* 0x000000408d1e7810 */ /* 0x040fe20007ffe0ff */
[----:B------:R-:W-:Y:S01]  /*7f40*/  IMAD.IADD R145, R146, 0x1, R145 ;  /* 0x0000000192917824 */ /* 0x000fe200078e0291 */
[----:B------:R-:W-:Y:S01]  /*7f50*/  IADD3 R35, R141, 0x40, RZ ;  /* 0x000000408d237810 */ /* 0x000fe20007ffe0ff */
[----:B------:R3:W-:Y:S01]  /*7f60*/  RED.E.ADD.F32.FTZ.RN.STRONG.GPU [R32.64+0x80], R12 ;  /* 0x0000800c2000798e */ /* 0x0007e2000c10e786 */
[----:B------:R-:W-:Y:S01]  /*7f70*/  IMAD.IADD R31, R140, 0x1, R31 ;  /* 0x000000018c1f7824 */ /* 0x000fe200078e021f */
[-C--:B------:R-:W-:Y:S01]  /*7f80*/  LEA R4, P0, R142, R32.reuse, 0x2 ;  /* 0x000000208e047211 */ /* 0x080fe200078010ff */
[C---:B------:R-:W-:Y:S01]  /*7f90*/  IMAD.IADD R30, R140.reuse, 0x1, R30 ;  /* 0x000000018c1e7824 */ /* 0x040fe200078e021e */
[----:B------:R-:W-:Y:S01]  /*7fa0*/  RED.E.ADD.F32.FTZ.RN.STRONG.GPU [R132.64+0x80], R13 ;  /* 0x0000800d8400798e */ /* 0x000fe2000c10e786 */
[CC--:B------:R-:W-:Y:S01]  /*7fb0*/  LEA R28, P1, R145.reuse, R32.reuse, 0x2 ;  /* 0x00000020911c7211 */ /* 0x0c0fe200078210ff */
[----:B------:R-:W-:Y:S01]  /*7fc0*/  IMAD.IADD R35, R140, 0x1, R35 ;  /* 0x000000018c237824 */ /* 0x000fe200078e0223 */
[-C--:B------:R-:W-:Y:S01]  /*7fd0*/  LEA.HI.X.SX32 R5, R142, R33.reuse, 0x2, P0 ;  /* 0x000000218e057211 */ /* 0x080fe200000f16ff */
[----:B------:R-:W-:Y:S01]  /*7fe0*/  IMAD.IADD R30, R140, 0x1, R30 ;  /* 0x000000018c1e7824 */ /* 0x000fe200078e021e */
[----:B------:R-:W-:Y:S01]  /*7ff0*/  IADD3 R142, R144, 0x20, RZ ;  /* 0x00000020908e7810 */ /* 0x000fe20007ffe0ff */
[----:B------:R-:W-:Y:S01]  /*8000*/  IMAD.IADD R35, R140, 0x1, R35 ;  /* 0x000000018c237824 */ /* 0x000fe200078e0223 */
[----:B------:R-:W-:Y:S01]  /*8010*/  IADD3 R144, R144, 0x20, RZ ;  /* 0x0000002090907810 */ /* 0x000fe20007ffe0ff */
[----:B------:R3:W-:Y:S01]  /*8020*/  RED.E.ADD.F32.FTZ.RN.STRONG.GPU [R4.64], R14 ;  /* 0x0000000e0400798e */ /* 0x0007e2000c10e786 */
[-C--:B------:R-:W-:Y:S01]  /*8030*/  LEA.HI.X.SX32 R29, R145, R33.reuse, 0x2, P1 ;  /* 0x00000021911d7211 */ /* 0x080fe200008f16ff */
[C---:B------:R-:W-:Y:S02]  /*8040*/  IMAD.IADD R142, R146.reuse, 0x1, R142 ;  /* 0x00000001928e7824 */ /* 0x040fe400078e028e */
[C---:B------:R-:W-:Y:S02]  /*8050*/  IMAD.IADD R144, R146.reuse, 0x1, R144 ;  /* 0x0000000192907824 */ /* 0x040fe400078e0290 */
[C---:B------:R-:W-:Y:S01]  /*8060*/  IMAD.IADD R142, R146.reuse, 0x1, R142 ;  /* 0x00000001928e7824 */ /* 0x040fe200078e028e */
[----:B------:R3:W-:Y:S01]  /*8070*/  RED.E.ADD.F32.FTZ.RN.STRONG.GPU [R28.64], R15 ;  /* 0x0000000f1c00798e */ /* 0x0007e2000c10e786 */
[C---:B------:R-:W-:Y:S02]  /*8080*/  IMAD.IADD R144, R146.reuse, 0x1, R144 ;  /* 0x0000000192907824 */ /* 0x040fe400078e0290 */
[----:B------:R-:W-:Y:S01]  /*8090*/  IMAD.IADD R142, R146, 0x1, R142 ;  /* 0x00000001928e7824 */ /* 0x000fe200078e028e */
[CC--:B-1----:R-:W-:Y:S01]  /*80a0*/  LEA R6, P1, R139.reuse, R32.reuse, 0x2 ;  /* 0x000000208b067211 */ /* 0x0c2fe200078210ff */
[----:B------:R-:W-:Y:S01]  /*80b0*/  IMAD.IADD R35, R140, 0x1, R35 ;  /* 0x000000018c237824 */ /* 0x000fe200078e0223 */
[-C--:B------:R-:W-:Y:S02]  /*80c0*/  LEA R10, P0, R144, R32.reuse, 0x2 ;  /* 0x00000020900a7211 */ /* 0x080fe400078010ff */
[-C--:B------:R-:W-:Y:S02]  /*80d0*/  LEA R8, P2, R142, R32.reuse, 0x2 ;  /* 0x000000208e087211 */ /* 0x080fe400078410ff */
[-C--:B------:R-:W-:Y:S02]  /*80e0*/  LEA.HI.X.SX32 R11, R144, R33.reuse, 0x2, P0 ;  /* 0x00000021900b7211 */ /* 0x080fe400000f16ff */
[-C--:B------:R-:W-:Y:S02]  /*80f0*/  LEA.HI.X.SX32 R9, R142, R33.reuse, 0x2, P2 ;  /* 0x000000218e097211 */ /* 0x080fe400010f16ff */
[-C--:B------:R-:W-:Y:S01]  /*8100*/  LEA.HI.X.SX32 R7, R139, R33.reuse, 0x2, P1 ;  /* 0x000000218b077211 */ /* 0x080fe200008f16ff */
[----:B------:R1:W-:Y:S01]  /*8110*/  RED.E.ADD.F32.FTZ.RN.STRONG.GPU [R10.64], R16 ;  /* 0x000000100a00798e */ /* 0x0003e2000c10e786 */
[CC--:B---3--:R-:W-:Y:S03]  /*8120*/  LEA R12, P4, R31.reuse, R32.reuse, 0x2 ;  /* 0x000000201f0c7211 */ /* 0x0c8fe600078810ff */
[----:B------:R3:W-:Y:S01]  /*8130*/  RED.E.ADD.F32.FTZ.RN.STRONG.GPU [R8.64], R17 ;  /* 0x000000110800798e */ /* 0x0007e2000c10e786 */
[-C--:B------:R-:W-:Y:S02]  /*8140*/  LEA R4, P0, R138, R32.reuse, 0x2 ;  /* 0x000000208a047211 */ /* 0x080fe400078010ff */
[-C--:B------:R-:W-:Y:S01]  /*8150*/  LEA R14, P5, R134, R32.reuse, 0x2 ;  /* 0x00000020860e7211 */ /* 0x080fe200078a10ff */
[----:B------:R-:W-:Y:S01]  /*8160*/  RED.E.ADD.F32.FTZ.RN.STRONG.GPU [R6.64], R18 ;  /* 0x000000120600798e */ /* 0x000fe2000c10e786 */
[-C--:B------:R-:W-:Y:S02]  /*8170*/  LEA.HI.X.SX32 R5, R138, R33.reuse, 0x2, P0 ;  /* 0x000000218a057211 */ /* 0x080fe400000f16ff */
[-C--:B------:R-:W-:Y:S01]  /*8180*/  LEA.HI.X.SX32 R13, R31, R33.reuse, 0x2, P4 ;  /* 0x000000211f0d7211 */ /* 0x080fe200020f16ff */
[----:B------:R-:W-:Y:S01]  /*8190*/  LDSM.16.MT88.4 R136, [R2+0x12800] ;  /* 0x012800000288783b */ /* 0x000fe20000004200 */
[-C--:B------:R-:W-:Y:S03]  /*81a0*/  LEA.HI.X.SX32 R15, R134, R33.reuse, 0x2, P5 ;  /* 0x00000021860f7211 */ /* 0x080fe600028f16ff */
[----:B------:R4:W-:Y:S04]  /*81b0*/  RED.E.ADD.F32.FTZ.RN.STRONG.GPU [R4.64], R19 ;  /* 0x000000130400798e */ /* 0x0009e8000c10e786 */
[----:B------:R-:W-:Y:S04]  /*81c0*/  RED.E.ADD.F32.FTZ.RN.STRONG.GPU [R32.64+0x100], R20 ;  /* 0x000100142000798e */ /* 0x000fe8000c10e786 */
[----:B------:R-:W-:Y:S01]  /*81d0*/  RED.E.ADD.F32.FTZ.RN.STRONG.GPU [R132.64+0x100], R21 ;  /* 0x000100158400798e */ /* 0x000fe2000c10e786 */
[CC--:B-1----:R-:W-:Y:S03]  /*81e0*/  LEA R10, P3, R30.reuse, R32.reuse, 0x2 ;  /* 0x000000201e0a7211 */ /* 0x0c2fe600078610ff */
[----:B------:R-:W-:Y:S01]  /*81f0*/  RED.E.ADD.F32.FTZ.RN.STRONG.GPU [R14.64], R22 ;  /* 0x000000160e00798e */ /* 0x000fe2000c10e786 */
[CC--:B---3--:R-:W-:Y:S03]  /*8200*/  LEA R8, P2, R35.reuse, R32.reuse, 0x2 ;  /* 0x0000002023087211 */ /* 0x0c8fe600078410ff */
[----:B------:R-:W-:Y:S01]  /*8210*/  RED.E.ADD.F32.FTZ.RN.STRONG.GPU [R12.64], R23 ;  /* 0x000000170c00798e */ /* 0x000fe2000c10e786 */
[-C--:B------:R-:W-:Y:S02]  /*8220*/  LEA.HI.X.SX32 R11, R30, R33.reuse, 0x2, P3 ;  /* 0x000000211e0b7211 */ /* 0x080fe400018f16ff */
[-C--:B------:R-:W-:Y:S01]  /*8230*/  LEA.HI.X.SX32 R9, R35, R33.reuse, 0x2, P2 ;  /* 0x0000002123097211 */ /* 0x080fe200010f16ff */
[----:B------:R-:W-:Y:S04]  /*8240*/  LDSM.16.MT88.4 R12, [R2+0x11000] ;  /* 0x01100000020c783b */ /* 0x000fe80000004200 */
        /* <DEDUP_REMOVED lines=9> */
[----:B------:R-:W-:Y:S02]  /*82e0*/  PLOP3.LUT P0, PT, PT, PT, UP2, 0x80, 0x0 ;  /* 0x000000000000781c */ /* 0x000fe40003f0f028 */
[C---:B------:R-:W-:Y:S02]  /*82f0*/  IADD3 R0, R3.reuse, -0x3000, RZ ;  /* 0xffffd00003007810 */ /* 0x040fe40007ffe0ff */
[C---:B--2---:R-:W-:Y:S04]  /*8300*/  LEA R6, P1, R34.reuse, R32, 0x2 ;  /* 0x0000002022067211 */ /* 0x044fe800078210ff */
        /* <DEDUP_REMOVED lines=27> */
[-C--:B------:R-:W-:Y:S08]  /*84c0*/  HMMA.16816.F32.BF16 R84, R32, R20.reuse, R84 ;  /* 0x000000142054723c */ /* 0x080ff00000041854 */
[C---:B------:R-:W-:Y:S08]  /*84d0*/  HMMA.16816.F32.BF16 R88, R132.reuse, R20, R88 ;  /* 0x000000148458723c */ /* 0x040ff00000041858 */
[-C--:B------:R-:W-:Y:S08]  /*84e0*/  HMMA.16816.F32.BF16 R92, R132, R22.reuse, R92 ;  /* 0x00000016845c723c */ /* 0x080ff0000004185c */
[C---:B------:R-:W-:Y:S01]  /*84f0*/  HMMA.16816.F32.BF16 R96, R32.reuse, R22, R96 ;  /* 0x000000162060723c */ /* 0x040fe20000041860 */
[----:B------:R-:W3:Y:S07]  /*8500*/  LDSM.16.MT88.4 R20, [R3+0x2800] ;  /* 0x002800000314783b */ /* 0x000eee0000004200 */
[-C--:B--2---:R-:W-:Y:S08]  /*8510*/  HMMA.16816.F32.BF16 R100, R32, R24.reuse, R100 ;  /* 0x000000182064723c */ /* 0x084ff00000041864 */
        /* <DEDUP_REMOVED lines=9> */
[----:B------:R-:W2:Y:S04]  /*85b0*/  LDSM.16.MT88.4 R8, [R3+0x1c00] ;  /* 0x001c00000308783b */ /* 0x000ea80000004200 */
[----:B------:R4:W1:Y:S03]  /*85c0*/  LDSM.16.MT88.4 R32, [R3+0x2c00] ;  /* 0x002c00000320783b */ /* 0x0008660000004200 */
[-C--:B---3--:R-:W-:Y:S08]  /*85d0*/  HMMA.16816.F32.BF16 R84, R4, R12.reuse, R84 ;  /* 0x0000000c0454723c */ /* 0x088ff00000041854 */
[C---:B------:R-:W-:Y:S08]  /*85e0*/  HMMA.16816.F32.BF16 R88, R16.reuse, R12, R88 ;  /* 0x0000000c1058723c */ /* 0x040ff00000041858 */
[-C--:B------:R-:W-:Y:S04]  /*85f0*/  HMMA.16816.F32.BF16 R92, R16, R14.reuse, R92 ;  /* 0x0000000e105c723c */ /* 0x080fe8000004185c */
[----:B----4-:R-:W-:Y:S04]  /*8600*/  IMAD.MOV.U32 R3, RZ, RZ, R0 ;  /* 0x000000ffff037224 */ /* 0x010fe800078e0000 */
        /* <DEDUP_REMOVED lines=190> */
.L_x_237:
        /* <DEDUP_REMOVED lines=19> */
.L_x_238:
        /* <DEDUP_REMOVED lines=55> */
.L_x_240:
[----:B------:R-:W-:Y:S05]  /*9690*/  BSYNC B0 ;  /* 0x0000000000007941 */ /* 0x000fea0003800000 */
.L_x_239:
        /* <DEDUP_REMOVED lines=20> */
.L_x_242:
[----:B------:R-:W-:Y:S05]  /*97e0*/  BSYNC B0 ;  /* 0x0000000000007941 */ /* 0x000fea0003800000 */
.L_x_241:
        /* <DEDUP_REMOVED lines=31> */
.L_x_244:
[----:B------:R-:W-:Y:S05]  /*99e0*/  BSYNC B0 ;  /* 0x0000000000007941 */ /* 0x000fea0003800000 */
.L_x_243:
        /* <DEDUP_REMOVED lines=16> */
.L_x_218:
[----:B------:R-:W-:Y:S05]  /*9af0*/  BSYNC B1 ;  /* 0x0000000000017941 */ /* 0x000fea0003800000 */
.L_x_204:
        /* <DEDUP_REMOVED lines=11> */
.L_x_245:
[----:B------:R-:W-:Y:S05]  /*9bb0*/  EXIT ;  /* 0x000000000000794d */ /* 0x000fea0003800000 */
.L_x_247:
        /* <DEDUP_REMOVED lines=12> */
.L_x_1280:


//--------------------- .text._ZN5flash27flash_bwd_convert_dq_kernelI23Flash_bwd_kernel_traitsILi96ELi64ELi128ELi8ELi2ELi4ELi4ELb1ELb0EN7cutlass10bfloat16_tE19Flash_kernel_traitsILi96ELi64ELi128ELi8ES3_EEEEvNS_16Flash_bwd_paramsEi --------------------------
	.section	.text._ZN5flash27flash_bwd_convert_dq_kernelI23Flash_bwd_kernel_traitsILi96ELi64ELi128ELi8ELi2ELi4ELi4ELb1ELb0EN7cutlass10bfloat16_tE19Flash_kernel_traitsILi96ELi64ELi128ELi8ES3_EEEEvNS_16Flash_bwd_paramsEi,"ax",@progbits
	.sectioninfo	@"SHI_REGISTERS=64"
	.align	128
        .global         _ZN5flash27flash_bwd_convert_dq_kernelI23Flash_bwd_kernel_traitsILi96ELi64ELi128ELi8ELi2ELi4ELi4ELb1ELb0EN7cutlass10bfloat16_tE19Flash_kernel_traitsILi96ELi64ELi128ELi8ES3_EEEEvNS_16Flash_bwd_paramsEi
        .type           _ZN5flash27flash_bwd_convert_dq_kernelI23Flash_bwd_kernel_traitsILi96ELi64ELi128ELi8ELi2ELi4ELi4ELb1ELb0EN7cutlass10bfloat16_tE19Flash_kernel_traitsILi96ELi64ELi128ELi8ES3_EEEEvNS_16Flash_bwd_paramsEi,@function
        .size           _ZN5flash27flash_bwd_convert_dq_kernelI23Flash_bwd_kernel_traitsILi96ELi64ELi128ELi8ELi2ELi4ELi4ELb1ELb0EN7cutlass10bfloat16_tE19Flash_kernel_traitsILi96ELi64ELi128ELi8ES3_EEEEvNS_16Flash_bwd_paramsEi,(.L_x_1281 - _ZN5flash27flash_bwd_convert_dq_kernelI23Flash_bwd_kernel_traitsILi96ELi64ELi128ELi8ELi2ELi4ELi4ELb1ELb0EN7cutlass10bfloat16_tE19Flash_kernel_traitsILi96ELi64ELi128ELi8ES3_EEEEvNS_16Flash_bwd_paramsEi)
        .other          _ZN5flash27flash_bwd_convert_dq_kernelI23Flash_bwd_kernel_traitsILi96ELi64ELi128ELi8ELi2ELi4ELi4ELb1ELb0EN7cutlass10bfloat16_tE19Flash_kernel_traitsILi96ELi64ELi128ELi8ES3_EEEEvNS_16Flash_bwd_paramsEi,@"STO_CUDA_ENTRY STV_DEFAULT"
_ZN5flash27flash_bwd_convert_dq_kernelI23Flash_bwd_kernel_traitsILi96ELi64ELi128ELi8ELi2ELi4ELi4ELb1ELb0EN7cutlass10bfloat16_tE19Flash_kernel_traitsILi96ELi64ELi128ELi8ES3_EEEEvNS_16Flash_bwd_paramsEi:
.text._ZN5flash27flash_bwd_convert_dq_kernelI23Flash_bwd_kernel_traitsILi96ELi64ELi128ELi8ELi2ELi4ELi4ELb1ELb0EN7cutlass10bfloat16_tE19Flash_kernel_traitsILi96ELi64ELi128ELi8ES3_EEEEvNS_16Flash_bwd_paramsEi:
[----:B------:R-:W-:Y:S02]  /*0000*/  IMAD.MOV.U32 R1, RZ, RZ, c[0x0][0x28] ;  /* 0x00000a00ff017624 */ /* 0x000fe400078e00ff */
[----:B------:R-:W0:Y:S01]  /*0010*/  S2UR UR14, SR_CTAID.Y ;  /* 0x00000000000e79c3 */ /* 0x000e220000002600 */
[----:B------:R-:W-:Y:S02]  /*0020*/  ULDC.64 UR4, c[0x0][0x240] ;  /* 0x0000900000047ab9 */ /* 0x000fe40000000a00 */
[----:B------:R-:W-:Y:S02]  /*0030*/  UISETP.NE.U32.AND UP0, UPT, URZ, UR4, UPT ;  /* 0x000000043f00728c */ /* 0x000fe4000bf05070 */
[----:B------:R-:W-:Y:S02]  /*0040*/  UMOV UR6, 0x4 ;  /* 0x0000000400067882 */ /* 0x000fe40000000000 */
[----:B------:R-:W-:Y:S02]  /*0050*/  UISETP.NE.AND.EX UP0, UPT, URZ, UR5, UPT, UP0 ;  /* 0x000000053f00728c */ /* 0x000fe4000bf05300 */
[----:B------:R-:W-:Y:S02]  /*0060*/  ULDC.64 UR22, c[0x0][0x118] ;  /* 0x0000460000167ab9 */ /* 0x000fe40000000a00 */
[----:B------:R-:W-:-:S02]  /*0070*/  ULDC.64 UR4, c[0x0][0x240] ;  /* 0x0000900000047ab9 */ /* 0x000fc40000000a00 */
[----:B------:R-:W-:Y:S01]  /*0080*/  PLOP3.LUT P0, PT, PT, PT, UP0, 0x80, 0x0 ;  /* 0x000000000000781c */ /* 0x000fe20003f0f008 */
[----:B0-----:R-:W-:-:S06]  /*0090*/  UIMAD.WIDE UR4, UR14, UR6, UR4 ;  /* 0x000000060e0472a5 */ /* 0x001fcc000f8e0204 */
[----:B------:R-:W-:Y:S02]  /*00a0*/  IMAD.U32 R2, RZ, RZ, UR4 ;  /* 0x00000004ff027e24 */ /* 0x000fe4000f8e00ff */
[----:B------:R-:W-:-:S05]  /*00b0*/  IMAD.U32 R3, RZ, RZ, UR5 ;  /* 0x00000005ff037e24 */ /* 0x000fca000f8e00ff */
[----:B------:R-:W2:Y:S04]  /*00c0*/  @P0 LDG.E R4, [R2.64] ;  /* 0x0000001602040981 */ /* 0x000ea8000c1e1900 */
[----:B------:R-:W3:Y:S01]  /*00d0*/  @P0 LDG.E R0, [R2.64+0x4] ;  /* 0x0000041602000981 */ /* 0x000ee2000c1e1900 */
[----:B------:R-:W-:Y:S01]  /*00e0*/  UMOV UR4, 0xffffffff ;  /* 0xffffffff00047882 */ /* 0x000fe20000000000 */
[----:B------:R-:W0:Y:S02]  /*00f0*/  S2UR UR6, SR_CTAID.X ;  /* 0x00000000000679c3 */ /* 0x000e240000002500 */
[----:B0-----:R-:W-:-:S06]  /*0100*/  USHF.L.U32 UR6, UR6, 0x6, URZ ;  /* 0x0000000606067899 */ /* 0x001fcc000800063f */
[----:B--2---:R-:W0:Y:S08]  /*0110*/  @P0 R2UR UR4, R4 ;  /* 0x00000000040403c2 */ /* 0x004e3000000e0000 */
[----:B---3--:R-:W0:Y:S02]  /*0120*/  @P0 R2UR UR7, R0 ;  /* 0x00000000000703c2 */ /* 0x008e2400000e0000 */
[----:B0-----:R-:W-:-:S07]  /*0130*/  @UP0 UIADD3 UR7, UR7, -UR4, URZ ;  /* 0x8000000407070290 */ /* 0x001fce000fffe03f */
[----:B------:R-:W-:Y:S02]  /*0140*/  @!UP0 ULDC UR7, c[0x0][0x214] ;  /* 0x0000850000078ab9 */ /* 0x000fe40000000800 */
[----:B------:R-:W-:-:S06]  /*0150*/  UISETP.GT.AND UP1, UPT, UR7, UR6, UPT ;  /* 0x000000060700728c */ /* 0x000fcc000bf24270 */
[----:B------:R-:W-:-:S13]  /*0160*/  PLOP3.LUT P0, PT, PT, PT, UP1, 0x80, 0x0 ;  /* 0x000000000000781c */ /* 0x000fda0003f0f018 */
[----:B------:R-:W-:Y:S05]  /*0170*/  @!P0 EXIT ;  /* 0x000000000000894d */ /* 0x000fea0003800000 */
[----:B------:R-:W0:Y:S01]  /*0180*/  S2R R22, SR_TID.X ;  /* 0x0000000000167919 */ /* 0x000e220000002100 */
[----:B------:R-:W-:Y:S01]  /*0190*/  UISETP.NE.AND UP1, UPT, UR4, -0x1, UPT ;  /* 0xffffffff0400788c */ /* 0x000fe2000bf25270 */
[----:B------:R-:W-:Y:S01]  /*01a0*/  MOV R0, c[0x0][0x3e0] ;  /* 0x0000f80000007a02 */ /* 0x000fe20000000f00 */
[----:B------:R-:W-:Y:S01]  /*01b0*/  ULDC.64 UR8, c[0x0][0x398] ;  /* 0x0000e60000087ab9 */ /* 0x000fe20000000a00 */
[----:B------:R-:W1:Y:S01]  /*01c0*/  S2UR UR26, SR_CTAID.Z ;  /* 0x00000000001a79c3 */ /* 0x000e620000002700 */
[----:B------:R-:W-:Y:S01]  /*01d0*/  ULDC.64 UR12, c[0x0][0x380] ;  /* 0x0000e000000c7ab9 */ /* 0x000fe20000000a00 */
[----:B------:R-:W-:Y:S01]  /*01e0*/  ISETP.GE.AND P0, PT, R0, 0x1, PT ;  /* 0x000000010000780c */ /* 0x000fe20003f06270 */
[----:B------:R-:W-:Y:S01]  /*01f0*/  USHF.R.S32.HI UR27, URZ, 0x1f, UR6 ;  /* 0x0000001f3f1b7899 */ /* 0x000fe20008011406 */
[----:B------:R-:W-:Y:S01]  /*0200*/  HFMA2.MMA R40, -RZ, RZ, 0, 0 ;  /* 0x00000000ff287435 */ /* 0x000fe200000001ff */
[----:B------:R-:W-:Y:S01]  /*0210*/  CS2R R14, SRZ ;  /* 0x00000000000e7805 */ /* 0x000fe2000001ff00 */
[----:B------:R-:W-:Y:S01]  /*0220*/  CS2R R16, SRZ ;  /* 0x0000000000107805 */ /* 0x000fe2000001ff00 */
[----:B------:R-:W-:Y:S01]  /*0230*/  IMAD.MOV.U32 R18, RZ, RZ, RZ ;  /* 0x000000ffff127224 */ /* 0x000fe200078e00ff */
[----:B------:R-:W-:Y:S01]  /*0240*/  @UP1 UIMAD.WIDE.U32 UR10, UR4, UR8, URZ ;  /* 0x00000008040a12a5 */ /* 0x000fe2000f8e003f */
[----:B------:R-:W-:Y:S01]  /*0250*/  CS2R R54, SRZ ;  /* 0x0000000000367805 */ /* 0x000fe2000001ff00 */
[----:B------:R-:W-:Y:S01]  /*0260*/  @!UP1 USHF.R.S32.HI UR8, URZ, 0x1f, UR14 ;  /* 0x0000001f3f089899 */ /* 0x000fe2000801140e */
[----:B------:R-:W-:Y:S01]  /*0270*/  CS2R R56, SRZ ;  /* 0x0000000000387805 */ /* 0x000fe2000001ff00 */
[----:B------:R-:W-:Y:S01]  /*0280*/  @UP1 UIMAD UR5, UR4, UR9, UR11 ;  /* 0x00000009040512a4 */ /* 0x000fe2000f8e020b */
[----:B------:R-:W-:Y:S01]  /*0290*/  CS2R R20, SRZ ;  /* 0x0000000000147805 */ /* 0x000fe2000001ff00 */
[----:B------:R-:W-:Y:S01]  /*02a0*/  @!UP1 UIMAD UR11, UR8, UR12, URZ ;  /* 0x0000000c080b92a4 */ /* 0x000fe2000f8e023f */
[----:B------:R-:W-:Y:S01]  /*02b0*/  IMAD.MOV.U32 R9, RZ, RZ, RZ ;  /* 0x000000ffff097224 */ /* 0x000fe200078e00ff */
[----:B------:R-:W-:Y:S01]  /*02c0*/  @!UP1 UIMAD.WIDE.U32 UR8, UR14, UR12, URZ ;  /* 0x0000000c0e0892a5 */ /* 0x000fe2000f8e003f */
[----:B------:R-:W-:Y:S01]  /*02d0*/  CS2R R10, SRZ ;  /* 0x00000000000a7805 */ /* 0x000fe2000001ff00 */
[----:B------:R-:W-:Y:S01]  /*02e0*/  @!UP1 UIMAD UR11, UR14, UR13, UR11 ;  /* 0x0000000d0e0b92a4 */ /* 0x000fe2000f8e020b */
[----:B------:R-:W-:Y:S01]  /*02f0*/  CS2R R12, SRZ ;  /* 0x00000000000c7805 */ /* 0x000fe2000001ff00 */
[----:B0-----:R-:W-:Y:S01]  /*0300*/  SHF.R.S32.HI R47, RZ, 0x1f, R22 ;  /* 0x0000001fff2f7819 */ /* 0x001fe20000011416 */
[----:B------:R-:W-:Y:S01]  /*0310*/  CS2R R2, SRZ ;  /* 0x0000000000027805 */ /* 0x000fe2000001ff00 */
[----:B------:R-:W-:Y:S01]  /*0320*/  @!UP1 UIADD3 UR5, UR9, UR11, URZ ;  /* 0x0000000b09059290 */ /* 0x000fe2000fffe03f */
[----:B------:R-:W-:Y:S01]  /*0330*/  CS2R R4, SRZ ;  /* 0x0000000000047805 */ /* 0x000fe2000001ff00 */
[CC--:B------:R-:W-:Y:S01]  /*0340*/  LEA.HI R41, R47.reuse, R22.reuse, RZ, 0x2 ;  /* 0x000000162f297211 */ /* 0x0c0fe200078f10ff */
[----:B------:R-:W-:Y:S01]  /*0350*/  @!UP1 UMOV UR10, UR8 ;  /* 0x00000008000a9c82 */ /* 0x000fe20008000000 */
[-C--:B------:R-:W-:Y:S01]  /*0360*/  LEA.HI R8, R47, R22.reuse, RZ, 0x5 ;  /* 0x000000162f087211 */ /* 0x080fe200078f28ff */
[----:B------:R-:W-:Y:S01]  /*0370*/  CS2R R6, SRZ ;  /* 0x0000000000067805 */ /* 0x000fe2000001ff00 */
[----:B------:R-:W-:Y:S01]  /*0380*/  LOP3.LUT R49, R41, 0xfffffffc, RZ, 0xc0, !PT ;  /* 0xfffffffc29317812 */ /* 0x000fe200078ec0ff */
[----:B------:R-:W-:Y:S01]  /*0390*/  IMAD.MOV.U32 R0, RZ, RZ, RZ ;  /* 0x000000ffff007224 */ /* 0x000fe200078e00ff */
[----:B------:R-:W-:-:S02]  /*03a0*/  LEA.HI R46, R47, R22, RZ, 0x3 ;  /* 0x000000162f2e7211 */ /* 0x000fc400078f18ff */
[----:B------:R-:W-:Y:S01]  /*03b0*/  LEA.HI R47, R47, R22, RZ, 0x7 ;  /* 0x000000162f2f7211 */ /* 0x000fe200078f38ff */
[----:B------:R-:W-:Y:S01]  /*03c0*/  IMAD.IADD R49, R22, 0x1, -R49 ;  /* 0x0000000116317824 */ /* 0x000fe200078e0a31 */
[----:B------:R-:W-:Y:S02]  /*03d0*/  SHF.R.S32.HI R48, RZ, 0x5, R8 ;  /* 0x00000005ff307819 */ /* 0x000fe40000011408 */
[----:B------:R-:W-:Y:S01]  /*03e0*/  SHF.R.S32.HI R50, RZ, 0x2, R41 ;  /* 0x00000002ff327819 */ /* 0x000fe20000011429 */
[----:B------:R-:W-:Y:S05]  /*03f0*/  @!P0 BRA `(.L_x_248) ;  /* 0x00000b7000008947 */ /* 0x000fea0003800000 */
[----:B-1----:R-:W-:Y:S01]  /*0400*/  UIMAD.WIDE UR8, UR14, 0x80, URZ ;  /* 0x000000800e0878a5 */ /* 0x002fe2000f8e023f */
[----:B------:R-:W-:Y:S01]  /*0410*/  LOP3.LUT R8, R8, 0xffffffe0, RZ, 0xc0, !PT ;  /* 0xffffffe008087812 */ /* 0x000fe200078ec0ff */
[----:B------:R-:W-:Y:S02]  /*0420*/  ULDC UR15, c[0x0][0x224] ;  /* 0x00008900000f7ab9 */ /* 0x000fe40000000800 */
[----:B------:R-:W-:Y:S01]  /*0430*/  UIMAD.WIDE UR14, UR14, UR15, URZ ;  /* 0x0000000f0e0e72a5 */ /* 0x000fe2000f8e023f */
[----:B------:R-:W-:Y:S01]  /*0440*/  IADD3 R15, -R8, R22, RZ ;  /* 0x00000016080f7210 */ /* 0x000fe20007ffe1ff */
[----:B------:R-:W-:-:S02]  /*0450*/  USEL UR18, UR8, URZ, UP0 ;  /* 0x0000003f08127287 */ /* 0x000fc40008000000 */
[----:B------:R-:W-:Y:S02]  /*0460*/  ULDC UR12, c[0x0][0x1c0] ;  /* 0x00007000000c7ab9 */ /* 0x000fe40000000800 */
[----:B------:R-:W-:Y:S02]  /*0470*/  USHF.R.S32.HI UR20, URZ, 0x1f, UR12 ;  /* 0x0000001f3f147899 */ /* 0x000fe4000801140c */
[----:B------:R-:W-:Y:S02]  /*0480*/  USEL UR21, UR9, URZ, UP0 ;  /* 0x0000003f09157287 */ /* 0x000fe40008000000 */
[----:B------:R-:W-:Y:S02]  /*0490*/  UIMAD UR15, UR15, UR12, URZ ;  /* 0x0000000c0f0f72a4 */ /* 0x000fe4000f8e023f */
[----:B------:R-:W-:Y:S02]  /*04a0*/  ULDC UR35, c[0x0][0x22c] ;  /* 0x00008b0000237ab9 */ /* 0x000fe40000000800 */
[----:B------:R-:W-:-:S02]  /*04b0*/  UIADD3 UR18, UP0, UR6, UR18, URZ ;  /* 0x0000001206127290 */ /* 0x000fc4000ff1e03f */
[----:B------:R-:W-:Y:S02]  /*04c0*/  UIMAD.WIDE UR8, UR12, UR35, URZ ;  /* 0x000000230c0872a5 */ /* 0x000fe4000f8e023f */
[----:B------:R-:W-:Y:S02]  /*04d0*/  UIMAD UR30, UR35, UR12, URZ ;  /* 0x0000000c231e72a4 */ /* 0x000fe4000f8e023f */
[----:B------:R-:W-:Y:S02]  /*04e0*/  UIMAD.WIDE.U32 UR12, UR14, UR12, URZ ;  /* 0x0000000c0e0c72a5 */ /* 0x000fe4000f8e003f */
[----:B------:R-:W-:Y:S02]  /*04f0*/  UIMAD UR25, UR14, UR20, UR15 ;  /* 0x000000140e1972a4 */ /* 0x000fe4000f8e020f */
[----:B------:R-:W-:Y:S01]  /*0500*/  UIADD3.X UR21, UR27, UR21, URZ, UP0, !UPT ;  /* 0x000000151b157290 */ /* 0x000fe200087fe43f */
[----:B------:R-:W-:Y:S01]  /*0510*/  IMAD R15, R48, UR30, R15 ;  /* 0x0000001e300f7c24 */ /* 0x000fe2000f8e020f */
[----:B------:R-:W-:Y:S01]  /*0520*/  ULDC UR32, c[0x0][0x1c0] ;  /* 0x0000700000207ab9 */ /* 0x000fe20000000800 */
[----:B------:R-:W-:Y:S01]  /*0530*/  MOV R35, UR30 ;  /* 0x0000001e00237c02 */ /* 0x000fe20008000f00 */
[----:B------:R-:W-:-:S02]  /*0540*/  UIADD3 UR25, UR13, UR25, URZ ;  /* 0x000000190d197290 */ /* 0x000fc4000fffe03f */
[----:B------:R-:W-:Y:S01]  /*0550*/  UIMAD UR13, UR21, UR32, URZ ;  /* 0x00000020150d72a4 */ /* 0x000fe2000f8e023f */
[----:B------:R-:W-:Y:S01]  /*0560*/  SHF.R.S32.HI R8, RZ, 0x1f, R15 ;  /* 0x0000001fff087819 */ /* 0x000fe2000001140f */
[----:B------:R-:W-:Y:S02]  /*0570*/  UIMAD.WIDE.U32 UR14, UR18, UR32, URZ ;  /* 0x00000020120e72a5 */ /* 0x000fe4000f8e003f */
[----:B------:R-:W-:Y:S02]  /*0580*/  UIMAD UR13, UR20, UR18, UR13 ;  /* 0x00000012140d72a4 */ /* 0x000fe4000f8e020d */
[----:B------:R-:W-:Y:S02]  /*0590*/  ULDC UR37, c[0x0][0x22c] ;  /* 0x00008b0000257ab9 */ /* 0x000fe40000000800 */
[----:B------:R-:W-:Y:S02]  /*05a0*/  UIADD3 UR13, UR15, UR13, URZ ;  /* 0x0000000d0f0d7290 */ /* 0x000fe4000fffe03f */
[----:B------:R-:W-:-:S02]  /*05b0*/  @UP1 UMOV UR16, UR4 ;  /* 0x0000000400101c82 */ /* 0x000fc40008000000 */
[----:B------:R-:W-:Y:S02]  /*05c0*/  USHF.R.S32.HI UR19, URZ, 0x1f, UR35 ;  /* 0x0000001f3f137899 */ /* 0x000fe40008011423 */
[----:B------:R-:W-:Y:S02]  /*05d0*/  UIMAD UR13, UR13, UR37, URZ ;  /* 0x000000250d0d72a4 */ /* 0x000fe4000f8e023f */
[----:B------:R-:W-:Y:S02]  /*05e0*/  @!UP1 UMOV UR16, 0xffffffff ;  /* 0xffffffff00109882 */ /* 0x000fe40000000000 */
[----:B------:R-:W-:Y:S02]  /*05f0*/  UIMAD UR24, UR9, UR16, URZ ;  /* 0x00000010091872a4 */ /* 0x000fe4000f8e023f */
[----:B------:R-:W-:Y:S02]  /*0600*/  UIMAD UR25, UR25, UR35, URZ ;  /* 0x00000023191972a4 */ /* 0x000fe4000f8e023f */
[----:B------:R-:W-:-:S02]  /*0610*/  UIMAD.WIDE.U32 UR32, UR14, UR37, URZ ;  /* 0x000000250e2072a5 */ /* 0x000fc4000f8e003f */
[----:B------:R-:W-:Y:S02]  /*0620*/  UIMAD UR13, UR19, UR14, UR13 ;  /* 0x0000000e130d72a4 */ /* 0x000fe4000f8e020d */
[----:B------:R-:W-:Y:S02]  /*0630*/  UMOV UR4, URZ ;  /* 0x0000003f00047c82 */ /* 0x000fe40008000000 */
[----:B------:R-:W-:Y:S02]  /*0640*/  UIMAD.WIDE.U32 UR16, UR8, UR16, URZ ;  /* 0x00000010081072a5 */ /* 0x000fe4000f8e003f */
[----:B------:R-:W-:Y:S02]  /*0650*/  UIMAD.WIDE.U32 UR28, UR12, UR35, URZ ;  /* 0x000000230c1c72a5 */ /* 0x000fe4000f8e003f */
[----:B------:R-:W-:Y:S02]  /*0660*/  USHF.L.U32 UR31, UR30, 0x3, URZ ;  /* 0x000000031e1f7899 */ /* 0x000fe4000800063f */
[----:B------:R-:W-:-:S02]  /*0670*/  UIMAD UR4, UR8, UR4, UR24 ;  /* 0x00000004080472a4 */ /* 0x000fc4000f8e0218 */
[----:B------:R-:W-:Y:S02]  /*0680*/  UIMAD UR25, UR19, UR12, UR25 ;  /* 0x0000000c131972a4 */ /* 0x000fe4000f8e0219 */
[----:B------:R-:W-:Y:S02]  /*0690*/  UIADD3 UR12, UR33, UR13, URZ ;  /* 0x0000000d210c7290 */ /* 0x000fe4000fffe03f */
[----:B------:R-:W-:Y:S02]  /*06a0*/  UIMAD UR11, UR26, UR35, URZ ;  /* 0x000000231a0b72a4 */ /* 0x000fe4000f8e023f */
[----:B------:R-:W-:Y:S02]  /*06b0*/  USEL UR24, UR28, UR16, !UP1 ;  /* 0x000000101c187287 */ /* 0x000fe4000c800000 */
[----:B------:R-:W-:Y:S02]  /*06c0*/  UIADD3 UR36, UR31, 0x20, UR31 ;  /* 0x000000201f247890 */ /* 0x000fe4000fffe01f */
[----:B------:R-:W-:-:S02]  /*06d0*/  UIADD3 UR4, UR17, UR4, URZ ;  /* 0x0000000411047290 */ /* 0x000fc4000fffe03f */
[----:B------:R-:W-:Y:S02]  /*06e0*/  USHF.L.U32 UR16, UR32, 0x2, URZ ;  /* 0x0000000220107899 */ /* 0x000fe4000800063f */
[----:B------:R-:W-:Y:S02]  /*06f0*/  USHF.L.U64.HI UR17, UR32, 0x2, UR12 ;  /* 0x0000000220117899 */ /* 0x000fe4000801020c */
[----:B------:R-:W-:Y:S02]  /*0700*/  UIMAD UR34, UR21, UR8, URZ ;  /* 0x00000008152272a4 */ /* 0x000fe4000f8e023f */
[----:B------:R-:W-:Y:S02]  /*0710*/  UIADD3 UR20, UP0, UR11, UR24, URZ ;  /* 0x000000180b147290 */ /* 0x000fe4000ff1e03f */
[----:B------:R-:W-:Y:S02]  /*0720*/  @!UP1 UIADD3 UR4, UR29, UR25, URZ ;  /* 0x000000191d049290 */ /* 0x000fe4000fffe03f */
[----:B------:R-:W-:-:S02]  /*0730*/  UIADD3 UR15, UR31, UR36, URZ ;  /* 0x000000241f0f7290 */ /* 0x000fc4000fffe03f */
[----:B------:R-:W-:Y:S02]  /*0740*/  UIMAD.WIDE UR12, UR31, 0x4, UR16 ;  /* 0x000000041f0c78a5 */ /* 0x000fe4000f8e0210 */
[----:B------:R-:W-:Y:S02]  /*0750*/  ULEA.HI.X.SX32 UR21, UR11, UR4, 0x1, UP0 ;  /* 0x000000040b157291 */ /* 0x000fe400080f0e3f */
[----:B------:R-:W-:Y:S01]  /*0760*/  UIMAD UR34, UR9, UR18, UR34 ;  /* 0x00000012092272a4 */ /* 0x000fe2000f8e0222 */
[----:B------:R-:W-:Y:S01]  /*0770*/  IMAD.U32 R31, RZ, RZ, UR15 ;  /* 0x0000000fff1f7e24 */ /* 0x000fe2000f8e00ff */
[----:B------:R-:W-:Y:S02]  /*0780*/  UIADD3 UR9, UR31, UR15, URZ ;  /* 0x0000000f1f097290 */ /* 0x000fe4000fffe03f */
[----:B------:R-:W-:Y:S02]  /*0790*/  UIMAD.WIDE UR12, UR11, 0x4, UR12 ;  /* 0x000000040b0c78a5 */ /* 0x000fe4000f8e020c */
[----:B------:R-:W-:Y:S01]  /*07a0*/  UIMAD.WIDE.U32 UR20, UR8, UR18, UR20 ;  /* 0x00000012081472a5 */ /* 0x000fe2000f8e0014 */
[----:B------:R-:W-:Y:S01]  /*07b0*/  IMAD.U32 R23, RZ, RZ, UR34 ;  /* 0x00000022ff177e24 */ /* 0x000fe2000f8e00ff */
[----:B------:R-:W-:Y:S01]  /*07c0*/  UIMAD.WIDE UR16, UR11, 0x4, UR16 ;  /* 0x000000040b1078a5 */ /* 0x000fe2000f8e0210 */
[----:B------:R-:W-:Y:S01]  /*07d0*/  IMAD.U32 R29, RZ, RZ, UR9 ;  /* 0x00000009ff1d7e24 */ /* 0x000fe2000f8e00ff */
[----:B------:R-:W-:Y:S01]  /*07e0*/  UIADD3 UR11, UR31, UR9, URZ ;  /* 0x000000091f0b7290 */ /* 0x000fe2000fffe03f */
[----:B------:R-:W-:Y:S01]  /*07f0*/  IMAD.U32 R36, RZ, RZ, UR12 ;  /* 0x0000000cff247e24 */ /* 0x000fe2000f8e00ff */
[----:B------:R-:W-:Y:S01]  /*0800*/  IADD3 R19, P0, R15, UR20, RZ ;  /* 0x000000140f137c10 */ /* 0x000fe2000ff1e0ff */
[----:B------:R-:W-:Y:S01]  /*0810*/  IMAD.U32 R37, RZ, RZ, UR13 ;  /* 0x0000000dff257e24 */ /* 0x000fe2000f8e00ff */
[----:B------:R-:W-:Y:S01]  /*0820*/  UIADD3 UR12, UR31, UR11, URZ ;  /* 0x0000000b1f0c7290 */ /* 0x000fe2000fffe03f */
[----:B------:R-:W-:Y:S01]  /*0830*/  MOV R39, UR17 ;  /* 0x0000001100277c02 */ /* 0x000fe20008000f00 */
[----:B------:R-:W-:Y:S01]  /*0840*/  IMAD.U32 R38, RZ, RZ, UR16 ;  /* 0x00000010ff267e24 */ /* 0x000fe2000f8e00ff */
[----:B------:R-:W-:Y:S01]  /*0850*/  IADD3.X R8, R8, UR21, R23, P0, !PT ;  /* 0x0000001508087c10 */ /* 0x000fe200087fe417 */
[----:B------:R-:W-:Y:S01]  /*0860*/  UIADD3 UR13, UR31, UR12, URZ ;  /* 0x0000000c1f0d7290 */ /* 0x000fe2000fffe03f */
[----:B------:R-:W-:Y:S01]  /*0870*/  SHF.L.U32 R32, R19, 0x2, RZ ;  /* 0x0000000213207819 */ /* 0x000fe200000006ff */
[----:B------:R-:W-:Y:S01]  /*0880*/  IMAD.WIDE R38, R15, 0x4, R38 ;  /* 0x000000040f267825 */ /* 0x000fe200078e0226 */
[----:B------:R-:W-:Y:S01]  /*0890*/  SHF.L.U64.HI R33, R19, 0x2, R8 ;  /* 0x0000000213217819 */ /* 0x000fe20000010208 */
[----:B------:R-:W-:Y:S01]  /*08a0*/  USHF.L.U32 UR14, UR24, 0x2, URZ ;  /* 0x00000002180e7899 */ /* 0x000fe2000800063f */
[----:B------:R-:W-:Y:S01]  /*08b0*/  MOV R25, UR12 ;  /* 0x0000000c00197c02 */ /* 0x000fe20008000f00 */
[----:B------:R-:W-:Y:S01]  /*08c0*/  IMAD.WIDE R36, R15, 0x4, R36 ;  /* 0x000000040f247825 */ /* 0x000fe200078e0224 */
[----:B------:R-:W-:-:S02]  /*08d0*/  USHF.L.U64.HI UR4, UR24, 0x2, UR4 ;  /* 0x0000000218047899 */ /* 0x000fc40008010204 */
[----:B------:R-:W-:Y:S01]  /*08e0*/  UMOV UR8, 0x2 ;  /* 0x0000000200087882 */ /* 0x000fe20000000000 */
[----:B------:R-:W-:Y:S01]  /*08f0*/  IMAD.U32 R23, RZ, RZ, UR13 ;  /* 0x0000000dff177e24 */ /* 0x000fe2000f8e00ff */
[----:B------:R-:W-:Y:S01]  /*0900*/  IADD3 R51, P0, R38, UR14, RZ ;  /* 0x0000000e26337c10 */ /* 0x000fe2000ff1e0ff */
[----:B------:R-:W-:Y:S01]  /*0910*/  IMAD.U32 R27, RZ, RZ, UR11 ;  /* 0x0000000bff1b7e24 */ /* 0x000fe2000f8e00ff */
[----:B------:R-:W-:Y:S01]  /*0920*/  IADD3 R52, P1, R36, UR14, RZ ;  /* 0x0000000e24347c10 */ /* 0x000fe2000ff3e0ff */
[----:B------:R-:W-:Y:S01]  /*0930*/  IMAD.U32 R15, RZ, RZ, UR36 ;  /* 0x00000024ff0f7e24 */ /* 0x000fe2000f8e00ff */
[----:B------:R-:W-:Y:S01]  /*0940*/  ULDC.64 UR16, c[0x0][0x3d8] ;  /* 0x0000f60000107ab9 */ /* 0x000fe20000000a00 */
[--C-:B------:R-:W-:Y:S01]  /*0950*/  IMAD.WIDE R34, R35, 0x20, R32.reuse ;  /* 0x0000002023227825 */ /* 0x100fe200078e0220 */
[----:B------:R-:W-:Y:S01]  /*0960*/  IADD3.X R53, R39, UR4, RZ, P0, !PT ;  /* 0x0000000427357c10 */ /* 0x000fe200087fe4ff */
[----:B------:R-:W-:Y:S01]  /*0970*/  USHF.L.U64.HI UR8, UR16, UR8, UR17 ;  /* 0x0000000810087299 */ /* 0x000fe20008010211 */
[----:B------:R-:W-:Y:S01]  /*0980*/  IADD3.X R8, R37, UR4, RZ, P1, !PT ;  /* 0x0000000425087c10 */ /* 0x000fe20008ffe4ff */
[----:B------:R-:W-:Y:S01]  /*0990*/  IMAD.WIDE R22, R23, 0x4, R32 ;  /* 0x0000000417167825 */ /* 0x000fe200078e0220 */
[----:B------:R-:W-:-:S02]  /*09a0*/  UMOV UR4, URZ ;  /* 0x0000003f00047c82 */ /* 0x000fc40008000000 */
[----:B------:R-:W-:Y:S01]  /*09b0*/  ULDC.64 UR12, c[0x0][0x350] ;  /* 0x0000d400000c7ab9 */ /* 0x000fe20000000a00 */
[----:B------:R-:W-:-:S04]  /*09c0*/  IMAD.WIDE R24, R25, 0x4, R32 ;  /* 0x0000000419187825 */ /* 0x000fc800078e0220 */
[----:B------:R-:W-:-:S04]  /*09d0*/  IMAD.WIDE R26, R27, 0x4, R32 ;  /* 0x000000041b1a7825 */ /* 0x000fc800078e0220 */
[----:B------:R-:W-:-:S04]  /*09e0*/  IMAD.WIDE R28, R29, 0x4, R32 ;  /* 0x000000041d1c7825 */ /* 0x000fc800078e0220 */
[----:B------:R-:W-:-:S04]  /*09f0*/  IMAD.WIDE R30, R31, 0x4, R32 ;  /* 0x000000041f1e7825 */ /* 0x000fc800078e0220 */
[----:B------:R-:W-:-:S04]  /*0a00*/  IMAD.WIDE R32, R15, 0x4, R32 ;  /* 0x000000040f207825 */ /* 0x000fc800078e0220 */
[----:B------:R-:W-:-:S04]  /*0a10*/  IMAD.U32 R15, RZ, RZ, UR31 ;  /* 0x0000001fff0f7e24 */ /* 0x000fc8000f8e00ff */
[----:B------:R-:W-:Y:S01]  /*0a20*/  IMAD.WIDE R34, R15, 0x4, R34 ;  /* 0x000000040f227825 */ /* 0x000fe200078e0222 */
[----:B------:R-:W-:-:S04]  /*0a30*/  MOV R15, RZ ;  /* 0x000000ff000f7202 */ /* 0x000fc80000000f00 */
.L_x_249:
[----:B------:R-:W-:Y:S01]  /*0a40*/  IADD3 R44, P0, R34, UR12, RZ ;  /* 0x0000000c222c7c10 */ /* 0x000fe2000ff1e0ff */
[----:B------:R-:W-:Y:S01]  /*0a50*/  IMAD.U32 R43, RZ, RZ, UR30 ;  /* 0x0000001eff2b7e24 */ /* 0x000fe2000f8e00ff */
[----:B------:R-:W-:Y:S01]  /*0a60*/  MOV R39, UR30 ;  /* 0x0000001e00277c02 */ /* 0x000fe20008000f00 */
[----:B------:R-:W-:Y:S01]  /*0a70*/  IMAD.U32 R61, RZ, RZ, UR30 ;  /* 0x0000001eff3d7e24 */ /* 0x000fe2000f8e00ff */
[----:B------:R-:W-:-:S05]  /*0a80*/  IADD3.X R45, R35, UR13, RZ, P0, !PT ;  /* 0x0000000d232d7c10 */ /* 0x000fca00087fe4ff */
[----:B------:R-:W-:Y:S02]  /*0a90*/  IMAD.WIDE R42, R43, 0x20, R44 ;  /* 0x000000202b2a7825 */ /* 0x000fe400078e022c */
[----:B------:R0:W2:Y:S04]  /*0aa0*/  LDG.E R44, [R44.64] ;  /* 0x000000162c2c7981 */ /* 0x0000a8000c1e1900 */
[----:B------:R-:W-:-:S04]  /*0ab0*/  IMAD.WIDE R60, R61, 0x20, R42 ;  /* 0x000000203d3c7825 */ /* 0x000fc800078e022a */
[----:B------:R-:W-:Y:S01]  /*0ac0*/  IMAD.U32 R37, RZ, RZ, UR30 ;  /* 0x0000001eff257e24 */ /* 0x000fe2000f8e00ff */
[----:B------:R1:W3:Y:S01]  /*0ad0*/  LDG.E R58, [R60.64] ;  /* 0x000000163c3a7981 */ /* 0x0002e2000c1e1900 */
[----:B------:R-:W-:-:S03]  /*0ae0*/  IMAD.WIDE R38, R39, 0x20, R60 ;  /* 0x0000002027267825 */ /* 0x000fc600078e023c */
[----:B0-----:R0:W4:Y:S01]  /*0af0*/  LDG.E R45, [R42.64] ;  /* 0x000000162a2d7981 */ /* 0x001122000c1e1900 */
[----:B------:R-:W-:Y:S02]  /*0b00*/  IMAD.U32 R59, RZ, RZ, UR30 ;  /* 0x0000001eff3b7e24 */ /* 0x000fe4000f8e00ff */
[----:B------:R-:W-:Y:S01]  /*0b10*/  IMAD.WIDE R36, R37, 0x20, R38 ;  /* 0x0000002025247825 */ /* 0x000fe200078e0226 */
[----:B------:R5:W3:Y:S05]  /*0b20*/  LDG.E R19, [R38.64] ;  /* 0x0000001626137981 */ /* 0x000aea000c1e1900 */
[----:B-----5:R-:W-:Y:S02]  /*0b30*/  IMAD.WIDE R38, R59, 0x20, R36 ;  /* 0x000000203b267825 */ /* 0x020fe400078e0224 */
[----:B------:R-:W5:Y:S01]  /*0b40*/  LDG.E R36, [R36.64] ;  /* 0x0000001624247981 */ /* 0x000f62000c1e1900 */
[----:B0-----:R-:W-:-:S03]  /*0b50*/  IADD3 R42, P0, R51, UR12, RZ ;  /* 0x0000000c332a7c10 */ /* 0x001fc6000ff1e0ff */
[----:B------:R0:W5:Y:S01]  /*0b60*/  LDG.E R39, [R38.64] ;  /* 0x0000001626277981 */ /* 0x000162000c1e1900 */
[----:B------:R-:W-:-:S05]  /*0b70*/  IADD3.X R43, R53, UR13, RZ, P0, !PT ;  /* 0x0000000d352b7c10 */ /* 0x000fca00087fe4ff */
[----:B-1----:R1:W5:Y:S04]  /*0b80*/  LDG.E R60, [R42.64+0x80] ;  /* 0x000080162a3c7981 */ /* 0x002368000c1e1900 */
[----:B------:R1:W5:Y:S04]  /*0b90*/  LDG.E R61, [R42.64+0x100] ;  /* 0x000100162a3d7981 */ /* 0x000368000c1e1900 */
[----:B------:R1:W5:Y:S01]  /*0ba0*/  LDG.E R59, [R42.64] ;  /* 0x000000162a3b7981 */ /* 0x000362000c1e1900 */
[----:B--2---:R-:W-:Y:S01]  /*0bb0*/  FADD.FTZ R7, R44, R7 ;  /* 0x000000072c077221 */ /* 0x004fe20000010000 */
[----:B------:R-:W-:Y:S01]  /*0bc0*/  IADD3 R44, P0, R52, UR12, RZ ;  /* 0x0000000c342c7c10 */ /* 0x000fe2000ff1e0ff */
[----:B----4-:R-:W-:-:S03]  /*0bd0*/  FADD.FTZ R6, R45, R6 ;  /* 0x000000062d067221 */ /* 0x010fc60000010000 */
[----:B------:R-:W-:Y:S01]  /*0be0*/  IADD3.X R45, R8, UR13, RZ, P0, !PT ;  /* 0x0000000d082d7c10 */ /* 0x000fe200087fe4ff */
[----:B---3--:R-:W-:-:S04]  /*0bf0*/  FADD.FTZ R5, R58, R5 ;  /* 0x000000053a057221 */ /* 0x008fc80000010000 */
[----:B------:R2:W3:Y:S04]  /*0c00*/  LDG.E R58, [R44.64] ;  /* 0x000000162c3a7981 */ /* 0x0004e8000c1e1900 */
[----:B0-----:R2:W4:Y:S01]  /*0c10*/  LDG.E R38, [R44.64+0x80] ;  /* 0x000080162c267981 */ /* 0x001522000c1e1900 */
[----:B-----5:R-:W-:Y:S01]  /*0c20*/  FADD.FTZ R3, R36, R3 ;  /* 0x0000000324037221 */ /* 0x020fe20000010000 */
[----:B------:R-:W-:Y:S01]  /*0c30*/  IADD3 R36, P0, R32, UR12, RZ ;  /* 0x0000000c20247c10 */ /* 0x000fe2000ff1e0ff */
[----:B------:R-:W-:Y:S01]  /*0c40*/  FADD.FTZ R4, R19, R4 ;  /* 0x0000000413047221 */ /* 0x000fe20000010000 */
[----:B--2---:R0:W2:Y:S02]  /*0c50*/  LDG.E R44, [R44.64+0x100] ;  /* 0x000100162c2c7981 */ /* 0x0040a4000c1e1900 */
[----:B------:R-:W-:-:S05]  /*0c60*/  IADD3.X R37, R33, UR13, RZ, P0, !PT ;  /* 0x0000000d21257c10 */ /* 0x000fca00087fe4ff */
[----:B------:R5:W2:Y:S04]  /*0c70*/  LDG.E R19, [R36.64] ;  /* 0x0000001624137981 */ /* 0x000aa8000c1e1900 */
[----:B-----5:R5:W2:Y:S01]  /*0c80*/  LDG.E R37, [R36.64+0x80] ;  /* 0x0000801624257981 */ /* 0x020aa2000c1e1900 */
[----:B-1----:R-:W-:Y:S01]  /*0c90*/  IADD3 R42, P0, R30, UR12, RZ ;  /* 0x0000000c1e2a7c10 */ /* 0x002fe2000ff1e0ff */
[----:B------:R-:W-:-:S03]  /*0ca0*/  FADD.FTZ R55, R60, R55 ;  /* 0x000000373c377221 */ /* 0x000fc60000010000 */
[----:B------:R-:W-:Y:S02]  /*0cb0*/  IADD3.X R43, R31, UR13, RZ, P0, !PT ;  /* 0x0000000d1f2b7c10 */ /* 0x000fe400087fe4ff */
[----:B------:R-:W-:Y:S01]  /*0cc0*/  IADD3 R60, P0, R28, UR12, RZ ;  /* 0x0000000c1c3c7c10 */ /* 0x000fe2000ff1e0ff */
[----:B------:R-:W-:Y:S02]  /*0cd0*/  FADD.FTZ R20, R61, R20 ;  /* 0x000000143d147221 */ /* 0x000fe40000010000 */
[----:B------:R-:W-:Y:S01]  /*0ce0*/  FADD.FTZ R2, R39, R2 ;  /* 0x0000000227027221 */ /* 0x000fe20000010000 */
[----:B------:R-:W-:Y:S01]  /*0cf0*/  IADD3.X R61, R29, UR13, RZ, P0, !PT ;  /* 0x0000000d1d3d7c10 */ /* 0x000fe200087fe4ff */
[----:B------:R-:W-:Y:S01]  /*0d00*/  FADD.FTZ R0, R59, R0 ;  /* 0x000000003b007221 */ /* 0x000fe20000010000 */
[----:B------:R1:W2:Y:S04]  /*0d10*/  LDG.E R39, [R42.64] ;  /* 0x000000162a277981 */ /* 0x0002a8000c1e1900 */
[----:B0-----:R1:W2:Y:S04]  /*0d20*/  LDG.E R45, [R42.64+0x80] ;  /* 0x000080162a2d7981 */ /* 0x0012a8000c1e1900 */
[----:B-----5:R0:W5:Y:S04]  /*0d30*/  LDG.E R36, [R60.64] ;  /* 0x000000163c247981 */ /* 0x020168000c1e1900 */
[----:B0-----:R0:W5:Y:S01]  /*0d40*/  LDG.E R61, [R60.64+0x80] ;  /* 0x000080163c3d7981 */ /* 0x001162000c1e1900 */
[----:B---3--:R-:W-:Y:S01]  /*0d50*/  FADD.FTZ R21, R58, R21 ;  /* 0x000000153a157221 */ /* 0x008fe20000010000 */
[----:B------:R-:W-:-:S04]  /*0d60*/  IADD3 R58, P0, R26, UR12, RZ ;  /* 0x0000000c1a3a7c10 */ /* 0x000fc8000ff1e0ff */
[----:B------:R-:W-:Y:S02]  /*0d70*/  IADD3.X R59, R27, UR13, RZ, P0, !PT ;  /* 0x0000000d1b3b7c10 */ /* 0x000fe400087fe4ff */
[----:B-1----:R-:W-:Y:S01]  /*0d80*/  IADD3 R42, P0, R24, UR12, RZ ;  /* 0x0000000c182a7c10 */ /* 0x002fe2000ff1e0ff */
[----:B----4-:R-:W-:Y:S02]  /*0d90*/  FADD.FTZ R40, R38, R40 ;  /* 0x0000002826287221 */ /* 0x010fe40000010000 */
[----:B------:R1:W3:Y:S01]  /*0da0*/  LDG.E R38, [R58.64] ;  /* 0x000000163a267981 */ /* 0x0002e2000c1e1900 */
[----:B------:R-:W-:-:S03]  /*0db0*/  IADD3.X R43, R25, UR13, RZ, P0, !PT ;  /* 0x0000000d192b7c10 */ /* 0x000fc600087fe4ff */
[----:B0-----:R1:W4:Y:S01]  /*0dc0*/  LDG.E R60, [R58.64+0x80] ;  /* 0x000080163a3c7981 */ /* 0x001322000c1e1900 */
[----:B--2---:R-:W-:Y:S01]  /*0dd0*/  FADD.FTZ R57, R44, R57 ;  /* 0x000000392c397221 */ /* 0x004fe20000010000 */
[----:B-1----:R-:W-:Y:S01]  /*0de0*/  IADD3 R58, P0, R22, UR12, RZ ;  /* 0x0000000c163a7c10 */ /* 0x002fe2000ff1e0ff */
[----:B------:R-:W-:Y:S02]  /*0df0*/  FADD.FTZ R14, R19, R14 ;  /* 0x0000000e130e7221 */ /* 0x000fe40000010000 */
[----:B------:R0:W2:Y:S01]  /*0e00*/  LDG.E R19, [R42.64] ;  /* 0x000000162a137981 */ /* 0x0000a2000c1e1900 */
[----:B------:R-:W-:Y:S01]  /*0e10*/  IADD3.X R59, R23, UR13, RZ, P0, !PT ;  /* 0x0000000d173b7c10 */ /* 0x000fe200087fe4ff */
[----:B------:R-:W-:-:S04]  /*0e20*/  FADD.FTZ R56, R37, R56 ;  /* 0x0000003825387221 */ /* 0x000fc80000010000 */
[----:B------:R-:W2:Y:S04]  /*0e30*/  LDG.E R44, [R58.64] ;  /* 0x000000163a2c7981 */ /* 0x000ea8000c1e1900 */
[----:B0-----:R-:W2:Y:S04]  /*0e40*/  LDG.E R43, [R42.64+0x80] ;  /* 0x000080162a2b7981 */ /* 0x001ea8000c1e1900 */
[----:B------:R-:W2:Y:S01]  /*0e50*/  LDG.E R37, [R58.64+0x80] ;  /* 0x000080163a257981 */ /* 0x000ea2000c1e1900 */
[----:B------:R-:W-:Y:S02]  /*0e60*/  UIADD3 UR4, UR4, 0x1, URZ ;  /* 0x0000000104047890 */ /* 0x000fe4000fffe03f */
[----:B------:R-:W-:-:S02]  /*0e70*/  ULDC UR9, c[0x0][0x3e0] ;  /* 0x0000f80000097ab9 */ /* 0x000fc40000000800 */
[----:B------:R-:W-:-:S06]  /*0e80*/  UISETP.GE.AND UP0, UPT, UR4, UR9, UPT ;  /* 0x000000090400728c */ /* 0x000fcc000bf06270 */
[----:B------:R-:W-:Y:S01]  /*0e90*/  PLOP3.LUT P0, PT, PT, PT, UP0, 0x80, 0x0 ;  /* 0x000000000000781c */ /* 0x000fe20003f0f008 */
[----:B------:R-:W-:Y:S01]  /*0ea0*/  ULEA UR12, UP1, UR16, UR12, 0x2 ;  /* 0x0000000c100c7291 */ /* 0x000fe2000f82103f */
[----:B------:R-:W-:-:S03]  /*0eb0*/  FADD.FTZ R13, R39, R13 ;  /* 0x0000000d270d7221 */ /* 0x000fc60000010000 */
[----:B------:R-:W-:Y:S01]  /*0ec0*/  UIADD3.X UR13, UR13, UR8, URZ, UP1, !UPT ;  /* 0x000000080d0d7290 */ /* 0x000fe20008ffe43f */
[----:B------:R-:W-:Y:S02]  /*0ed0*/  FADD.FTZ R54, R45, R54 ;  /* 0x000000362d367221 */ /* 0x000fe40000010000 */
[----:B-----5:R-:W-:Y:S02]  /*0ee0*/  FADD.FTZ R12, R36, R12 ;  /* 0x0000000c240c7221 */ /* 0x020fe40000010000 */
[----:B------:R-:W-:Y:S02]  /*0ef0*/  FADD.FTZ R18, R61, R18 ;  /* 0x000000123d127221 */ /* 0x000fe40000010000 */
[----:B---3--:R-:W-:Y:S02]  /*0f00*/  FADD.FTZ R11, R38, R11 ;  /* 0x0000000b260b7221 */ /* 0x008fe40000010000 */
[----:B----4-:R-:W-:Y:S02]  /*0f10*/  FADD.FTZ R17, R60, R17 ;  /* 0x000000113c117221 */ /* 0x010fe40000010000 */
[----:B--2---:R-:W-:-:S02]  /*0f20*/  FADD.FTZ R10, R19, R10 ;  /* 0x0000000a130a7221 */ /* 0x004fc40000010000 */
[----:B------:R-:W-:Y:S02]  /*0f30*/  FADD.FTZ R9, R44, R9 ;  /* 0x000000092c097221 */ /* 0x000fe40000010000 */
[----:B------:R-:W-:Y:S02]  /*0f40*/  FADD.FTZ R16, R43, R16 ;  /* 0x000000102b107221 */ /* 0x000fe40000010000 */
[----:B------:R-:W-:Y:S01]  /*0f50*/  FADD.FTZ R15, R37, R15 ;  /* 0x0000000f250f7221 */ /* 0x000fe20000010000 */
[----:B------:R-:W-:Y:S05]  /*0f60*/  @!P0 BRA `(.L_x_249) ;  /* 0xfffffad000008947 */ /* 0x000fea000383ffff */
.L_x_248:
[----:B-1----:R-:W-:Y:S01]  /*0f70*/  SHF.R.S32.HI R19, RZ, 0x1f, R48 ;  /* 0x0000001fff137819 */ /* 0x002fe20000011430 */
[----:B------:R-:W-:Y:S01]  /*0f80*/  FMUL.FTZ R6, R6, c[0x0][0x2e0] ;  /* 0x0000b80006067a20 */ /* 0x000fe20000410000 */
[----:B------:R-:W-:Y:S01]  /*0f90*/  LEA.HI R8, R41, R50, RZ, 0x1 ;  /* 0x0000003229087211 */ /* 0x000fe200078f08ff */
[----:B------:R-:W-:Y:S01]  /*0fa0*/  FMUL.FTZ R5, R5, c[0x0][0x2e0] ;  /* 0x0000b80005057a20 */ /* 0x000fe20000410000 */
[----:B------:R-:W-:Y:S01]  /*0fb0*/  SHF.R.S32.HI R46, RZ, 0x3, R46 ;  /* 0x00000003ff2e7819 */ /* 0x000fe2000001142e */
[----:B------:R-:W-:Y:S01]  /*0fc0*/  FMUL.FTZ R4, R4, c[0x0][0x2e0] ;  /* 0x0000b80004047a20 */ /* 0x000fe20000410000 */
[----:B------:R-:W-:Y:S01]  /*0fd0*/  SHF.R.S32.HI R41, RZ, 0x1f, R41 ;  /* 0x0000001fff297819 */ /* 0x000fe20000011429 */
[----:B------:R-:W-:Y:S01]  /*0fe0*/  FMUL.FTZ R0, R0, c[0x0][0x2e0] ;  /* 0x0000b80000007a20 */ /* 0x000fe20000410000 */
[----:B------:R-:W-:Y:S01]  /*0ff0*/  LEA.HI R19, R19, R48, RZ, 0x2 ;  /* 0x0000003013137211 */ /* 0x000fe200078f10ff */
[----:B------:R-:W-:Y:S01]  /*1000*/  FMUL.FTZ R21, R21, c[0x0][0x2e0] ;  /* 0x0000b80015157a20 */ /* 0x000fe20000410000 */
[----:B------:R-:W-:Y:S01]  /*1010*/  SHF.L.U32 R46, R46, 0x6, RZ ;  /* 0x000000062e2e7819 */ /* 0x000fe200000006ff */
[----:B------:R-:W-:Y:S01]  /*1020*/  FMUL.FTZ R3, R3, c[0x0][0x2e0] ;  /* 0x0000b80003037a20 */ /* 0x000fe20000410000 */
[----:B------:R-:W-:Y:S01]  /*1030*/  LEA.HI R41, R41, R50, RZ, 0x3 ;  /* 0x0000003229297211 */ /* 0x000fe200078f18ff */
[----:B------:R-:W-:Y:S01]  /*1040*/  FMUL.FTZ R55, R55, c[0x0][0x2e0] ;  /* 0x0000b80037377a20 */ /* 0x000fe20000410000 */
[----:B------:R-:W-:Y:S01]  /*1050*/  LOP3.LUT R25, R8, 0x7fffffe, RZ, 0xc0, !PT ;  /* 0x07fffffe08197812 */ /* 0x000fe200078ec0ff */
[----:B------:R-:W-:Y:S01]  /*1060*/  IMAD.SHL.U32 R8, R49, 0x8, RZ ;  /* 0x0000000831087824 */ /* 0x000fe200078e00ff */
[----:B------:R-:W-:Y:S01]  /*1070*/  LOP3.LUT R23, R19, 0x7ffffc, RZ, 0xc0, !PT ;  /* 0x007ffffc13177812 */ /* 0x000fe200078ec0ff */
[----:B------:R-:W-:Y:S01]  /*1080*/  FMUL.FTZ R40, R40, c[0x0][0x2e0] ;  /* 0x0000b80028287a20 */ /* 0x000fe20000410000 */
[----:B------:R-:W-:Y:S01]  /*1090*/  LOP3.LUT R19, R46, 0xc0, RZ, 0xc0, !PT ;  /* 0x000000c02e137812 */ /* 0x000fe200078ec0ff */
[----:B------:R-:W-:Y:S01]  /*10a0*/  FMUL.FTZ R14, R14, c[0x0][0x2e0] ;  /* 0x0000b8000e0e7a20 */ /* 0x000fe20000410000 */
[----:B------:R-:W-:Y:S01]  /*10b0*/  LOP3.LUT R41, R41, 0xfffffff8, RZ, 0xc0, !PT ;  /* 0xfffffff829297812 */ /* 0x000fe200078ec0ff */
[----:B------:R-:W-:Y:S01]  /*10c0*/  FMUL.FTZ R13, R13, c[0x0][0x2e0] ;  /* 0x0000b8000d0d7a20 */ /* 0x000fe20000410000 */
[----:B------:R-:W-:Y:S01]  /*10d0*/  IADD3 R22, R48, -R23, RZ ;  /* 0x8000001730167210 */ /* 0x000fe20007ffe0ff */
[----:B------:R-:W-:Y:S01]  /*10e0*/  FMUL.FTZ R12, R12, c[0x0][0x2e0] ;  /* 0x0000b8000c0c7a20 */ /* 0x000fe20000410000 */
[----:B------:R-:W-:Y:S01]  /*10f0*/  SHF.R.U32.HI R23, RZ, 0x3, R19 ;  /* 0x00000003ff177819 */ /* 0x000fe20000011613 */
[----:B------:R-:W-:Y:S01]  /*1100*/  IMAD.IADD R41, R50, 0x1, -R41 ;  /* 0x0000000132297824 */ /* 0x000fe200078e0a29 */
[----:B------:R-:W-:Y:S01]  /*1110*/  LOP3.LUT R24, R19, 0x18, R8, 0xf8, !PT ;  /* 0x0000001813187812 */ /* 0x000fe200078ef808 */
[----:B------:R-:W-:Y:S01]  /*1120*/  FMUL.FTZ R19, R7, c[0x0][0x2e0] ;  /* 0x0000b80007137a20 */ /* 0x000fe20000410000 */
[----:B------:R-:W-:Y:S01]  /*1130*/  SHF.R.U32.HI R47, RZ, 0x4, R47 ;  /* 0x00000004ff2f7819 */ /* 0x000fe2000001162f */
[----:B------:R-:W-:Y:S01]  /*1140*/  FMUL.FTZ R11, R11, c[0x0][0x2e0] ;  /* 0x0000b8000b0b7a20 */ /* 0x000fe20000410000 */
[----:B------:R-:W-:Y:S01]  /*1150*/  LOP3.LUT R7, R24, R23, RZ, 0x3c, !PT ;  /* 0x0000001718077212 */ /* 0x000fe200078e3cff */
[----:B------:R-:W-:Y:S01]  /*1160*/  FMUL.FTZ R10, R10, c[0x0][0x2e0] ;  /* 0x0000b8000a0a7a20 */ /* 0x000fe20000410000 */
[----:B------:R-:W-:Y:S01]  /*1170*/  F2FP.BF16.PACK_AB R6, R6, R19 ;  /* 0x000000130606723e */ /* 0x000fe200000010ff */
[----:B------:R-:W-:Y:S01]  /*1180*/  FMUL.FTZ R9, R9, c[0x0][0x2e0] ;  /* 0x0000b80009097a20 */ /* 0x000fe20000410000 */
[----:B------:R-:W-:Y:S01]  /*1190*/  LEA.HI R19, R41, R41, RZ, 0x1 ;  /* 0x0000002929137211 */ /* 0x000fe200078f08ff */
[----:B------:R-:W-:Y:S01]  /*11a0*/  FMUL.FTZ R20, R20, c[0x0][0x2e0] ;  /* 0x0000b80014147a20 */ /* 0x000fe20000410000 */
[----:B------:R-:W-:Y:S01]  /*11b0*/  LEA R24, R22, R49, 0x8 ;  /* 0x0000003116187211 */ /* 0x000fe200078e40ff */
[----:B------:R-:W-:Y:S01]  /*11c0*/  FMUL.FTZ R22, R2, c[0x0][0x2e0] ;  /* 0x0000b80002167a20 */ /* 0x000fe20000410000 */
[----:B------:R-:W-:Y:S01]  /*11d0*/  F2FP.BF16.PACK_AB R2, R4, R5 ;  /* 0x000000050402723e */ /* 0x000fe200000010ff */
[----:B------:R-:W-:Y:S01]  /*11e0*/  FMUL.FTZ R57, R57, c[0x0][0x2e0] ;  /* 0x0000b80039397a20 */ /* 0x000fe20000410000 */
[----:B------:R-:W-:Y:S01]  /*11f0*/  LOP3.LUT R4, R19, 0x3fffffe, RZ, 0xc0, !PT ;  /* 0x03fffffe13047812 */ /* 0x000fe200078ec0ff */
[----:B------:R-:W-:Y:S01]  /*1200*/  FMUL.FTZ R56, R56, c[0x0][0x2e0] ;  /* 0x0000b80038387a20 */ /* 0x000fe20000410000 */
[----:B------:R-:W-:Y:S01]  /*1210*/  SHF.R.S32.HI R19, RZ, 0x1, R19 ;  /* 0x00000001ff137819 */ /* 0x000fe20000011413 */
[----:B------:R-:W-:Y:S01]  /*1220*/  FMUL.FTZ R5, R54, c[0x0][0x2e0] ;  /* 0x0000b80036057a20 */ /* 0x000fe20000410000 */
[----:B------:R-:W-:Y:S01]  /*1230*/  F2FP.BF16.PACK_AB R0, R21, R0 ;  /* 0x000000001500723e */ /* 0x000fe200000010ff */
[----:B------:R-:W-:Y:S01]  /*1240*/  IMAD.IADD R41, R41, 0x1, -R4 ;  /* 0x0000000129297824 */ /* 0x000fe200078e0a04 */
[C---:B------:R-:W-:Y:S01]  /*1250*/  LOP3.LUT P0, RZ, R19.reuse, 0x2, RZ, 0xc0, !PT ;  /* 0x0000000213ff7812 */ /* 0x040fe2000780c0ff */
[----:B------:R-:W-:Y:S01]  /*1260*/  IMAD.SHL.U32 R4, R19, 0x40, RZ ;  /* 0x0000004013047824 */ /* 0x000fe200078e00ff */
[----:B------:R-:W-:Y:S01]  /*1270*/  F2FP.BF16.PACK_AB R3, R22, R3 ;  /* 0x000000031603723e */ /* 0x000fe200000010ff */
[----:B------:R-:W-:Y:S01]  /*1280*/  FMUL.FTZ R18, R18, c[0x0][0x2e0] ;  /* 0x0000b80012127a20 */ /* 0x000fe20000410000 */
[----:B------:R-:W-:Y:S01]  /*1290*/  LEA R41, R41, R24, 0x4 ;  /* 0x0000001829297211 */ /* 0x000fe200078e20ff */
[----:B------:R-:W-:Y:S01]  /*12a0*/  FMUL.FTZ R17, R17, c[0x0][0x2e0] ;  /* 0x0000b80011117a20 */ /* 0x000fe20000410000 */
[----:B------:R-:W-:Y:S01]  /*12b0*/  LOP3.LUT R4, R4, 0xc0, RZ, 0xc0, !PT ;  /* 0x000000c004047812 */ /* 0x000fe200078ec0ff */
[----:B------:R-:W-:Y:S01]  /*12c0*/  FMUL.FTZ R16, R16, c[0x0][0x2e0] ;  /* 0x0000b80010107a20 */ /* 0x000fe20000410000 */
[----:B------:R-:W-:Y:S01]  /*12d0*/  F2FP.BF16.PACK_AB R40, R40, R55 ;  /* 0x000000372828723e */ /* 0x000fe200000010ff */
[----:B------:R-:W-:Y:S01]  /*12e0*/  FMUL.FTZ R15, R15, c[0x0][0x2e0] ;  /* 0x0000b8000f0f7a20 */ /* 0x000fe20000410000 */
[----:B------:R-:W-:Y:S01]  /*12f0*/  LOP3.LUT R47, R4, 0x8, R47, 0xf8, !PT ;  /* 0x00000008042f7812 */ /* 0x000fe200078ef82f */
[----:B------:R-:W-:Y:S01]  /*1300*/  UIADD3 UR7, -UR6, UR7, URZ ;  /* 0x0000000706077290 */ /* 0x000fe2000fffe13f */
[----:B------:R-:W-:Y:S01]  /*1310*/  SHF.R.U32.HI R4, RZ, 0x3, R4 ;  /* 0x00000003ff047819 */ /* 0x000fe20000011604 */
[----:B------:R-:W-:Y:S01]  /*1320*/  IMAD.IADD R25, R50, 0x1, -R25 ;  /* 0x0000000132197824 */ /* 0x000fe200078e0a19 */
[----:B------:R-:W-:-:S02]  /*1330*/  F2FP.BF16.PACK_AB R13, R13, R14 ;  /* 0x0000000e0d0d723e */ /* 0x000fc400000010ff */
[----:B------:R-:W-:Y:S01]  /*1340*/  LOP3.LUT R4, R47, R4, RZ, 0x3c, !PT ;  /* 0x000000042f047212 */ /* 0x000fe200078e3cff */
[----:B------:R-:W-:Y:S01]  /*1350*/  IMAD R48, R48, 0x8, R25 ;  /* 0x0000000830307824 */ /* 0x000fe200078e0219 */
[----:B------:R-:W-:Y:S02]  /*1360*/  F2FP.BF16.PACK_AB R11, R11, R12 ;  /* 0x0000000c0b0b723e */ /* 0x000fe400000010ff */
[----:B------:R-:W-:Y:S01]  /*1370*/  F2FP.BF16.PACK_AB R10, R9, R10 ;  /* 0x0000000a090a723e */ /* 0x000fe200000010ff */
[----:B------:R-:W-:Y:S01]  /*1380*/  IMAD.U32 R4, R41, 0x2, R4 ;  /* 0x0000000229047824 */ /* 0x000fe200078e0004 */
[----:B------:R-:W-:Y:S02]  /*1390*/  F2FP.BF16.PACK_AB R20, R57, R20 ;  /* 0x000000143914723e */ /* 0x000fe400000010ff */
[----:B------:R-:W-:Y:S01]  /*13a0*/  F2FP.BF16.PACK_AB R5, R5, R56 ;  /* 0x000000380505723e */ /* 0x000fe200000010ff */
[----:B------:R-:W-:Y:S01]  /*13b0*/  IMAD.SHL.U32 R19, R4, 0x2, RZ ;  /* 0x0000000204137824 */ /* 0x000fe200078e00ff */
[----:B------:R-:W-:-:S02]  /*13c0*/  F2FP.BF16.PACK_AB R17, R17, R18 ;  /* 0x000000121111723e */ /* 0x000fc400000010ff */
[----:B------:R-:W-:Y:S02]  /*13d0*/  F2FP.BF16.PACK_AB R15, R15, R16 ;  /* 0x000000100f0f723e */ /* 0x000fe400000010ff */
[C---:B------:R-:W-:Y:S01]  /*13e0*/  IADD3 R4, R19.reuse, 0x20, RZ ;  /* 0x0000002013047810 */ /* 0x040fe20007ffe0ff */
[----:B------:R0:W-:Y:S01]  /*13f0*/  STS [R19], R0 ;  /* 0x0000000013007388 */ /* 0x0001e20000000800 */
[----:B------:R-:W-:Y:S02]  /*1400*/  @P0 IADD3 R4, R19, -0x20, RZ ;  /* 0xffffffe013040810 */ /* 0x000fe40007ffe0ff */
[----:B------:R-:W-:Y:S01]  /*1410*/  ISETP.GE.AND P0, PT, R50, UR7, PT ;  /* 0x0000000732007c0c */ /* 0x000fe2000bf06270 */
[----:B------:R0:W-:Y:S01]  /*1420*/  STS [R19+0x200], R6 ;  /* 0x0002000613007388 */ /* 0x0001e20000000800 */
[----:B------:R-:W-:-:S03]  /*1430*/  SHF.R.S32.HI R9, RZ, 0x1f, R8 ;  /* 0x0000001fff097819 */ /* 0x000fc60000011408 */
[----:B------:R0:W-:Y:S04]  /*1440*/  STS [R4], R2 ;  /* 0x0000000204007388 */ /* 0x0001e80000000800 */
        /* <DEDUP_REMOVED lines=9> */
[----:B------:R-:W-:Y:S06]  /*14e0*/  BAR.SYNC.DEFER_BLOCKING 0x0 ;  /* 0x0000000000007b1d */ /* 0x000fec0000010000 */
[----:B------:R-:W-:Y:S05]  /*14f0*/  @P0 EXIT ;  /* 0x000000000000094d */ /* 0x000fea0003800000 */
[----:B0-----:R-:W-:Y:S01]  /*1500*/  ULDC.64 UR8, c[0x0][0x398] ;  /* 0x0000e60000087ab9 */ /* 0x001fe20000000a00 */
[----:B------:R-:W-:Y:S01]  /*1510*/  MOV R3, UR6 ;  /* 0x0000000600037c02 */ /* 0x000fe20008000f00 */
[----:B------:R-:W-:Y:S01]  /*1520*/  UIMAD UR4, UR27, UR8, URZ ;  /* 0x000000081b0472a4 */ /* 0x000fe2000f8e023f */
[----:B------:R-:W-:Y:S01]  /*1530*/  ISETP.GE.AND P0, PT, R8, c[0x0][0x220], PT ;  /* 0x0000880008007a0c */ /* 0x000fe20003f06270 */
[----:B------:R-:W-:-:S02]  /*1540*/  IMAD.U32 R7, R48, 0x20, R7 ;  /* 0x0000002030077824 */ /* 0x000fc400078e0007 */
[----:B------:R-:W-:Y:S01]  /*1550*/  UIMAD UR7, UR6, UR9, UR4 ;  /* 0x00000009060772a4 */ /* 0x000fe2000f8e0204 */
[----:B------:R-:W-:Y:S01]  /*1560*/  IMAD.WIDE.U32 R2, R3, c[0x0][0x398], R8 ;  /* 0x0000e60003027a25 */ /* 0x000fe200078e0008 */
[----:B------:R-:W-:Y:S02]  /*1570*/  USHF.R.S32.HI UR4, URZ, 0x1f, UR26 ;  /* 0x0000001f3f047899 */ /* 0x000fe4000801141a */
[----:B------:R-:W-:Y:S01]  /*1580*/  ULDC.64 UR8, c[0x0][0x3b0] ;  /* 0x0000ec0000087ab9 */ /* 0x000fe20000000a00 */
[----:B------:R-:W-:Y:S01]  /*1590*/  IMAD.SHL.U32 R0, R7, 0x2, RZ ;  /* 0x0000000207007824 */ /* 0x000fe200078e00ff */
[----:B------:R-:W-:Y:S01]  /*15a0*/  IADD3 R2, P1, R2, UR10, RZ ;  /* 0x0000000a02027c10 */ /* 0x000fe2000ff3e0ff */
[----:B------:R-:W-:Y:S01]  /*15b0*/  UIMAD UR4, UR4, UR8, URZ ;  /* 0x00000008040472a4 */ /* 0x000fe2000f8e023f */
[----:B------:R-:W-:Y:S02]  /*15c0*/  MOV R9, UR7 ;  /* 0x0000000700097c02 */ /* 0x000fe40008000f00 */
[----:B------:R-:W0:Y:S01]  /*15d0*/  LDS.128 R12, [R0+0x1000] ;  /* 0x00100000000c7984 */ /* 0x000e220000000c00 */
[----:B------:R-:W-:Y:S01]  /*15e0*/  UIMAD UR4, UR26, UR9, UR4 ;  /* 0x000000091a0472a4 */ /* 0x000fe2000f8e0204 */
[----:B------:R-:W-:Y:S01]  /*15f0*/  IADD3.X R3, R3, UR5, R9, P1, !PT ;  /* 0x0000000503037c10 */ /* 0x000fe20008ffe409 */
[----:B------:R-:W-:Y:S01]  /*1600*/  IMAD.U32 R9, RZ, RZ, UR26 ;  /* 0x0000001aff097e24 */ /* 0x000fe2000f8e00ff */
[----:B------:R-:W1:Y:S03]  /*1610*/  @!P0 LDS.128 R4, [R0] ;  /* 0x0000000000048984 */ /* 0x000e660000000c00 */
[----:B------:R-:W-:Y:S01]  /*1620*/  IMAD.WIDE.U32 R2, R9, c[0x0][0x3b0], R2 ;  /* 0x0000ec0009027a25 */ /* 0x000fe200078e0002 */
[----:B------:R-:W-:-:S04]  /*1630*/  SHF.R.S32.HI R9, RZ, 0x1f, R50 ;  /* 0x0000001fff097819 */ /* 0x000fc80000011432 */
[----:B------:R-:W-:Y:S01]  /*1640*/  IADD3 R3, R3, UR4, RZ ;  /* 0x0000000403037c10 */ /* 0x000fe2000fffe0ff */
[----:B------:R-:W-:-:S04]  /*1650*/  IMAD R9, R9, c[0x0][0x398], RZ ;  /* 0x0000e60009097a24 */ /* 0x000fc800078e02ff */
[C---:B------:R-:W-:Y:S02]  /*1660*/  IMAD R9, R50.reuse, c[0x0][0x39c], R9 ;  /* 0x0000e70032097a24 */ /* 0x040fe400078e0209 */
[----:B------:R-:W-:Y:S01]  /*1670*/  IMAD.WIDE.U32 R50, R50, c[0x0][0x398], R2 ;  /* 0x0000e60032327a25 */ /* 0x000fe200078e0002 */
[C---:B------:R-:W-:Y:S02]  /*1680*/  IADD3 R2, R8.reuse, 0x20, RZ ;  /* 0x0000002008027810 */ /* 0x040fe40007ffe0ff */
[----:B------:R-:W-:Y:S02]  /*1690*/  IADD3 R8, R8, 0x40, RZ ;  /* 0x0000004008087810 */ /* 0x000fe40007ffe0ff */
[----:B------:R-:W-:Y:S02]  /*16a0*/  ISETP.GE.AND P1, PT, R2, c[0x0][0x220], PT ;  /* 0x0000880002007a0c */ /* 0x000fe40003f26270 */
[----:B------:R-:W-:Y:S02]  /*16b0*/  IADD3 R3, R51, R9, RZ ;  /* 0x0000000933037210 */ /* 0x000fe40007ffe0ff */
[----:B------:R-:W-:-:S04]  /*16c0*/  LEA R2, P2, R50, c[0x0][0x338], 0x1 ;  /* 0x0000ce0032027a11 */ /* 0x000fc800078408ff */
[----:B------:R-:W-:Y:S02]  /*16d0*/  LEA.HI.X R3, R50, c[0x0][0x33c], R3, 0x1, P2 ;  /* 0x0000cf0032037a11 */ /* 0x000fe400010f0c03 */
[----:B------:R-:W-:-:S03]  /*16e0*/  ISETP.GE.AND P2, PT, R8, c[0x0][0x220], PT ;  /* 0x0000880008007a0c */ /* 0x000fc60003f46270 */
[----:B0-----:R0:W-:Y:S04]  /*16f0*/  @!P1 STG.E.128 [R2.64+0x40], R12 ;  /* 0x0000400c02009986 */ /* 0x0011e8000c101d16 */
[----:B-1----:R0:W-:Y:S06]  /*1700*/  @!P0 STG.E.128 [R2.64], R4 ;  /* 0x0000000402008986 */ /* 0x0021ec000c101d16 */
[----:B------:R-:W-:Y:S05]  /*1710*/  @P2 EXIT ;  /* 0x000000000000294d */ /* 0x000fea0003800000 */
[----:B0-----:R-:W0:Y:S04]  /*1720*/  LDS.128 R4, [R0+0x2000] ;  /* 0x0020000000047984 */ /* 0x001e280000000c00 */
[----:B0-----:R-:W-:Y:S01]  /*1730*/  STG.E.128 [R2.64+0x80], R4 ;  /* 0x0000800402007986 */ /* 0x001fe2000c101d16 */
[----:B------:R-:W-:Y:S05]  /*1740*/  EXIT ;  /* 0x000000000000794d */ /* 0x000fea0003800000 */
.L_x_250:
        /* <DEDUP_REMOVED lines=11> */
.L_x_1281:


//--------------------- .text._ZN5flash44flash_bwd_dq_dk_dv_loop_seqk_parallel_kernelI23Flash_bwd_kernel_traitsILi96ELi64ELi128ELi8ELi2ELi4ELi4ELb1ELb0EN7cutlass10bfloat16_tE19Flash_kernel_traitsILi96ELi64ELi128ELi8ES3_EELb1ELb0ELb0ELb0ELb0ELb1ELb0EEEvNS_16Flash_bwd_paramsE --------------------------
	.section	.text._ZN5flash44flash_bwd_dq_dk_dv_loop_seqk_parallel_kernelI23Flash_bwd_kernel_traitsILi96ELi64ELi128ELi8ELi2ELi4ELi4ELb1ELb0EN7cutlass10bfloat16_tE19Flash_kernel_traitsILi96ELi64ELi128ELi8ES3_EELb1ELb0ELb0ELb0ELb0ELb1ELb0EEEvNS_16Flash_bwd_paramsE,"ax",@progbits
	.sectioninfo	@"SHI_REGISTERS=255"
	.align	128
        .global         _ZN5flash44flash_bwd_dq_dk_dv_loop_seqk_parallel_kernelI23Flash_bwd_kernel_traitsILi96ELi64ELi128ELi8ELi2ELi4ELi4ELb1ELb0EN7cutlass10bfloat16_tE19Flash_kernel_traitsILi96ELi64ELi128ELi8ES3_EELb1ELb0ELb0ELb0ELb0ELb1ELb0EEEvNS_16Flash_bwd_paramsE
        .type           _ZN5flash44flash_bwd_dq_dk_dv_loop_seqk_parallel_kernelI23Flash_bwd_kernel_traitsILi96ELi64ELi128ELi8ELi2ELi4ELi4ELb1ELb0EN7cutlass10bfloat16_tE19Flash_kernel_traitsILi96ELi64ELi128ELi8ES3_EELb1ELb0ELb0ELb0ELb0ELb1ELb0EEEvNS_16Flash_bwd_paramsE,@function
        .size           _ZN5flash44flash_bwd_dq_dk_dv_loop_seqk_parallel_kernelI23Flash_bwd_kernel_traitsILi96ELi64ELi128ELi8ELi2ELi4ELi4ELb1ELb0EN7cutlass10bfloat16_tE19Flash_kernel_traitsILi96ELi64ELi128ELi8ES3_EELb1ELb0ELb0ELb0ELb0ELb1ELb0EEEvNS_16Flash_bwd_paramsE,(.L_x_1282 - _ZN5flash44flash_bwd_dq_dk_dv_loop_seqk_parallel_kernelI23Flash_bwd_kernel_traitsILi96ELi64ELi128ELi8ELi2ELi4ELi4ELb1ELb0EN7cutlass10bfloat16_tE19Flash_kernel_traitsILi96ELi64ELi128ELi8ES3_EELb1ELb0ELb0ELb0ELb0ELb1ELb0EEEvNS_16Flash_bwd_paramsE)
        .other          _ZN5flash44flash_bwd_dq_dk_dv_loop_seqk_parallel_kernelI23Flash_bwd_kernel_traitsILi96ELi64ELi128ELi8ELi2ELi4ELi4ELb1ELb0EN7cutlass10bfloat16_tE19Flash_kernel_traitsILi96ELi64ELi128ELi8ES3_EELb1ELb0ELb0ELb0ELb0ELb1ELb0EEEvNS_16Flash_bwd_paramsE,@"STO_CUDA_ENTRY STV_DEFAULT"
_ZN5flash44flash_bwd_dq_dk_dv_loop_seqk_parallel_kernelI23Flash_bwd_kernel_traitsILi96ELi64ELi128ELi8ELi2ELi4ELi4ELb1ELb0EN7cutlass10bfloat16_tE19Flash_kernel_traitsILi96ELi64ELi128ELi8ES3_EELb1ELb0ELb0ELb0ELb0ELb1ELb0EEEvNS_16Flash_bwd_paramsE:
.text._ZN5flash44flash_bwd_dq_dk_dv_loop_seqk_parallel_kernelI23Flash_bwd_kernel_traitsILi96ELi64ELi128ELi8ELi2ELi4ELi4ELb1ELb0EN7cutlass10bfloat16_tE19Flash_kernel_traitsILi96ELi64ELi128ELi8ES3_EELb1ELb0ELb0ELb0ELb0ELb1ELb0EEEvNS_16Flash_bwd_paramsE:
        /* <DEDUP_REMOVED lines=15> */
[----:B------:R-:W-:Y:S01]  /*00f0*/  ULDC.U8 UR7, c[0x0][0x328] ;  /* 0x0000ca0000077ab9 */ /* 0x000fe20000000000 */
[----:B------:R-:W-:Y:S01]  /*0100*/  IMAD.MOV.U32 R238, RZ, RZ, -0x10 ;  /* 0xfffffff0ffee7424 */ /* 0x000fe200078e00ff */
[----:B------:R-:W-:Y:S01]  /*0110*/  UISETP.NE.AND UP2, UPT, UR7, URZ, UPT ;  /* 0x0000003f0700728c */ /* 0x000fe2000bf45270 */
[----:B------:R-:W-:Y:S01]  /*0120*/  IMAD.MOV.U32 R227, RZ, RZ, 0x40 ;  /* 0x00000040ffe37424 */ /* 0x000fe200078e00ff */
[----:B------:R-:W-:Y:S01]  /*0130*/  ULDC UR46, c[0x0][0x22c] ;  /* 0x00008b00002e7ab9 */ /* 0x000fe20000000800 */
[----:B------:R-:W3:Y:S01]  /*0140*/  S2UR UR30, SR_CTAID.Y ;  /* 0x00000000001e79c3 */ /* 0x000ee20000002600 */
[----:B------:R-:W-:-:S02]  /*0150*/  ULDC UR34, c[0x0][0x1c0] ;  /* 0x0000700000227ab9 */ /* 0x000fc40000000800 */
[----:B------:R-:W-:Y:S02]  /*0160*/  UMOV UR5, 0x80 ;  /* 0x0000008000057882 */ /* 0x000fe40000000000 */
[----:B------:R-:W-:Y:S02]  /*0170*/  ULDC UR4, c[0x0][0x210] ;  /* 0x0000840000047ab9 */ /* 0x000fe40000000800 */
[----:B------:R-:W-:Y:S02]  /*0180*/  ULDC UR56, c[0x0][0x234] ;  /* 0x00008d0000387ab9 */ /* 0x000fe40000000800 */
[----:B------:R-:W-:Y:S02]  /*0190*/  ULDC UR10, c[0x0][0x1c0] ;  /* 0x00007000000a7ab9 */ /* 0x000fe40000000800 */
[----:B------:R-:W-:Y:S02]  /*01a0*/  ULDC UR11, c[0x0][0x1c0] ;  /* 0x00007000000b7ab9 */ /* 0x000fe40000000800 */
[----:B------:R-:W-:Y:S01]  /*01b0*/  UIMAD.WIDE UR34, UR46, UR34, URZ ;  /* 0x000000222e2272a5 */ /* 0x000fe2000f8e023f */
[----:B-1----:R-:W-:Y:S01]  /*01c0*/  SHF.R.S32.HI R0, RZ, 0x1f, R8 ;  /* 0x0000001fff007819 */ /* 0x002fe20000011408 */
[----:B--2---:R-:W-:-:S02]  /*01d0*/  USHF.R.S32.HI UR6, URZ, 0x1f, UR36 ;  /* 0x0000001f3f067899 */ /* 0x004fc40008011424 */
[----:B------:R-:W-:Y:S01]  /*01e0*/  UIMAD UR47, UR36, UR46, URZ ;  /* 0x0000002e242f72a4 */ /* 0x000fe2000f8e023f */
[CC--:B------:R-:W-:Y:S01]  /*01f0*/  LEA.HI R2, R0.reuse, R8.reuse, RZ, 0x5 ;  /* 0x0000000800027211 */ /* 0x0c0fe200078f28ff */
[----:B------:R-:W-:Y:S01]  /*0200*/  UIMAD UR56, UR5, UR4, UR56 ;  /* 0x00000004053872a4 */ /* 0x000fe2000f8e0238 */
[CC--:B------:R-:W-:Y:S01]  /*0210*/  LEA.HI R4, R0.reuse, R8.reuse, RZ, 0x4 ;  /* 0x0000000800047211 */ /* 0x0c0fe200078f20ff */
[----:B------:R-:W-:Y:S01]  /*0220*/  UIMAD UR46, UR46, UR10, URZ ;  /* 0x0000000a2e2e72a4 */ /* 0x000fe2000f8e023f */
[CC--:B------:R-:W-:Y:S01]  /*0230*/  LEA.HI R7, R0.reuse, R8.reuse, RZ, 0x2 ;  /* 0x0000000800077211 */ /* 0x0c0fe200078f10ff */
[----:B---3--:R-:W-:Y:S01]  /*0240*/  UIMAD.WIDE.U32 UR42, UR30, UR13, URZ ;  /* 0x0000000d1e2a72a5 */ /* 0x008fe2000f8e003f */
[CC--:B------:R-:W-:Y:S01]  /*0250*/  LEA.HI R12, R0.reuse, R8.reuse, RZ, 0x3 ;  /* 0x00000008000c7211 */ /* 0x0c0fe200078f18ff */
[----:B------:R-:W-:Y:S01]  /*0260*/  UIMAD UR4, UR30, UR11, UR36 ;  /* 0x0000000b1e0472a4 */ /* 0x000fe2000f8e0224 */
[CC--:B------:R-:W-:Y:S01]  /*0270*/  LEA.HI R14, R0.reuse, R8.reuse, RZ, 0x6 ;  /* 0x00000008000e7211 */ /* 0x0c0fe200078f30ff */
[----:B------:R-:W-:Y:S01]  /*0280*/  ULDC UR12, c[0x0][0x1c0] ;  /* 0x00007000000c7ab9 */ /* 0x000fe20000000800 */
[----:B------:R-:W-:Y:S01]  /*0290*/  LEA.HI R18, R0, R8, RZ, 0x7 ;  /* 0x0000000800127211 */ /* 0x000fe200078f38ff */
[----:B------:R-:W-:Y:S01]  /*02a0*/  ULDC UR9, c[0x0][0x1c0] ;  /* 0x0000700000097ab9 */ /* 0x000fe20000000800 */
[----:B------:R-:W-:Y:S01]  /*02b0*/  LOP3.LUT R0, R2, 0xffffffe0, RZ, 0xc0, !PT ;  /* 0xffffffe002007812 */ /* 0x000fe200078ec0ff */
[----:B------:R-:W-:Y:S01]  /*02c0*/  UIMAD UR5, UR30, UR9, UR36 ;  /* 0x000000091e0572a4 */ /* 0x000fe2000f8e0224 */
[----:B------:R-:W-:Y:S01]  /*02d0*/  SHF.R.S32.HI R3, RZ, 0x4, R4 ;  /* 0x00000004ff037819 */ /* 0x000fe20000011404 */
[----:B------:R-:W-:Y:S01]  /*02e0*/  USHF.L.U32 UR45, UR46, 0x6, URZ ;  /* 0x000000062e2d7899 */ /* 0x000fe2000800063f */
[----:B------:R-:W-:Y:S01]  /*02f0*/  LOP3.LUT R6, R12, 0xfffffff8, RZ, 0xc0, !PT ;  /* 0xfffffff80c067812 */ /* 0x000fe200078ec0ff */
[----:B------:R-:W-:Y:S01]  /*0300*/  IMAD.IADD R0, R8, 0x1, -R0 ;  /* 0x0000000108007824 */ /* 0x000fe200078e0a00 */
[C---:B------:R-:W-:Y:S01]  /*0310*/  LOP3.LUT R5, R4.reuse, 0xfffffff0, RZ, 0xc0, !PT ;  /* 0xfffffff004057812 */ /* 0x040fe200078ec0ff */
[----:B------:R-:W-:Y:S01]  /*0320*/  USHF.L.U32 UR44, UR4, 0x5, URZ ;  /* 0x00000005042c7899 */ /* 0x000fe2000800063f */
[----:B------:R-:W-:Y:S01]  /*0330*/  LEA.HI R4, R4, R3, RZ, 0x1 ;  /* 0x0000000304047211 */ /* 0x000fe200078f08ff */
[C---:B------:R-:W-:Y:S01]  /*0340*/  IMAD.IADD R10, R8.reuse, 0x1, -R6 ;  /* 0x00000001080a7824 */ /* 0x040fe200078e0a06 */
[----:B------:R-:W-:Y:S01]  /*0350*/  SHF.R.S32.HI R15, RZ, 0x2, R7 ;  /* 0x00000002ff0f7819 */ /* 0x000fe20000011407 */
[----:B------:R-:W-:Y:S01]  /*0360*/  IMAD.IADD R6, R8, 0x1, -R5 ;  /* 0x0000000108067824 */ /* 0x000fe200078e0a05 */
[----:B------:R-:W-:Y:S01]  /*0370*/  LOP3.LUT R4, R4, 0xfffffffe, RZ, 0xc0, !PT ;  /* 0xfffffffe04047812 */ /* 0x000fe200078ec0ff */
[----:B------:R-:W-:Y:S01]  /*0380*/  ULDC UR50, c[0x0][0x214] ;  /* 0x0000850000327ab9 */ /* 0x000fe20000000800 */
[----:B------:R-:W-:Y:S01]  /*0390*/  SHF.R.S32.HI R5, RZ, 0x1f, R0 ;  /* 0x0000001fff057819 */ /* 0x000fe20000011400 */
[----:B------:R-:W-:Y:S01]  /*03a0*/  ULDC UR57, c[0x0][0x1c8] ;  /* 0x0000720000397ab9 */ /* 0x000fe20000000800 */
[----:B------:R-:W-:Y:S01]  /*03b0*/  LOP3.LUT R9, R7, 0xfffffffc, RZ, 0xc0, !PT ;  /* 0xfffffffc07097812 */ /* 0x000fe200078ec0ff */
[----:B------:R-:W-:Y:S01]  /*03c0*/  IMAD.IADD R13, R3, 0x1, -R4 ;  /* 0x00000001030d7824 */ /* 0x000fe200078e0a04 */
[----:B------:R-:W-:Y:S01]  /*03d0*/  LEA.HI R19, R5, R0, RZ, 0x2 ;  /* 0x0000000005137211 */ /* 0x000fe200078f10ff */
[----:B------:R-:W-:Y:S01]  /*03e0*/  ULDC.U8 UR8, c[0x0][0x3d0] ;  /* 0x0000f40000087ab9 */ /* 0x000fe20000000000 */
[--C-:B------:R-:W-:Y:S01]  /*03f0*/  SHF.R.S32.HI R0, RZ, 0x5, R2.reuse ;  /* 0x00000005ff007819 */ /* 0x100fe20000011402 */
[----:B------:R-:W-:Y:S01]  /*0400*/  IMAD.IADD R16, R8, 0x1, -R9 ;  /* 0x0000000108107824 */ /* 0x000fe200078e0a09 */
[----:B------:R-:W-:Y:S01]  /*0410*/  SHF.R.S32.HI R3, RZ, 0x1f, R2 ;  /* 0x0000001fff037819 */ /* 0x000fe20000011402 */
[----:B------:R-:W-:Y:S01]  /*0420*/  ULDC UR51, c[0x0][0x224] ;  /* 0x0000890000337ab9 */ /* 0x000fe20000000800 */
[----:B------:R-:W-:Y:S01]  /*0430*/  LEA.HI R5, R7, R15, RZ, 0x1 ;  /* 0x0000000f07057211 */ /* 0x000fe200078f08ff */
[----:B------:R-:W-:Y:S01]  /*0440*/  IMAD.SHL.U32 R22, R16, 0x8, RZ ;  /* 0x0000000810167824 */ /* 0x000fe200078e00ff */
[-C--:B------:R-:W-:Y:S01]  /*0450*/  LEA.HI R4, R2, R0.reuse, RZ, 0x1 ;  /* 0x0000000002047211 */ /* 0x080fe200078f08ff */
[----:B------:R-:W-:Y:S01]  /*0460*/  @UP2 UIMAD UR55, UR30, UR50, URZ ;  /* 0x000000321e3722a4 */ /* 0x000fe2000f8e023f */
[----:B------:R-:W-:Y:S01]  /*0470*/  LEA.HI R2, R3, R0, RZ, 0x2 ;  /* 0x0000000003027211 */ /* 0x000fe200078f10ff */
[----:B------:R-:W-:Y:S01]  /*0480*/  ULDC.64 UR14, c[0x0][0x118] ;  /* 0x00004600000e7ab9 */ /* 0x000fe20000000a00 */
[----:B------:R-:W-:Y:S01]  /*0490*/  LOP3.LUT R3, R5, 0x7fffffe, RZ, 0xc0, !PT ;  /* 0x07fffffe05037812 */ /* 0x000fe200078ec0ff */
[----:B------:R-:W-:Y:S01]  /*04a0*/  ULOP3.LUT UR57, UR36, UR57, URZ, 0x3c, !UPT ;  /* 0x0000003924397292 */ /* 0x000fe2000f8e3c3f */
[----:B------:R-:W-:Y:S01]  /*04b0*/  LOP3.LUT R4, R4, 0xfffffffe, RZ, 0xc0, !PT ;  /* 0xfffffffe04047812 */ /* 0x000fe200078ec0ff */
[----:B------:R-:W-:Y:S01]  /*04c0*/  UISETP.NE.AND UP3, UPT, UR8, URZ, UPT ;  /* 0x0000003f0800728c */ /* 0x000fe2000bf65270 */
[----:B------:R-:W-:Y:S01]  /*04d0*/  LOP3.LUT R2, R2, 0xfffffffc, RZ, 0xc0, !PT ;  /* 0xfffffffc02027812 */ /* 0x000fe200078ec0ff */
[----:B------:R-:W-:Y:S01]  /*04e0*/  IMAD.IADD R3, R15, 0x1, -R3 ;  /* 0x000000010f037824 */ /* 0x000fe200078e0a03 */
[----:B------:R-:W-:Y:S01]  /*04f0*/  SHF.R.S32.HI R8, RZ, 0x3, R12 ;  /* 0x00000003ff087819 */ /* 0x000fe2000001140c */
[C---:B------:R-:W-:Y:S01]  /*0500*/  IMAD.IADD R20, R0.reuse, 0x1, -R4 ;  /* 0x0000000100147824 */ /* 0x040fe200078e0a04 */
[----:B------:R-:W-:Y:S01]  /*0510*/  SHF.R.S32.HI R21, RZ, 0x6, R14 ;  /* 0x00000006ff157819 */ /* 0x000fe2000001140e */
[C---:B------:R-:W-:Y:S01]  /*0520*/  IMAD.IADD R11, R0.reuse, 0x1, -R2 ;  /* 0x00000001000b7824 */ /* 0x040fe200078e0a02 */
[----:B------:R-:W-:Y:S01]  /*0530*/  USHF.R.S32.HI UR61, URZ, 0x1f, UR30 ;  /* 0x0000001f3f3d7899 */ /* 0x000fe2000801141e */
[----:B------:R-:W-:Y:S01]  /*0540*/  IMAD R5, R0, 0x8, R3 ;  /* 0x0000000800057824 */ /* 0x000fe200078e0203 */
[----:B------:R-:W-:Y:S01]  /*0550*/  STL [R1+0x30], R20 ;  /* 0x0000301401007387 */ /* 0x000fe20000100800 */
[----:B------:R-:W-:Y:S01]  /*0560*/  IMAD.SHL.U32 R0, R8, 0x40, RZ ;  /* 0x0000004008007824 */ /* 0x000fe200078e00ff */
[----:B------:R-:W-:Y:S01]  /*0570*/  LEA.HI R8, R10, R10, RZ, 0x1 ;  /* 0x0000000a0a087211 */ /* 0x000fe200078f08ff */
[----:B------:R-:W-:Y:S01]  /*0580*/  USHF.R.S32.HI UR60, URZ, 0x1f, UR36 ;  /* 0x0000001f3f3c7899 */ /* 0x000fe20008011424 */
[----:B------:R-:W-:Y:S01]  /*0590*/  STL [R1+0x38], R22 ;  /* 0x0000381601007387 */ /* 0x000fe20000100800 */
[----:B------:R-:W-:Y:S01]  /*05a0*/  USHF.R.S32.HI UR59, URZ, 0x1f, UR30 ;  /* 0x0000001f3f3b7899 */ /* 0x000fe2000801141e */
[----:B------:R-:W-:Y:S01]  /*05b0*/  LOP3.LUT R0, R0, 0xc0, RZ, 0xc0, !PT ;  /* 0x000000c000007812 */ /* 0x000fe200078ec0ff */
[----:B------:R-:W-:Y:S01]  /*05c0*/  USHF.R.S32.HI UR58, URZ, 0x1f, UR36 ;  /* 0x0000001f3f3a7899 */ /* 0x000fe20008011424 */
[----:B------:R-:W-:Y:S01]  /*05d0*/  LOP3.LUT R2, R8, 0x7fffffe, RZ, 0xc0, !PT ;  /* 0x07fffffe08027812 */ /* 0x000fe200078ec0ff */
[----:B------:R-:W-:Y:S01]  /*05e0*/  UIMAD.WIDE.U32 UR40, UR34, UR42, URZ ;  /* 0x0000002a222872a5 */ /* 0x000fe2000f8e003f */
[----:B------:R-:W-:Y:S01]  /*05f0*/  SHF.R.U32.HI R4, RZ, 0x3, R0 ;  /* 0x00000003ff047819 */ /* 0x000fe20000011600 */
[----:B------:R-:W-:Y:S01]  /*0600*/  UIMAD UR52, UR35, UR42, URZ ;  /* 0x0000002a233472a4 */ /* 0x000fe2000f8e023f */
[----:B------:R-:W-:Y:S01]  /*0610*/  LOP3.LUT R3, R0, 0x18, R22, 0xf8, !PT ;  /* 0x0000001800037812 */ /* 0x000fe200078ef816 */
[----:B------:R-:W-:Y:S01]  /*0620*/  IMAD.IADD R2, R10, 0x1, -R2 ;  /* 0x000000010a027824 */ /* 0x000fe200078e0a02 */
[----:B------:R-:W-:Y:S01]  /*0630*/  USHF.R.S32.HI UR54, URZ, 0x1f, UR47 ;  /* 0x0000001f3f367899 */ /* 0x000fe2000801142f */
[----:B------:R-:W-:Y:S01]  /*0640*/  IMAD R0, R21, 0x4, R13 ;  /* 0x0000000415007824 */ /* 0x000fe200078e020d */
[----:B------:R-:W-:Y:S01]  /*0650*/  LOP3.LUT R3, R3, R4, RZ, 0x3c, !PT ;  /* 0x0000000403037212 */ /* 0x000fe200078e3cff */
[----:B------:R-:W-:-:S02]  /*0660*/  UIMAD UR51, UR5, UR51, URZ ;  /* 0x00000033053372a4 */ /* 0x000fc4000f8e023f */
[----:B------:R-:W-:Y:S01]  /*0670*/  IMAD R17, R0, 0x8, R2 ;  /* 0x0000000800117824 */ /* 0x000fe200078e0202 */
[----:B------:R-:W-:Y:S01]  /*0680*/  USHF.R.S32.HI UR49, URZ, 0x1f, UR45 ;  /* 0x0000001f3f317899 */ /* 0x000fe2000801142d */
[----:B------:R-:W-:Y:S01]  /*0690*/  IMAD.U32 R0, R5, 0x20, R3 ;  /* 0x0000002005007824 */ /* 0x000fe200078e0003 */
[----:B------:R-:W-:Y:S01]  /*06a0*/  SHF.R.S32.HI R3, RZ, 0x1f, R6 ;  /* 0x0000001fff037819 */ /* 0x000fe20000011406 */
[----:B------:R-:W-:Y:S02]  /*06b0*/  USHF.R.S32.HI UR48, URZ, 0x1f, UR44 ;  /* 0x0000001f3f307899 */ /* 0x000fe4000801142c */
[----:B------:R-:W-:Y:S01]  /*06c0*/  UMOV UR39, 0xffffd000 ;  /* 0xffffd00000277882 */ /* 0x000fe20000000000 */
[----:B------:R1:W-:Y:S01]  /*06d0*/  STL [R1+0x28], R0 ;  /* 0x0000280001007387 */ /* 0x0003e20000100800 */
[----:B------:R-:W-:Y:S02]  /*06e0*/  LEA.HI R9, R3, R6, RZ, 0x3 ;  /* 0x0000000603097211 */ /* 0x000fe400078f18ff */
[----:B-1----:R-:W-:-:S04]  /*06f0*/  SHF.R.S32.HI R0, RZ, 0x1f, R7 ;  /* 0x0000001fff007819 */ /* 0x002fc80000011407 */
[----:B------:R-:W-:Y:S02]  /*0700*/  LEA.HI R2, R0, R15, RZ, 0x3 ;  /* 0x0000000f00027211 */ /* 0x000fe400078f18ff */
[----:B------:R-:W-:Y:S02]  /*0710*/  LEA.HI R0, R6, R6, RZ, 0x1 ;  /* 0x0000000606007211 */ /* 0x000fe400078f08ff */
[----:B------:R-:W-:Y:S02]  /*0720*/  LOP3.LUT R3, R2, 0xfffffff8, RZ, 0xc0, !PT ;  /* 0xfffffff802037812 */ /* 0x000fe400078ec0ff */
[----:B------:R-:W-:Y:S02]  /*0730*/  LOP3.LUT R4, R0, 0x7fffffe, RZ, 0xc0, !PT ;  /* 0x07fffffe00047812 */ /* 0x000fe400078ec0ff */
[----:B------:R-:W-:Y:S01]  /*0740*/  LOP3.LUT R2, R9, 0xfffffff8, RZ, 0xc0, !PT ;  /* 0xfffffff809027812 */ /* 0x000fe200078ec0ff */
[----:B------:R-:W-:Y:S02]  /*0750*/  IMAD.IADD R5, R15, 0x1, -R3 ;  /* 0x000000010f057824 */ /* 0x000fe400078e0a03 */
[C---:B------:R-:W-:Y:S01]  /*0760*/  IMAD.IADD R15, R6.reuse, 0x1, -R4 ;  /* 0x00000001060f7824 */ /* 0x040fe200078e0a04 */
[----:B------:R-:W-:Y:S01]  /*0770*/  SHF.R.S32.HI R4, RZ, 0x1, R0 ;  /* 0x00000001ff047819 */ /* 0x000fe20000011400 */
[----:B------:R-:W-:Y:S01]  /*0780*/  IMAD.IADD R14, R6, 0x1, -R2 ;  /* 0x00000001060e7824 */ /* 0x000fe200078e0a02 */
[----:B------:R-:W-:Y:S01]  /*0790*/  LOP3.LUT R2, R5, 0x1, RZ, 0xc0, !PT ;  /* 0x0000000105027812 */ /* 0x000fe200078ec0ff */
[----:B------:R-:W-:Y:S01]  /*07a0*/  IMAD.SHL.U32 R3, R10, 0x40, RZ ;  /* 0x000000400a037824 */ /* 0x000fe200078e00ff */
[----:B------:R-:W-:-:S02]  /*07b0*/  SHF.R.S32.HI R0, RZ, 0x1f, R0 ;  /* 0x0000001fff007819 */ /* 0x000fc40000011400 */
[----:B------:R-:W-:Y:S02]  /*07c0*/  ISETP.NE.U32.AND P5, PT, R2, 0x1, PT ;  /* 0x000000010200780c */ /* 0x000fe40003fa5070 */
[----:B------:R-:W-:Y:S02]  /*07d0*/  LEA.HI R2, R0, R4, RZ, 0x2 ;  /* 0x0000000400027211 */ /* 0x000fe400078f10ff */
[----:B------:R-:W-:Y:S02]  /*07e0*/  SHF.R.S32.HI R0, RZ, 0x1, R8 ;  /* 0x00000001ff007819 */ /* 0x000fe40000011408 */
[----:B------:R-:W-:Y:S02]  /*07f0*/  LOP3.LUT R6, R3, 0x1c0, RZ, 0xc0, !PT ;  /* 0x000001c003067812 */ /* 0x000fe400078ec0ff */
[C---:B------:R-:W-:Y:S01]  /*0800*/  LOP3.LUT P6, RZ, R0.reuse, 0x2, RZ, 0xc0, !PT ;  /* 0x0000000200ff7812 */ /* 0x040fe200078cc0ff */
[----:B------:R-:W-:Y:S01]  /*0810*/  IMAD.SHL.U32 R0, R0, 0x40, RZ ;  /* 0x0000004000007824 */ /* 0x000fe200078e00ff */
[----:B------:R-:W-:Y:S01]  /*0820*/  LOP3.LUT R3, R2, 0xfffffffc, RZ, 0xc0, !PT ;  /* 0xfffffffc02037812 */ /* 0x000fe200078ec0ff */
[----:B------:R-:W-:Y:S01]  /*0830*/  IMAD.SHL.U32 R2, R11, 0x10, RZ ;  /* 0x000000100b027824 */ /* 0x000fe200078e00ff */
[----:B------:R-:W-:-:S02]  /*0840*/  LEA.HI R7, R5, R5, RZ, 0x1 ;  /* 0x0000000505077211 */ /* 0x000fc400078f08ff */
[----:B------:R-:W-:Y:S01]  /*0850*/  LOP3.LUT R0, R0, 0xc0, RZ, 0xc0, !PT ;  /* 0x000000c000007812 */ /* 0x000fe200078ec0ff */
[----:B------:R-:W-:Y:S01]  /*0860*/  IMAD.IADD R10, R4, 0x1, -R3 ;  /* 0x00000001040a7824 */ /* 0x000fe200078e0a03 */
[----:B------:R-:W-:Y:S02]  /*0870*/  LOP3.LUT R2, R6, 0x30, R2, 0xf8, !PT ;  /* 0x0000003006027812 */ /* 0x000fe400078ef802 */
[----:B------:R-:W-:Y:S02]  /*0880*/  LOP3.LUT R3, R0, 0x8, R12, 0xf8, !PT ;  /* 0x0000000800037812 */ /* 0x000fe400078ef80c */
[----:B------:R-:W-:Y:S02]  /*0890*/  SHF.R.U32.HI R0, RZ, 0x3, R0 ;  /* 0x00000003ff007819 */ /* 0x000fe40000011600 */
[----:B------:R-:W-:Y:S02]  /*08a0*/  LOP3.LUT R4, R2, 0x8, R12, 0xf8, !PT ;  /* 0x0000000802047812 */ /* 0x000fe400078ef80c */
[----:B------:R-:W-:Y:S01]  /*08b0*/  LOP3.LUT R221, R3, R0, RZ, 0x3c, !PT ;  /* 0x0000000003dd7212 */ /* 0x000fe200078e3cff */
[----:B------:R-:W-:Y:S01]  /*08c0*/  IMAD.SHL.U32 R3, R21, 0x20, RZ ;  /* 0x0000002015037824 */ /* 0x000fe200078e00ff */
[----:B------:R-:W-:-:S02]  /*08d0*/  LOP3.LUT R0, R7, 0x3fffffe, RZ, 0xc0, !PT ;  /* 0x03fffffe07007812 */ /* 0x000fc400078ec0ff */
[----:B------:R-:W-:Y:S01]  /*08e0*/  SHF.R.U32.HI R2, RZ, 0x3, R6 ;  /* 0x00000003ff027819 */ /* 0x000fe20000011606 */
[----:B------:R-:W-:Y:S01]  /*08f0*/  IMAD.U32 R6, RZ, RZ, UR6 ;  /* 0x00000006ff067e24 */ /* 0x000fe2000f8e00ff */
[----:B------:R-:W-:Y:S01]  /*0900*/  USHF.R.S32.HI UR6, URZ, 0x1f, UR13 ;  /* 0x0000001f3f067899 */ /* 0x000fe2000801140d */
[C---:B------:R-:W-:Y:S01]  /*0910*/  IMAD.IADD R6, R5.reuse, 0x1, -R0 ;  /* 0x0000000105067824 */ /* 0x040fe200078e0a00 */
[----:B------:R-:W-:Y:S01]  /*0920*/  LOP3.LUT R12, R4, R2, RZ, 0x3c, !PT ;  /* 0x00000002040c7212 */ /* 0x000fe200078e3cff */
[C---:B------:R-:W-:Y:S01]  /*0930*/  IMAD.SHL.U32 R0, R5.reuse, 0x40, RZ ;  /* 0x0000004005007824 */ /* 0x040fe200078e00ff */
[----:B------:R-:W-:Y:S01]  /*0940*/  SHF.R.S32.HI R2, RZ, 0x3, R9 ;  /* 0x00000003ff027819 */ /* 0x000fe20000011409 */
[----:B------:R-:W-:Y:S01]  /*0950*/  IMAD.SHL.U32 R4, R16, 0x2, RZ ;  /* 0x0000000210047824 */ /* 0x000fe200078e00ff */
[----:B------:R-:W-:Y:S01]  /*0960*/  USHF.L.U32 UR13, UR30, 0x7, URZ ;  /* 0x000000071e0d7899 */ /* 0x000fe2000800063f */
[----:B------:R-:W-:Y:S01]  /*0970*/  LOP3.LUT P4, RZ, R5, 0x2, RZ, 0xc0, !PT ;  /* 0x0000000205ff7812 */ /* 0x000fe2000788c0ff */
[----:B------:R-:W-:Y:S01]  /*0980*/  IMAD.U32 R221, R17, 0x20, R221 ;  /* 0x0000002011dd7824 */ /* 0x000fe200078e00dd */
[----:B------:R-:W-:Y:S01]  /*0990*/  LOP3.LUT R0, R0, 0x1c0, RZ, 0xc0, !PT ;  /* 0x000001c000007812 */ /* 0x000fe200078ec0ff */
[----:B------:R-:W-:Y:S01]  /*09a0*/  IMAD R15, R2, 0x8, R15 ;  /* 0x00000008020f7824 */ /* 0x000fe200078e020f */
[----:B------:R-:W-:Y:S01]  /*09b0*/  SEL R238, R238, 0x10, !P5 ;  /* 0x00000010eeee7807 */ /* 0x000fe20006800000 */
[C---:B------:R-:W-:Y:S01]  /*09c0*/  IMAD R225, R11.reuse, 0x2, R2 ;  /* 0x000000020be17824 */ /* 0x040fe200078e0202 */
[----:B------:R-:W-:Y:S01]  /*09d0*/  LOP3.LUT R3, R0, 0x20, R3, 0xf8, !PT ;  /* 0x0000002000037812 */ /* 0x000fe200078ef803 */
[----:B------:R-:W-:Y:S01]  /*09e0*/  IMAD R2, R11, 0x200, R4 ;  /* 0x000002000b027824 */ /* 0x000fe200078e0204 */
[----:B------:R-:W-:Y:S01]  /*09f0*/  SHF.R.U32.HI R0, RZ, 0x3, R0 ;  /* 0x00000003ff007819 */ /* 0x000fe20000011600 */
[----:B------:R-:W-:Y:S01]  /*0a00*/  IMAD.SHL.U32 R221, R221, 0x2, RZ ;  /* 0x00000002dddd7824 */ /* 0x000fe200078e00ff */
[----:B------:R-:W-:Y:S01]  /*0a10*/  SEL R222, R230, 0xffffffe0, !P6 ;  /* 0xffffffe0e6de7807 */ /* 0x000fe20007000000 */
[----:B------:R-:W-:Y:S01]  /*0a20*/  IMAD R9, R6, 0x20, R2 ;  /* 0x0000002006097824 */ /* 0x000fe200078e0202 */
[----:B------:R-:W-:Y:S01]  /*0a30*/  LOP3.LUT R6, R3, R0, RZ, 0x3c, !PT ;  /* 0x0000000003067212 */ /* 0x000fe200078e3cff */
[----:B------:R-:W-:Y:S01]  /*0a40*/  IMAD.U32 R0, RZ, RZ, UR13 ;  /* 0x0000000dff007e24 */ /* 0x000fe2000f8e00ff */
[----:B------:R-:W-:Y:S01]  /*0a50*/  SHF.R.S32.HI R0, RZ, 0x1, R7 ;  /* 0x00000001ff007819 */ /* 0x000fe20000011407 */
[----:B------:R-:W-:Y:S01]  /*0a60*/  UIMAD UR53, UR6, UR30, URZ ;  /* 0x0000001e063572a4 */ /* 0x000fe2000f8e023f */
[----:B------:R-:W-:Y:S01]  /*0a70*/  SHF.R.S32.HI R2, RZ, 0x7, R18 ;  /* 0x00000007ff027819 */ /* 0x000fe20000011412 */
[----:B------:R-:W-:Y:S01]  /*0a80*/  @!UP2 UIMAD UR6, UR30, UR12, UR36 ;  /* 0x0000000c1e06a2a4 */ /* 0x000fe2000f8e0224 */
[C---:B------:R-:W-:Y:S01]  /*0a90*/  LOP3.LUT P3, RZ, R0.reuse, 0x2, RZ, 0xc0, !PT ;  /* 0x0000000200ff7812 */ /* 0x040fe2000786c0ff */
[----:B------:R-:W-:-:S02]  /*0aa0*/  IMAD.SHL.U32 R0, R0, 0x40, RZ ;  /* 0x0000004000007824 */ /* 0x000fc400078e00ff */
[----:B------:R-:W-:Y:S01]  /*0ab0*/  IMAD R3, R2, 0x1000, R4 ;  /* 0x0000100002037824 */ /* 0x000fe200078e0204 */
[----:B------:R-:W-:Y:S01]  /*0ac0*/  R2P PR, R14, 0x6 ;  /* 0x000000060e007804 */ /* 0x000fe20000000000 */
[----:B------:R-:W-:Y:S01]  /*0ad0*/  IMAD.SHL.U32 R2, R2, 0x8, RZ ;  /* 0x0000000802027824 */ /* 0x000fe200078e00ff */
[----:B------:R-:W-:Y:S01]  /*0ae0*/  LOP3.LUT R0, R0, 0xc0, RZ, 0xc0, !PT ;  /* 0x000000c000007812 */ /* 0x000fe200078ec0ff */
[----:B------:R-:W-:Y:S01]  /*0af0*/  IMAD R5, R20, 0x400, R3 ;  /* 0x0000040014057824 */ /* 0x000fe200078e0203 */
[----:B------:R-:W-:Y:S01]  /*0b00*/  LOP3.LUT P0, RZ, R10, 0x2, RZ, 0xc0, !PT ;  /* 0x000000020aff7812 */ /* 0x000fe2000780c0ff */
[C---:B------:R-:W-:Y:S01]  /*0b10*/  IMAD.SHL.U32 R4, R13.reuse, 0x10, RZ ;  /* 0x000000100d047824 */ /* 0x040fe200078e00ff */
[----:B------:R-:W-:Y:S01]  /*0b20*/  LOP3.LUT R2, R2, 0x8, RZ, 0xc0, !PT ;  /* 0x0000000802027812 */ /* 0x000fe200078ec0ff */
        /* <DEDUP_REMOVED lines=15> */
[----:B------:R-:W-:Y:S01]  /*0c20*/  SHF.R.U32.HI R6, RZ, 0x3, R0 ;  /* 0x00000003ff067819 */ /* 0x000fe20000011600 */
[----:B------:R-:W-:Y:S01]  /*0c30*/  IMAD.IADD R222, R221, 0x1, R222 ;  /* 0x00000001ddde7824 */ /* 0x000fe200078e02de */
[----:B------:R-:W-:Y:S01]  /*0c40*/  SHF.R.U32.HI R4, RZ, 0x3, R2 ;  /* 0x00000003ff047819 */ /* 0x000fe20000011602 */
[----:B------:R-:W-:Y:S01]  /*0c50*/  @!UP2 UIMAD UR50, UR6, UR50, URZ ;  /* 0x000000320632a2a4 */ /* 0x000fe2000f8e023f */
[--C-:B------:R-:W-:Y:S01]  /*0c60*/  LOP3.LUT R6, R6, R0, R5.reuse, 0x1e, !PT ;  /* 0x0000000006067212 */ /* 0x100fe200078e1e05 */
[----:B------:R-:W-:Y:S01]  /*0c70*/  IMAD.SHL.U32 R0, R15, 0x20, RZ ;  /* 0x000000200f007824 */ /* 0x000fe200078e00ff */
[----:B------:R-:W-:-:S02]  /*0c80*/  LOP3.LUT R5, R4, R2, R5, 0x1e, !PT ;  /* 0x0000000204057212 */ /* 0x000fc400078e1e05 */
[----:B------:R-:W-:Y:S01]  /*0c90*/  LOP3.LUT R2, R4, R7, R2, 0x1e, !PT ;  /* 0x0000000704027212 */ /* 0x000fe200078e1e02 */
[----:B------:R-:W-:Y:S01]  /*0ca0*/  IMAD R231, R20, 0x200, R0 ;  /* 0x0000020014e77824 */ /* 0x000fe200078e0200 */
[----:B------:R-:W-:Y:S01]  /*0cb0*/  LEA R4, R8, 0x9000, 0x1 ;  /* 0x0000900008047811 */ /* 0x000fe200078e08ff */
[----:B------:R-:W-:Y:S01]  /*0cc0*/  IMAD.U32 R225, R225, 0x200, R6 ;  /* 0x00000200e1e17824 */ /* 0x000fe200078e0006 */
[----:B------:R-:W-:Y:S01]  /*0cd0*/  SEL R227, R227, 0xffffffc0, !P2 ;  /* 0xffffffc0e3e37807 */ /* 0x000fe20005000000 */
[----:B------:R-:W-:Y:S01]  /*0ce0*/  IMAD.IADD R229, R0, 0x1, R2 ;  /* 0x0000000100e57824 */ /* 0x000fe200078e0202 */
[----:B------:R-:W-:Y:S01]  /*0cf0*/  SHF.R.S32.HI R0, RZ, 0x2, R19 ;  /* 0x00000002ff007819 */ /* 0x000fe20000011413 */
[----:B------:R-:W-:Y:S01]  /*0d00*/  IMAD.IADD R231, R231, 0x1, R5 ;  /* 0x00000001e7e77824 */ /* 0x000fe200078e0205 */
[----:B------:R-:W-:Y:S01]  /*0d10*/  LEA R225, R225, 0xf000, 0x1 ;  /* 0x0000f000e1e17811 */ /* 0x000fe200078e08ff */
[----:B------:R-:W-:Y:S01]  /*0d20*/  IMAD.SHL.U32 R2, R3, 0x2, RZ ;  /* 0x0000000203027824 */ /* 0x000fe200078e00ff */
[C---:B------:R-:W-:Y:S01]  /*0d30*/  IADD3 R239, R241.reuse, 0x20, RZ ;  /* 0x00000020f1ef7810 */ /* 0x040fe20007ffe0ff */
[----:B------:R-:W-:Y:S01]  /*0d40*/  IMAD R0, R20, 0x10, R0 ;  /* 0x0000001014007824 */ /* 0x000fe200078e0200 */
[----:B------:R-:W-:Y:S01]  /*0d50*/  @P4 IADD3 R239, R241, -0x20, RZ ;  /* 0xffffffe0f1ef4810 */ /* 0x000fe20007ffe0ff */
[C---:B------:R-:W-:Y:S01]  /*0d60*/  IMAD.IADD R226, R225.reuse, 0x1, R226 ;  /* 0x00000001e1e27824 */ /* 0x040fe200078e02e2 */
[----:B------:R-:W-:Y:S01]  /*0d70*/  SEL R230, R230, 0xffffffe0, !P0 ;  /* 0xffffffe0e6e67807 */ /* 0x000fe20004000000 */
[----:B------:R-:W-:Y:S01]  /*0d80*/  IMAD.IADD R228, R225, 0x1, R227 ;  /* 0x00000001e1e47824 */ /* 0x000fe200078e02e3 */
[----:B------:R1:W-:Y:S01]  /*0d90*/  STL [R1], R0 ;  /* 0x0000000001007387 */ /* 0x0003e20000100800 */
[----:B------:R-:W-:-:S02]  /*0da0*/  IMAD.IADD R238, R238, 0x1, R239 ;  /* 0x00000001eeee7824 */ /* 0x000fc400078e02ef */
[----:B------:R-:W-:Y:S01]  /*0db0*/  IMAD.IADD R227, R226, 0x1, R227 ;  /* 0x00000001e2e37824 */ /* 0x000fe200078e02e3 */
[----:B------:R2:W-:Y:S01]  /*0dc0*/  STL [R1+0x20], R4 ;  /* 0x0000200401007387 */ /* 0x0005e20000100800 */
[C---:B-1----:R-:W-:Y:S02]  /*0dd0*/  IADD3 R0, R4.reuse, 0x20, RZ ;  /* 0x0000002004007810 */ /* 0x042fe40007ffe0ff */
[----:B------:R-:W-:-:S05]  /*0de0*/  @P3 IADD3 R0, R4, -0x20, RZ ;  /* 0xffffffe004003810 */ /* 0x000fca0007ffe0ff */
[----:B------:R2:W-:Y:S02]  /*0df0*/  STL [R1+0x24], R0 ;  /* 0x0000240001007387 */ /* 0x0005e40000100800 */
.L_x_279:
        /* <DEDUP_REMOVED lines=53> */
.L_x_251:
        /* <DEDUP_REMOVED lines=21> */
[----:B-1----:R-:W-:Y:S02]  /*12a0*/  UISETP.NE.AND UP0, UPT, UR22, -0x1, UPT ;  /* 0xffffffff1600788c */ /* 0x002fe4000bf05270 */
[----:B------:R-:W-:Y:S02]  /*12b0*/  UIADD3 UR10, UR26, 0x3f, URZ ;  /* 0x0000003f1a0a7890 */ /* 0x000fe4000fffe03f */
[----:B------:R-:W-:Y:S02]  /*12c0*/  ULDC.64 UR6, c[0x0][0x190] ;  /* 0x0000640000067ab9 */ /* 0x000fe40000000a00 */
[----:B------:R-:W-:Y:S01]  /*12d0*/  UISETP.NE.AND UP1, UPT, UR12, -0x1, UPT ;  /* 0xffffffff0c00788c */ /* 0x000fe2000bf25270 */
[----:B------:R-:W-:Y:S01]  /*12e0*/  PLOP3.LUT P0, PT, PT, PT, UP0, 0x80, 0x0 ;  /* 0x000000000000781c */ /* 0x000fe20003f0f008 */
[----:B------:R-:W-:Y:S02]  /*12f0*/  ULDC.64 UR8, c[0x0][0x178] ;  /* 0x00005e0000087ab9 */ /* 0x000fe40000000a00 */
[----:B------:R-:W-:-:S02]  /*1300*/  UIMAD.WIDE.U32 UR4, UR12, UR6, URZ ;  /* 0x000000060c0472a5 */ /* 0x000fc4000f8e003f */
[----:B------:R-:W-:Y:S02]  /*1310*/  UIMAD UR16, UR12, UR7, URZ ;  /* 0x000000070c1072a4 */ /* 0x000fe4000f8e023f */
[----:B------:R-:W-:Y:S02]  /*1320*/  UIMAD UR11, UR37, UR8, URZ ;  /* 0x00000008250b72a4 */ /* 0x000fe4000f8e023f */
[----:B------:R-:W-:Y:S02]  /*1330*/  USHF.R.S32.HI UR13, URZ, 0x1f, UR10 ;  /* 0x0000001f3f0d7899 */ /* 0x000fe4000801140a */
[----:B------:R-:W-:Y:S02]  /*1340*/  UIMAD.WIDE.U32 UR6, UR30, UR8, URZ ;  /* 0x000000081e0672a5 */ /* 0x000fe4000f8e003f */
[----:B------:R-:W-:Y:S02]  /*1350*/  UIMAD UR9, UR30, UR9, UR11 ;  /* 0x000000091e0972a4 */ /* 0x000fe4000f8e020b */
[----:B------:R-:W-:-:S02]  /*1360*/  ULEA.HI UR31, UR13, UR10, URZ, 0x6 ;  /* 0x0000000a0d1f7291 */ /* 0x000fc4000f8f303f */
[----:B------:R-:W-:Y:S02]  /*1370*/  USEL UR38, UR6, UR4, !UP1 ;  /* 0x0000000406267287 */ /* 0x000fe4000c800000 */
[----:B------:R-:W-:Y:S02]  /*1380*/  @UP0 UIADD3 UR6, UR19, UR22, URZ ;  /* 0x0000001613060290 */ /* 0x000fe4000fffe03f */
[----:B------:R-:W-:Y:S02]  /*1390*/  ULDC.64 UR10, c[0x0][0x198] ;  /* 0x00006600000a7ab9 */ /* 0x000fe40000000a00 */
[----:B------:R-:W-:Y:S02]  /*13a0*/  UIADD3 UR33, UR7, UR9, URZ ;  /* 0x0000000907217290 */ /* 0x000fe4000fffe03f */
[----:B------:R-:W-:Y:S02]  /*13b0*/  @UP1 UIADD3 UR33, UR5, UR16, URZ ;  /* 0x0000001005211290 */ /* 0x000fe4000fffe03f */
[----:B------:R-:W-:-:S02]  /*13c0*/  ULOP3.LUT UR7, UR31, 0xffffffc0, URZ, 0xc0, !UPT ;  /* 0xffffffc01f077892 */ /* 0x000fc4000f8ec03f */
[----:B------:R-:W-:Y:S02]  /*13d0*/  @UP0 UIMAD.WIDE.U32 UR4, UR6, UR10, URZ ;  /* 0x0000000a060402a5 */ /* 0x000fe4000f8e003f */
[----:B------:R-:W-:Y:S02]  /*13e0*/  UIADD3 UR13, UR7, -0x40, URZ ;  /* 0xffffffc0070d7890 */ /* 0x000fe4000fffe03f */
[----:B------:R-:W-:Y:S02]  /*13f0*/  @UP0 UIMAD UR32, UR6, UR11, UR5 ;  /* 0x0000000b062002a4 */ /* 0x000fe4000f8e0205 */
[----:B------:R-:W-:Y:S02]  /*1400*/  USHF.R.S32.HI UR25, URZ, 0x1f, UR13 ;  /* 0x0000001f3f197899 */ /* 0x000fe4000801140d */
[----:B------:R-:W-:Y:S01]  /*1410*/  @UP0 UMOV UR29, UR4 ;  /* 0x00000004001d0c82 */ /* 0x000fe20008000000 */
[----:B------:R-:W-:Y:S05]  /*1420*/  @P0 BRA `(.L_x_253) ;  /* 0x000000c000000947 */ /* 0x000fea0003800000 */
[----:B------:R-:W-:Y:S02]  /*1430*/  USHF.R.S32.HI UR4, URZ, 0x1f, UR19 ;  /* 0x0000001f3f047899 */ /* 0x000fe40008011413 */
[----:B------:R-:W-:-:S02]  /*1440*/  ULDC.64 UR6, c[0x0][0x198] ;  /* 0x0000660000067ab9 */ /* 0x000fc40000000a00 */
[----:B------:R-:W-:Y:S02]  /*1450*/  UIMAD UR8, UR4, UR6, URZ ;  /* 0x00000006040872a4 */ /* 0x000fe4000f8e023f */
[----:B------:R-:W-:Y:S02]  /*1460*/  UIMAD.WIDE.U32 UR4, UR19, UR6, URZ ;  /* 0x00000006130472a5 */ /* 0x000fe4000f8e003f */
[----:B------:R-:W-:-:S04]  /*1470*/  UIMAD UR7, UR19, UR7, UR8 ;  /* 0x00000007130772a4 */ /* 0x000fc8000f8e0208 */
[----:B------:R-:W-:-:S03]  /*1480*/  UIADD3 UR5, UR5, UR7, URZ ;  /* 0x0000000705057290 */ /* 0x000fc6000fffe03f */
[----:B------:R-:W-:Y:S02]  /*1490*/  ULDC.64 UR6, c[0x0][0x180] ;  /* 0x0000600000067ab9 */ /* 0x000fe40000000a00 */
[----:B------:R-:W-:Y:S02]  /*14a0*/  UIMAD.WIDE.U32 UR4, UR30, UR6, UR4 ;  /* 0x000000061e0472a5 */ /* 0x000fe4000f8e0004 */
[----:B------:R-:W-:-:S04]  /*14b0*/  UIMAD UR6, UR37, UR6, URZ ;  /* 0x00000006250672a4 */ /* 0x000fc8000f8e023f */
[----:B------:R-:W-:Y:S02]  /*14c0*/  UIMAD UR6, UR30, UR7, UR6 ;  /* 0x000000071e0672a4 */ /* 0x000fe4000f8e0206 */
[----:B------:R-:W-:Y:S02]  /*14d0*/  UMOV UR29, UR4 ;  /* 0x00000004001d7c82 */ /* 0x000fe40008000000 */
[----:B------:R-:W-:Y:S02]  /*14e0*/  UIADD3 UR32, UR5, UR6, URZ ;  /* 0x0000000605207290 */ /* 0x000fe4000fffe03f */
.L_x_253:
        /* <DEDUP_REMOVED lines=11> */
[----:B------:R-:W-:-:S04]  /*15a0*/  UIMAD UR4, UR37, UR8, URZ ;  /* 0x00000008250472a4 */ /* 0x000fc8000f8e023f */
[----:B------:R-:W-:Y:S02]  /*15b0*/  UIMAD UR9, UR30, UR9, UR4 ;  /* 0x000000091e0972a4 */ /* 0x000fe4000f8e0204 */
[----:B------:R-:W-:-:S04]  /*15c0*/  UIMAD.WIDE.U32 UR4, UR19, UR6, URZ ;  /* 0x00000006130472a5 */ /* 0x000fc8000f8e003f */
[----:B------:R-:W-:-:S04]  /*15d0*/  UIADD3 UR5, UR5, UR7, URZ ;  /* 0x0000000705057290 */ /* 0x000fc8000fffe03f */
[----:B------:R-:W-:-:S04]  /*15e0*/  UIMAD.WIDE.U32 UR4, UR30, UR8, UR4 ;  /* 0x000000081e0472a5 */ /* 0x000fc8000f8e0004 */
[----:B------:R-:W-:-:S03]  /*15f0*/  UIADD3 UR28, UR5, UR9, URZ ;  /* 0x00000009051c7290 */ /* 0x000fc6000fffe03f */
[----:B------:R-:W-:Y:S02]  /*1600*/  UMOV UR27, UR4 ;  /* 0x00000004001b7c82 */ /* 0x000fe40008000000 */
.L_x_254:
        /* <DEDUP_REMOVED lines=11> */
[----:B------:R-:W-:-:S04]  /*16c0*/  @!UP1 UIMAD UR6, UR37, UR4, URZ ;  /* 0x00000004250692a4 */ /* 0x000fc8000f8e023f */
[----:B------:R-:W-:Y:S01]  /*16d0*/  @!UP1 UIMAD UR6, UR30, UR5, UR6 ;  /* 0x000000051e0692a4 */ /* 0x000fe2000f8e0206 */
[----:B-1----:R-:W1:Y:S01]  /*16e0*/  MUFU.RCP R4, R4 ;  /* 0x0000000400047308 */ /* 0x002e620000001000 */
[----:B------:R-:W-:-:S04]  /*16f0*/  @!UP1 UIMAD.WIDE.U32 UR4, UR30, UR4, URZ ;  /* 0x000000041e0492a5 */ /* 0x000fc8000f8e003f */
[----:B------:R-:W-:Y:S02]  /*1700*/  @!UP1 UIADD3 UR24, UR5, UR6, URZ ;  /* 0x0000000605189290 */ /* 0x000fe4000fffe03f */
[----:B------:R-:W-:Y:S02]  /*1710*/  UIMAD UR6, UR35, UR12, URZ ;  /* 0x0000000c230672a4 */ /* 0x000fe4000f8e023f */
[----:B------:R-:W-:Y:S02]  /*1720*/  @!UP1 UMOV UR21, UR4 ;  /* 0x0000000400159c82 */ /* 0x000fe40008000000 */
[----:B------:R-:W-:Y:S01]  /*1730*/  UIMAD UR4, UR37, UR8, UR53 ;  /* 0x00000008250472a4 */ /* 0x000fe2000f8e0235 */
[----:B------:R-:W2:Y:S03]  /*1740*/  S2UR UR8, SR_CTAID.X ;  /* 0x00000000000879c3 */ /* 0x000ea60000002500 */
[----:B------:R-:W-:Y:S01]  /*1750*/  UIADD3 UR4, UR43, UR4, URZ ;  /* 0x000000042b047290 */ /* 0x000fe2000fffe03f */
[----:B-1----:R-:W-:-:S03]  /*1760*/  IADD3 R4, R4, 0xffffffe, RZ ;  /* 0x0ffffffe04047810 */ /* 0x002fc60007ffe0ff */
[----:B------:R-:W-:Y:S01]  /*1770*/  UIMAD UR4, UR34, UR4, UR52 ;  /* 0x00000004220472a4 */ /* 0x000fe2000f8e0234 */
[----:B------:R-:W1:Y:S03]  /*1780*/  F2I.FTZ.U32.TRUNC.NTZ R5, R4 ;  /* 0x0000000400057305 */ /* 0x000e66000021f000 */
[----:B------:R-:W-:Y:S02]  /*1790*/  UIADD3 UR9, UR41, UR4, URZ ;  /* 0x0000000429097290 */ /* 0x000fe4000fffe03f */
[----:B------:R-:W-:-:S04]  /*17a0*/  UIMAD.WIDE.U32 UR4, UR34, UR12, URZ ;  /* 0x0000000c220472a5 */ /* 0x000fc8000f8e003f */
[----:B------:R-:W-:Y:S02]  /*17b0*/  @UP1 UIADD3 UR9, UR5, UR6, URZ ;  /* 0x0000000605091290 */ /* 0x000fe4000fffe03f */
[----:B------:R-:W-:Y:S02]  /*17c0*/  USEL UR20, UR40, UR4, !UP1 ;  /* 0x0000000428147287 */ /* 0x000fe4000c800000 */
[----:B------:R-:W-:Y:S01]  /*17d0*/  ULDC.64 UR6, c[0x0][0x3d8] ;  /* 0x0000f60000067ab9 */ /* 0x000fe20000000a00 */
[----:B-1----:R-:W-:Y:S01]  /*17e0*/  IMAD.MOV R0, RZ, RZ, -R5 ;  /* 0x000000ffff007224 */ /* 0x002fe200078e0a05 */
[----:B--2---:R-:W-:Y:S01]  /*17f0*/  UIMAD.WIDE.U32 UR4, UR8, UR6, URZ ;  /* 0x00000006080472a5 */ /* 0x004fe2000f8e003f */
[----:B------:R-:W-:Y:S02]  /*1800*/  IMAD.MOV.U32 R4, RZ, RZ, RZ ;  /* 0x000000ffff047224 */ /* 0x000fe400078e00ff */
[----:B------:R-:W-:Y:S01]  /*1810*/  IMAD R0, R0, R6, RZ ;  /* 0x0000000600007224 */ /* 0x000fe200078e02ff */
[----:B------:R-:W-:-:S02]  /*1820*/  USEL UR11, UR4, URZ, UP3 ;  /* 0x0000003f040b7287 */ /* 0x000fc40009800000 */
[----:B------:R-:W-:Y:S01]  /*1830*/  UIMAD UR7, UR8, UR7, UR5 ;  /* 0x00000007080772a4 */ /* 0x000fe2000f8e0205 */
[----:B------:R-:W-:Y:S01]  /*1840*/  IMAD.HI.U32 R0, R5, R0, R4 ;  /* 0x0000000005007227 */ /* 0x000fe200078e0004 */
[----:B------:R-:W-:Y:S02]  /*1850*/  USHF.L.U64.HI UR4, UR30, 0x7, UR37 ;  /* 0x000000071e047899 */ /* 0x000fe40008010225 */
[----:B------:R-:W-:Y:S02]  /*1860*/  USHF.L.U32 UR8, UR30, 0x7, URZ ;  /* 0x000000071e087899 */ /* 0x000fe4000800063f */
[----:B------:R-:W-:Y:S01]  /*1870*/  USEL UR5, UR4, URZ, UP6 ;  /* 0x0000003f04057287 */ /* 0x000fe2000b000000 */
[----:B------:R-:W-:Y:S01]  /*1880*/  IMAD.HI.U32 R0, R0, R3, RZ ;  /* 0x0000000300007227 */ /* 0x000fe200078e00ff */
[----:B------:R-:W-:-:S03]  /*1890*/  USEL UR4, UR8, URZ, UP6 ;  /* 0x0000003f08047287 */ /* 0x000fc6000b000000 */
[----:B------:R-:W-:Y:S01]  /*18a0*/  IMAD.MOV R4, RZ, RZ, -R0 ;  /* 0x000000ffff047224 */ /* 0x000fe200078e0a00 */
[----:B------:R-:W-:Y:S02]  /*18b0*/  UIADD3 UR4, UP0, UR13, UR4, URZ ;  /* 0x000000040d047290 */ /* 0x000fe4000ff1e03f */
[----:B------:R-:W-:Y:S01]  /*18c0*/  ULDC UR8, c[0x0][0x234] ;  /* 0x00008d0000087ab9 */ /* 0x000fe20000000800 */
[C---:B------:R-:W-:Y:S01]  /*18d0*/  IMAD R3, R6.reuse, R4, R3 ;  /* 0x0000000406037224 */ /* 0x040fe200078e0203 */
[----:B------:R-:W-:Y:S02]  /*18e0*/  UIADD3.X UR6, UR25, UR5, URZ, UP0, !UPT ;  /* 0x0000000519067290 */ /* 0x000fe400087fe43f */
[----:B------:R-:W-:Y:S02]  /*18f0*/  UIMAD UR5, UR35, UR4, URZ ;  /* 0x00000004230572a4 */ /* 0x000fe4000f8e023f */
[----:B------:R-:W-:Y:S02]  /*1900*/  ISETP.GT.U32.AND P0, PT, R6, R3, PT ;  /* 0x000000030600720c */ /* 0x000fe40003f04070 */
[----:B------:R-:W-:-:S02]  /*1910*/  UIMAD UR6, UR34, UR6, UR5 ;  /* 0x00000006220672a4 */ /* 0x000fc4000f8e0205 */
[----:B------:R-:W-:-:S04]  /*1920*/  @UP2 USEL UR5, UR55, UR12, !UP1 ;  /* 0x0000000c37052287 */ /* 0x000fc8000c800000 */
[----:B------:R-:W-:Y:S02]  /*1930*/  @UP2 UIMAD UR10, UR36, UR8, UR5 ;  /* 0x00000008240a22a4 */ /* 0x000fe4000f8e0205 */
[----:B------:R-:W-:Y:S02]  /*1940*/  UIMAD.WIDE.U32 UR4, UR34, UR4, URZ ;  /* 0x00000004220472a5 */ /* 0x000fe4000f8e003f */
[----:B------:R-:W-:Y:S01]  /*1950*/  USEL UR8, UR7, URZ, UP3 ;  /* 0x0000003f07087287 */ /* 0x000fe20009800000 */
[----:B------:R-:W-:Y:S01]  /*1960*/  @!P0 IMAD.IADD R3, R3, 0x1, -R6 ;  /* 0x0000000103038824 */ /* 0x000fe200078e0a06 */
[----:B------:R-:W-:Y:S01]  /*1970*/  @!P0 IADD3 R0, R0, 0x1, RZ ;  /* 0x0000000100008810 */ /* 0x000fe20007ffe0ff */
[----:B------:R-:W-:Y:S01]  /*1980*/  @!UP2 UMOV UR10, UR50 ;  /* 0x00000032000aac82 */ /* 0x000fe20008000000 */
[----:B------:R-:W-:Y:S01]  /*1990*/  ISETP.LE.AND P0, PT, RZ, UR57, PT ;  /* 0x00000039ff007c0c */ /* 0x000fe2000bf03270 */
[----:B------:R-:W-:Y:S01]  /*19a0*/  UIADD3 UR7, UR5, UR6, URZ ;  /* 0x0000000605077290 */ /* 0x000fe2000fffe03f */
        /* <DEDUP_REMOVED lines=12> */
.L_x_255:
[----:B------:R-:W-:Y:S02]  /*1a70*/  UMOV UR6, UR51 ;  /* 0x0000003300067c82 */ /* 0x000fe40008000000 */
.L_x_256:
[----:B------:R-:W2:Y:S04]  /*1a80*/  LDL.64 R4, [R1+0x38] ;  /* 0x0000380001047983 */ /* 0x000ea80000100a00 */
[----:B------:R1:W3:Y:S01]  /*1a90*/  LDL.64 R14, [R1+0x38] ;  /* 0x00003800010e7983 */ /* 0x0002e20000100a00 */
[----:B------:R-:W-:Y:S01]  /*1aa0*/  UIADD3 UR4, UP5, UP4, UR4, UR45, UR47 ;  /* 0x0000002d04047290 */ /* 0x000fe2000fcbe02f */
[----:B------:R-:W-:Y:S01]  /*1ab0*/  IMAD.U32 R8, RZ, RZ, UR36 ;  /* 0x00000024ff087e24 */ /* 0x000fe2000f8e00ff */
[----:B------:R-:W-:Y:S01]  /*1ac0*/  USHF.R.S32.HI UR12, URZ, 0x1f, UR36 ;  /* 0x0000001f3f0c7899 */ /* 0x000fe20008011424 */
[----:B------:R-:W4:Y:S01]  /*1ad0*/  S2R R24, SR_TID.X ;  /* 0x0000000000187919 */ /* 0x000f220000002100 */
[----:B------:R-:W-:Y:S01]  /*1ae0*/  UIADD3 UR20, UP1, UP0, UR11, UR4, UR20 ;  /* 0x000000040b147290 */ /* 0x000fe2000f83e014 */
[----:B------:R-:W-:Y:S01]  /*1af0*/  BSSY B1, `(.L_x_252) ;  /* 0x000079a000017945 */ /* 0x000fe20003800000 */
[----:B------:R-:W-:Y:S01]  /*1b00*/  UIADD3.X UR4, UR7, UR49, UR54, UP5, UP4 ;  /* 0x0000003107047290 */ /* 0x000fe2000afe8436 */
[----:B------:R-:W5:Y:S01]  /*1b10*/  S2R R25, SR_TID.X ;  /* 0x0000000000197919 */ /* 0x000f620000002100 */
[----:B------:R-:W-:-:S02]  /*1b20*/  UMOV UR37, 0x4 ;  /* 0x0000000400257882 */ /* 0x000fc40000000000 */
[----:B------:R-:W-:Y:S01]  /*1b30*/  UIADD3.X UR11, UR8, UR4, UR9, UP1, UP0 ;  /* 0x00000004080b7290 */ /* 0x000fe20008fe0409 */
[----:B------:R-:W1:Y:S01]  /*1b40*/  S2R R21, SR_TID.X ;  /* 0x0000000000157919 */ /* 0x000e620000002100 */
[----:B------:R-:W-:Y:S02]  /*1b50*/  UISETP.GE.AND UP0, UPT, UR26, 0x1, UPT ;  /* 0x000000011a00788c */ /* 0x000fe4000bf06270 */
[----:B------:R-:W-:Y:S02]  /*1b60*/  ULDC.64 UR4, c[0x0][0x1a8] ;  /* 0x00006a0000047ab9 */ /* 0x000fe40000000a00 */
[----:B------:R-:W-:Y:S02]  /*1b70*/  UIMAD UR4, UR12, UR4, URZ ;  /* 0x000000040c0472a4 */ /* 0x000fe4000f8e023f */
[----:B------:R-:W-:Y:S02]  /*1b80*/  UIADD3 UR6, UR13, UR6, URZ ;  /* 0x000000060d067290 */ /* 0x000fe4000fffe03f */
[----:B------:R-:W-:-:S02]  /*1b90*/  UIMAD UR8, UR36, UR5, UR4 ;  /* 0x00000005240872a4 */ /* 0x000fc4000f8e0204 */
[----:B------:R-:W-:Y:S02]  /*1ba0*/  ULEA.HI.SX32 UR9, UR31, 0xffffffff, 0x1a ;  /* 0xffffffff1f097891 */ /* 0x000fe4000f8fd23f */
[----:B------:R-:W-:Y:S02]  /*1bb0*/  ULDC.64 UR4, c[0x0][0x378] ;  /* 0x0000de0000047ab9 */ /* 0x000fe40000000a00 */
[----:B------:R-:W-:Y:S01]  /*1bc0*/  UIMAD UR4, UR12, UR4, URZ ;  /* 0x000000040c0472a4 */ /* 0x000fe2000f8e023f */
[----:B----4-:R-:W-:-:S03]  /*1bd0*/  SHF.R.S32.HI R24, RZ, 0x1f, R24 ;  /* 0x0000001fff187819 */ /* 0x010fc60000011418 */
[----:B------:R-:W-:Y:S01]  /*1be0*/  UIMAD UR7, UR36, UR5, UR4 ;  /* 0x00000005240772a4 */ /* 0x000fe2000f8e0204 */
[----:B-----5:R-:W-:Y:S02]  /*1bf0*/  LEA.HI R24, R24, R25, RZ, 0x2 ;  /* 0x0000001918187211 */ /* 0x020fe400078f10ff */
[----:B------:R-:W-:Y:S02]  /*1c00*/  ULDC.64 UR4, c[0x0][0x370] ;  /* 0x0000dc0000047ab9 */ /* 0x000fe40000000a00 */
[----:B------:R-:W-:Y:S01]  /*1c10*/  SHF.R.S32.HI R24, RZ, 0x2, R24 ;  /* 0x00000002ff187819 */ /* 0x000fe20000011418 */
[----:B------:R-:W-:-:S03]  /*1c20*/  UIMAD UR4, UR25, UR4, URZ ;  /* 0x00000004190472a4 */ /* 0x000fc6000f8e023f */
[----:B------:R-:W-:Y:S01]  /*1c30*/  SHF.R.S32.HI R12, RZ, 0x1f, R24 ;  /* 0x0000001fff0c7819 */ /* 0x000fe20000011418 */
[----:B------:R-:W-:Y:S01]  /*1c40*/  UIMAD UR4, UR13, UR5, UR4 ;  /* 0x000000050d0472a4 */ /* 0x000fe2000f8e0204 */
[----:B------:R-:W-:Y:S01]  /*1c50*/  IADD3 R3, P1, R24, UR13, RZ ;  /* 0x0000000d18037c10 */ /* 0x000fe2000ff3e0ff */
[----:B------:R-:W-:-:S03]  /*1c60*/  UIADD3 UR5, UR13, UR10, URZ ;  /* 0x0000000a0d057290 */ /* 0x000fc6000fffe03f */
[----:B--2---:R-:W-:Y:S01]  /*1c70*/  IADD3.X R5, R12, UR25, RZ, P1, !PT ;  /* 0x000000190c057c10 */ /* 0x004fe20008ffe4ff */
[----:B---3--:R-:W-:-:S04]  /*1c80*/  IMAD.MOV.U32 R14, RZ, RZ, R4 ;  /* 0x000000ffff0e7224 */ /* 0x008fc800078e0004 */
[----:B------:R-:W-:Y:S01]  /*1c90*/  IMAD R5, R5, c[0x0][0x190], RZ ;  /* 0x0000640005057a24 */ /* 0x000fe200078e02ff */
[----:B------:R-:W-:Y:S02]  /*1ca0*/  SHF.R.S32.HI R15, RZ, 0x1f, R14 ;  /* 0x0000001fff0f7819 */ /* 0x000fe4000001140e */
[----:B------:R-:W-:-:S03]  /*1cb0*/  IADD3 R4, P0, R14, UR21, RZ ;  /* 0x000000150e047c10 */ /* 0x000fc6000ff1e0ff */
[C---:B------:R-:W-:Y:S01]  /*1cc0*/  IMAD.WIDE.U32 R6, R3.reuse, c[0x0][0x190], R14 ;  /* 0x0000640003067a25 */ /* 0x040fe200078e000e */
[----:B------:R2:W-:Y:S03]  /*1cd0*/  STL [R1+0x3c], R15 ;  /* 0x00003c0f01007387 */ /* 0x0005e60000100800 */
[----:B------:R-:W-:Y:S01]  /*1ce0*/  IMAD R3, R3, c[0x0][0x194], R5 ;  /* 0x0000650003037a24 */ /* 0x000fe200078e0205 */
[----:B------:R-:W-:Y:S02]  /*1cf0*/  IADD3 R6, P1, R6, UR38, RZ ;  /* 0x0000002606067c10 */ /* 0x000fe4000ff3e0ff */
[----:B------:R-:W-:Y:S01]  /*1d00*/  IADD3.X R5, R15, UR24, RZ, P0, !PT ;  /* 0x000000180f057c10 */ /* 0x000fe200087fe4ff */
[----:B------:R-:W-:Y:S01]  /*1d10*/  ULDC.64 UR24, c[0x0][0x200] ;  /* 0x0000800000187ab9 */ /* 0x000fe20000000a00 */
[----:B------:R-:W-:Y:S01]  /*1d20*/  IADD3.X R7, R7, UR33, R3, P1, !PT ;  /* 0x0000002107077c10 */ /* 0x000fe20008ffe403 */
[----:B------:R-:W-:Y:S01]  /*1d30*/  IMAD.U32 R3, RZ, RZ, UR13 ;  /* 0x0000000dff037e24 */ /* 0x000fe2000f8e00ff */
[----:B------:R-:W-:-:S03]  /*1d40*/  UIMAD.WIDE UR12, UR5, UR37, UR24 ;  /* 0x00000025050c72a5 */ /* 0x000fc6000f8e0218 */
[----:B------:R-:W-:Y:S01]  /*1d50*/  IMAD.WIDE.U32 R4, R3, c[0x0][0x370], R4 ;  /* 0x0000dc0003047a25 */ /* 0x000fe200078e0004 */
[----:B------:R-:W-:-:S03]  /*1d60*/  ULDC.64 UR24, c[0x0][0x3c8] ;  /* 0x0000f20000187ab9 */ /* 0x000fc60000000a00 */
[----:B------:R-:W-:Y:S01]  /*1d70*/  IMAD.U32 R3, RZ, RZ, UR36 ;  /* 0x00000024ff037e24 */ /* 0x000fe2000f8e00ff */
[----:B------:R-:W-:Y:S01]  /*1d80*/  IADD3 R5, R5, UR4, RZ ;  /* 0x0000000405057c10 */ /* 0x000fe2000fffe0ff */
[----:B------:R-:W-:-:S04]  /*1d90*/  IMAD.WIDE.U32 R6, R8, c[0x0][0x1a8], R6 ;  /* 0x00006a0008067a25 */ /* 0x000fc800078e0006 */
[----:B------:R-:W-:Y:S01]  /*1da0*/  IMAD.WIDE.U32 R4, R3, c[0x0][0x378], R4 ;  /* 0x0000de0003047a25 */ /* 0x000fe200078e0004 */
[----:B-1----:R-:W-:Y:S02]  /*1db0*/  SHF.R.S32.HI R3, RZ, 0x1f, R21 ;  /* 0x0000001fff037819 */ /* 0x002fe40000011415 */
[----:B------:R-:W-:Y:S01]  /*1dc0*/  LEA R244, P0, R6, c[0x0][0x160], 0x1 ;  /* 0x0000580006f47a11 */ /* 0x000fe200078008ff */
[----:B------:R-:W-:Y:S01]  /*1dd0*/  IMAD R8, R12, c[0x0][0x370], RZ ;  /* 0x0000dc000c087a24 */ /* 0x000fe200078e02ff */
[----:B------:R-:W-:Y:S02]  /*1de0*/  LEA.HI R3, R3, R21, RZ, 0x5 ;  /* 0x0000001503037211 */ /* 0x000fe400078f28ff */
[----:B------:R-:W-:Y:S01]  /*1df0*/  IADD3 R5, R5, UR7, RZ ;  /* 0x0000000705057c10 */ /* 0x000fe2000fffe0ff */
[C---:B------:R-:W-:Y:S01]  /*1e00*/  IMAD R8, R24.reuse, c[0x0][0x374], R8 ;  /* 0x0000dd0018087a24 */ /* 0x040fe200078e0208 */
[----:B------:R-:W-:Y:S02]  /*1e10*/  LOP3.LUT R9, R3, 0xffffffe0, RZ, 0xc0, !PT ;  /* 0xffffffe003097812 */ /* 0x000fe400078ec0ff */
[----:B------:R-:W-:Y:S01]  /*1e20*/  SHF.R.S32.HI R3, RZ, 0x5, R3 ;  /* 0x00000005ff037819 */ /* 0x000fe20000011403 */
[----:B------:R-:W-:-:S04]  /*1e30*/  IMAD.WIDE.U32 R4, R24, c[0x0][0x370], R4 ;  /* 0x0000dc0018047a25 */ /* 0x000fc800078e0004 */
[----:B------:R-:W-:Y:S01]  /*1e40*/  IMAD.IADD R21, R21, 0x1, -R9 ;  /* 0x0000000115157824 */ /* 0x000fe200078e0a09 */
[----:B------:R-:W-:Y:S01]  /*1e50*/  IADD3 R9, R7, UR8, RZ ;  /* 0x0000000807097c10 */ /* 0x000fe2000fffe0ff */
[----:B------:R-:W-:Y:S01]  /*1e60*/  IMAD.IADD R5, R5, 0x1, R8 ;  /* 0x0000000105057824 */ /* 0x000fe200078e0208 */
[----:B------:R-:W-:Y:S01]  /*1e70*/  LEA R242, P3, R4, c[0x0][0x330], 0x1 ;  /* 0x0000cc0004f27a11 */ /* 0x000fe200078608ff */
[----:B------:R-:W-:Y:S01]  /*1e80*/  IMAD R7, R3, UR46, R21 ;  /* 0x0000002e03077c24 */ /* 0x000fe2000f8e0215 */
[----:B------:R-:W-:Y:S02]  /*1e90*/  LEA.HI.X R245, R6, c[0x0][0x164], R9, 0x1, P0 ;  /* 0x0000590006f57a11 */ /* 0x000fe400000f0c09 */
[----:B------:R-:W-:Y:S02]  /*1ea0*/  PLOP3.LUT P0, PT, PT, PT, UP0, 0x80, 0x0 ;  /* 0x000000000000781c */ /* 0x000fe40003f0f008 */
[----:B------:R-:W-:Y:S01]  /*1eb0*/  IADD3 R3, P2, R7, UR20, RZ ;  /* 0x0000001407037c10 */ /* 0x000fe2000ff5e0ff */
[----:B------:R-:W-:Y:S01]  /*1ec0*/  UIMAD.WIDE UR20, UR6, UR37, UR24 ;  /* 0x00000025061472a5 */ /* 0x000fe2000f8e0218 */
[----:B------:R-:W-:-:S02]  /*1ed0*/  LEA.HI.X R243, R4, c[0x0][0x334], R5, 0x1, P3 ;  /* 0x0000cd0004f37a11 */ /* 0x000fc400018f0c05 */
[----:B------:R-:W-:Y:S02]  /*1ee0*/  LEA R247, P1, R3, c[0x0][0x350], 0x2 ;  /* 0x0000d40003f77a11 */ /* 0x000fe400078210ff */
[----:B------:R-:W-:-:S04]  /*1ef0*/  LEA.HI.X.SX32 R7, R7, UR11, 0x1, P2 ;  /* 0x0000000b07077c11 */ /* 0x000fc800090f0eff */
[----:B------:R-:W-:Y:S01]  /*1f00*/  LEA.HI.X R246, R3, c[0x0][0x354], R7, 0x2, P1 ;  /* 0x0000d50003f67a11 */ /* 0x000fe200008f1407 */
[----:B------:R-:W-:Y:S05]  /*1f10*/  @!P0 BRA `(.L_x_257) ;  /* 0x00006d1000008947 */ /* 0x000fea0003800000 */
[----:B--2---:R-:W2:Y:S01]  /*1f20*/  LDL R23, [R1+0x28] ;  /* 0x0000280001177983 */ /* 0x004ea20000100800 */
[----:B------:R-:W-:Y:S01]  /*1f30*/  ULDC.64 UR4, c[0x0][0x198] ;  /* 0x0000660000047ab9 */ /* 0x000fe20000000a00 */
[----:B------:R-:W-:Y:S01]  /*1f40*/  IADD3 R8, R24, 0x40, RZ ;  /* 0x0000004018087810 */ /* 0x000fe20007ffe0ff */
[----:B------:R-:W-:Y:S01]  /*1f50*/  UIMAD UR4, UR16, UR4, URZ ;  /* 0x00000004100472a4 */ /* 0x000fe2000f8e023f */
[----:B------:R-:W3:Y:S01]  /*1f60*/  LDL R22, [R1] ;  /* 0x0000000001167983 */ /* 0x000ee20000100800 */
[----:B------:R-:W-:Y:S01]  /*1f70*/  ULDC.64 UR6, c[0x0][0x1a0] ;  /* 0x0000680000067ab9 */ /* 0x000fe20000000a00 */
[----:B------:R-:W-:Y:S01]  /*1f80*/  IMAD.U32 R3, RZ, RZ, UR23 ;  /* 0x00000017ff037e24 */ /* 0x000fe2000f8e00ff */
[----:B------:R-:W-:Y:S02]  /*1f90*/  UIMAD UR5, UR23, UR5, UR4 ;  /* 0x00000005170572a4 */ /* 0x000fe4000f8e0204 */
[----:B------:R-:W-:Y:S01]  /*1fa0*/  UIMAD UR4, UR18, -0x80, UR17 ;  /* 0xffffff80120478a4 */ /* 0x000fe2000f8e0211 */
[----:B------:R-:W-:Y:S01]  /*1fb0*/  IMAD.WIDE.U32 R6, R3, c[0x0][0x1a0], R14 ;  /* 0x0000680003067a25 */ /* 0x000fe200078e000e */
[----:B------:R-:W-:-:S03]  /*1fc0*/  UIMAD UR6, UR16, UR6, URZ ;  /* 0x00000006100672a4 */ /* 0x000fc6000f8e023f */
[----:B------:R-:W-:Y:S01]  /*1fd0*/  IMAD.WIDE.U32 R4, R3, c[0x0][0x198], R14 ;  /* 0x0000660003047a25 */ /* 0x000fe200078e000e */
[----:B------:R-:W-:Y:S01]  /*1fe0*/  ISETP.GE.AND P1, PT, R8, UR4, PT ;  /* 0x0000000408007c0c */ /* 0x000fe2000bf26270 */
[----:B------:R-:W-:Y:S01]  /*1ff0*/  UIMAD UR7, UR23, UR7, UR6 ;  /* 0x00000007170772a4 */ /* 0x000fe2000f8e0206 */
[----:B------:R-:W-:Y:S01]  /*2000*/  IADD3 R6, P2, R6, UR27, RZ ;  /* 0x0000001b06067c10 */ /* 0x000fe2000ff5e0ff */
[----:B------:R-:W-:Y:S01]  /*2010*/  IMAD.U32 R3, RZ, RZ, UR5 ;  /* 0x00000005ff037e24 */ /* 0x000fe2000f8e00ff */
[----:B------:R-:W-:-:S03]  /*2020*/  IADD3 R4, P0, R4, UR29, RZ ;  /* 0x0000001d04047c10 */ /* 0x000fc6000ff1e0ff */
[----:B------:R-:W-:Y:S01]  /*2030*/  IMAD.U32 R9, RZ, RZ, UR7 ;  /* 0x00000007ff097e24 */ /* 0x000fe2000f8e00ff */
[----:B------:R-:W-:Y:S01]  /*2040*/  IADD3.X R5, R5, UR32, R3, P0, !PT ;  /* 0x0000002005057c10 */ /* 0x000fe200087fe403 */
[C---:B------:R-:W-:Y:S02]  /*2050*/  IMAD R8, R10.reuse, c[0x0][0x1b8], RZ ;  /* 0x00006e000a087a24 */ /* 0x040fe400078e02ff */
[----:B------:R-:W-:Y:S01]  /*2060*/  IMAD R3, R10, c[0x0][0x1b0], RZ ;  /* 0x00006c000a037a24 */ /* 0x000fe200078e02ff */
[----:B------:R-:W-:Y:S02]  /*2070*/  IADD3.X R7, R7, UR28, R9, P2, !PT ;  /* 0x0000001c07077c10 */ /* 0x000fe400097fe409 */
[----:B------:R-:W-:Y:S01]  /*2080*/  @!P1 IADD3 R16, P0, R24, 0x40, RZ ;  /* 0x0000004018109810 */ /* 0x000fe20007f1e0ff */
[C---:B------:R-:W-:Y:S02]  /*2090*/  IMAD R8, R0.reuse, c[0x0][0x1bc], R8 ;  /* 0x00006f0000087a24 */ /* 0x040fe400078e0208 */
[----:B------:R-:W-:-:S04]  /*20a0*/  IMAD.WIDE.U32 R6, R0, c[0x0][0x1b8], R6 ;  /* 0x00006e0000067a25 */ /* 0x000fc800078e0006 */
[C---:B------:R-:W-:Y:S02]  /*20b0*/  IMAD R3, R0.reuse, c[0x0][0x1b4], R3 ;  /* 0x00006d0000037a24 */ /* 0x040fe400078e0203 */
[----:B------:R-:W-:-:S04]  /*20c0*/  IMAD.WIDE.U32 R4, R0, c[0x0][0x1b0], R4 ;  /* 0x00006c0000047a25 */ /* 0x000fc800078e0004 */
[----:B------:R-:W-:Y:S01]  /*20d0*/  @!P1 IMAD.X R0, RZ, RZ, R12, P0 ;  /* 0x000000ffff009224 */ /* 0x000fe200000e060c */
[C---:B------:R-:W-:Y:S01]  /*20e0*/  @!P1 IADD3 R14, P0, R24.reuse, 0x40, RZ ;  /* 0x00000040180e9810 */ /* 0x040fe20007f1e0ff */
[----:B------:R-:W-:Y:S01]  /*20f0*/  IMAD.IADD R5, R5, 0x1, R3 ;  /* 0x0000000105057824 */ /* 0x000fe200078e0203 */
[----:B------:R-:W-:-:S03]  /*2100*/  ISETP.GE.AND P2, PT, R24, UR4, PT ;  /* 0x0000000418007c0c */ /* 0x000fc6000bf46270 */
[----:B------:R-:W-:Y:S01]  /*2110*/  @!P1 IMAD.X R3, RZ, RZ, R12, P0 ;  /* 0x000000ffff039224 */ /* 0x000fe200000e060c */
[----:B------:R-:W-:Y:S01]  /*2120*/  PLOP3.LUT P0, PT, PT, PT, UP3, 0x80, 0x0 ;  /* 0x000000000000781c */ /* 0x000fe20003f0f038 */
[----:B------:R-:W-:Y:S01]  /*2130*/  @!P1 IMAD R0, R0, c[0x0][0x1a0], RZ ;  /* 0x0000680000009a24 */ /* 0x000fe200078e02ff */
[----:B------:R-:W-:Y:S02]  /*2140*/  IADD3 R7, R7, R8, RZ ;  /* 0x0000000807077210 */ /* 0x000fe40007ffe0ff */
[----:B------:R-:W-:Y:S01]  /*2150*/  @!P1 MOV R8, R6 ;  /* 0x0000000600089202 */ /* 0x000fe20000000f00 */
[----:B------:R-:W-:Y:S02]  /*2160*/  @!P1 IMAD R11, R16, c[0x0][0x1a4], R0 ;  /* 0x00006900100b9a24 */ /* 0x000fe400078e0200 */
[----:B------:R-:W-:Y:S02]  /*2170*/  @!P1 IMAD.MOV.U32 R9, RZ, RZ, R7 ;  /* 0x000000ffff099224 */ /* 0x000fe400078e0007 */
[----:B------:R-:W-:-:S02]  /*2180*/  @!P2 IMAD R10, R12, c[0x0][0x1a0], RZ ;  /* 0x000068000c0aaa24 */ /* 0x000fc400078e02ff */
[----:B------:R-:W-:Y:S01]  /*2190*/  @!P2 IMAD R0, R12, c[0x0][0x198], RZ ;  /* 0x000066000c00aa24 */ /* 0x000fe200078e02ff */
[----:B------:R-:W-:Y:S01]  /*21a0*/  UMOV UR8, UR9 ;  /* 0x0000000900087c82 */ /* 0x000fe20008000000 */
[----:B------:R-:W-:Y:S01]  /*21b0*/  @!P1 IMAD R3, R3, c[0x0][0x198], RZ ;  /* 0x0000660003039a24 */ /* 0x000fe200078e02ff */
[----:B------:R-:W-:Y:S01]  /*21c0*/  @!P1 MOV R19, R5 ;  /* 0x0000000500139202 */ /* 0x000fe20000000f00 */
[----:B------:R-:W-:Y:S01]  /*21d0*/  @!P1 IMAD.MOV.U32 R18, RZ, RZ, R4 ;  /* 0x000000ffff129224 */ /* 0x000fe200078e0004 */
[----:B------:R-:W-:Y:S01]  /*21e0*/  ULEA.HI UR5, UR8, UR8, URZ, 0x1 ;  /* 0x0000000808057291 */ /* 0x000fe2000f8f083f */
[----:B------:R-:W-:-:S04]  /*21f0*/  @!P1 IMAD.WIDE.U32 R16, R16, c[0x0][0x1a0], R8 ;  /* 0x0000680010109a25 */ /* 0x000fc800078e0008 */
[C---:B------:R-:W-:Y:S02]  /*2200*/  @!P2 IMAD R10, R24.reuse, c[0x0][0x1a4], R10 ;  /* 0x00006900180aaa24 */ /* 0x040fe400078e020a */
[----:B------:R-:W-:-:S04]  /*2210*/  @!P2 IMAD.WIDE.U32 R12, R24, c[0x0][0x1a0], R6 ;  /* 0x00006800180caa25 */ /* 0x000fc800078e0006 */
[C---:B------:R-:W-:Y:S02]  /*2220*/  @!P2 IMAD R0, R24.reuse, c[0x0][0x19c], R0 ;  /* 0x000067001800aa24 */ /* 0x040fe400078e0200 */
[----:B------:R-:W-:Y:S01]  /*2230*/  @!P2 IMAD.WIDE.U32 R4, R24, c[0x0][0x198], R4 ;  /* 0x000066001804aa25 */ /* 0x000fe200078e0004 */
[----:B------:R-:W-:Y:S01]  /*2240*/  @!P1 IADD3 R7, R17, R11, RZ ;  /* 0x0000000b11079210 */ /* 0x000fe20007ffe0ff */
[----:B------:R-:W-:Y:S02]  /*2250*/  ULOP3.LUT UR5, UR5, 0xfffffffe, URZ, 0xc0, !UPT ;  /* 0xfffffffe05057892 */ /* 0x000fe4000f8ec03f */
[----:B------:R-:W-:Y:S01]  /*2260*/  @!P1 IMAD R20, R14, c[0x0][0x19c], R3 ;  /* 0x000067000e149a24 */ /* 0x000fe200078e0203 */
[----:B------:R-:W-:Y:S01]  /*2270*/  @!P1 LEA R8, P4, R16, c[0x0][0x170], 0x1 ;  /* 0x00005c0010089a11 */ /* 0x000fe200078808ff */
[----:B------:R-:W-:Y:S01]  /*2280*/  @!P2 IMAD.IADD R3, R13, 0x1, R10 ;  /* 0x000000010d03a824 */ /* 0x000fe200078e020a */
[----:B------:R-:W-:Y:S01]  /*2290*/  @!P2 LEA R10, P5, R12, c[0x0][0x170], 0x1 ;  /* 0x00005c000c0aaa11 */ /* 0x000fe200078a08ff */
[----:B------:R-:W-:Y:S01]  /*22a0*/  @!P2 IMAD.IADD R0, R5, 0x1, R0 ;  /* 0x000000010500a824 */ /* 0x000fe200078e0200 */
[----:B------:R-:W-:Y:S01]  /*22b0*/  @!P2 LEA R6, P3, R4, c[0x0][0x168], 0x1 ;  /* 0x00005a000406aa11 */ /* 0x000fe200078608ff */
[----:B------:R-:W-:Y:S01]  /*22c0*/  @!P1 IMAD.WIDE.U32 R14, R14, c[0x0][0x198], R18 ;  /* 0x000066000e0e9a25 */ /* 0x000fe200078e0012 */
[----:B------:R-:W-:Y:S01]  /*22d0*/  @!P2 LEA.HI.X R11, R12, c[0x0][0x174], R3, 0x1, P5 ;  /* 0x00005d000c0baa11 */ /* 0x000fe200028f0c03 */
[----:B------:R-:W-:Y:S01]  /*22e0*/  UIADD3 UR5, UR8, -UR5, URZ ;  /* 0x8000000508057290 */ /* 0x000fe2000fffe03f */
[----:B------:R-:W-:Y:S01]  /*22f0*/  @!P1 LEA.HI.X R9, R16, c[0x0][0x174], R7, 0x1, P4 ;  /* 0x00005d0010099a11 */ /* 0x000fe200020f0c07 */
[----:B------:R-:W-:Y:S01]  /*2300*/  @!P1 IMAD.IADD R3, R15, 0x1, R20 ;  /* 0x000000010f039824 */ /* 0x000fe200078e0214 */
[----:B------:R-:W-:Y:S01]  /*2310*/  @!P2 LEA.HI.X R7, R4, c[0x0][0x16c], R0, 0x1, P3 ;  /* 0x00005b000407aa11 */ /* 0x000fe200018f0c00 */
[----:B------:R-:W-:Y:S01]  /*2320*/  UIMAD UR4, UR8, -0x40, UR26 ;  /* 0xffffffc0080478a4 */ /* 0x000fe2000f8e021a */
[C---:B------:R-:W-:Y:S01]  /*2330*/  @!P1 LEA R4, P3, R14.reuse, c[0x0][0x168], 0x1 ;  /* 0x00005a000e049a11 */ /* 0x040fe200078608ff */
[----:B------:R-:W-:Y:S01]  /*2340*/  UISETP.NE.AND UP0, UPT, UR5, 0x1, UPT ;  /* 0x000000010500788c */ /* 0x000fe2000bf05270 */
[----:B------:R-:W-:Y:S02]  /*2350*/  @P0 BAR.SYNC.DEFER_BLOCKING 0x0 ;  /* 0x0000000000000b1d */ /* 0x000fe40000010000 */
[----:B------:R-:W-:-:S02]  /*2360*/  @!P1 LEA.HI.X R5, R14, c[0x0][0x16c], R3, 0x1, P3 ;  /* 0x00005b000e059a11 */ /* 0x000fc400018f0c03 */
[----:B------:R-:W-:Y:S02]  /*2370*/  ISETP.GE.AND P3, PT, R24, UR4, PT ;  /* 0x0000000418007c0c */ /* 0x000fe4000bf66270 */
[----:B------:R-:W-:Y:S01]  /*2380*/  PLOP3.LUT P0, PT, PT, PT, UP0, 0x80, 0x0 ;  /* 0x000000000000781c */ /* 0x000fe20003f0f008 */
[----:B------:R-:W-:Y:S01]  /*2390*/  IMAD.MOV.U32 R252, RZ, RZ, 0x7f800000 ;  /* 0x7f800000fffc7424 */ /* 0x000fe200078e00ff */
[----:B------:R-:W-:Y:S01]  /*23a0*/  MOV R251, 0x7f800000 ;  /* 0x7f80000000fb7802 */ /* 0x000fe20000000f00 */
[----:B------:R-:W-:Y:S01]  /*23b0*/  IMAD.MOV.U32 R250, RZ, RZ, 0x7f800000 ;  /* 0x7f800000fffa7424 */ /* 0x000fe200078e00ff */
[----:B------:R-:W-:Y:S02]  /*23c0*/  MOV R249, 0x7f800000 ;  /* 0x7f80000000f97802 */ /* 0x000fe40000000f00 */
[C---:B--2---:R-:W-:Y:S02]  /*23d0*/  SHF.L.U32 R0, R23.reuse, 0x1, RZ ;  /* 0x0000000117007819 */ /* 0x044fe400000006ff */
[----:B------:R-:W-:-:S03]  /*23e0*/  IADD3 R3, R23, 0x1800, RZ ;  /* 0x0000180017037810 */ /* 0x000fc60007ffe0ff */
[----:B------:R-:W-:Y:S01]  /*23f0*/  @P2 STS [R0+0xf000], RZ ;  /* 0x00f000ff00002388 */ /* 0x000fe20000000800 */
[----:B------:R-:W-:-:S03]  /*2400*/  SEL R3, R3, R23, !P0 ;  /* 0x0000001703037207 */ /* 0x000fc60004000000 */
        /* <DEDUP_REMOVED lines=12> */
[----:B------:R-:W-:Y:S01]  /*24d0*/  @P1 STS.128 [R0+0x14000], RZ ;  /* 0x014000ff00001388 */ /* 0x000fe20000000c00 */
[----:B------:R-:W-:-:S03]  /*24e0*/  IMAD.SHL.U32 R248, R3, 0x2, RZ ;  /* 0x0000000203f87824 */ /* 0x000fc600078e00ff */
        /* <DEDUP_REMOVED lines=55> */
[----:B---3--:R-:W-:-:S03]  /*2860*/  IADD3 R3, R22, 0x28, RZ ;  /* 0x0000002816037810 */ /* 0x008fc60007ffe0ff */
[----:B------:R4:W-:Y:S04]  /*2870*/  @!P1 LDGSTS.E.BYPASS.LTC128B.128 [R0+0xe000], [R4.64+0x80] ;  /* 0x0e00008004009fae */ /* 0x0009e8000b901d4e */
[----:B------:R-:W0:Y:S01]  /*2880*/  LDGDEPBAR ;  /* 0x00000000000079af */ /* 0x000e220000000000 */
[----:B------:R-:W-:Y:S02]  /*2890*/  ISETP.GE.AND P1, PT, R3, UR4, PT ;  /* 0x0000000403007c0c */ /* 0x000fe4000bf26270 */
[C---:B--2---:R-:W-:Y:S02]  /*28a0*/  IADD3 R9, R22.reuse, 0x8, RZ ;  /* 0x0000000816097810 */ /* 0x044fe40007ffe0ff */
[C---:B------:R-:W-:Y:S02]  /*28b0*/  IADD3 R8, R22.reuse, 0x20, RZ ;  /* 0x0000002016087810 */ /* 0x040fe40007ffe0ff */
[----:B------:R-:W-:-:S02]  /*28c0*/  ISETP.GE.AND P4, PT, R22, UR4, PT ;  /* 0x0000000416007c0c */ /* 0x000fc4000bf86270 */
[----:B------:R-:W-:Y:S02]  /*28d0*/  ISETP.GE.AND P3, PT, R9, UR4, PT ;  /* 0x0000000409007c0c */ /* 0x000fe4000bf66270 */
[----:B------:R-:W-:Y:S01]  /*28e0*/  ISETP.GE.AND P2, PT, R8, UR4, PT ;  /* 0x0000000408007c0c */ /* 0x000fe2000bf46270 */
[----:B-1----:R-:W-:-:S04]  /*28f0*/  IMAD.MOV.U32 R6, RZ, RZ, 0x4 ;  /* 0x00000004ff067424 */ /* 0x002fc800078e00ff */
[----:B------:R-:W-:-:S05]  /*2900*/  @!P1 IMAD.WIDE R6, R3, R6, UR12 ;  /* 0x0000000c03069e25 */ /* 0x000fca000f8e0206 */
[----:B------:R1:W5:Y:S01]  /*2910*/  @!P1 LDG.E R250, [R6.64] ;  /* 0x0000000e06fa9981 */ /* 0x000362000c1e1900 */
[----:B----4-:R-:W-:Y:S01]  /*2920*/  IMAD.MOV.U32 R4, RZ, RZ, 0x4 ;  /* 0x00000004ff047424 */ /* 0x010fe200078e00ff */
[----:B------:R-:W-:-:S04]  /*2930*/  DEPBAR.LE SB0, 0x1 ;  /* 0x000080400000791a */ /* 0x000fc80000000000 */
[----:B------:R-:W-:-:S05]  /*2940*/  IMAD.WIDE R4, R22, R4, UR12 ;  /* 0x0000000c16047e25 */ /* 0x000fca000f8e0204 */
[----:B------:R2:W5:Y:S04]  /*2950*/  @!P4 LDG.E R251, [R4.64] ;  /* 0x0000000e04fbc981 */ /* 0x000568000c1e1900 */
[----:B------:R2:W5:Y:S04]  /*2960*/  @!P3 LDG.E R252, [R4.64+0x20] ;  /* 0x0000200e04fcb981 */ /* 0x000568000c1e1900 */
[----:B------:R2:W5:Y:S04]  /*2970*/  @!P2 LDG.E R249, [R4.64+0x80] ;  /* 0x0000800e04f9a981 */ /* 0x000568000c1e1900 */
[----:B------:R-:W-:Y:S01]  /*2980*/  BAR.SYNC.DEFER_BLOCKING 0x0 ;  /* 0x0000000000007b1d */ /* 0x000fe20000010000 */
[----:B-1----:R-:W-:Y:S01]  /*2990*/  IMAD.MOV.U32 R6, RZ, RZ, c[0x0][0x308] ;  /* 0x0000c200ff067624 */ /* 0x002fe200078e00ff */
[----:B------:R-:W-:-:S05]  /*29a0*/  MOV R7, c[0x0][0x30c] ;  /* 0x0000c30000077a02 */ /* 0x000fca0000000f00 */
[----:B--2---:R1:W2:Y:S01]  /*29b0*/  LDG.E.64 R4, [R6.64+0x8] ;  /* 0x0000080e06047981 */ /* 0x0042a2000c1e1b00 */
[----:B------:R-:W-:-:S03]  /*29c0*/  SHF.R.S32.HI R0, RZ, 0x1f, R21 ;  /* 0x0000001fff007819 */ /* 0x000fc60000011415 */
[----:B------:R-:W3:Y:S01]  /*29d0*/  S2R R8, SR_TID.X ;  /* 0x0000000000087919 */ /* 0x000ee20000002100 */
[----:B------:R-:W-:-:S03]  /*29e0*/  IADD3 R3, R231, 0x1800, RZ ;  /* 0x00001800e7037810 */ /* 0x000fc60007ffe0ff */
[----:B------:R-:W4:Y:S04]  /*29f0*/  LDSM.16.M88.4 R172, [R221+0xf000] ;  /* 0x00f00000ddac783b */ /* 0x000f280000000200 */
[----:B------:R-:W2:Y:S04]  /*2a00*/  LDSM.16.M88.4 R176, [R221+0xf400] ;  /* 0x00f40000ddb0783b */ /* 0x000ea80000000200 */
[----:B------:R-:W2:Y:S04]  /*2a10*/  LDSM.16.M88.4 R180, [R222+0xf000] ;  /* 0x00f00000deb4783b */ /* 0x000ea80000000200 */
[----:B------:R-:W2:Y:S04]  /*2a20*/  LDSM.16.M88.4 R184, [R222+0xf400] ;  /* 0x00f40000deb8783b */ /* 0x000ea80000000200 */
[----:B------:R-:W2:Y:S04]  /*2a30*/  LDSM.16.M88.4 R188, [R221+0x11000] ;  /* 0x01100000ddbc783b */ /* 0x000ea80000000200 */
[----:B-1----:R-:W3:Y:S01]  /*2a40*/  LDG.E.64 R6, [R6.64] ;  /* 0x0000000e06067981 */ /* 0x002ee2000c1e1b00 */
[----:B------:R-:W-:-:S03]  /*2a50*/  SEL R3, R3, R231, !P0 ;  /* 0x000000e703037207 */ /* 0x000fc60004000000 */
[----:B------:R-:W1:Y:S02]  /*2a60*/  LDSM.16.M88.4 R192, [R221+0x11400] ;  /* 0x01140000ddc0783b */ /* 0x000e640000000200 */
[----:B------:R-:W-:Y:S02]  /*2a70*/  IMAD.SHL.U32 R220, R3, 0x2, RZ ;  /* 0x0000000203dc7824 */ /* 0x000fe400078e00ff */
[----:B------:R-:W1:Y:S04]  /*2a80*/  LDSM.16.M88.4 R196, [R222+0x11000] ;  /* 0x01100000dec4783b */ /* 0x000e680000000200 */
[----:B------:R-:W1:Y:S04]  /*2a90*/  LDSM.16.M88.4 R200, [R222+0x11400] ;  /* 0x01140000dec8783b */ /* 0x000e680000000200 */
[----:B------:R-:W1:Y:S04]  /*2aa0*/  LDSM.16.M88.4 R204, [R221+0x13000] ;  /* 0x01300000ddcc783b */ /* 0x000e680000000200 */
[----:B------:R-:W1:Y:S04]  /*2ab0*/  LDSM.16.M88.4 R208, [R221+0x13400] ;  /* 0x01340000ddd0783b */ /* 0x000e680000000200 */
[----:B------:R-:W1:Y:S04]  /*2ac0*/  LDSM.16.M88.4 R212, [R222+0x13000] ;  /* 0x01300000ded4783b */ /* 0x000e680000000200 */
[----:B------:R-:W1:Y:S01]  /*2ad0*/  LDSM.16.M88.4 R216, [R222+0x13400] ;  /* 0x01340000ded8783b */ /* 0x000e620000000200 */
[----:B------:R-:W-:Y:S01]  /*2ae0*/  IMAD.SHL.U32 R223, R231, 0x2, RZ ;  /* 0x00000002e7df7824 */ /* 0x000fe200078e00ff */
[----:B------:R-:W-:Y:S01]  /*2af0*/  UIADD3 UR4, UR23, 0x80, URZ ;  /* 0x0000008017047890 */ /* 0x000fe2000fffe03f */
        /* <DEDUP_REMOVED lines=49> */
[----:B------:R-:W-:-:S02]  /*2e10*/  UMOV UR16, UR20 ;  /* 0x0000001400107c82 */ /* 0x000fc40008000000 */
[----:B------:R-:W-:Y:S02]  /*2e20*/  UISETP.GE.AND UP0, UPT, UR4, UR17, UPT ;  /* 0x000000110400728c */ /* 0x000fe4000bf06270 */
[----:B------:R-:W-:Y:S01]  /*2e30*/  UMOV UR11, UR21 ;  /* 0x00000015000b7c82 */ /* 0x000fe20008000000 */
[----:B--2---:R-:W-:-:S04]  /*2e40*/  IADD3 R21, P2, P1, R4, UR44, R21 ;  /* 0x0000002c04157c10 */ /* 0x004fc8000f95e015 */
[----:B------:R-:W-:-:S05]  /*2e50*/  IADD3.X R0, R5, UR48, R0, P2, P1 ;  /* 0x0000003005007c10 */ /* 0x000fca00097e2400 */
[----:B------:R2:W-:Y:S01]  /*2e60*/  STL [R1+0x2c], R0 ;  /* 0x00002c0001007387 */ /* 0x0005e20000100800 */
[----:B---3--:R3:W1:Y:S01]  /*2e70*/  R2UR UR9, R7 ;  /* 0x00000000070973c2 */ /* 0x00866200000e0000 */
[----:B--2---:R-:W-:Y:S02]  /*2e80*/  IADD3 R0, R229, 0x1800, RZ ;  /* 0x00001800e5007810 */ /* 0x004fe40007ffe0ff */
[----:B---3--:R-:W2:Y:S02]  /*2e90*/  S2R R7, SR_TID.X ;  /* 0x0000000000077919 */ /* 0x008ea40000002100 */
[----:B------:R-:W-:-:S05]  /*2ea0*/  SEL R0, R0, R229, !P0 ;  /* 0x000000e500007207 */ /* 0x000fca0004000000 */
[----:B------:R-:W-:Y:S01]  /*2eb0*/  IMAD.SHL.U32 R3, R0, 0x2, RZ ;  /* 0x0000000200037824 */ /* 0x000fe200078e00ff */
[----:B------:R-:W-:Y:S01]  /*2ec0*/  MOV R0, c[0x0][0x22c] ;  /* 0x00008b0000007a02 */ /* 0x000fe20000000f00 */
[----:B------:R3:W1:Y:S04]  /*2ed0*/  R2UR UR10, R6 ;  /* 0x00000000060a73c2 */ /* 0x00066800000e0000 */
[----:B------:R-:W-:Y:S01]  /*2ee0*/  IMAD R0, R0, c[0x0][0x1c0], RZ ;  /* 0x0000700000007a24 */ /* 0x000fe200078e02ff */
[----:B--2---:R-:W-:-:S04]  /*2ef0*/  SHF.R.S32.HI R7, RZ, 0x1f, R7 ;  /* 0x0000001fff077819 */ /* 0x004fc80000011407 */
[----:B------:R-:W-:-:S04]  /*2f00*/  LEA.HI R7, R7, R8, RZ, 0x6 ;  /* 0x0000000807077211 */ /* 0x000fc800078f30ff */
[----:B------:R-:W-:Y:S01]  /*2f10*/  SHF.R.S32.HI R7, RZ, 0x6, R7 ;  /* 0x00000006ff077819 */ /* 0x000fe20000011407 */
[C---:B---3--:R-:W-:Y:S01]  /*2f20*/  IMAD.SHL.U32 R6, R0.reuse, 0x10, RZ ;  /* 0x0000001000067824 */ /* 0x048fe200078e00ff */
[----:B------:R-:W-:-:S03]  /*2f30*/  SHF.L.U32 R4, R0, 0x3, RZ ;  /* 0x0000000300047819 */ /* 0x000fc600000006ff */
[----:B------:R-:W-:Y:S01]  /*2f40*/  IMAD.SHL.U32 R7, R7, 0x20, RZ ;  /* 0x0000002007077824 */ /* 0x000fe200078e00ff */
[C---:B------:R-:W-:Y:S02]  /*2f50*/  IADD3 R5, R6.reuse, 0x20, RZ ;  /* 0x0000002006057810 */ /* 0x040fe40007ffe0ff */
[----:B------:R-:W-:Y:S02]  /*2f60*/  IADD3 R0, R6, 0x40, RZ ;  /* 0x0000004006007810 */ /* 0x000fe40007ffe0ff */
[----:B------:R2:W-:Y:S01]  /*2f70*/  STL [R1+0x40], R7 ;  /* 0x0000400701007387 */ /* 0x0005e20000100800 */
[C---:B------:R-:W-:Y:S01]  /*2f80*/  IMAD.IADD R5, R4.reuse, 0x1, R5 ;  /* 0x0000000104057824 */ /* 0x040fe200078e0205 */
[----:B------:R-:W-:Y:S01]  /*2f90*/  IADD3 R0, R4, R0, RZ ;  /* 0x0000000004007210 */ /* 0x000fe20007ffe0ff */
[----:B--2---:R-:W-:-:S05]  /*2fa0*/  IMAD.WIDE.U32 R6, R21, -0x2daee0ad, RZ ;  /* 0xd2511f5315067825 */ /* 0x004fca00078e00ff */
[----:B------:R2:W-:Y:S02]  /*2fb0*/  STL.64 [R1+0x10], R6 ;  /* 0x0000100601007387 */ /* 0x0005e40000100a00 */
[C---:B--2---:R-:W-:Y:S01]  /*2fc0*/  IMAD.IADD R6, R4.reuse, 0x1, R5 ;  /* 0x0000000104067824 */ /* 0x044fe200078e0205 */
[----:B------:R-:W-:-:S03]  /*2fd0*/  IADD3 R5, R4, R0, RZ ;  /* 0x0000000004057210 */ /* 0x000fc60007ffe0ff */
[C---:B------:R-:W-:Y:S02]  /*2fe0*/  IMAD.IADD R6, R4.reuse, 0x1, R6 ;  /* 0x0000000104067824 */ /* 0x040fe400078e0206 */
[----:B------:R-:W-:-:S03]  /*2ff0*/  IMAD.IADD R5, R4, 0x1, R5 ;  /* 0x0000000104057824 */ /* 0x000fc600078e0205 */
[C---:B------:R-:W-:Y:S01]  /*3000*/  IADD3 R6, R4.reuse, R6, RZ ;  /* 0x0000000604067210 */ /* 0x040fe20007ffe0ff */
[----:B------:R-:W-:-:S04]  /*3010*/  IMAD.IADD R5, R4, 0x1, R5 ;  /* 0x0000000104057824 */ /* 0x000fc800078e0205 */
[----:B------:R2:W-:Y:S01]  /*3020*/  STL [R1+0x8], R6 ;  /* 0x0000080601007387 */ /* 0x0005e20000100800 */
[----:B------:R-:W-:-:S03]  /*3030*/  IADD3 R0, R4, R5, RZ ;  /* 0x0000000504007210 */ /* 0x000fc60007ffe0ff */
[----:B------:R3:W-:Y:S01]  /*3040*/  STL [R1+0x4], R5 ;  /* 0x0000040501007387 */ /* 0x0007e20000100800 */
[----:B--2---:R-:W-:-:S05]  /*3050*/  IMAD.IADD R6, R4, 0x1, R6 ;  /* 0x0000000104067824 */ /* 0x004fca00078e0206 */
[----:B------:R3:W-:Y:S04]  /*3060*/  STL [R1+0x1c], R6 ;  /* 0x00001c0601007387 */ /* 0x0007e80000100800 */
[----:B-1--4-:R3:W-:Y:S02]  /*3070*/  STL [R1+0x18], R0 ;  /* 0x0000180001007387 */ /* 0x0127e40000100800 */
.L_x_260:
[----:B------:R-:W0:Y:S01]  /*3080*/  LDGDEPBAR ;  /* 0x00000000000079af */ /* 0x000e220000000000 */
[----:B---3--:R-:W-:Y:S01]  /*3090*/  IMAD.IADD R0, R230, 0x1, R220 ;  /* 0x00000001e6007824 */ /* 0x008fe200078e02dc */
[----:B------:R-:W-:Y:S01]  /*30a0*/  PLOP3.LUT P0, PT, PT, PT, UP0, 0x80, 0x0 ;  /* 0x000000000000781c */ /* 0x000fe20003f0f008 */
[----:B------:R-:W-:Y:S01]  /*30b0*/  UIADD3 UR4, UR10, -0x61c88647, URZ ;  /* 0x9e3779b90a047890 */ /* 0x000fe2000fffe03f */
[----:B------:R-:W-:Y:S01]  /*30c0*/  PLOP3.LUT P2, PT, PT, PT, UP0, 0x80, 0x0 ;  /* 0x000000000000781c */ /* 0x000fe20003f4f008 */
[----:B------:R-:W-:Y:S01]  /*30d0*/  UIADD3 UR5, UR10, 0x3c6ef372, URZ ;  /* 0x3c6ef3720a057890 */ /* 0x000fe2000fffe03f */
[----:B------:R-:W-:Y:S01]  /*30e0*/  PLOP3.LUT P1, PT, PT, PT, UP0, 0x80, 0x0 ;  /* 0x000000000000781c */ /* 0x000fe20003f2f008 */
[----:B------:R-:W-:Y:S01]  /*30f0*/  UIADD3 UR7, UR9, -0x126145ec, URZ ;  /* 0xed9eba1409077890 */ /* 0x000fe2000fffe03f */
[----:B------:R-:W2:Y:S01]  /*3100*/  LDL R236, [R1+0x40] ;  /* 0x0000400001ec7983 */ /* 0x000ea20000100800 */
[----:B------:R-:W-:Y:S01]  /*3110*/  PLOP3.LUT P6, PT, PT, PT, UP0, 0x80, 0x0 ;  /* 0x000000000000781c */ /* 0x000fe20003fcf008 */
[----:B------:R-:W-:Y:S01]  /*3120*/  UIADD3 UR6, UR10, 0x1715609d, URZ ;  /* 0x1715609d0a067890 */ /* 0x000fe2000fffe03f */
[----:B------:R-:W-:Y:S01]  /*3130*/  PLOP3.LUT P4, PT, PT, PT, UP0, 0x80, 0x0 ;  /* 0x000000000000781c */ /* 0x000fe20003f8f008 */
[----:B------:R-:W3:Y:S01]  /*3140*/  LDL.64 R232, [R1+0x10] ;  /* 0x0000100001e87983 */ /* 0x000ee20000100a00 */
[----:B-----5:R-:W-:Y:S01]  /*3150*/  FSETP.NEU.FTZ.AND P3, PT, R251, -INF , PT ;  /* 0xff800000fb00780b */ /* 0x020fe20003f7d000 */
[----:B------:R-:W-:Y:S01]  /*3160*/  UISETP.GE.AND UP5, UPT, UR8, 0x1, UPT ;  /* 0x000000010800788c */ /* 0x000fe2000bfa6270 */
[----:B------:R-:W-:Y:S03]  /*3170*/  PLOP3.LUT P5, PT, PT, PT, UP0, 0x80, 0x0 ;  /* 0x000000000000781c */ /* 0x000fe60003faf008 */
[----:B------:R-:W4:Y:S04]  /*3180*/  LDL R235, [R1+0x30] ;  /* 0x0000300001eb7983 */ /* 0x000f280000100800 */
[----:B------:R-:W2:Y:S04]  /*3190*/  LDL R234, [R1+0x2c] ;  /* 0x00002c0001ea7983 */ /* 0x000ea80000100800 */
[----:B------:R-:W1:Y:S01]  /*31a0*/  S2R R237, SR_TID.X ;  /* 0x0000000000ed7919 */ /* 0x000e620000002100 */
[----:B------:R-:W-:Y:S07]  /*31b0*/  DEPBAR.LE SB0, 0x0 ;  /* 0x000080000000791a */ /* 0x000fee0000000000 */
        /* <DEDUP_REMOVED lines=10> */
[----:B------:R-:W1:Y:S02]  /*3260*/  LDSM.16.M88.4 R148, [R222+0x9400] ;  /* 0x00940000de94783b */ /* 0x000e640000000200 */
        /* <DEDUP_REMOVED lines=8> */
[-C--:B------:R-:W-:Y:S06]  /*32f0*/  HMMA.16816.F32.BF16 R28, R28, R134.reuse, RZ ;  /* 0x000000861c1c723c */ /* 0x080fec00000418ff */
[----:B------:R-:W-:Y:S02]  /*3300*/  LDSM.16.M88.4 R168, [R220+0x2800] ;  /* 0x00280000dca8783b */ /* 0x000fe40000000200 */
[----:B------:R-:W-:Y:S06]  /*3310*/  HMMA.16816.F32.BF16 R32, R32, R134, RZ ;  /* 0x000000862020723c */ /* 0x000fec00000418ff */
[----:B------:R-:W1:Y:S02]  /*3320*/  LDSM.16.M88.4 R132, [R221+0xb400] ;  /* 0x00b40000dd84783b */ /* 0x000e640000000200 */
        /* <DEDUP_REMOVED lines=16> */
[----:B------:R-:W2:Y:S07]  /*3430*/  LDSM.16.M88.4 R156, [R221+0xd000] ;  /* 0x00d00000dd9c783b */ /* 0x000eae0000000200 */
[-C--:B------:R-:W-:Y:S08]  /*3440*/  HMMA.16816.F32.BF16 R20, R152, R132.reuse, R20 ;  /* 0x000000849814723c */ /* 0x080ff00000041814 */
[C---:B------:R-:W-:Y:S08]  /*3450*/  HMMA.16816.F32.BF16 R24, R160.reuse, R132, R24 ;  /* 0x00000084a018723c */ /* 0x040ff00000041818 */
[-C--:B------:R-:W-:Y:S08]  /*3460*/  HMMA.16816.F32.BF16 R28, R160, R134.reuse, R28 ;  /* 0x00000086a01c723c */ /* 0x080ff0000004181c */
[----:B------:R-:W-:Y:S01]  /*3470*/  HMMA.16816.F32.BF16 R32, R152, R134, R32 ;  /* 0x000000869820723c */ /* 0x000fe20000041820 */
[----:B------:R-:W2:Y:S01]  /*3480*/  @P0 S2R R152, SR_TID.X ;  /* 0x0000000000980919 */ /* 0x000ea20000002100 */
[----:B------:R-:W-:Y:S06]  /*3490*/  PLOP3.LUT P0, PT, PT, PT, UP0, 0x80, 0x0 ;  /* 0x000000000000781c */ /* 0x000fec0003f0f008 */
[-C--:B-1----:R-:W-:Y:S01]  /*34a0*/  HMMA.16816.F32.BF16 R4, R140, R164.reuse, R4 ;  /* 0x000000a48c04723c */ /* 0x082fe20000041804 */
[----:B------:R-:W1:Y:S07]  /*34b0*/  LDSM.16.M88.4 R132, [R221+0xd400] ;  /* 0x00d40000dd84783b */ /* 0x000e6e0000000200 */
        /* <DEDUP_REMOVED lines=8> */
[----:B------:R1:W-:Y:S07]  /*3540*/  LDSM.16.M88.4 R136, [R0+0x2000] ;  /* 0x002000000088783b */ /* 0x0003ee0000000200 */
[-C--:B--2---:R-:W-:Y:S01]  /*3550*/  HMMA.16816.F32.BF16 R4, R148, R156.reuse, R4 ;  /* 0x0000009c9404723c */ /* 0x084fe20000041804 */
[----:B------:R-:W2:Y:S07]  /*3560*/  LDSM.16.M88.4 R140, [R222+0xd000] ;  /* 0x00d00000de8c783b */ /* 0x000eae0000000200 */
[C---:B------:R-:W-:Y:S01]  /*3570*/  HMMA.16816.F32.BF16 R8, R168.reuse, R156, R8 ;  /* 0x0000009ca808723c */ /* 0x040fe20000041808 */
[----:B-1----:R-:W-:Y:S01]  /*3580*/  @P2 IMAD.SHL.U32 R0, R152, 0x2, RZ ;  /* 0x0000000298002824 */ /* 0x002fe200078e00ff */
[----:B------:R-:W-:Y:S06]  /*3590*/  PLOP3.LUT P2, PT, PT, PT, UP0, 0x80, 0x0 ;  /* 0x000000000000781c */ /* 0x000fec0003f4f008 */
[-C--:B------:R-:W-:Y:S01]  /*35a0*/  HMMA.16816.F32.BF16 R12, R168, R158.reuse, R12 ;  /* 0x0000009ea80c723c */ /* 0x080fe2000004180c */
[----:B------:R-:W-:Y:S03]  /*35b0*/  IMAD.U32 R152, RZ, RZ, UR18 ;  /* 0x00000012ff987e24 */ /* 0x000fe6000f8e00ff */
[----:B------:R-:W-:Y:S02]  /*35c0*/  @P1 LOP3.LUT R0, R236, 0x6, R0, 0xf8, !PT ;  /* 0x00000006ec001812 */ /* 0x000fe400078ef800 */
[----:B------:R-:W-:Y:S01]  /*35d0*/  PLOP3.LUT P1, PT, PT, PT, UP0, 0x80, 0x0 ;  /* 0x000000000000781c */ /* 0x000fe20003f2f008 */
[----:B------:R-:W1:Y:S01]  /*35e0*/  S2R R236, SR_TID.X ;  /* 0x0000000000ec7919 */ /* 0x000e620000002100 */
[C---:B------:R-:W-:Y:S01]  /*35f0*/  HMMA.16816.F32.BF16 R16, R148.reuse, R158, R16 ;  /* 0x0000009e9410723c */ /* 0x040fe20000041810 */
[----:B------:R-:W-:Y:S01]  /*3600*/  @P0 IMAD R152, R152, 0x80, R0 ;  /* 0x0000008098980824 */ /* 0x000fe200078e0200 */
[----:B------:R-:W-:Y:S02]  /*3610*/  PLOP3.LUT P0, PT, PT, PT, UP0, 0x80, 0x0 ;  /* 0x000000000000781c */ /* 0x000fe40003f0f008 */
[----:B------:R-:W-:Y:S02]  /*3620*/  IMAD.U32 R0, RZ, RZ, UR8 ;  /* 0x00000008ff007e24 */ /* 0x000fe4000f8e00ff */
[----:B------:R-:W-:Y:S02]  /*3630*/  @P6 ISETP.GE.AND P6, PT, R152, UR17, PT ;  /* 0x0000001198006c0c */ /* 0x000fe4000bfc6270 */
[-C--:B------:R-:W-:Y:S01]  /*3640*/  HMMA.16816.F32.BF16 R20, R148, R132.reuse, R20 ;  /* 0x000000849414723c */ /* 0x080fe20000041814 */
[----:B----4-:R-:W-:Y:S07]  /*3650*/  IMAD R0, R0, 0x4, R235 ;  /* 0x0000000400007824 */ /* 0x010fee00078e02eb */
[C---:B------:R-:W-:Y:S01]  /*3660*/  HMMA.16816.F32.BF16 R24, R168.reuse, R132, R24 ;  /* 0x00000084a818723c */ /* 0x040fe20000041818 */
[----:B-1----:R-:W-:Y:S06]  /*3670*/  SHF.R.S32.HI R236, RZ, 0x1f, R236 ;  /* 0x0000001fffec7819 */ /* 0x002fec00000114ec */
[----:B------:R-:W-:Y:S01]  /*3680*/  IMAD.U32 R132, RZ, RZ, UR18 ;  /* 0x00000012ff847e24 */ /* 0x000fe2000f8e00ff */
[-C--:B------:R-:W-:Y:S01]  /*3690*/  HMMA.16816.F32.BF16 R28, R168, R134.reuse, R28 ;  /* 0x00000086a81c723c */ /* 0x080fe2000004181c */
[----:B------:R-:W-:Y:S04]  /*36a0*/  LEA.HI R236, R236, R237, RZ, 0x6 ;  /* 0x000000edecec7211 */ /* 0x000fe800078f30ff */
[----:B------:R-:W-:Y:S03]  /*36b0*/  SHF.R.S32.HI R236, RZ, 0x6, R236 ;  /* 0x00000006ffec7819 */ /* 0x000fe600000114ec */
[----:B------:R-:W-:Y:S04]  /*36c0*/  HMMA.16816.F32.BF16 R32, R148, R134, R32 ;  /* 0x000000869420723c */ /* 0x000fe80000041820 */
[----:B------:R-:W-:Y:S03]  /*36d0*/  IMAD R132, R132, 0x4, R236 ;  /* 0x0000000484847824 */ /* 0x000fe600078e02ec */
[----:B------:R-:W-:Y:S01]  /*36e0*/  IADD3 R148, R0, 0x2, RZ ;  /* 0x0000000200947810 */ /* 0x000fe20007ffe0ff */
[-C--:B--2---:R-:W-:Y:S01]  /*36f0*/  HMMA.16816.F32.BF16 R4, R136, R140.reuse, R4 ;  /* 0x0000008c8804723c */ /* 0x084fe20000041804 */
[----:B---3--:R-:W-:Y:S03]  /*3700*/  LOP3.LUT R132, R233, UR9, R132, 0x96, !PT ;  /* 0x00000009e9847c12 */ /* 0x008fe6000f8e9684 */
[----:B------:R-:W-:Y:S01]  /*3710*/  LOP3.LUT R150, R234, UR10, RZ, 0x3c, !PT ;  /* 0x0000000aea967c12 */ /* 0x000fe2000f8e3cff */
[----:B------:R-:W-:Y:S01]  /*3720*/  IMAD.WIDE.U32 R134, R0, -0x326172a9, RZ ;  /* 0xcd9e8d5700867825 */ /* 0x000fe200078e00ff */
[----:B------:R-:W-:Y:S02]  /*3730*/  @P0 IADD3 R0, R152, 0x1, RZ ;  /* 0x0000000198000810 */ /* 0x000fe40007ffe0ff */
[----:B------:R-:W-:Y:S01]  /*3740*/  PLOP3.LUT P0, PT, PT, PT, UP0, 0x80, 0x0 ;  /* 0x000000000000781c */ /* 0x000fe20003f0f008 */
[----:B------:R-:W-:Y:S01]  /*3750*/  IMAD.WIDE.U32 R132, R132, -0x326172a9, RZ ;  /* 0xcd9e8d5784847825 */ /* 0x000fe200078e00ff */
[----:B------:R-:W-:Y:S01]  /*3760*/  @P4 ISETP.GE.AND P4, PT, R0, UR17, PT ;  /* 0x0000001100004c0c */ /* 0x000fe2000bf86270 */
[C---:B------:R-:W-:Y:S01]  /*3770*/  HMMA.16816.F32.BF16 R8, R144.reuse, R140, R8 ;  /* 0x0000008c9008723c */ /* 0x040fe20000041808 */
[-C--:B------:R-:W-:Y:S01]  /*3780*/  LOP3.LUT R151, R135, R150.reuse, RZ, 0x3c, !PT ;  /* 0x0000009687977212 */ /* 0x080fe200078e3cff */
[----:B------:R-:W-:Y:S01]  /*3790*/  FMUL.FTZ R0, R250, 1.4426950216293334961 ;  /* 0x3fb8aa3bfa007820 */ /* 0x000fe20000410000 */
[C---:B------:R-:W-:Y:S01]  /*37a0*/  LOP3.LUT R154, R133.reuse, UR4, R134, 0x96, !PT ;  /* 0x00000004859a7c12 */ /* 0x040fe2000f8e9686 */
[----:B------:R-:W-:Y:S01]  /*37b0*/  IMAD.WIDE.U32 R148, R148, -0x326172a9, RZ ;  /* 0xcd9e8d5794947825 */ /* 0x000fe200078e00ff */
[----:B------:R-:W-:Y:S02]  /*37c0*/  @P2 IADD3 R134, R152, 0x8, RZ ;  /* 0x0000000898862810 */ /* 0x000fe40007ffe0ff */
[----:B------:R-:W-:Y:S01]  /*37d0*/  FSETP.NEU.FTZ.AND P2, PT, R252, -INF , PT ;  /* 0xff800000fc00780b */ /* 0x000fe20003f5d000 */
[-C--:B------:R-:W-:Y:S01]  /*37e0*/  HMMA.16816.F32.BF16 R12, R144, R142.reuse, R12 ;  /* 0x0000008e900c723c */ /* 0x080fe2000004180c */
[----:B------:R-:W-:Y:S03]  /*37f0*/  @P1 ISETP.GE.AND P1, PT, R134, UR17, PT ;  /* 0x0000001186001c0c */ /* 0x000fe6000bf26270 */
[----:B------:R-:W-:Y:S01]  /*3800*/  LOP3.LUT R148, R133, UR4, R148, 0x96, !PT ;  /* 0x0000000485947c12 */ /* 0x000fe2000f8e9694 */
[----:B------:R-:W-:Y:S01]  /*3810*/  FMUL.FTZ R134, R251, 1.4426950216293334961 ;  /* 0x3fb8aa3bfb867820 */ /* 0x000fe20000410000 */
[----:B------:R-:W-:Y:S01]  /*3820*/  @P0 FSEL R4, R4, -INF , !P6 ;  /* 0xff80000004040808 */ /* 0x000fe20007000000 */
[----:B------:R-:W-:Y:S01]  /*3830*/  UIADD3 UR4, UR9, 0x76cf5d0a, URZ ;  /* 0x76cf5d0a09047890 */ /* 0x000fe2000fffe03f */
[----:B------:R-:W-:Y:S01]  /*3840*/  PLOP3.LUT P0, PT, PT, PT, UP0, 0x80, 0x0 ;  /* 0x000000000000781c */ /* 0x000fe20003f0f008 */
[C---:B------:R-:W-:Y:S03]  /*3850*/  HMMA.16816.F32.BF16 R16, R136.reuse, R142, R16 ;  /* 0x0000008e8810723c */ /* 0x040fe60000041810 */
[----:B------:R-:W-:Y:S01]  /*3860*/  FSEL R134, R134, RZ, P3 ;  /* 0x000000ff86867208 */ /* 0x000fe20001800000 */
[----:B------:R-:W-:Y:S01]  /*3870*/  FMUL.FTZ R133, R252, 1.4426950216293334961 ;  /* 0x3fb8aa3bfc857820 */ /* 0x000fe20000410000 */
[----:B------:R-:W-:Y:S01]  /*3880*/  PLOP3.LUT P3, PT, PT, PT, UP0, 0x80, 0x0 ;  /* 0x000000000000781c */ /* 0x000fe20003f6f008 */
[----:B------:R-:W-:Y:S01]  /*3890*/  IMAD.WIDE.U32 R140, R151, -0x2daee0ad, RZ ;  /* 0xd2511f53978c7825 */ /* 0x000fe200078e00ff */
[----:B------:R-:W-:Y:S02]  /*38a0*/  @P5 FSEL R5, R5, -INF , !P4 ;  /* 0xff80000005055808 */ /* 0x000fe40006000000 */
[----:B------:R-:W-:Y:S02]  /*38b0*/  FSEL R133, R133, RZ, P2 ;  /* 0x000000ff85857208 */ /* 0x000fe40001000000 */
[----:B------:R-:W-:Y:S01]  /*38c0*/  PLOP3.LUT P2, PT, PT, PT, UP0, 0x80, 0x0 ;  /* 0x000000000000781c */ /* 0x000fe20003f4f008 */
[--C-:B------:R-:W-:Y:S01]  /*38d0*/  FFMA.FTZ R4, R4, c[0x0][0x23c], -R134.reuse ;  /* 0x00008f0004047a23 */ /* 0x100fe20000010886 */
[----:B------:R-:W-:Y:S01]  /*38e0*/  PLOP3.LUT P5, PT, PT, PT, UP0, 0x80, 0x0 ;  /* 0x000000000000781c */ /* 0x000fe20003faf008 */
[----:B------:R-:W-:Y:S01]  /*38f0*/  FFMA.FTZ R5, R5, c[0x0][0x23c], -R134 ;  /* 0x00008f0005057a23 */ /* 0x000fe20000010886 */
[----:B------:R-:W-:Y:S01]  /*3900*/  @P0 FSEL R8, R8, -INF , !P6 ;  /* 0xff80000008080808 */ /* 0x000fe20007000000 */
[----:B------:R-:W-:Y:S01]  /*3910*/  MUFU.EX2 R166, R4 ;  /* 0x0000000400a67308 */ /* 0x000fe20000000800 */
[----:B------:R-:W-:Y:S01]  /*3920*/  LOP3.LUT R153, R132, UR5, RZ, 0x3c, !PT ;  /* 0x0000000584997c12 */ /* 0x000fe2000f8e3cff */
[C---:B------:R-:W-:Y:S01]  /*3930*/  FMUL.FTZ R132, R249.reuse, 1.4426950216293334961 ;  /* 0x3fb8aa3bf9847820 */ /* 0x040fe20000410000 */
[----:B------:R-:W-:Y:S01]  /*3940*/  @P3 FSEL R6, R6, -INF , !P6 ;  /* 0xff80000006063808 */ /* 0x000fe20007000000 */
[----:B------:R-:W-:Y:S01]  /*3950*/  UIADD3 UR5, UR9, -0x4498517b, URZ ;  /* 0xbb67ae8509057890 */ /* 0x000fe2000fffe03f */
[----:B------:R-:W-:Y:S01]  /*3960*/  PLOP3.LUT P3, PT, PT, PT, UP0, 0x80, 0x0 ;  /* 0x000000000000781c */ /* 0x000fe20003f6f008 */
[----:B------:R-:W-:Y:S01]  /*3970*/  IMAD.WIDE.U32 R154, R154, -0x2daee0ad, RZ ;  /* 0xd2511f539a9a7825 */ /* 0x000fe200078e00ff */
[----:B------:R-:W-:Y:S02]  /*3980*/  FSETP.NEU.FTZ.AND P0, PT, R249, -INF , PT ;  /* 0xff800000f900780b */ /* 0x000fe40003f1d000 */
[----:B------:R-:W-:Y:S01]  /*3990*/  @P2 FSEL R7, R7, -INF , !P4 ;  /* 0xff80000007072808 */ /* 0x000fe20006000000 */
[--C-:B------:R-:W-:Y:S01]  /*39a0*/  FFMA.FTZ R6, R6, c[0x0][0x23c], -R133.reuse ;  /* 0x00008f0006067a23 */ /* 0x100fe20000010885 */
[----:B------:R-:W-:Y:S01]  /*39b0*/  PLOP3.LUT P2, PT, PT, PT, UP0, 0x80, 0x0 ;  /* 0x000000000000781c */ /* 0x000fe20003f4f008 */
[----:B------:R1:W2:Y:S01]  /*39c0*/  MUFU.EX2 R165, R5 ;  /* 0x0000000500a57308 */ /* 0x0002a20000000800 */
[----:B------:R-:W-:Y:S01]  /*39d0*/  @P5 FSEL R10, R10, -INF , !P6 ;  /* 0xff8000000a0a5808 */ /* 0x000fe20007000000 */
[--C-:B------:R-:W-:Y:S01]  /*39e0*/  FFMA.FTZ R171, R7, c[0x0][0x23c], -R133.reuse ;  /* 0x00008f0007ab7a23 */ /* 0x100fe20000010885 */
[----:B------:R-:W-:Y:S02]  /*39f0*/  PLOP3.LUT P6, PT, PT, PT, UP0, 0x80, 0x0 ;  /* 0x000000000000781c */ /* 0x000fe40003fcf008 */
[----:B------:R-:W-:Y:S02]  /*3a00*/  FSEL R132, R132, RZ, P0 ;  /* 0x000000ff84847208 */ /* 0x000fe40000000000 */
[----:B------:R-:W-:Y:S02]  /*3a10*/  @P3 FSEL R9, R9, -INF , !P4 ;  /* 0xff80000009093808 */ /* 0x000fe40006000000 */
[----:B------:R-:W-:Y:S01]  /*3a20*/  PLOP3.LUT P3, PT, PT, PT, UP0, 0x80, 0x0 ;  /* 0x000000000000781c */ /* 0x000fe20003f6f008 */
[----:B------:R3:W-:Y:S01]  /*3a30*/  MUFU.EX2 R164, R6 ;  /* 0x0000000600a47308 */ /* 0x0007e20000000800 */
[----:B------:R-:W-:Y:S01]  /*3a40*/  PLOP3.LUT P0, PT, PT, PT, UP0, 0x80, 0x0 ;  /* 0x000000000000781c */ /* 0x000fe20003f0f008 */
[--C-:B------:R-:W-:Y:S01]  /*3a50*/  FFMA.FTZ R8, R8, c[0x0][0x23c], -R132.reuse ;  /* 0x00008f0008087a23 */ /* 0x100fe20000010884 */
[----:B------:R-:W-:Y:S01]  /*3a60*/  @P2 FSEL R11, R11, -INF , !P4 ;  /* 0xff8000000b0b2808 */ /* 0x000fe20006000000 */
[----:B------:R-:W-:Y:S01]  /*3a70*/  FFMA.FTZ R9, R9, c[0x0][0x23c], -R132 ;  /* 0x00008f0009097a23 */ /* 0x000fe20000010884 */
[----:B------:R-:W-:Y:S02]  /*3a80*/  PLOP3.LUT P2, PT, PT, PT, UP0, 0x80, 0x0 ;  /* 0x000000000000781c */ /* 0x000fe40003f4f008 */
[----:B------:R-:W-:Y:S02]  /*3a90*/  PLOP3.LUT P4, PT, PT, PT, UP0, 0x80, 0x0 ;  /* 0x000000000000781c */ /* 0x000fe40003f8f008 */
[----:B------:R-:W-:Y:S01]  /*3aa0*/  LOP3.LUT R149, R149, R150, RZ, 0x3c, !PT ;  /* 0x0000009695957212 */ /* 0x000fe200078e3cff */
[----:B------:R4:W-:Y:S01]  /*3ab0*/  MUFU.EX2 R233, R8 ;  /* 0x0000000800e97308 */ /* 0x0009e20000000800 */
[----:B------:R-:W-:Y:S01]  /*3ac0*/  LOP3.LUT R135, R232, UR5, RZ, 0x3c, !PT ;  /* 0x00000005e8877c12 */ /* 0x000fe2000f8e3cff */
[----:B------:R-:W-:Y:S01]  /*3ad0*/  UIADD3 UR5, UR10, -0x255992d5, URZ ;  /* 0xdaa66d2b0a057890 */ /* 0x000fe2000fffe03f */
[----:B------:R-:W-:Y:S01]  /*3ae0*/  LOP3.LUT R150, R155, UR4, R140, 0x96, !PT ;  /* 0x000000049b967c12 */ /* 0x000fe2000f8e968c */
[----:B-1----:R-:W-:Y:S01]  /*3af0*/  IMAD.WIDE.U32 R4, R149, -0x2daee0ad, RZ ;  /* 0xd2511f5395047825 */ /* 0x002fe200078e00ff */
[----:B------:R-:W-:Y:S02]  /*3b00*/  @P3 IADD3 R7, R152, 0x10, RZ ;  /* 0x0000001098073810 */ /* 0x000fe40007ffe0ff */
[----:B------:R-:W-:Y:S01]  /*3b10*/  PLOP3.LUT P3, PT, PT, PT, UP0, 0x80, 0x0 ;  /* 0x000000000000781c */ /* 0x000fe20003f6f008 */
[----:B------:R-:W-:Y:S01]  /*3b20*/  IMAD.WIDE.U32 R148, R148, -0x2daee0ad, RZ ;  /* 0xd2511f5394947825 */ /* 0x000fe200078e00ff */
[C---:B------:R-:W-:Y:S01]  /*3b30*/  @P2 IADD3 R140, R152.reuse, 0x11, RZ ;  /* 0x00000011988c2810 */ /* 0x040fe20007ffe0ff */
[----:B------:R-:W-:Y:S01]  /*3b40*/  MUFU.EX2 R171, R171 ;  /* 0x000000ab00ab7308 */ /* 0x000fe20000000800 */
[----:B------:R-:W-:Y:S02]  /*3b50*/  PLOP3.LUT P2, PT, PT, PT, UP0, 0x80, 0x0 ;  /* 0x000000000000781c */ /* 0x000fe40003f4f008 */
[C---:B------:R-:W-:Y:S02]  /*3b60*/  LOP3.LUT R151, R135.reuse, R141, RZ, 0x3c, !PT ;  /* 0x0000008d87977212 */ /* 0x040fe400078e3cff */
[C---:B---3--:R-:W-:Y:S02]  /*3b70*/  @P6 IADD3 R6, R152.reuse, 0x9, RZ ;  /* 0x0000000998066810 */ /* 0x048fe40007ffe0ff */
[----:B------:R-:W-:Y:S02]  /*3b80*/  PLOP3.LUT P6, PT, PT, PT, UP0, 0x80, 0x0 ;  /* 0x000000000000781c */ /* 0x000fe40003fcf008 */
[----:B------:R-:W-:Y:S01]  /*3b90*/  LOP3.LUT R142, R135, R5, RZ, 0x3c, !PT ;  /* 0x00000005878e7212 */ /* 0x000fe200078e3cff */
[----:B------:R1:W-:Y:S01]  /*3ba0*/  MUFU.EX2 R232, R9 ;  /* 0x0000000900e87308 */ /* 0x0003e20000000800 */
[----:B------:R-:W-:Y:S01]  /*3bb0*/  LOP3.LUT R135, R149, UR4, R4, 0x96, !PT ;  /* 0x0000000495877c12 */ /* 0x000fe2000f8e9604 */
[----:B------:R-:W-:Y:S01]  /*3bc0*/  IMAD.WIDE.U32 R4, R151, -0x326172a9, RZ ;  /* 0xcd9e8d5797047825 */ /* 0x000fe200078e00ff */
[C---:B------:R-:W-:Y:S01]  /*3bd0*/  @P4 IADD3 R141, R152.reuse, 0x18, RZ ;  /* 0x00000018988d4810 */ /* 0x040fe20007ffe0ff */
[----:B------:R-:W-:Y:S01]  /*3be0*/  UIADD3 UR4, UR9, 0x32370b8f, URZ ;  /* 0x32370b8f09047890 */ /* 0x000fe2000fffe03f */
[----:B------:R-:W-:Y:S01]  /*3bf0*/  @P0 IADD3 R152, R152, 0x19, RZ ;  /* 0x0000001998980810 */ /* 0x000fe20007ffe0ff */
[----:B------:R-:W-:Y:S01]  /*3c00*/  IMAD.WIDE.U32 R150, R150, -0x326172a9, RZ ;  /* 0xcd9e8d5796967825 */ /* 0x000fe200078e00ff */
[----:B------:R-:W-:Y:S02]  /*3c10*/  @P3 ISETP.GE.AND P3, PT, R6, UR17, PT ;  /* 0x0000001106003c0c */ /* 0x000fe4000bf66270 */
[----:B------:R-:W-:Y:S01]  /*3c20*/  @P2 ISETP.GE.AND P2, PT, R7, UR17, PT ;  /* 0x0000001107002c0c */ /* 0x000fe2000bf46270 */
[----:B------:R-:W-:Y:S01]  /*3c30*/  IMAD.WIDE.U32 R142, R142, -0x326172a9, RZ ;  /* 0xcd9e8d578e8e7825 */ /* 0x000fe200078e00ff */
[----:B------:R-:W-:Y:S02]  /*3c40*/  @P6 FSEL R14, R14, -INF , !P1 ;  /* 0xff8000000e0e6808 */ /* 0x000fe40004800000 */
[----:B------:R-:W-:Y:S02]  /*3c50*/  PLOP3.LUT P6, PT, PT, PT, UP0, 0x80, 0x0 ;  /* 0x000000000000781c */ /* 0x000fe40003fcf008 */
[----:B----4-:R-:W-:Y:S02]  /*3c60*/  LOP3.LUT R8, R153, R5, RZ, 0x3c, !PT ;  /* 0x0000000599087212 */ /* 0x010fe400078e3cff */
[----:B------:R-:W-:Y:S02]  /*3c70*/  PLOP3.LUT P0, PT, PT, PT, UP0, 0x80, 0x0 ;  /* 0x000000000000781c */ /* 0x000fe40003f0f008 */
[----:B------:R-:W-:Y:S02]  /*3c80*/  FSETP.NEU.FTZ.AND P5, PT, R250, -INF , PT ;  /* 0xff800000fa00780b */ /* 0x000fe40003fbd000 */
[----:B------:R-:W-:Y:S02]  /*3c90*/  PLOP3.LUT P4, PT, PT, PT, UP0, 0x80, 0x0 ;  /* 0x000000000000781c */ /* 0x000fe40003f8f008 */
[----:B------:R-:W-:Y:S01]  /*3ca0*/  FSEL R0, R0, RZ, P5 ;  /* 0x000000ff00007208 */ /* 0x000fe20002800000 */
[----:B-1----:R-:W-:Y:S01]  /*3cb0*/  IMAD.WIDE.U32 R8, R8, -0x2daee0ad, RZ ;  /* 0xd2511f5308087825 */ /* 0x002fe200078e00ff */
[----:B------:R-:W-:Y:S02]  /*3cc0*/  PLOP3.LUT P5, PT, PT, PT, UP0, 0x80, 0x0 ;  /* 0x000000000000781c */ /* 0x000fe40003faf008 */
[----:B------:R-:W-:Y:S01]  /*3cd0*/  @P6 ISETP.GE.AND P6, PT, R152, UR17, PT ;  /* 0x0000001198006c0c */ /* 0x000fe2000bfc6270 */
[----:B------:R-:W-:Y:S01]  /*3ce0*/  FFMA.FTZ R10, R10, c[0x0][0x23c], -R0 ;  /* 0x00008f000a0a7a23 */ /* 0x000fe20000010800 */
[----:B------:R-:W-:Y:S01]  /*3cf0*/  LOP3.LUT R152, R151, UR5, R4, 0x96, !PT ;  /* 0x0000000597987c12 */ /* 0x000fe2000f8e9604 */
[--C-:B------:R-:W-:Y:S01]  /*3d00*/  FFMA.FTZ R234, R11, c[0x0][0x23c], -R0.reuse ;  /* 0x00008f000bea7a23 */ /* 0x100fe20000010800 */
[----:B------:R-:W-:Y:S01]  /*3d10*/  @P0 FSEL R16, R16, -INF , !P1 ;  /* 0xff80000010100808 */ /* 0x000fe20004800000 */
[----:B------:R-:W1:Y:S01]  /*3d20*/  LDSM.16.M88.4 R4, [R222+0xd400] ;  /* 0x00d40000de04783b */ /* 0x000e620000000200 */
[----:B------:R-:W-:Y:S01]  /*3d30*/  PLOP3.LUT P0, PT, PT, PT, UP0, 0x80, 0x0 ;  /* 0x000000000000781c */ /* 0x000fe20003f0f008 */
[----:B------:R-:W-:Y:S01]  /*3d40*/  FFMA.FTZ R14, R14, c[0x0][0x23c], -R0 ;  /* 0x00008f000e0e7a23 */ /* 0x000fe20000010800 */
[----:B------:R-:W-:Y:S01]  /*3d50*/  @P4 ISETP.GE.AND P4, PT, R140, UR17, PT ;  /* 0x000000118c004c0c */ /* 0x000fe2000bf86270 */
[----:B------:R-:W-:Y:S01]  /*3d60*/  FFMA.FTZ R16, R16, c[0x0][0x23c], -R134 ;  /* 0x00008f0010107a23 */ /* 0x000fe20000010886 */
[----:B------:R-:W-:Y:S01]  /*3d70*/  LOP3.LUT R140, R153, R143, RZ, 0x3c, !PT ;  /* 0x0000008f998c7212 */ /* 0x000fe200078e3cff */
[----:B------:R3:W-:Y:S01]  /*3d80*/  MUFU.EX2 R235, R10 ;  /* 0x0000000a00eb7308 */ /* 0x0007e20000000800 */
[----:B------:R-:W-:Y:S01]  /*3d90*/  @P5 FSEL R12, R12, -INF , !P1 ;  /* 0xff8000000c0c5808 */ /* 0x000fe20004800000 */
[----:B------:R-:W-:Y:S01]  /*3da0*/  IMAD.WIDE.U32 R152, R152, -0x2daee0ad, RZ ;  /* 0xd2511f5398987825 */ /* 0x000fe200078e00ff */
[----:B------:R-:W-:Y:S02]  /*3db0*/  PLOP3.LUT P5, PT, PT, PT, UP0, 0x80, 0x0 ;  /* 0x000000000000781c */ /* 0x000fe40003faf008 */
[----:B------:R-:W-:Y:S01]  /*3dc0*/  LOP3.LUT R9, R9, UR4, R154, 0x96, !PT ;  /* 0x0000000409097c12 */ /* 0x000fe2000f8e969a */
[----:B------:R-:W-:Y:S01]  /*3dd0*/  FFMA.FTZ R12, R12, c[0x0][0x23c], -R132 ;  /* 0x00008f000c0c7a23 */ /* 0x000fe20000010884 */
[----:B------:R-:W-:Y:S02]  /*3de0*/  LOP3.LUT R154, R153, UR7, R8, 0x96, !PT ;  /* 0x00000007999a7c12 */ /* 0x000fe4000f8e9608 */
[----:B------:R-:W-:Y:S01]  /*3df0*/  @P0 FSEL R18, R18, -INF , !P1 ;  /* 0xff80000012120808 */ /* 0x000fe20004800000 */
[----:B------:R4:W-:Y:S01]  /*3e00*/  MUFU.EX2 R170, R12 ;  /* 0x0000000c00aa7308 */ /* 0x0009e20000000800 */
[----:B------:R-:W-:Y:S01]  /*3e10*/  PLOP3.LUT P0, PT, PT, PT, UP0, 0x80, 0x0 ;  /* 0x000000000000781c */ /* 0x000fe20003f0f008 */
[----:B------:R-:W-:Y:S01]  /*3e20*/  IMAD.WIDE.U32 R8, R9, -0x326172a9, RZ ;  /* 0xcd9e8d5709087825 */ /* 0x000fe200078e00ff */
[----:B------:R-:W-:Y:S03]  /*3e30*/  PLOP3.LUT P1, PT, PT, PT, UP0, 0x80, 0x0 ;  /* 0x000000000000781c */ /* 0x000fe60003f2f008 */
[----:B------:R-:W-:Y:S01]  /*3e40*/  @P5 ISETP.GE.AND P5, PT, R141, UR17, PT ;  /* 0x000000118d005c0c */ /* 0x000fe2000bfa6270 */
[--C-:B------:R-:W-:Y:S02]  /*3e50*/  FFMA.FTZ R18, R18, c[0x0][0x23c], -R133.reuse ;  /* 0x00008f0012127a23 */ /* 0x100fe40000010885 */
[----:B------:R-:W-:Y:S01]  /*3e60*/  IMAD.WIDE.U32 R140, R140, -0x2daee0ad, RZ ;  /* 0xd2511f538c8c7825 */ /* 0x000fe200078e00ff */
[----:B------:R-:W-:Y:S03]  /*3e70*/  MUFU.EX2 R163, R16 ;  /* 0x0000001000a37308 */ /* 0x000fe60000000800 */
[----:B------:R-:W-:Y:S01]  /*3e80*/  IMAD.WIDE.U32 R154, R154, -0x326172a9, RZ ;  /* 0xcd9e8d579a9a7825 */ /* 0x000fe200078e00ff */
[----:B------:R-:W-:Y:S02]  /*3e90*/  @P0 FSEL R13, R13, -INF , !P3 ;  /* 0xff8000000d0d0808 */ /* 0x000fe40005800000 */
[----:B------:R-:W-:Y:S01]  /*3ea0*/  PLOP3.LUT P0, PT, PT, PT, UP0, 0x80, 0x0 ;  /* 0x000000000000781c */ /* 0x000fe20003f0f008 */
[----:B---3--:R-:W-:Y:S01]  /*3eb0*/  IMAD.WIDE.U32 R10, R135, -0x326172a9, RZ ;  /* 0xcd9e8d57870a7825 */ /* 0x008fe200078e00ff */
[----:B------:R-:W-:Y:S02]  /*3ec0*/  @P1 FSEL R15, R15, -INF , !P3 ;  /* 0xff8000000f0f1808 */ /* 0x000fe40005800000 */
[----:B------:R-:W-:Y:S01]  /*3ed0*/  PLOP3.LUT P1, PT, PT, PT, UP0, 0x80, 0x0 ;  /* 0x000000000000781c */ /* 0x000fe20003f2f008 */
[----:B------:R-:W-:Y:S01]  /*3ee0*/  FFMA.FTZ R13, R13, c[0x0][0x23c], -R132 ;  /* 0x00008f000d0d7a23 */ /* 0x000fe20000010884 */
[----:B------:R-:W-:Y:S01]  /*3ef0*/  LOP3.LUT R149, R11, UR5, R142, 0x96, !PT ;  /* 0x000000050b957c12 */ /* 0x000fe2000f8e968e */
[----:B------:R-:W-:Y:S01]  /*3f00*/  FFMA.FTZ R15, R15, c[0x0][0x23c], -R0 ;  /* 0x00008f000f0f7a23 */ /* 0x000fe20000010800 */
[----:B------:R-:W-:Y:S01]  /*3f10*/  LOP3.LUT R142, R141, UR4, R148, 0x96, !PT ;  /* 0x000000048d8e7c12 */ /* 0x000fe2000f8e9694 */
[-C--:B-1----:R-:W-:Y:S01]  /*3f20*/  HMMA.16816.F32.BF16 R20, R136, R4.reuse, R20 ;  /* 0x000000048814723c */ /* 0x082fe20000041814 */
[----:B------:R-:W-:Y:S01]  /*3f30*/  UIADD3 UR4, UR10, 0x78dde6e4, URZ ;  /* 0x78dde6e40a047890 */ /* 0x000fe2000fffe03f */
[----:B------:R-:W-:Y:S01]  /*3f40*/  IMAD.WIDE.U32 R148, R149, -0x2daee0ad, RZ ;  /* 0xd2511f5395947825 */ /* 0x000fe200078e00ff */
[----:B------:R1:W-:Y:S01]  /*3f50*/  MUFU.EX2 R167, R13 ;  /* 0x0000000d00a77308 */ /* 0x0003e20000000800 */
[----:B------:R-:W-:Y:S01]  /*3f60*/  @P0 FSEL R17, R17, -INF , !P3 ;  /* 0xff80000011110808 */ /* 0x000fe20005800000 */
[----:B------:R-:W-:Y:S01]  /*3f70*/  UIADD3 UR5, UR9, -0x56f99767, URZ ;  /* 0xa906689909057890 */ /* 0x000fe2000fffe03f */
[----:B------:R-:W-:Y:S01]  /*3f80*/  PLOP3.LUT P0, PT, PT, PT, UP0, 0x80, 0x0 ;  /* 0x000000000000781c */ /* 0x000fe20003f0f008 */
[----:B------:R-:W-:Y:S01]  /*3f90*/  IMAD.WIDE.U32 R142, R142, -0x326172a9, RZ ;  /* 0xcd9e8d578e8e7825 */ /* 0x000fe200078e00ff */
[----:B------:R-:W-:Y:S01]  /*3fa0*/  @P1 FSEL R19, R19, -INF , !P3 ;  /* 0xff80000013131808 */ /* 0x000fe20005800000 */
[C---:B------:R-:W-:Y:S01]  /*3fb0*/  HMMA.16816.F32.BF16 R24, R144.reuse, R4, R24 ;  /* 0x000000049018723c */ /* 0x040fe20000041818 */
[----:B------:R-:W-:Y:S02]  /*3fc0*/  PLOP3.LUT P1, PT, PT, PT, UP0, 0x80, 0x0 ;  /* 0x000000000000781c */ /* 0x000fe40003f2f008 */
[----:B----4-:R-:W-:Y:S01]  /*3fd0*/  LOP3.LUT R12, R143, UR4, R10, 0x96, !PT ;  /* 0x000000048f0c7c12 */ /* 0x010fe2000f8e960a */
[----:B------:R-:W-:Y:S01]  /*3fe0*/  FFMA.FTZ R17, R17, c[0x0][0x23c], -R134 ;  /* 0x00008f0011117a23 */ /* 0x000fe20000010886 */
[----:B------:R-:W-:Y:S01]  /*3ff0*/  PLOP3.LUT P3, PT, PT, PT, UP0, 0x80, 0x0 ;  /* 0x000000000000781c */ /* 0x000fe20003f6f008 */
[--C-:B------:R-:W-:Y:S01]  /*4000*/  FFMA.FTZ R19, R19, c[0x0][0x23c], -R133.reuse ;  /* 0x00008f0013137a23 */ /* 0x100fe20000010885 */
[----:B------:R-:W-:Y:S01]  /*4010*/  LOP3.LUT R10, R155, UR6, R8, 0x96, !PT ;  /* 0x000000069b0a7c12 */ /* 0x000fe2000f8e9608 */
[-C--:B------:R-:W-:Y:S01]  /*4020*/  HMMA.16816.F32.BF16 R28, R144, R6.reuse, R28 ;  /* 0x00000006901c723c */ /* 0x080fe2000004181c */
[----:B------:R-:W-:Y:S01]  /*4030*/  LOP3.LUT R140, R149, UR7, R140, 0x96, !PT ;  /* 0x00000007958c7c12 */ /* 0x000fe2000f8e968c */
[----:B------:R-:W-:Y:S02]  /*4040*/  MUFU.EX2 R162, R17 ;  /* 0x0000001100a27308 */ /* 0x000fe40000000800 */
[----:B------:R-:W-:Y:S01]  /*4050*/  LOP3.LUT R9, R9, UR4, R150, 0x96, !PT ;  /* 0x0000000409097c12 */ /* 0x000fe2000f8e9696 */
[----:B------:R-:W-:Y:S01]  /*4060*/  IMAD.WIDE.U32 R10, R10, -0x2daee0ad, RZ ;  /* 0xd2511f530a0a7825 */ /* 0x000fe200078e00ff */
[----:B------:R-:W-:Y:S01]  /*4070*/  UIADD3 UR4, UR9, 0x646e171e, URZ ;  /* 0x646e171e09047890 */ /* 0x000fe2000fffe03f */
[----:B------:R-:W-:Y:S01]  /*4080*/  @P0 FSEL R20, R20, -INF , !P2 ;  /* 0xff80000014140808 */ /* 0x000fe20005000000 */
[----:B------:R-:W-:Y:S01]  /*4090*/  HMMA.16816.F32.BF16 R32, R136, R6, R32 ;  /* 0x000000068820723c */ /* 0x000fe20000041820 */
[----:B------:R-:W-:Y:S03]  /*40a0*/  PLOP3.LUT P0, PT, PT, PT, UP0, 0x80, 0x0 ;  /* 0x000000000000781c */ /* 0x000fe60003f0f008 */
[----:B------:R-:W-:Y:S01]  /*40b0*/  SHF.R.U32.HI R237, RZ, 0x10, R10 ;  /* 0x00000010ffed7819 */ /* 0x000fe2000001160a */
[----:B------:R-:W-:Y:S01]  /*40c0*/  FFMA.FTZ R20, R20, c[0x0][0x23c], -R134 ;  /* 0x00008f0014147a23 */ /* 0x000fe20000010886 */
[----:B------:R-:W-:Y:S01]  /*40d0*/  @P3 FSEL R22, R22, -INF , !P2 ;  /* 0xff80000016163808 */ /* 0x000fe20005000000 */
[----:B------:R-:W-:Y:S01]  /*40e0*/  IMAD.WIDE.U32 R140, R140, -0x326172a9, RZ ;  /* 0xcd9e8d578c8c7825 */ /* 0x000fe200078e00ff */
[----:B------:R-:W-:Y:S01]  /*40f0*/  @P1 FSEL R24, R24, -INF , !P2 ;  /* 0xff80000018181808 */ /* 0x000fe20005000000 */
[----:B------:R3:W-:Y:S01]  /*4100*/  MUFU.EX2 R161, R18 ;  /* 0x0000001200a17308 */ /* 0x0007e20000000800 */
[----:B------:R-:W-:Y:S02]  /*4110*/  PLOP3.LUT P1, PT, PT, PT, UP0, 0x80, 0x0 ;  /* 0x000000000000781c */ /* 0x000fe40003f2f008 */
[----:B------:R-:W-:Y:S01]  /*4120*/  LOP3.LUT R142, R141, UR6, R142, 0x96, !PT ;  /* 0x000000068d8e7c12 */ /* 0x000fe2000f8e968e */
[--C-:B------:R-:W-:Y:S01]  /*4130*/  FFMA.FTZ R22, R22, c[0x0][0x23c], -R133.reuse ;  /* 0x00008f0016167a23 */ /* 0x100fe20000010885 */
[----:B------:R-:W-:Y:S01]  /*4140*/  @P0 FSEL R26, R26, -INF , !P2 ;  /* 0xff8000001a1a0808 */ /* 0x000fe20005000000 */
[----:B------:R-:W-:Y:S01]  /*4150*/  FFMA.FTZ R24, R24, c[0x0][0x23c], -R132 ;  /* 0x00008f0018187a23 */ /* 0x000fe20000010884 */
[----:B------:R-:W-:Y:S01]  /*4160*/  PLOP3.LUT P0, PT, PT, PT, UP0, 0x80, 0x0 ;  /* 0x000000000000781c */ /* 0x000fe20003f0f008 */
[----:B------:R-:W-:Y:S01]  /*4170*/  IMAD.WIDE.U32 R8, R9, -0x2daee0ad, RZ ;  /* 0xd2511f5309087825 */ /* 0x000fe200078e00ff */
[----:B------:R-:W-:Y:S01]  /*4180*/  PLOP3.LUT P2, PT, PT, PT, UP0, 0x80, 0x0 ;  /* 0x000000000000781c */ /* 0x000fe20003f4f008 */
[----:B------:R4:W-:Y:S01]  /*4190*/  MUFU.EX2 R160, R19 ;  /* 0x0000001300a07308 */ /* 0x0009e20000000800 */
[----:B------:R-:W-:Y:S01]  /*41a0*/  PLOP3.LUT P3, PT, PT, PT, UP0, 0x80, 0x0 ;  /* 0x000000000000781c */ /* 0x000fe20003f6f008 */
[----:B-1----:R-:W-:Y:S01]  /*41b0*/  IMAD.WIDE.U32 R12, R12, -0x2daee0ad, RZ ;  /* 0xd2511f530c0c7825 */ /* 0x002fe200078e00ff */
[----:B------:R-:W-:Y:S02]  /*41c0*/  LOP3.LUT R152, R9, UR5, R152, 0x96, !PT ;  /* 0x0000000509987c12 */ /* 0x000fe4000f8e9698 */
[----:B------:R-:W-:Y:S01]  /*41d0*/  @P1 FSEL R23, R23, -INF , !P4 ;  /* 0xff80000017171808 */ /* 0x000fe20006000000 */
[----:B------:R-:W-:Y:S01]  /*41e0*/  FFMA.FTZ R26, R26, c[0x0][0x23c], -R0 ;  /* 0x00008f001a1a7a23 */ /* 0x000fe20000010800 */
[----:B------:R-:W-:Y:S01]  /*41f0*/  PLOP3.LUT P1, PT, PT, PT, UP0, 0x80, 0x0 ;  /* 0x000000000000781c */ /* 0x000fe20003f2f008 */
[----:B------:R-:W-:Y:S01]  /*4200*/  IMAD.WIDE.U32 R4, R152, -0x326172a9, RZ ;  /* 0xcd9e8d5798047825 */ /* 0x000fe200078e00ff */
[----:B------:R-:W-:Y:S01]  /*4210*/  LOP3.LUT R148, R13, UR5, R148, 0x96, !PT ;  /* 0x000000050d947c12 */ /* 0x000fe2000f8e9694 */
[----:B------:R-:W-:Y:S01]  /*4220*/  MUFU.EX2 R169, R14 ;  /* 0x0000000e00a97308 */ /* 0x000fe20000000800 */
[----:B------:R-:W-:Y:S01]  /*4230*/  @P0 FSEL R27, R27, -INF , !P4 ;  /* 0xff8000001b1b0808 */ /* 0x000fe20006000000 */
[----:B------:R-:W-:Y:S01]  /*4240*/  UIADD3 UR5, UR10, -0x4ab325aa, URZ ;  /* 0xb54cda560a057890 */ /* 0x000fe2000fffe03f */
[----:B------:R-:W-:Y:S01]  /*4250*/  PLOP3.LUT P0, PT, PT, PT, UP0, 0x80, 0x0 ;  /* 0x000000000000781c */ /* 0x000fe20003f0f008 */
[--C-:B------:R-:W-:Y:S01]  /*4260*/  FFMA.FTZ R23, R23, c[0x0][0x23c], -R133.reuse ;  /* 0x00008f0017177a23 */ /* 0x100fe20000010885 */
[----:B------:R-:W-:Y:S01]  /*4270*/  @P2 FSEL R25, R25, -INF , !P4 ;  /* 0xff80000019192808 */ /* 0x000fe20006000000 */
[----:B------:R-:W-:Y:S01]  /*4280*/  FFMA.FTZ R27, R27, c[0x0][0x23c], -R0 ;  /* 0x00008f001b1b7a23 */ /* 0x000fe20000010800 */
[----:B------:R-:W-:Y:S02]  /*4290*/  PLOP3.LUT P2, PT, PT, PT, UP0, 0x80, 0x0 ;  /* 0x000000000000781c */ /* 0x000fe40003f4f008 */
[----:B------:R-:W-:Y:S01]  /*42a0*/  LOP3.LUT R13, R11, UR4, R8, 0x96, !PT ;  /* 0x000000040b0d7c12 */ /* 0x000fe2000f8e9608 */
[----:B------:R1:W-:Y:S01]  /*42b0*/  MUFU.EX2 R168, R15 ;  /* 0x0000000f00a87308 */ /* 0x0003e20000000800 */
[----:B------:R-:W-:Y:S01]  /*42c0*/  @P1 FSEL R30, R30, -INF , !P5 ;  /* 0xff8000001e1e1808 */ /* 0x000fe20006800000 */
[----:B------:R-:W-:Y:S01]  /*42d0*/  IMAD.WIDE.U32 R8, R142, -0x2daee0ad, RZ ;  /* 0xd2511f538e087825 */ /* 0x000fe200078e00ff */
[----:B------:R-:W-:Y:S02]  /*42e0*/  PLOP3.LUT P1, PT, PT, PT, UP0, 0x80, 0x0 ;  /* 0x000000000000781c */ /* 0x000fe40003f2f008 */
[----:B------:R-:W-:Y:S01]  /*42f0*/  @P3 FSEL R21, R21, -INF , !P4 ;  /* 0xff80000015153808 */ /* 0x000fe20006000000 */
[----:B------:R-:W-:Y:S01]  /*4300*/  FFMA.FTZ R30, R30, c[0x0][0x23c], -R0 ;  /* 0x00008f001e1e7a23 */ /* 0x000fe20000010800 */
[----:B------:R-:W-:Y:S01]  /*4310*/  PLOP3.LUT P3, PT, PT, PT, UP0, 0x80, 0x0 ;  /* 0x000000000000781c */ /* 0x000fe20003f6f008 */
[----:B------:R-:W-:Y:S01]  /*4320*/  FFMA.FTZ R25, R25, c[0x0][0x23c], -R132 ;  /* 0x00008f0019197a23 */ /* 0x000fe20000010884 */
[C---:B------:R-:W-:Y:S01]  /*4330*/  LOP3.LUT R135, R8.reuse, 0xff, RZ, 0xc0, !PT ;  /* 0x000000ff08877812 */ /* 0x040fe200078ec0ff */
[----:B------:R-:W-:Y:S01]  /*4340*/  MUFU.EX2 R234, R234 ;  /* 0x000000ea00ea7308 */ /* 0x000fe20000000800 */
[----:B------:R-:W-:Y:S01]  /*4350*/  SHF.R.U32.HI R141, RZ, 0x18, R8 ;  /* 0x00000018ff8d7819 */ /* 0x000fe20000011608 */
[----:B------:R-:W-:Y:S01]  /*4360*/  FFMA.FTZ R21, R21, c[0x0][0x23c], -R134 ;  /* 0x00008f0015157a23 */ /* 0x000fe20000010886 */
[----:B------:R-:W-:Y:S02]  /*4370*/  LOP3.LUT R143, R8, 0xffff, RZ, 0xc0, !PT ;  /* 0x0000ffff088f7812 */ /* 0x000fe400078ec0ff */
[----:B------:R-:W-:Y:S02]  /*4380*/  SHF.R.U32.HI R236, RZ, 0x10, R8 ;  /* 0x00000010ffec7819 */ /* 0x000fe40000011608 */
[----:B------:R-:W-:Y:S02]  /*4390*/  LOP3.LUT R8, R5, UR5, R154, 0x96, !PT ;  /* 0x0000000505087c12 */ /* 0x000fe4000f8e969a */
[----:B------:R-:W-:Y:S01]  /*43a0*/  @P0 FSEL R34, R34, -INF , !P5 ;  /* 0xff80000022220808 */ /* 0x000fe20006800000 */
[----:B------:R-:W-:Y:S01]  /*43b0*/  MUFU.EX2 R159, R20 ;  /* 0x00000014009f7308 */ /* 0x000fe20000000800 */
[----:B------:R-:W-:Y:S02]  /*43c0*/  PLOP3.LUT P0, PT, PT, PT, UP0, 0x80, 0x0 ;  /* 0x000000000000781c */ /* 0x000fe40003f0f008 */
[----:B------:R-:W-:Y:S01]  /*43d0*/  LOP3.LUT R16, R4, 0xffff, RZ, 0xc0, !PT ;  /* 0x0000ffff04107812 */ /* 0x000fe200078ec0ff */
[----:B------:R-:W-:Y:S01]  /*43e0*/  FFMA.FTZ R34, R34, c[0x0][0x23c], -R133 ;  /* 0x00008f0022227a23 */ /* 0x000fe20000010885 */
[----:B---3--:R-:W-:Y:S02]  /*43f0*/  LOP3.LUT R18, R4, 0xff, RZ, 0xc0, !PT ;  /* 0x000000ff04127812 */ /* 0x008fe400078ec0ff */
[--C-:B----4-:R-:W-:Y:S02]  /*4400*/  SHF.R.U32.HI R19, RZ, 0x18, R4.reuse ;  /* 0x00000018ff137819 */ /* 0x110fe40000011604 */
[----:B------:R-:W-:Y:S01]  /*4410*/  SHF.R.U32.HI R17, RZ, 0x10, R4 ;  /* 0x00000010ff117819 */ /* 0x000fe20000011604 */
[----:B------:R-:W-:Y:S01]  /*4420*/  IMAD.WIDE.U32 R4, R148, -0x326172a9, RZ ;  /* 0xcd9e8d5794047825 */ /* 0x000fe200078e00ff */
[----:B------:R-:W-:Y:S01]  /*4430*/  LOP3.LUT R12, R9, UR4, R12, 0x96, !PT ;  /* 0x00000004090c7c12 */ /* 0x000fe2000f8e960c */
[----:B------:R-:W-:Y:S01]  /*4440*/  ULDC.U8 UR4, c[0x0][0x2d8] ;  /* 0x0000b60000047ab9 */ /* 0x000fe20000000000 */
[----:B------:R-:W-:Y:S01]  /*4450*/  LOP3.LUT R9, R8, 0xffff, RZ, 0xc0, !PT ;  /* 0x0000ffff08097812 */ /* 0x000fe200078ec0ff */
[----:B------:R-:W-:Y:S01]  /*4460*/  MUFU.EX2 R158, R21 ;  /* 0x00000015009e7308 */ /* 0x000fe20000000800 */
[----:B-1----:R-:W-:Y:S02]  /*4470*/  LOP3.LUT R15, R10, 0xff, RZ, 0xc0, !PT ;  /* 0x000000ff0a0f7812 */ /* 0x002fe400078ec0ff */
[----:B------:R-:W-:Y:S02]  /*4480*/  SHF.R.U32.HI R14, RZ, 0x18, R10 ;  /* 0x00000018ff0e7819 */ /* 0x000fe4000001160a */
[----:B------:R-:W-:Y:S02]  /*4490*/  @P1 FSEL R29, R29, -INF , !P6 ;  /* 0xff8000001d1d1808 */ /* 0x000fe40007000000 */
[----:B------:R-:W-:Y:S02]  /*44a0*/  @P2 FSEL R32, R32, -INF , !P5 ;  /* 0xff80000020202808 */ /* 0x000fe40006800000 */
[----:B------:R-:W-:Y:S01]  /*44b0*/  PLOP3.LUT P2, PT, PT, PT, UP0, 0x80, 0x0 ;  /* 0x000000000000781c */ /* 0x000fe20003f4f008 */
[----:B------:R-:W-:Y:S01]  /*44c0*/  MUFU.EX2 R157, R22 ;  /* 0x00000016009d7308 */ /* 0x000fe20000000800 */
[----:B------:R-:W-:Y:S01]  /*44d0*/  PLOP3.LUT P1, PT, PT, PT, UP0, 0x80, 0x0 ;  /* 0x000000000000781c */ /* 0x000fe20003f2f008 */
[----:B------:R-:W-:Y:S01]  /*44e0*/  FFMA.FTZ R32, R32, c[0x0][0x23c], -R134 ;  /* 0x00008f0020207a23 */ /* 0x000fe20000010886 */
[----:B------:R-:W-:Y:S02]  /*44f0*/  LOP3.LUT R142, R10, 0xffff, RZ, 0xc0, !PT ;  /* 0x0000ffff0a8e7812 */ /* 0x000fe400078ec0ff */
[----:B------:R-:W-:Y:S02]  /*4500*/  @P3 FSEL R28, R28, -INF , !P5 ;  /* 0xff8000001c1c3808 */ /* 0x000fe40006800000 */
[----:B------:R-:W-:Y:S02]  /*4510*/  ISETP.LE.U32.AND P4, PT, R15, UR4, PT ;  /* 0x000000040f007c0c */ /* 0x000fe4000bf83070 */
[----:B------:R-:W-:Y:S01]  /*4520*/  ISETP.LE.U32.AND P3, PT, R14, UR4, PT ;  /* 0x000000040e007c0c */ /* 0x000fe2000bf63070 */
[----:B------:R-:W-:Y:S01]  /*4530*/  MUFU.EX2 R155, R24 ;  /* 0x00000018009b7308 */ /* 0x000fe20000000800 */
[----:B------:R-:W-:Y:S01]  /*4540*/  LOP3.LUT R10, R4, 0xffff, RZ, 0xc0, !PT ;  /* 0x0000ffff040a7812 */ /* 0x000fe200078ec0ff */
[--C-:B------:R-:W-:Y:S01]  /*4550*/  FFMA.FTZ R28, R28, c[0x0][0x23c], -R132.reuse ;  /* 0x00008f001c1c7a23 */ /* 0x100fe20000010884 */
[----:B------:R-:W-:Y:S01]  /*4560*/  LOP3.LUT R15, R4, 0xff, RZ, 0xc0, !PT ;  /* 0x000000ff040f7812 */ /* 0x000fe200078ec0ff */
[----:B------:R-:W-:Y:S01]  /*4570*/  FFMA.FTZ R132, R29, c[0x0][0x23c], -R132 ;  /* 0x00008f001d847a23 */ /* 0x000fe20000010884 */
[--C-:B------:R-:W-:Y:S02]  /*4580*/  SHF.R.U32.HI R14, RZ, 0x10, R4.reuse ;  /* 0x00000010ff0e7819 */ /* 0x100fe40000011604 */
[----:B------:R-:W-:Y:S02]  /*4590*/  SHF.R.U32.HI R11, RZ, 0x18, R4 ;  /* 0x00000018ff0b7819 */ /* 0x000fe40000011604 */
[----:B------:R-:W-:Y:S01]  /*45a0*/  SHF.R.U32.HI R4, RZ, 0x8, R9 ;  /* 0x00000008ff047819 */ /* 0x000fe20000011609 */
[----:B------:R-:W-:Y:S01]  /*45b0*/  MUFU.EX2 R153, R26 ;  /* 0x0000001a00997308 */ /* 0x000fe20000000800 */
[----:B------:R-:W-:Y:S01]  /*45c0*/  LOP3.LUT R6, R5, UR5, R140, 0x96, !PT ;  /* 0x0000000505067c12 */ /* 0x000fe2000f8e968c */
[----:B------:R-:W-:Y:S01]  /*45d0*/  IMAD.U32 R140, RZ, RZ, UR16 ;  /* 0x00000010ff8c7e24 */ /* 0x000fe2000f8e00ff */
[----:B------:R-:W-:Y:S02]  /*45e0*/  LOP3.LUT R7, R8, 0xff, RZ, 0xc0, !PT ;  /* 0x000000ff08077812 */ /* 0x000fe400078ec0ff */
[--C-:B------:R-:W-:Y:S02]  /*45f0*/  SHF.R.U32.HI R5, RZ, 0x18, R8.reuse ;  /* 0x00000018ff057819 */ /* 0x100fe40000011608 */
[----:B------:R-:W-:Y:S02]  /*4600*/  SHF.R.U32.HI R8, RZ, 0x10, R8 ;  /* 0x00000010ff087819 */ /* 0x000fe40000011608 */
[----:B------:R-:W-:Y:S01]  /*4610*/  LOP3.LUT R4, R4, 0xffff, RZ, 0xc0, !PT ;  /* 0x0000ffff04047812 */ /* 0x000fe200078ec0ff */
[----:B------:R-:W1:Y:S01]  /*4620*/  MUFU.EX2 R149, R32 ;  /* 0x0000002000957308 */ /* 0x000e620000000800 */
[----:B------:R-:W-:Y:S02]  /*4630*/  @P0 FSEL R33, R33, -INF , !P6 ;  /* 0xff80000021210808 */ /* 0x000fe40007000000 */
[----:B------:R-:W-:Y:S02]  /*4640*/  ISETP.LE.U32.AND P0, PT, R4, UR4, PT ;  /* 0x0000000404007c0c */ /* 0x000fe4000bf03070 */
[----:B------:R-:W-:Y:S01]  /*4650*/  LOP3.LUT R8, R8, 0xff, RZ, 0xc0, !PT ;  /* 0x000000ff08087812 */ /* 0x000fe200078ec0ff */
[----:B------:R-:W-:Y:S01]  /*4660*/  FFMA.FTZ R134, R33, c[0x0][0x23c], -R134 ;  /* 0x00008f0021867a23 */ /* 0x000fe20000010886 */
[----:B------:R-:W-:Y:S02]  /*4670*/  LOP3.LUT R4, R6, 0xffff, RZ, 0xc0, !PT ;  /* 0x0000ffff06047812 */ /* 0x000fe400078ec0ff */
[----:B------:R-:W-:Y:S01]  /*4680*/  @P2 FSEL R31, R31, -INF , !P6 ;  /* 0xff8000001f1f2808 */ /* 0x000fe20007000000 */
[----:B------:R-:W-:Y:S01]  /*4690*/  MUFU.EX2 R148, R134 ;  /* 0x0000008600947308 */ /* 0x000fe20000000800 */
[----:B------:R-:W-:Y:S02]  /*46a0*/  @P1 FSEL R35, R35, -INF , !P6 ;  /* 0xff80000023231808 */ /* 0x000fe40007000000 */
[----:B------:R-:W-:Y:S01]  /*46b0*/  ISETP.LE.U32.AND P6, PT, R8, UR4, PT ;  /* 0x0000000408007c0c */ /* 0x000fe2000bfc3070 */
[----:B------:R-:W-:Y:S01]  /*46c0*/  FFMA.FTZ R0, R31, c[0x0][0x23c], -R0 ;  /* 0x00008f001f007a23 */ /* 0x000fe20000010800 */
[----:B------:R-:W-:Y:S01]  /*46d0*/  SHF.R.U32.HI R4, RZ, 0x8, R4 ;  /* 0x00000008ff047819 */ /* 0x000fe20000011604 */
[----:B--2---:R-:W-:Y:S01]  /*46e0*/  @!P0 FADD.FTZ R165, -R165, -RZ ;  /* 0x800000ffa5a58221 */ /* 0x004fe20000010100 */
[----:B------:R-:W-:Y:S01]  /*46f0*/  ISETP.LE.U32.AND P2, PT, R5, UR4, PT ;  /* 0x0000000405007c0c */ /* 0x000fe2000bf43070 */
[----:B------:R-:W-:Y:S01]  /*4700*/  FFMA.FTZ R133, R35, c[0x0][0x23c], -R133 ;  /* 0x00008f0023857a23 */ /* 0x000fe20000010885 */
[----:B------:R-:W-:Y:S01]  /*4710*/  ISETP.LE.U32.AND P5, PT, R7, UR4, PT ;  /* 0x0000000407007c0c */ /* 0x000fe2000bfa3070 */
[----:B------:R-:W-:Y:S01]  /*4720*/  MUFU.EX2 R144, R0 ;  /* 0x0000000000907308 */ /* 0x000fe20000000800 */
[----:B------:R-:W-:Y:S02]  /*4730*/  LOP3.LUT R4, R4, 0xffff, RZ, 0xc0, !PT ;  /* 0x0000ffff04047812 */ /* 0x000fe400078ec0ff */
[----:B------:R-:W-:Y:S01]  /*4740*/  LOP3.LUT R7, R6, 0xff, RZ, 0xc0, !PT ;  /* 0x000000ff06077812 */ /* 0x000fe200078ec0ff */
[----:B-1----:R-:W-:Y:S01]  /*4750*/  @!P4 FADD.FTZ R149, -R149, -RZ ;  /* 0x800000ff9595c221 */ /* 0x002fe20000010100 */
[----:B------:R-:W-:Y:S01]  /*4760*/  ISETP.LE.U32.AND P0, PT, R4, UR4, PT ;  /* 0x0000000404007c0c */ /* 0x000fe2000bf03070 */
[----:B------:R-:W-:Y:S01]  /*4770*/  @!P6 FADD.FTZ R164, -R164, -RZ ;  /* 0x800000ffa4a4e221 */ /* 0x000fe20000010100 */
[--C-:B------:R-:W-:Y:S02]  /*4780*/  SHF.R.U32.HI R5, RZ, 0x10, R6.reuse ;  /* 0x00000010ff057819 */ /* 0x100fe40000011606 */
[----:B------:R-:W-:Y:S01]  /*4790*/  SHF.R.U32.HI R6, RZ, 0x18, R6 ;  /* 0x00000018ff067819 */ /* 0x000fe20000011606 */
[----:B------:R-:W-:Y:S01]  /*47a0*/  @!P2 FADD.FTZ R171, -R171, -RZ ;  /* 0x800000ffababa221 */ /* 0x000fe20000010100 */
[----:B------:R-:W-:Y:S01]  /*47b0*/  ISETP.LE.U32.AND P1, PT, R7, UR4, PT ;  /* 0x0000000407007c0c */ /* 0x000fe2000bf23070 */
[----:B------:R-:W-:Y:S01]  /*47c0*/  @!P5 FADD.FTZ R166, -R166, -RZ ;  /* 0x800000ffa6a6d221 */ /* 0x000fe20000010100 */
[----:B------:R-:W-:Y:S01]  /*47d0*/  ISETP.LE.U32.AND P6, PT, R6, UR4, PT ;  /* 0x0000000406007c0c */ /* 0x000fe2000bfc3070 */
[----:B------:R-:W-:Y:S01]  /*47e0*/  MUFU.EX2 R156, R23 ;  /* 0x00000017009c7308 */ /* 0x000fe20000000800 */
[----:B------:R-:W-:Y:S02]  /*47f0*/  LOP3.LUT R5, R5, 0xff, RZ, 0xc0, !PT ;  /* 0x000000ff05057812 */ /* 0x000fe400078ec0ff */
[----:B------:R-:W-:Y:S01]  /*4800*/  ISETP.LE.U32.AND P2, PT, R15, UR4, PT ;  /* 0x000000040f007c0c */ /* 0x000fe2000bf43070 */
[----:B------:R-:W-:Y:S01]  /*4810*/  @!P0 FADD.FTZ R232, -R232, -RZ ;  /* 0x800000ffe8e88221 */ /* 0x000fe20000010100 */
[----:B------:R-:W-:Y:S02]  /*4820*/  ISETP.LE.U32.AND P5, PT, R5, UR4, PT ;  /* 0x0000000405007c0c */ /* 0x000fe4000bfa3070 */
[----:B------:R-:W-:Y:S02]  /*4830*/  LOP3.LUT R5, R14, 0xff, RZ, 0xc0, !PT ;  /* 0x000000ff0e057812 */ /* 0x000fe400078ec0ff */
[----:B------:R-:W-:Y:S01]  /*4840*/  SHF.R.U32.HI R4, RZ, 0x8, R10 ;  /* 0x00000008ff047819 */ /* 0x000fe2000001160a */
[----:B------:R-:W-:Y:S01]  /*4850*/  @!P1 FADD.FTZ R233, -R233, -RZ ;  /* 0x800000ffe9e99221 */ /* 0x000fe20000010100 */
[----:B------:R-:W-:Y:S01]  /*4860*/  ISETP.LE.U32.AND P0, PT, R5, UR4, PT ;  /* 0x0000000405007c0c */ /* 0x000fe2000bf03070 */
[----:B------:R-:W-:Y:S01]  /*4870*/  @!P6 FADD.FTZ R234, -R234, -RZ ;  /* 0x800000ffeaeae221 */ /* 0x000fe20000010100 */
[----:B------:R-:W-:Y:S01]  /*4880*/  LOP3.LUT R4, R4, 0xffff, RZ, 0xc0, !PT ;  /* 0x0000ffff04047812 */ /* 0x000fe200078ec0ff */
[----:B------:R-:W-:Y:S01]  /*4890*/  MUFU.EX2 R154, R25 ;  /* 0x00000019009a7308 */ /* 0x000fe20000000800 */
[----:B------:R-:W-:Y:S01]  /*48a0*/  ISETP.LE.U32.AND P6, PT, R11, UR4, PT ;  /* 0x000000040b007c0c */ /* 0x000fe2000bfc3070 */
[----:B------:R-:W-:Y:S01]  /*48b0*/  @!P2 FADD.FTZ R170, -R170, -RZ ;  /* 0x800000ffaaaaa221 */ /* 0x000fe20000010100 */
[----:B------:R-:W-:Y:S01]  /*48c0*/  ISETP.LE.U32.AND P1, PT, R4, UR4, PT ;  /* 0x0000000404007c0c */ /* 0x000fe2000bf23070 */
[----:B------:R-:W-:Y:S01]  /*48d0*/  @!P5 FADD.FTZ R235, -R235, -RZ ;  /* 0x800000ffebebd221 */ /* 0x000fe20000010100 */
[----:B------:R-:W-:Y:S02]  /*48e0*/  SHF.R.U32.HI R4, RZ, 0x8, R16 ;  /* 0x00000008ff047819 */ /* 0x000fe40000011610 */
[----:B------:R-:W-:Y:S02]  /*48f0*/  ISETP.LE.U32.AND P2, PT, R18, UR4, PT ;  /* 0x0000000412007c0c */ /* 0x000fe4000bf43070 */
[----:B------:R-:W-:Y:S01]  /*4900*/  LOP3.LUT R4, R4, 0xffff, RZ, 0xc0, !PT ;  /* 0x0000ffff04047812 */ /* 0x000fe200078ec0ff */
[----:B------:R-:W-:Y:S01]  /*4910*/  @!P0 FADD.FTZ R169, -R169, -RZ ;  /* 0x800000ffa9a98221 */ /* 0x000fe20000010100 */
[----:B------:R-:W-:Y:S01]  /*4920*/  LOP3.LUT R5, R17, 0xff, RZ, 0xc0, !PT ;  /* 0x000000ff11057812 */ /* 0x000fe200078ec0ff */
[----:B------:R-:W-:Y:S01]  /*4930*/  MUFU.EX2 R146, R34 ;  /* 0x0000002200927308 */ /* 0x000fe20000000800 */
[----:B------:R-:W-:Y:S01]  /*4940*/  ISETP.LE.U32.AND P0, PT, R4, UR4, PT ;  /* 0x0000000404007c0c */ /* 0x000fe2000bf03070 */
[----:B------:R-:W-:Y:S01]  /*4950*/  @!P6 FADD.FTZ R168, -R168, -RZ ;  /* 0x800000ffa8a8e221 */ /* 0x000fe20000010100 */
[----:B------:R-:W-:Y:S01]  /*4960*/  LOP3.LUT R4, R13, 0xffff, RZ, 0xc0, !PT ;  /* 0x0000ffff0d047812 */ /* 0x000fe200078ec0ff */
[----:B------:R-:W-:Y:S01]  /*4970*/  @!P1 FADD.FTZ R167, -R167, -RZ ;  /* 0x800000ffa7a79221 */ /* 0x000fe20000010100 */
[----:B------:R-:W-:Y:S02]  /*4980*/  ISETP.LE.U32.AND P6, PT, R5, UR4, PT ;  /* 0x0000000405007c0c */ /* 0x000fe4000bfc3070 */
[----:B------:R-:W-:Y:S01]  /*4990*/  LOP3.LUT R5, R13, 0xff, RZ, 0xc0, !PT ;  /* 0x000000ff0d057812 */ /* 0x000fe200078ec0ff */
[----:B------:R-:W-:Y:S01]  /*49a0*/  @!P2 FADD.FTZ R163, -R163, -RZ ;  /* 0x800000ffa3a3a221 */ /* 0x000fe20000010100 */
[----:B------:R-:W-:Y:S01]  /*49b0*/  SHF.R.U32.HI R4, RZ, 0x8, R4 ;  /* 0x00000008ff047819 */ /* 0x000fe20000011604 */
[----:B------:R-:W1:Y:S01]  /*49c0*/  MUFU.EX2 R145, R133 ;  /* 0x0000008500917308 */ /* 0x000e620000000800 */
[----:B------:R-:W-:Y:S02]  /*49d0*/  ISETP.LE.U32.AND P2, PT, R5, UR4, PT ;  /* 0x0000000405007c0c */ /* 0x000fe4000bf43070 */
[----:B------:R-:W-:Y:S01]  /*49e0*/  LOP3.LUT R4, R4, 0xffff, RZ, 0xc0, !PT ;  /* 0x0000ffff04047812 */ /* 0x000fe200078ec0ff */
[----:B------:R-:W-:Y:S01]  /*49f0*/  @!P0 FADD.FTZ R162, -R162, -RZ ;  /* 0x800000ffa2a28221 */ /* 0x000fe20000010100 */
[----:B------:R-:W-:Y:S02]  /*4a00*/  SHF.R.U32.HI R5, RZ, 0x10, R13 ;  /* 0x00000010ff057819 */ /* 0x000fe4000001160d */
[----:B------:R-:W-:Y:S01]  /*4a10*/  ISETP.LE.U32.AND P0, PT, R4, UR4, PT ;  /* 0x0000000404007c0c */ /* 0x000fe2000bf03070 */
[----:B------:R-:W-:Y:S01]  /*4a20*/  @!P6 FADD.FTZ R161, -R161, -RZ ;  /* 0x800000ffa1a1e221 */ /* 0x000fe20000010100 */
[----:B------:R-:W-:Y:S01]  /*4a30*/  LOP3.LUT R4, R5, 0xff, RZ, 0xc0, !PT ;  /* 0x000000ff05047812 */ /* 0x000fe200078ec0ff */
[----:B------:R-:W-:Y:S01]  /*4a40*/  MUFU.EX2 R152, R27 ;  /* 0x0000001b00987308 */ /* 0x000fe20000000800 */
[----:B------:R-:W-:Y:S02]  /*4a50*/  LOP3.LUT R5, R12, 0xffff, RZ, 0xc0, !PT ;  /* 0x0000ffff0c057812 */ /* 0x000fe400078ec0ff */
[----:B------:R-:W-:Y:S01]  /*4a60*/  ISETP.LE.U32.AND P6, PT, R4, UR4, PT ;  /* 0x0000000404007c0c */ /* 0x000fe2000bfc3070 */
[----:B------:R-:W-:Y:S01]  /*4a70*/  @!P2 FADD.FTZ R159, -R159, -RZ ;  /* 0x800000ff9f9fa221 */ /* 0x000fe20000010100 */
[----:B------:R-:W-:Y:S02]  /*4a80*/  SHF.R.U32.HI R4, RZ, 0x8, R5 ;  /* 0x00000008ff047819 */ /* 0x000fe40000011605 */
[----:B------:R-:W-:Y:S02]  /*4a90*/  LOP3.LUT R5, R12, 0xff, RZ, 0xc0, !PT ;  /* 0x000000ff0c057812 */ /* 0x000fe400078ec0ff */
[----:B------:R-:W-:Y:S01]  /*4aa0*/  LOP3.LUT R4, R4, 0xffff, RZ, 0xc0, !PT ;  /* 0x0000ffff04047812 */ /* 0x000fe200078ec0ff */
[----:B------:R-:W-:Y:S01]  /*4ab0*/  @!P0 FADD.FTZ R158, -R158, -RZ ;  /* 0x800000ff9e9e8221 */ /* 0x000fe20000010100 */
[----:B------:R-:W-:Y:S01]  /*4ac0*/  ISETP.LE.U32.AND P2, PT, R5, UR4, PT ;  /* 0x0000000405007c0c */ /* 0x000fe2000bf43070 */
[----:B------:R-:W-:Y:S01]  /*4ad0*/  MUFU.EX2 R151, R28 ;  /* 0x0000001c00977308 */ /* 0x000fe20000000800 */
[----:B------:R-:W-:Y:S01]  /*4ae0*/  SHF.R.U32.HI R5, RZ, 0x10, R12 ;  /* 0x00000010ff057819 */ /* 0x000fe2000001160c */
[----:B-1----:R-:W-:Y:S01]  /*4af0*/  @!P3 FADD.FTZ R145, -R145, -RZ ;  /* 0x800000ff9191b221 */ /* 0x002fe20000010100 */
[----:B------:R-:W-:Y:S01]  /*4b00*/  ISETP.LE.U32.AND P0, PT, R4, UR4, PT ;  /* 0x0000000404007c0c */ /* 0x000fe2000bf03070 */
[----:B------:R-:W-:Y:S01]  /*4b10*/  @!P6 FADD.FTZ R157, -R157, -RZ ;  /* 0x800000ff9d9de221 */ /* 0x000fe20000010100 */
[----:B------:R-:W-:Y:S02]  /*4b20*/  LOP3.LUT R4, R5, 0xff, RZ, 0xc0, !PT ;  /* 0x000000ff05047812 */ /* 0x000fe400078ec0ff */
[----:B------:R-:W-:Y:S02]  /*4b30*/  SHF.R.U32.HI R5, RZ, 0x8, R142 ;  /* 0x00000008ff057819 */ /* 0x000fe4000001168e */
[----:B------:R-:W-:Y:S01]  /*4b40*/  ISETP.LE.U32.AND P6, PT, R4, UR4, PT ;  /* 0x0000000404007c0c */ /* 0x000fe2000bfc3070 */
[----:B------:R-:W1:Y:S01]  /*4b50*/  MUFU.EX2 R150, R132 ;  /* 0x0000008400967308 */ /* 0x000e620000000800 */
[----:B------:R-:W-:Y:S01]  /*4b60*/  LOP3.LUT R4, R5, 0xffff, RZ, 0xc0, !PT ;  /* 0x0000ffff05047812 */ /* 0x000fe200078ec0ff */
[----:B------:R-:W-:Y:S01]  /*4b70*/  @!P2 FADD.FTZ R155, -R155, -RZ ;  /* 0x800000ff9b9ba221 */ /* 0x000fe20000010100 */
[----:B------:R-:W-:Y:S02]  /*4b80*/  ISETP.LE.U32.AND P1, PT, R19, UR4, PT ;  /* 0x0000000413007c0c */ /* 0x000fe4000bf23070 */
[----:B------:R-:W-:Y:S01]  /*4b90*/  ISETP.LE.U32.AND P2, PT, R4, UR4, PT ;  /* 0x0000000404007c0c */ /* 0x000fe2000bf43070 */
[----:B------:R-:W-:Y:S01]  /*4ba0*/  @!P0 FADD.FTZ R154, -R154, -RZ ;  /* 0x800000ff9a9a8221 */ /* 0x000fe20000010100 */
[----:B------:R-:W-:Y:S02]  /*4bb0*/  LOP3.LUT R4, R237, 0xff, RZ, 0xc0, !PT ;  /* 0x000000ffed047812 */ /* 0x000fe400078ec0ff */
[----:B------:R-:W2:Y:S01]  /*4bc0*/  LDL R237, [R1] ;  /* 0x0000000001ed7983 */ /* 0x000ea20000100800 */
[----:B------:R-:W-:Y:S01]  /*4bd0*/  SHF.R.U32.HI R5, RZ, 0x8, R143 ;  /* 0x00000008ff057819 */ /* 0x000fe2000001168f */
[----:B------:R-:W3:Y:S01]  /*4be0*/  MUFU.EX2 R147, R30 ;  /* 0x0000001e00937308 */ /* 0x000ee20000000800 */
[----:B------:R-:W-:Y:S01]  /*4bf0*/  @!P6 FADD.FTZ R153, -R153, -RZ ;  /* 0x800000ff9999e221 */ /* 0x000fe20000010100 */
[----:B------:R-:W-:Y:S02]  /*4c00*/  ISETP.LE.U32.AND P6, PT, R4, UR4, PT ;  /* 0x0000000404007c0c */ /* 0x000fe4000bfc3070 */
[----:B------:R-:W-:Y:S01]  /*4c10*/  F2FP.RELU.BF16.PACK_AB R4, R165, R166 ;  /* 0x000000a6a504723e */ /* 0x000fe200000018ff */
[----:B------:R-:W-:Y:S01]  /*4c20*/  @!P1 FADD.FTZ R160, -R160, -RZ ;  /* 0x800000ffa0a09221 */ /* 0x000fe20000010100 */
[----:B------:R-:W-:Y:S01]  /*4c30*/  F2FP.RELU.BF16.PACK_AB R7, R171, R164 ;  /* 0x000000a4ab07723e */ /* 0x000fe200000018ff */
[----:B------:R-:W-:Y:S01]  /*4c40*/  @!P2 FADD.FTZ R148, -R148, -RZ ;  /* 0x800000ff9494a221 */ /* 0x000fe20000010100 */
[----:B------:R-:W-:Y:S01]  /*4c50*/  LOP3.LUT R5, R5, 0xffff, RZ, 0xc0, !PT ;  /* 0x0000ffff05057812 */ /* 0x000fe200078ec0ff */
[----:B------:R4:W-:Y:S01]  /*4c60*/  STS [R241+0x13000], R4 ;  /* 0x01300004f1007388 */ /* 0x0009e20000000800 */
[----:B------:R-:W-:Y:S02]  /*4c70*/  LOP3.LUT R6, R236, 0xff, RZ, 0xc0, !PT ;  /* 0x000000ffec067812 */ /* 0x000fe400078ec0ff */
[----:B------:R-:W-:Y:S01]  /*4c80*/  ISETP.LE.U32.AND P2, PT, R5, UR4, PT ;  /* 0x0000000405007c0c */ /* 0x000fe2000bf43070 */
[----:B------:R4:W-:Y:S01]  /*4c90*/  STS [R241+0x13400], R7 ;  /* 0x01340007f1007388 */ /* 0x0009e20000000800 */
[----:B------:R-:W-:Y:S01]  /*4ca0*/  F2FP.RELU.BF16.PACK_AB R5, R162, R163 ;  /* 0x000000a3a205723e */ /* 0x000fe200000018ff */
[----:B------:R-:W-:Y:S01]  /*4cb0*/  @!P6 FADD.FTZ R146, -R146, -RZ ;  /* 0x800000ff9292e221 */ /* 0x000fe20000010100 */
[----:B------:R-:W-:Y:S02]  /*4cc0*/  ISETP.LE.U32.AND P4, PT, R6, UR4, PT ;  /* 0x0000000406007c0c */ /* 0x000fe4000bf83070 */
[----:B------:R-:W-:Y:S01]  /*4cd0*/  F2FP.RELU.BF16.PACK_AB R6, R232, R233 ;  /* 0x000000e9e806723e */ /* 0x000fe200000018ff */
[----:B------:R4:W-:Y:S01]  /*4ce0*/  STS [R240+0x13000], R5 ;  /* 0x01300005f0007388 */ /* 0x0009e20000000800 */
[----:B------:R-:W-:Y:S02]  /*4cf0*/  F2FP.RELU.BF16.PACK_AB R0, R234, R235 ;  /* 0x000000ebea00723e */ /* 0x000fe400000018ff */
[----:B------:R-:W-:Y:S02]  /*4d00*/  SHF.R.U32.HI R13, RZ, 0x18, R13 ;  /* 0x00000018ff0d7819 */ /* 0x000fe4000001160d */
[----:B------:R-:W-:Y:S01]  /*4d10*/  SHF.R.U32.HI R12, RZ, 0x18, R12 ;  /* 0x00000018ff0c7819 */ /* 0x000fe2000001160c */
[----:B-1----:R-:W-:Y:S01]  /*4d20*/  @!P2 FADD.FTZ R150, -R150, -RZ ;  /* 0x800000ff9696a221 */ /* 0x002fe20000010100 */
[----:B------:R-:W-:Y:S02]  /*4d30*/  ISETP.LE.U32.AND P1, PT, R13, UR4, PT ;  /* 0x000000040d007c0c */ /* 0x000fe4000bf23070 */
[----:B------:R-:W-:Y:S01]  /*4d40*/  ISETP.LE.U32.AND P0, PT, R12, UR4, PT ;  /* 0x000000040c007c0c */ /* 0x000fe2000bf03070 */
[----:B---3--:R-:W-:Y:S01]  /*4d50*/  @!P4 FADD.FTZ R147, -R147, -RZ ;  /* 0x800000ff9393c221 */ /* 0x008fe20000010100 */
[----:B------:R-:W-:Y:S02]  /*4d60*/  ISETP.LE.U32.AND P5, PT, R135, UR4, PT ;  /* 0x0000000487007c0c */ /* 0x000fe4000bfa3070 */
[----:B------:R-:W-:Y:S02]  /*4d70*/  FSETP.GE.FTZ.AND P2, PT, R166, RZ, PT ;  /* 0x000000ffa600720b */ /* 0x000fe40003f56000 */
[----:B----4-:R-:W-:Y:S02]  /*4d80*/  F2FP.RELU.BF16.PACK_AB R4, R160, R161 ;  /* 0x000000a1a004723e */ /* 0x010fe400000018ff */
[----:B------:R-:W-:Y:S02]  /*4d90*/  FSETP.GE.FTZ.AND P4, PT, R162, RZ, PT ;  /* 0x000000ffa200720b */ /* 0x000fe40003f96000 */
[----:B------:R-:W-:Y:S01]  /*4da0*/  F2FP.RELU.BF16.PACK_AB R7, R167, R170 ;  /* 0x000000aaa707723e */ /* 0x000fe200000018ff */
[----:B------:R1:W-:Y:S01]  /*4db0*/  STS [R240+0x13400], R4 ;  /* 0x01340004f0007388 */ /* 0x0003e20000000800 */
[----:B------:R-:W-:Y:S01]  /*4dc0*/  @!P1 FADD.FTZ R156, -R156, -RZ ;  /* 0x800000ff9c9c9221 */ /* 0x000fe20000010100 */
[----:B------:R-:W-:Y:S01]  /*4dd0*/  ISETP.LE.U32.AND P1, PT, R141, UR4, PT ;  /* 0x000000048d007c0c */ /* 0x000fe2000bf23070 */
[----:B------:R-:W-:Y:S01]  /*4de0*/  @!P0 FADD.FTZ R152, -R152, -RZ ;  /* 0x800000ff98988221 */ /* 0x000fe20000010100 */
[----:B------:R3:W-:Y:S01]  /*4df0*/  STS [R241+0x14000], R6 ;  /* 0x01400006f1007388 */ /* 0x0007e20000000800 */
[----:B------:R-:W-:Y:S01]  /*4e00*/  F2FP.RELU.BF16.PACK_AB R5, R158, R159 ;  /* 0x0000009f9e05723e */ /* 0x000fe200000018ff */
[----:B------:R-:W-:Y:S01]  /*4e10*/  @!P5 FADD.FTZ R151, -R151, -RZ ;  /* 0x800000ff9797d221 */ /* 0x000fe20000010100 */
[----:B------:R-:W-:Y:S01]  /*4e20*/  FSETP.GE.FTZ.AND P5, PT, R163, RZ, PT ;  /* 0x000000ffa300720b */ /* 0x000fe20003fb6000 */
[----:B------:R4:W-:Y:S01]  /*4e30*/  STS [R241+0x14400], R0 ;  /* 0x01440000f1007388 */ /* 0x0009e20000000800 */
[----:B------:R-:W-:Y:S01]  /*4e40*/  IMAD.U32 R141, RZ, RZ, UR11 ;  /* 0x0000000bff8d7e24 */ /* 0x000fe2000f8e00ff */
[----:B------:R-:W-:Y:S02]  /*4e50*/  FSETP.GE.FTZ.AND P3, PT, R159, RZ, PT ;  /* 0x000000ff9f00720b */ /* 0x000fe40003f76000 */
[----:B------:R4:W-:Y:S03]  /*4e60*/  STS [R240+0x14000], R7 ;  /* 0x01400007f0007388 */ /* 0x0009e60000000800 */
[----:B------:R-:W-:Y:S01]  /*4e70*/  @!P1 FADD.FTZ R144, -R144, -RZ ;  /* 0x800000ff90909221 */ /* 0x000fe20000010100 */
[----:B------:R-:W-:Y:S02]  /*4e80*/  FSETP.GE.FTZ.AND P1, PT, R165, RZ, PT ;  /* 0x000000ffa500720b */ /* 0x000fe40003f36000 */
[----:B-1----:R-:W-:Y:S02]  /*4e90*/  F2FP.RELU.BF16.PACK_AB R4, R156, R157 ;  /* 0x0000009d9c04723e */ /* 0x002fe400000018ff */
[----:B---3--:R-:W-:Y:S02]  /*4ea0*/  F2FP.RELU.BF16.PACK_AB R6, R168, R169 ;  /* 0x000000a9a806723e */ /* 0x008fe400000018ff */
[----:B----4-:R-:W-:Y:S03]  /*4eb0*/  F2FP.RELU.BF16.PACK_AB R0, R148, R149 ;  /* 0x000000959400723e */ /* 0x010fe600000018ff */
[----:B------:R1:W-:Y:S01]  /*4ec0*/  STS [R240+0x14400], R6 ;  /* 0x01440006f0007388 */ /* 0x0003e20000000800 */
[----:B------:R-:W-:Y:S03]  /*4ed0*/  F2FP.RELU.BF16.PACK_AB R7, R154, R155 ;  /* 0x0000009b9a07723e */ /* 0x000fe600000018ff */
[----:B------:R3:W-:Y:S04]  /*4ee0*/  STS [R239+0x13000], R5 ;  /* 0x01300005ef007388 */ /* 0x0007e80000000800 */
[----:B------:R4:W-:Y:S04]  /*4ef0*/  STS [R239+0x13400], R4 ;  /* 0x01340004ef007388 */ /* 0x0009e80000000800 */
[----:B------:R4:W-:Y:S01]  /*4f00*/  STS [R238+0x13000], R0 ;  /* 0x01300000ee007388 */ /* 0x0009e20000000800 */
[----:B-1----:R-:W-:Y:S02]  /*4f10*/  F2FP.RELU.BF16.PACK_AB R6, R152, R153 ;  /* 0x000000999806723e */ /* 0x002fe400000018ff */
[----:B---3--:R-:W-:Y:S02]  /*4f20*/  F2FP.RELU.BF16.PACK_AB R5, R145, R146 ;  /* 0x000000929105723e */ /* 0x008fe400000018ff */
[----:B----4-:R-:W-:Y:S03]  /*4f30*/  F2FP.RELU.BF16.PACK_AB R4, R150, R151 ;  /* 0x000000979604723e */ /* 0x010fe600000018ff */
[----:B------:R-:W-:Y:S01]  /*4f40*/  STS [R238+0x13400], R5 ;  /* 0x01340005ee007388 */ /* 0x000fe20000000800 */
[----:B------:R-:W-:Y:S03]  /*4f50*/  F2FP.RELU.BF16.PACK_AB R0, R144, R147 ;  /* 0x000000939000723e */ /* 0x000fe600000018ff */
[----:B------:R-:W-:Y:S04]  /*4f60*/  STS [R239+0x14000], R7 ;  /* 0x01400007ef007388 */ /* 0x000fe80000000800 */
[----:B------:R-:W-:Y:S04]  /*4f70*/  STS [R239+0x14400], R6 ;  /* 0x01440006ef007388 */ /* 0x000fe80000000800 */
        /* <DEDUP_REMOVED lines=15> */
[C---:B------:R-:W-:Y:S08]  /*5070*/  HMMA.16816.F32.BF16 R8, R136.reuse, R180, R8 ;  /* 0x000000b48808723c */ /* 0x040ff00000041808 */
[-C--:B------:R-:W-:Y:S08]  /*5080*/  HMMA.16816.F32.BF16 R12, R136, R182.reuse, R12 ;  /* 0x000000b6880c723c */ /* 0x080ff0000004180c */
[C---:B------:R-:W-:Y:S08]  /*5090*/  HMMA.16816.F32.BF16 R16, R132.reuse, R182, R16 ;  /* 0x000000b68410723c */ /* 0x040ff00000041810 */
[-C--:B------:R-:W-:Y:S08]  /*50a0*/  HMMA.16816.F32.BF16 R20, R132, R184.reuse, R20 ;  /* 0x000000b88414723c */ /* 0x080ff00000041814 */
[C---:B------:R-:W-:Y:S08]  /*50b0*/  HMMA.16816.F32.BF16 R24, R136.reuse, R184, R24 ;  /* 0x000000b88818723c */ /* 0x040ff00000041818 */
[-C--:B------:R-:W-:Y:S01]  /*50c0*/  HMMA.16816.F32.BF16 R28, R136, R186.reuse, R28 ;  /* 0x000000ba881c723c */ /* 0x080fe2000004181c */
[----:B------:R-:W1:Y:S07]  /*50d0*/  LDSM.16.M88.4 R136, [R223+0x7000] ;  /* 0x00700000df88783b */ /* 0x000e6e0000000200 */
[----:B------:R-:W-:Y:S01]  /*50e0*/  HMMA.16816.F32.BF16 R32, R132, R186, R32 ;  /* 0x000000ba8420723c */ /* 0x000fe20000041820 */
[----:B------:R-:W3:Y:S03]  /*50f0*/  LDSM.16.M88.4 R132, [R223+0x7800] ;  /* 0x00780000df84783b */ /* 0x000ee60000000200 */
[C---:B--2---:R-:W-:Y:S04]  /*5100*/  LEA R142, P0, R237.reuse, R140, 0x2 ;  /* 0x0000008ced8e7211 */ /* 0x044fe800078010ff */
[----:B------:R-:W-:Y:S02]  /*5110*/  LEA.HI.X.SX32 R143, R237, R141, 0x2, P0 ;  /* 0x0000008ded8f7211 */ /* 0x000fe400000f16ff */
[----:B------:R-:W-:Y:S03]  /*5120*/  FSETP.GE.FTZ.AND P0, PT, R164, RZ, PT ;  /* 0x000000ffa400720b */ /* 0x000fe60003f16000 */
[----:B------:R-:W2:Y:S04]  /*5130*/  LDG.E R141, [R142.64] ;  /* 0x0000000e8e8d7981 */ /* 0x000ea8000c1e1900 */
[----:B------:R-:W4:Y:S01]  /*5140*/  LDG.E R140, [R142.64+0x20] ;  /* 0x0000200e8e8c7981 */ /* 0x000f22000c1e1900 */
        /* <DEDUP_REMOVED lines=28> */
[----:B------:R-:W-:Y:S08]  /*5310*/  HMMA.16816.F32.BF16 R32, R136, R210, R32 ;  /* 0x000000d28820723c */ /* 0x000ff00000041820 */
[-C--:B-1----:R-:W-:Y:S11]  /*5320*/  HMMA.16816.F32.BF16 R4, R132, R212.reuse, R4 ;  /* 0x000000d48404723c */ /* 0x082ff60000041804 */
[----:B------:R-:W-:Y:S11]  /*5330*/  @!UPT UIADD3 URZ, URZ, URZ, URZ ;  /* 0x0000003f3f3ff290 */ /* 0x000ff6000fffe03f */
[----:B------:R-:W-:Y:S02]  /*5340*/  @!UPT UIADD3 URZ, URZ, URZ, URZ ;  /* 0x0000003f3f3ff290 */ /* 0x000fe4000fffe03f */
[C---:B--2---:R-:W-:Y:S02]  /*5350*/  FADD.FTZ R136, -R141.reuse, R4 ;  /* 0x000000048d887221 */ /* 0x044fe40000010100 */
[----:B------:R-:W-:Y:S02]  /*5360*/  FADD.FTZ R4, -R141, R5 ;  /* 0x000000058d047221 */ /* 0x000fe40000010100 */
[----:B----4-:R-:W-:Y:S01]  /*5370*/  FADD.FTZ R0, -R140, R6 ;  /* 0x000000068c007221 */ /* 0x010fe20000010100 */
[-C--:B------:R-:W-:Y:S01]  /*5380*/  FSEL R5, R136, R141.reuse, P2 ;  /* 0x0000008d88057208 */ /* 0x080fe20001000000 */
[----:B------:R-:W-:Y:S01]  /*5390*/  FADD.FTZ R7, -R140, R7 ;  /* 0x000000078c077221 */ /* 0x000fe20000010100 */
[----:B------:R-:W-:Y:S01]  /*53a0*/  FSEL R4, R4, R141, P1 ;  /* 0x0000008d04047208 */ /* 0x000fe20000800000 */
[----:B------:R-:W1:Y:S01]  /*53b0*/  LDSM.16.M88.4 R136, [R224+0x8800] ;  /* 0x00880000e088783b */ /* 0x000e620000000200 */
[----:B------:R-:W-:Y:S01]  /*53c0*/  FSEL R0, R0, R140, P0 ;  /* 0x0000008c00007208 */ /* 0x000fe20000000000 */
[----:B------:R-:W-:Y:S01]  /*53d0*/  FMUL.FTZ R166, R166, R5 ;  /* 0x00000005a6a67220 */ /* 0x000fe20000410000 */
[----:B------:R-:W-:Y:S01]  /*53e0*/  FSETP.GE.FTZ.AND P0, PT, R148, RZ, PT ;  /* 0x000000ff9400720b */ /* 0x000fe20003f16000 */
[----:B------:R-:W-:Y:S01]  /*53f0*/  FMUL.FTZ R165, R165, R4 ;  /* 0x00000004a5a57220 */ /* 0x000fe20000410000 */
[----:B------:R-:W-:Y:S01]  /*5400*/  FSETP.GE.FTZ.AND P1, PT, R149, RZ, PT ;  /* 0x000000ff9500720b */ /* 0x000fe20003f36000 */
[----:B------:R-:W-:Y:S01]  /*5410*/  FMUL.FTZ R164, R164, R0 ;  /* 0x00000000a4a47220 */ /* 0x000fe20000410000 */
[----:B------:R-:W-:Y:S01]  /*5420*/  FSETP.GE.FTZ.AND P2, PT, R158, RZ, PT ;  /* 0x000000ff9e00720b */ /* 0x000fe20003f56000 */
[----:B------:R-:W2:Y:S04]  /*5430*/  LDG.E R4, [R142.64+0x80] ;  /* 0x0000800e8e047981 */ /* 0x000ea8000c1e1900 */
[----:B------:R-:W3:Y:S01]  /*5440*/  LDG.E R0, [R142.64+0xa0] ;  /* 0x0000a00e8e007981 */ /* 0x000ee2000c1e1900 */
[C---:B-1----:R-:W-:Y:S08]  /*5450*/  HMMA.16816.F32.BF16 R8, R136.reuse, R212, R8 ;  /* 0x000000d48808723c */ /* 0x042ff00000041808 */
[-C--:B------:R-:W-:Y:S08]  /*5460*/  HMMA.16816.F32.BF16 R12, R136, R214.reuse, R12 ;  /* 0x000000d6880c723c */ /* 0x080ff0000004180c */
[C---:B------:R-:W-:Y:S08]  /*5470*/  HMMA.16816.F32.BF16 R16, R132.reuse, R214, R16 ;  /* 0x000000d68410723c */ /* 0x040ff00000041810 */
[-C--:B------:R-:W-:Y:S08]  /*5480*/  HMMA.16816.F32.BF16 R20, R132, R216.reuse, R20 ;  /* 0x000000d88414723c */ /* 0x080ff00000041814 */
[C---:B------:R-:W-:Y:S08]  /*5490*/  HMMA.16816.F32.BF16 R24, R136.reuse, R216, R24 ;  /* 0x000000d88818723c */ /* 0x040ff00000041818 */
[C---:B------:R-:W-:Y:S01]  /*54a0*/  FADD.FTZ R5, -R141.reuse, R16 ;  /* 0x000000108d057221 */ /* 0x040fe20000010100 */
[-C--:B------:R-:W-:Y:S03]  /*54b0*/  HMMA.16816.F32.BF16 R28, R136, R218.reuse, R28 ;  /* 0x000000da881c723c */ /* 0x080fe6000004181c */
[C---:B------:R-:W-:Y:S02]  /*54c0*/  FADD.FTZ R17, -R141.reuse, R17 ;  /* 0x000000118d117221 */ /* 0x040fe40000010100 */
[C---:B------:R-:W-:Y:S02]  /*54d0*/  FADD.FTZ R18, -R140.reuse, R18 ;  /* 0x000000128c127221 */ /* 0x040fe40000010100 */
[C---:B------:R-:W-:Y:S01]  /*54e0*/  FADD.FTZ R16, -R141.reuse, R20 ;  /* 0x000000148d107221 */ /* 0x040fe20000010100 */
[----:B------:R-:W-:Y:S01]  /*54f0*/  HMMA.16816.F32.BF16 R32, R132, R218, R32 ;  /* 0x000000da8420723c */ /* 0x000fe20000041820 */
[----:B------:R-:W-:Y:S03]  /*5500*/  FADD.FTZ R6, -R141, R21 ;  /* 0x000000158d067221 */ /* 0x000fe60000010100 */
[----:B------:R-:W-:Y:S01]  /*5510*/  FADD.FTZ R23, -R140, R23 ;  /* 0x000000178c177221 */ /* 0x000fe20000010100 */
[-C--:B------:R-:W-:Y:S02]  /*5520*/  FSEL R20, R5, R141.reuse, P5 ;  /* 0x0000008d05147208 */ /* 0x080fe40002800000 */
[-C--:B------:R-:W-:Y:S02]  /*5530*/  FSEL R6, R6, R141.reuse, P2 ;  /* 0x0000008d06067208 */ /* 0x080fe40001000000 */
[-C--:B------:R-:W-:Y:S02]  /*5540*/  FSEL R17, R17, R141.reuse, P4 ;  /* 0x0000008d11117208 */ /* 0x080fe40002000000 */
[----:B------:R-:W-:Y:S01]  /*5550*/  FSETP.GE.FTZ.AND P2, PT, R161, RZ, PT ;  /* 0x000000ffa100720b */ /* 0x000fe20003f56000 */
[----:B------:R-:W-:Y:S01]  /*5560*/  FMUL.FTZ R158, R158, R6 ;  /* 0x000000069e9e7220 */ /* 0x000fe20000410000 */
[----:B------:R-:W-:Y:S01]  /*5570*/  FSEL R16, R16, R141, P3 ;  /* 0x0000008d10107208 */ /* 0x000fe20001800000 */
[----:B------:R-:W-:Y:S01]  /*5580*/  FADD.FTZ R6, -R140, R19 ;  /* 0x000000138c067221 */ /* 0x000fe20000010100 */
[----:B------:R-:W-:Y:S01]  /*5590*/  FSETP.GE.FTZ.AND P4, PT, R156, RZ, PT ;  /* 0x000000ff9c00720b */ /* 0x000fe20003f96000 */
[----:B------:R-:W-:Y:S01]  /*55a0*/  FMUL.FTZ R20, R163, R20 ;  /* 0x00000014a3147220 */ /* 0x000fe20000410000 */
[----:B------:R-:W-:Y:S01]  /*55b0*/  FSETP.GE.FTZ.AND P3, PT, R146, RZ, PT ;  /* 0x000000ff9200720b */ /* 0x000fe20003f76000 */
[----:B------:R-:W-:Y:S02]  /*55c0*/  FMUL.FTZ R162, R162, R17 ;  /* 0x00000011a2a27220 */ /* 0x000fe40000410000 */
[----:B------:R-:W-:Y:S04]  /*55d0*/  FMUL.FTZ R159, R159, R16 ;  /* 0x000000109f9f7220 */ /* 0x000fe80000410000 */
[----:B------:R-:W-:Y:S05]  /*55e0*/  FADD.FTZ R5, -R141, R32 ;  /* 0x000000208d057221 */ /* 0x000fea0000010100 */
[----:B------:R-:W-:Y:S01]  /*55f0*/  FSEL R5, R5, R141, P1 ;  /* 0x0000008d05057208 */ /* 0x000fe20000800000 */
[----:B------:R-:W-:Y:S01]  /*5600*/  @P0 FADD.FTZ R141, -R141, R33 ;  /* 0x000000218d8d0221 */ /* 0x000fe20000010100 */
[----:B------:R-:W-:Y:S02]  /*5610*/  FSETP.GE.FTZ.AND P0, PT, R171, RZ, PT ;  /* 0x000000ffab00720b */ /* 0x000fe40003f16000 */
[----:B------:R-:W-:Y:S01]  /*5620*/  FSETP.GE.FTZ.AND P1, PT, R160, RZ, PT ;  /* 0x000000ffa000720b */ /* 0x000fe20003f36000 */
[----:B------:R-:W-:Y:S01]  /*5630*/  FMUL.FTZ R149, R149, R5 ;  /* 0x0000000595957220 */ /* 0x000fe20000410000 */
[-C--:B------:R-:W-:Y:S01]  /*5640*/  FSEL R7, R7, R140.reuse, P0 ;  /* 0x0000008c07077208 */ /* 0x080fe20000000000 */
[----:B------:R-:W-:Y:S01]  /*5650*/  FADD.FTZ R5, -R140, R22 ;  /* 0x000000168c057221 */ /* 0x000fe20000010100 */
[----:B------:R-:W-:Y:S01]  /*5660*/  FSETP.GE.FTZ.AND P0, PT, R157, RZ, PT ;  /* 0x000000ff9d00720b */ /* 0x000fe20003f16000 */
[----:B------:R-:W-:Y:S01]  /*5670*/  FMUL.FTZ R141, R148, R141 ;  /* 0x0000008d948d7220 */ /* 0x000fe20000410000 */
[-C--:B------:R-:W-:Y:S01]  /*5680*/  FSEL R6, R6, R140.reuse, P1 ;  /* 0x0000008c06067208 */ /* 0x080fe20000800000 */
[----:B------:R-:W-:Y:S01]  /*5690*/  FMUL.FTZ R171, R171, R7 ;  /* 0x00000007abab7220 */ /* 0x000fe20000410000 */
[-C--:B------:R-:W-:Y:S02]  /*56a0*/  FSEL R5, R5, R140.reuse, P0 ;  /* 0x0000008c05057208 */ /* 0x080fe40000000000 */
[----:B------:R-:W-:Y:S01]  /*56b0*/  FSEL R7, R18, R140, P2 ;  /* 0x0000008c12077208 */ /* 0x000fe20001000000 */
[----:B------:R-:W-:Y:S01]  /*56c0*/  FMUL.FTZ R160, R160, R6 ;  /* 0x00000006a0a07220 */ /* 0x000fe20000410000 */
[----:B------:R-:W-:Y:S01]  /*56d0*/  FSETP.GE.FTZ.AND P2, PT, R145, RZ, PT ;  /* 0x000000ff9100720b */ /* 0x000fe20003f56000 */
[----:B------:R-:W-:Y:S01]  /*56e0*/  FMUL.FTZ R157, R157, R5 ;  /* 0x000000059d9d7220 */ /* 0x000fe20000410000 */
[----:B------:R-:W-:Y:S01]  /*56f0*/  FSETP.GE.FTZ.AND P0, PT, R232, RZ, PT ;  /* 0x000000ffe800720b */ /* 0x000fe20003f16000 */
[----:B------:R-:W-:Y:S01]  /*5700*/  FMUL.FTZ R161, R161, R7 ;  /* 0x00000007a1a17220 */ /* 0x000fe20000410000 */
[----:B------:R-:W-:Y:S01]  /*5710*/  FSETP.GE.FTZ.AND P1, PT, R233, RZ, PT ;  /* 0x000000ffe900720b */ /* 0x000fe20003f36000 */
[----:B------:R-:W-:Y:S05]  /*5720*/  FADD.FTZ R7, -R140, R34 ;  /* 0x000000228c077221 */ /* 0x000fea0000010100 */
[-C--:B------:R-:W-:Y:S02]  /*5730*/  FSEL R7, R7, R140.reuse, P3 ;  /* 0x0000008c07077208 */ /* 0x080fe40001800000 */
[----:B------:R-:W-:Y:S03]  /*5740*/  FSETP.GE.FTZ.AND P3, PT, R167, RZ, PT ;  /* 0x000000ffa700720b */ /* 0x000fe60003f76000 */
[----:B------:R-:W-:Y:S02]  /*5750*/  FMUL.FTZ R146, R146, R7 ;  /* 0x0000000792927220 */ /* 0x000fe40000410000 */
[C---:B--2---:R-:W-:Y:S02]  /*5760*/  FADD.FTZ R5, -R4.reuse, R9 ;  /* 0x0000000904057221 */ /* 0x044fe40000010100 */
[C---:B------:R-:W-:Y:S01]  /*5770*/  FADD.FTZ R6, -R4.reuse, R8 ;  /* 0x0000000804067221 */ /* 0x040fe20000010100 */
[----:B------:R-:W-:Y:S01]  /*5780*/  FSEL R8, R23, R140, P4 ;  /* 0x0000008c17087208 */ /* 0x000fe20002000000 */
[C---:B------:R-:W-:Y:S01]  /*5790*/  FADD.FTZ R12, -R4.reuse, R12 ;  /* 0x0000000c040c7221 */ /* 0x040fe20000010100 */
[-C--:B------:R-:W-:Y:S01]  /*57a0*/  FSEL R5, R5, R4.reuse, P0 ;  /* 0x0000000405057208 */ /* 0x080fe20000000000 */
[----:B------:R-:W-:Y:S01]  /*57b0*/  FADD.FTZ R25, -R4, R25 ;  /* 0x0000001904197221 */ /* 0x000fe20000010100 */
[----:B------:R-:W-:Y:S01]  /*57c0*/  FSETP.GE.FTZ.AND P0, PT, R150, RZ, PT ;  /* 0x000000ff9600720b */ /* 0x000fe20003f16000 */
[----:B------:R-:W-:Y:S01]  /*57d0*/  FADD.FTZ R13, -R4, R13 ;  /* 0x0000000d040d7221 */ /* 0x000fe20000010100 */
[-C--:B------:R-:W-:Y:S01]  /*57e0*/  FSEL R6, R6, R4.reuse, P1 ;  /* 0x0000000406067208 */ /* 0x080fe20000800000 */
[----:B------:R-:W-:Y:S01]  /*57f0*/  FADD.FTZ R24, -R4, R24 ;  /* 0x0000001804187221 */ /* 0x000fe20000010100 */
[----:B------:R-:W-:Y:S01]  /*5800*/  FSETP.GE.FTZ.AND P1, PT, R170, RZ, PT ;  /* 0x000000ffaa00720b */ /* 0x000fe20003f36000 */
[----:B------:R-:W-:Y:S01]  /*5810*/  FADD.FTZ R28, -R4, R28 ;  /* 0x0000001c041c7221 */ /* 0x000fe20000010100 */
[-C--:B------:R-:W-:Y:S01]  /*5820*/  FSEL R13, R13, R4.reuse, P3 ;  /* 0x000000040d0d7208 */ /* 0x080fe20001800000 */
[----:B------:R-:W-:Y:S01]  /*5830*/  @P2 FADD.FTZ R140, -R140, R35 ;  /* 0x000000238c8c2221 */ /* 0x000fe20000010100 */
[----:B------:R-:W-:Y:S01]  /*5840*/  FSEL R12, R12, R4, P1 ;  /* 0x000000040c0c7208 */ /* 0x000fe20000800000 */
[----:B------:R-:W-:Y:S01]  /*5850*/  FMUL.FTZ R232, R232, R5 ;  /* 0x00000005e8e87220 */ /* 0x000fe20000410000 */
[----:B------:R-:W-:Y:S01]  /*5860*/  FSETP.GE.FTZ.AND P1, PT, R154, RZ, PT ;  /* 0x000000ff9a00720b */ /* 0x000fe20003f36000 */
[C---:B---3--:R-:W-:Y:S01]  /*5870*/  FADD.FTZ R5, -R0.reuse, R14 ;  /* 0x0000000e00057221 */ /* 0x048fe20000010100 */
[----:B------:R-:W-:Y:S01]  /*5880*/  FSETP.GE.FTZ.AND P2, PT, R155, RZ, PT ;  /* 0x000000ff9b00720b */ /* 0x000fe20003f56000 */
[----:B------:R-:W-:Y:S01]  /*5890*/  FMUL.FTZ R233, R233, R6 ;  /* 0x00000006e9e97220 */ /* 0x000fe20000410000 */
[-C--:B------:R-:W-:Y:S01]  /*58a0*/  FSEL R25, R25, R4.reuse, P1 ;  /* 0x0000000419197208 */ /* 0x080fe20000800000 */
[C---:B------:R-:W-:Y:S01]  /*58b0*/  FADD.FTZ R6, -R0.reuse, R11 ;  /* 0x0000000b00067221 */ /* 0x040fe20000010100 */
[----:B------:R-:W-:Y:S01]  /*58c0*/  FSETP.GE.FTZ.AND P1, PT, R151, RZ, PT ;  /* 0x000000ff9700720b */ /* 0x000fe20003f36000 */
[----:B------:R-:W-:Y:S01]  /*58d0*/  FADD.FTZ R7, -R0, R15 ;  /* 0x0000000f00077221 */ /* 0x000fe20000010100 */
[----:B------:R-:W-:Y:S01]  /*58e0*/  FSEL R24, R24, R4, P2 ;  /* 0x0000000418187208 */ /* 0x000fe20001000000 */
[----:B------:R-:W-:Y:S01]  /*58f0*/  FMUL.FTZ R156, R156, R8 ;  /* 0x000000089c9c7220 */ /* 0x000fe20000410000 */
[----:B------:R-:W-:Y:S01]  /*5900*/  FSEL R28, R28, R4, P1 ;  /* 0x000000041c1c7208 */ /* 0x000fe20000800000 */
[----:B------:R-:W-:Y:S01]  /*5910*/  @P0 FADD.FTZ R4, -R4, R29 ;  /* 0x0000001d04040221 */ /* 0x000fe20000010100 */
[----:B------:R-:W-:Y:S01]  /*5920*/  FSETP.GE.FTZ.AND P0, PT, R169, RZ, PT ;  /* 0x000000ffa900720b */ /* 0x000fe20003f16000 */
[----:B------:R-:W-:Y:S01]  /*5930*/  FADD.FTZ R8, -R0, R10 ;  /* 0x0000000a00087221 */ /* 0x000fe20000010100 */
[----:B------:R-:W-:Y:S01]  /*5940*/  FSETP.GE.FTZ.AND P1, PT, R234, RZ, PT ;  /* 0x000000ffea00720b */ /* 0x000fe20003f36000 */
[----:B------:R-:W-:Y:S01]  /*5950*/  FMUL.FTZ R167, R167, R13 ;  /* 0x0000000da7a77220 */ /* 0x000fe20000410000 */
[----:B------:R-:W-:Y:S01]  /*5960*/  FSEL R5, R5, R0, P0 ;  /* 0x0000000005057208 */ /* 0x000fe20000000000 */
[----:B------:R-:W-:Y:S01]  /*5970*/  FMUL.FTZ R18, R150, R4 ;  /* 0x0000000496127220 */ /* 0x000fe20000410000 */
[----:B------:R-:W-:Y:S01]  /*5980*/  FSETP.GE.FTZ.AND P0, PT, R168, RZ, PT ;  /* 0x000000ffa800720b */ /* 0x000fe20003f16000 */
[----:B------:R-:W-:Y:S01]  /*5990*/  FADD.FTZ R4, -R0, R30 ;  /* 0x0000001e00047221 */ /* 0x000fe20000010100 */
[-C--:B------:R-:W-:Y:S01]  /*59a0*/  FSEL R6, R6, R0.reuse, P1 ;  /* 0x0000000006067208 */ /* 0x080fe20000800000 */
[----:B------:R-:W-:Y:S01]  /*59b0*/  FMUL.FTZ R9, R169, R5 ;  /* 0x00000005a9097220 */ /* 0x000fe20000410000 */
[----:B------:R-:W-:Y:S01]  /*59c0*/  FSETP.GE.FTZ.AND P1, PT, R144, RZ, PT ;  /* 0x000000ff9000720b */ /* 0x000fe20003f36000 */
[----:B------:R-:W-:Y:S01]  /*59d0*/  FADD.FTZ R5, -R0, R27 ;  /* 0x0000001b00057221 */ /* 0x000fe20000010100 */
[----:B------:R-:W-:Y:S01]  /*59e0*/  FSEL R7, R7, R0, P0 ;  /* 0x0000000007077208 */ /* 0x000fe20000000000 */
[----:B------:R-:W-:Y:S01]  /*59f0*/  FMUL.FTZ R13, R234, R6 ;  /* 0x00000006ea0d7220 */ /* 0x000fe20000410000 */
[----:B------:R-:W-:Y:S01]  /*5a00*/  PLOP3.LUT P0, PT, PT, PT, UP5, 0x80, 0x0 ;  /* 0x000000000000781c */ /* 0x000fe20003f0f058 */
[----:B------:R-:W-:Y:S01]  /*5a10*/  FADD.FTZ R6, -R0, R26 ;  /* 0x0000001a00067221 */ /* 0x000fe20000010100 */
[----:B------:R-:W-:Y:S01]  /*5a20*/  FSETP.GE.FTZ.AND P2, PT, R235, RZ, PT ;  /* 0x000000ffeb00720b */ /* 0x000fe20003f56000 */
[----:B------:R-:W-:Y:S01]  /*5a30*/  FMUL.FTZ R140, R145, R140 ;  /* 0x0000008c918c7220 */ /* 0x000fe20000410000 */
[----:B------:R-:W-:Y:S01]  /*5a40*/  FSETP.GE.FTZ.AND P4, PT, R153, RZ, PT ;  /* 0x000000ff9900720b */ /* 0x000fe20003f96000 */
[----:B------:R-:W-:Y:S01]  /*5a50*/  FMUL.FTZ R170, R170, R12 ;  /* 0x0000000caaaa7220 */ /* 0x000fe20000410000 */
[----:B------:R-:W-:Y:S01]  /*5a60*/  FSEL R8, R8, R0, P2 ;  /* 0x0000000008087208 */ /* 0x000fe20001000000 */
[----:B------:R-:W-:Y:S01]  /*5a70*/  FMUL.FTZ R24, R155, R24 ;  /* 0x000000189b187220 */ /* 0x000fe20000410000 */
[----:B------:R-:W-:Y:S01]  /*5a80*/  FSETP.GE.FTZ.AND P3, PT, R152, RZ, PT ;  /* 0x000000ff9800720b */ /* 0x000fe20003f76000 */
[----:B------:R-:W-:Y:S01]  /*5a90*/  FMUL.FTZ R25, R154, R25 ;  /* 0x000000199a197220 */ /* 0x000fe20000410000 */
[----:B------:R-:W-:Y:S01]  /*5aa0*/  FSETP.GE.FTZ.AND P2, PT, R147, RZ, PT ;  /* 0x000000ff9300720b */ /* 0x000fe20003f56000 */
[----:B------:R-:W-:Y:S01]  /*5ab0*/  FMUL.FTZ R28, R151, R28 ;  /* 0x0000001c971c7220 */ /* 0x000fe20000410000 */
[----:B------:R-:W-:Y:S01]  /*5ac0*/  FSEL R6, R6, R0, P4 ;  /* 0x0000000006067208 */ /* 0x000fe20002000000 */
[----:B------:R-:W-:Y:S01]  /*5ad0*/  FMUL.FTZ R8, R235, R8 ;  /* 0x00000008eb087220 */ /* 0x000fe20000410000 */
[-C--:B------:R-:W-:Y:S01]  /*5ae0*/  FSEL R5, R5, R0.reuse, P3 ;  /* 0x0000000005057208 */ /* 0x080fe20001800000 */
[----:B------:R-:W-:Y:S01]  /*5af0*/  FMUL.FTZ R7, R168, R7 ;  /* 0x00000007a8077220 */ /* 0x000fe20000410000 */
[----:B------:R-:W-:Y:S01]  /*5b00*/  FSEL R4, R4, R0, P2 ;  /* 0x0000000004047208 */ /* 0x000fe20001000000 */
[----:B------:R-:W-:Y:S02]  /*5b10*/  @P1 FADD.FTZ R0, -R0, R31 ;  /* 0x0000001f00001221 */ /* 0x000fe40000010100 */
        /* <DEDUP_REMOVED lines=25> */
.L_x_258:
        /* <DEDUP_REMOVED lines=119> */
.L_x_259:
[----:B------:R-:W-:Y:S01]  /*6420*/  LDSM.16.M88.4 R24, [R225] ;  /* 0x00000000e118783b */ /* 0x000fe20000000200 */
[----:B------:R-:W-:Y:S01]  /*6430*/  IMAD.MOV.U32 R146, RZ, RZ, c[0x0][0x22c] ;  /* 0x00008b00ff927624 */ /* 0x000fe200078e00ff */
[----:B------:R-:W-:Y:S01]  /*6440*/  ULOP3.LUT UR4, UR8, 0x1, URZ, 0xc0, !UPT ;  /* 0x0000000108047892 */ /* 0x000fe2000f8ec03f */
[----:B------:R-:W-:Y:S01]  /*6450*/  IMAD.MOV.U32 R147, RZ, RZ, 0x4 ;  /* 0x00000004ff937424 */ /* 0x000fe200078e00ff */
[----:B------:R-:W-:Y:S01]  /*6460*/  @UP5 UIADD3 UR5, UP4, UR12, -0x100, URZ ;  /* 0xffffff000c055890 */ /* 0x000fe2000ff9e03f */
[----:B------:R-:W2:Y:S01]  /*6470*/  LDSM.16.MT88.4 R8, [R0+0x9000] ;  /* 0x009000000008783b */ /* 0x000ea20000004200 */
[----:B------:R-:W-:Y:S01]  /*6480*/  IMAD R146, R146, c[0x0][0x1c0], RZ ;  /* 0x0000700092927a24 */ /* 0x000fe200078e02ff */
[----:B------:R-:W-:Y:S01]  /*6490*/  UISETP.NE.U32.AND UP1, UPT, UR4, 0x1, UPT ;  /* 0x000000010400788c */ /* 0x000fe2000bf25070 */
[----:B------:R-:W-:Y:S01]  /*64a0*/  IMAD.MOV.U32 R150, RZ, RZ, c[0x0][0x22c] ;  /* 0x00008b00ff967624 */ /* 0x000fe200078e00ff */
[----:B------:R-:W-:Y:S01]  /*64b0*/  UIADD3 UR6, UR8, -0x1, URZ ;  /* 0xffffffff08067890 */ /* 0x000fe2000fffe03f */
[----:B------:R-:W3:Y:S01]  /*64c0*/  LDSM.16.MT88.4 R16, [R0+0xb000] ;  /* 0x00b000000010783b */ /* 0x000ee20000004200 */
[----:B------:R-:W-:Y:S01]  /*64d0*/  IMAD.U32 R146, R146, -0x40, RZ ;  /* 0xffffffc092927824 */ /* 0x000fe200078e00ff */
[----:B------:R-:W-:Y:S01]  /*64e0*/  @UP5 UIADD3.X UR4, UR13, -0x1, URZ, UP4, !UPT ;  /* 0xffffffff0d045890 */ /* 0x000fe2000a7fe43f */
[----:B------:R-:W-:Y:S02]  /*64f0*/  IMAD R150, R150, c[0x0][0x1c0], RZ ;  /* 0x0000700096967a24 */ /* 0x000fe400078e02ff */
[----:B------:R-:W4:Y:S01]  /*6500*/  LDSM.16.MT88.4 R28, [R0+0xd000] ;  /* 0x00d00000001c783b */ /* 0x000f220000004200 */
[----:B------:R-:W-:Y:S01]  /*6510*/  LEA R247, P1, R146, R144, 0x2 ;  /* 0x0000009092f77211 */ /* 0x000fe200078210ff */
[----:B------:R-:W-:Y:S02]  /*6520*/  IMAD R150, R150, 0x18, RZ ;  /* 0x0000001896967824 */ /* 0x000fe400078e02ff */
[----:B------:R-:W-:Y:S01]  /*6530*/  IMAD.MOV.U32 R149, RZ, RZ, c[0x0][0x22c] ;  /* 0x00008b00ff957624 */ /* 0x000fe200078e00ff */
[----:B------:R-:W-:Y:S01]  /*6540*/  LDSM.16.M88.4 R32, [R226] ;  /* 0x00000000e220783b */ /* 0x000fe20000000200 */
[----:B------:R-:W-:Y:S01]  /*6550*/  LEA.HI.X.SX32 R246, R146, R145, 0x2, P1 ;  /* 0x0000009192f67211 */ /* 0x000fe200008f16ff */
[----:B------:R-:W-:Y:S02]  /*6560*/  IMAD.MOV.U32 R146, RZ, RZ, c[0x0][0x22c] ;  /* 0x00008b00ff927624 */ /* 0x000fe400078e00ff */
[----:B------:R-:W-:Y:S01]  /*6570*/  IMAD R149, R149, c[0x0][0x1c0], RZ ;  /* 0x0000700095957a24 */ /* 0x000fe200078e02ff */
[----:B------:R-:W1:Y:S01]  /*6580*/  LDSM.16.MT88.4 R132, [R0+0x9400] ;  /* 0x009400000084783b */ /* 0x000e620000004200 */
[----:B------:R-:W-:Y:S02]  /*6590*/  IMAD R146, R146, c[0x0][0x1c0], RZ ;  /* 0x0000700092927a24 */ /* 0x000fe400078e02ff */
[----:B------:R-:W-:Y:S02]  /*65a0*/  IMAD.SHL.U32 R149, R149, 0x20, RZ ;  /* 0x0000002095957824 */ /* 0x000fe400078e00ff */
[----:B------:R-:W1:Y:S01]  /*65b0*/  LDSM.16.MT88.4 R136, [R0+0xb400] ;  /* 0x00b400000088783b */ /* 0x000e620000004200 */
[----:B------:R-:W-:Y:S02]  /*65c0*/  IMAD.SHL.U32 R146, R146, 0x8, RZ ;  /* 0x0000000892927824 */ /* 0x000fe400078e00ff */
[----:B------:R-:W-:Y:S02]  /*65d0*/  IMAD.MOV.U32 R151, RZ, RZ, c[0x0][0x22c] ;  /* 0x00008b00ff977624 */ /* 0x000fe400078e00ff */
[----:B------:R-:W1:Y:S02]  /*65e0*/  LDSM.16.MT88.4 R140, [R0+0xd400] ;  /* 0x00d40000008c783b */ /* 0x000e640000004200 */
[----:B------:R-:W-:Y:S04]  /*65f0*/  IMAD R151, R151, c[0x0][0x1c0], RZ ;  /* 0x0000700097977a24 */ /* 0x000fe800078e02ff */
[----:B------:R-:W-:Y:S01]  /*6600*/  IMAD.SHL.U32 R151, R151, 0x10, RZ ;  /* 0x0000001097977824 */ /* 0x000fe200078e00ff */
[C---:B-12---:R-:W-:Y:S08]  /*6610*/  HMMA.16816.F32.BF16 R4, R24.reuse, R8, RZ ;  /* 0x000000081804723c */ /* 0x046ff000000418ff */
[C---:B------:R-:W-:Y:S08]  /*6620*/  HMMA.16816.F32.BF16 R8, R24.reuse, R10, RZ ;  /* 0x0000000a1808723c */ /* 0x040ff000000418ff */
[C---:B---3--:R-:W-:Y:S08]  /*6630*/  HMMA.16816.F32.BF16 R12, R24.reuse, R16, RZ ;  /* 0x00000010180c723c */ /* 0x048ff000000418ff */
[C---:B------:R-:W-:Y:S08]  /*6640*/  HMMA.16816.F32.BF16 R16, R24.reuse, R18, RZ ;  /* 0x000000121810723c */ /* 0x040ff000000418ff */
[C---:B----4-:R-:W-:Y:S08]  /*6650*/  HMMA.16816.F32.BF16 R20, R24.reuse, R28, RZ ;  /* 0x0000001c1814723c */ /* 0x050ff000000418ff */
        /* <DEDUP_REMOVED lines=10> */
[----:B------:R-:W3:Y:S05]  /*6700*/  LDSM.16.MT88.4 R32, [R0+0xd800] ;  /* 0x00d800000020783b */ /* 0x000eea0000004200 */
[----:B------:R-:W-:Y:S02]  /*6710*/  LDSM.16.MT88.4 R140, [R0+0xbc00] ;  /* 0x00bc0000008c783b */ /* 0x000fe40000004200 */
        /* <DEDUP_REMOVED lines=8> */
[----:B------:R-:W2:Y:S05]  /*67a0*/  LDSM.16.MT88.4 R28, [R0+0xdc00] ;  /* 0x00dc0000001c783b */ /* 0x000eaa0000004200 */
[----:B------:R-:W-:Y:S02]  /*67b0*/  LDSM.16.M88.4 R32, [R225+0x2000] ;  /* 0x00200000e120783b */ /* 0x000fe40000000200 */
        /* <DEDUP_REMOVED lines=8> */
[----:B------:R-:W2:Y:S05]  /*6840*/  LDSM.16.MT88.4 R28, [R0+0xe000] ;  /* 0x00e00000001c783b */ /* 0x000eaa0000004200 */
[----:B------:R-:W-:Y:S02]  /*6850*/  LDSM.16.M88.4 R132, [R226+0x2000] ;  /* 0x00200000e284783b */ /* 0x000fe40000000200 */
        /* <DEDUP_REMOVED lines=29> */
[----:B------:R-:W-:Y:S01]  /*6a30*/  @P0 IADD3 R34, R237, -0x40, RZ ;  /* 0xffffffc0ed220810 */ /* 0x000fe20007ffe0ff */
[C---:B-1----:R-:W-:Y:S05]  /*6a40*/  HMMA.16816.F32.BF16 R4, R132.reuse, R136, R4 ;  /* 0x000000888404723c */ /* 0x042fea0000041804 */
[----:B------:R-:W-:Y:S01]  /*6a50*/  @P0 IMAD.WIDE R34, R34, R147, UR12 ;  /* 0x0000000c22220e25 */ /* 0x000fe2000f8e0293 */
[----:B------:R-:W-:Y:S02]  /*6a60*/  @UP5 UMOV UR12, UR5 ;  /* 0x00000005000c5c82 */ /* 0x000fe40008000000 */
[C---:B------:R-:W-:Y:S01]  /*6a70*/  HMMA.16816.F32.BF16 R8, R132.reuse, R138, R8 ;  /* 0x0000008a8408723c */ /* 0x040fe20000041808 */
[----:B------:R-:W4:Y:S01]  /*6a80*/  LDL R139, [R1+0x8] ;  /* 0x00000800018b7983 */ /* 0x000f220000100800 */
[----:B------:R-:W-:Y:S02]  /*6a90*/  @UP5 UMOV UR13, UR4 ;  /* 0x00000004000d5c82 */ /* 0x000fe40008000000 */
[----:B------:R-:W-:Y:S02]  /*6aa0*/  IMAD.MOV.U32 R147, RZ, RZ, c[0x0][0x22c] ;  /* 0x00008b00ff937624 */ /* 0x000fe400078e00ff */
[----:B------:R-:W4:Y:S01]  /*6ab0*/  LDL R138, [R1+0x1c] ;  /* 0x00001c00018a7983 */ /* 0x000f220000100800 */
[----:B--2---:R-:W-:Y:S01]  /*6ac0*/  IMAD.MOV.U32 R0, RZ, RZ, c[0x0][0x22c] ;  /* 0x00008b00ff007624 */ /* 0x004fe200078e00ff */
[C---:B---3--:R-:W-:Y:S03]  /*6ad0*/  HMMA.16816.F32.BF16 R12, R132.reuse, R140, R12 ;  /* 0x0000008c840c723c */ /* 0x048fe6000004180c */
[----:B------:R1:W5:Y:S01]  /*6ae0*/  @P0 LDG.E R251, [R34.64] ;  /* 0x0000000e22fb0981 */ /* 0x000362000c1e1900 */
[----:B------:R-:W-:Y:S02]  /*6af0*/  IMAD R0, R0, c[0x0][0x1c0], RZ ;  /* 0x0000700000007a24 */ /* 0x000fe400078e02ff */
[----:B------:R-:W-:Y:S02]  /*6b00*/  IMAD R147, R147, c[0x0][0x1c0], RZ ;  /* 0x0000700093937a24 */ /* 0x000fe400078e02ff */
[C---:B------:R-:W-:Y:S01]  /*6b10*/  HMMA.16816.F32.BF16 R16, R132.reuse, R142, R16 ;  /* 0x0000008e8410723c */ /* 0x040fe20000041810 */
[----:B------:R1:W5:Y:S03]  /*6b20*/  @P0 LDG.E R252, [R34.64+0x20] ;  /* 0x0000200e22fc0981 */ /* 0x000366000c1e1900 */
[----:B------:R-:W-:Y:S02]  /*6b30*/  IMAD R0, R0, 0x30, RZ ;  /* 0x0000003000007824 */ /* 0x000fe400078e02ff */
[----:B------:R1:W5:Y:S01]  /*6b40*/  @P0 LDG.E R249, [R34.64+0x80] ;  /* 0x0000800e22f90981 */ /* 0x000362000c1e1900 */
[----:B------:R-:W-:Y:S01]  /*6b50*/  IMAD.SHL.U32 R147, R147, 0x10, RZ ;  /* 0x0000001093937824 */ /* 0x000fe200078e00ff */
[C---:B------:R-:W-:Y:S01]  /*6b60*/  HMMA.16816.F32.BF16 R20, R132.reuse, R28, R20 ;  /* 0x0000001c8414723c */ /* 0x040fe20000041814 */
[----:B------:R-:W-:Y:S02]  /*6b70*/  IMAD.MOV.U32 R141, RZ, RZ, c[0x0][0x22c] ;  /* 0x00008b00ff8d7624 */ /* 0x000fe400078e00ff */
[----:B------:R1:W5:Y:S01]  /*6b80*/  @P0 LDG.E R250, [R34.64+0xa0] ;  /* 0x0000a00e22fa0981 */ /* 0x000362000c1e1900 */
[----:B------:R-:W-:Y:S02]  /*6b90*/  IMAD.MOV.U32 R140, RZ, RZ, c[0x0][0x22c] ;  /* 0x00008b00ff8c7624 */ /* 0x000fe400078e00ff */
[----:B------:R-:W-:Y:S02]  /*6ba0*/  IMAD R141, R141, c[0x0][0x1c0], RZ ;  /* 0x000070008d8d7a24 */ /* 0x000fe400078e02ff */
[----:B------:R-:W-:Y:S04]  /*6bb0*/  HMMA.16816.F32.BF16 R24, R132, R30, R24 ;  /* 0x0000001e8418723c */ /* 0x000fe80000041818 */
[----:B------:R-:W-:Y:S02]  /*6bc0*/  IMAD.MOV.U32 R28, RZ, RZ, R247 ;  /* 0x000000ffff1c7224 */ /* 0x000fe400078e00f7 */
[----:B------:R-:W-:Y:S01]  /*6bd0*/  IMAD.MOV.U32 R29, RZ, RZ, R246 ;  /* 0x000000ffff1d7224 */ /* 0x000fe200078e00f6 */
[----:B------:R-:W-:Y:S01]  /*6be0*/  IADD3 R134, R147, 0x40, RZ ;  /* 0x0000004093867810 */ /* 0x000fe20007ffe0ff */
[----:B------:R-:W-:Y:S01]  /*6bf0*/  IMAD R141, R141, 0x28, RZ ;  /* 0x000000288d8d7824 */ /* 0x000fe200078e02ff */
[-C--:B------:R-:W-:Y:S02]  /*6c00*/  LEA R32, P1, R146, R28.reuse, 0x2 ;  /* 0x0000001c92207211 */ /* 0x080fe400078210ff */
[----:B------:R2:W-:Y:S01]  /*6c10*/  RED.E.ADD.F32.FTZ.RN.STRONG.GPU [R28.64], R4 ;  /* 0x000000041c00798e */ /* 0x0005e2000c10e78e */
[CC--:B------:R-:W-:Y:S01]  /*6c20*/  LEA R136, P0, R147.reuse, R28.reuse, 0x2 ;  /* 0x0000001c93887211 */ /* 0x0c0fe200078010ff */
[----:B------:R-:W-:Y:S01]  /*6c30*/  IMAD R140, R140, c[0x0][0x1c0], RZ ;  /* 0x000070008c8c7a24 */ /* 0x000fe200078e02ff */
[-C--:B------:R-:W-:Y:S02]  /*6c40*/  LEA.HI.X.SX32 R33, R146, R29.reuse, 0x2, P1 ;  /* 0x0000001d92217211 */ /* 0x080fe400008f16ff */
[-C--:B------:R-:W-:Y:S01]  /*6c50*/  LEA.HI.X.SX32 R137, R147, R29.reuse, 0x2, P0 ;  /* 0x0000001d93897211 */ /* 0x080fe200000f16ff */
[----:B------:R-:W-:Y:S01]  /*6c60*/  IMAD R140, R140, 0x38, RZ ;  /* 0x000000388c8c7824 */ /* 0x000fe200078e02ff */
[CC--:B------:R-:W-:Y:S01]  /*6c70*/  LEA R132, P1, R150.reuse, R28.reuse, 0x2 ;  /* 0x0000001c96847211 */ /* 0x0c0fe200078210ff */
[----:B------:R3:W-:Y:S01]  /*6c80*/  RED.E.ADD.F32.FTZ.RN.STRONG.GPU [R32.64], R5 ;  /* 0x000000052000798e */ /* 0x0007e2000c10e78e */
[CC--:B-1----:R-:W-:Y:S02]  /*6c90*/  LEA R34, P0, R149.reuse, R28.reuse, 0x2 ;  /* 0x0000001c95227211 */ /* 0x0c2fe400078010ff */
[-C--:B------:R-:W-:Y:S01]  /*6ca0*/  LEA.HI.X.SX32 R133, R150, R29.reuse, 0x2, P1 ;  /* 0x0000001d96857211 */ /* 0x080fe200008f16ff */
[----:B------:R-:W-:Y:S01]  /*6cb0*/  IMAD.MOV.U32 R150, RZ, RZ, c[0x0][0x22c] ;  /* 0x00008b00ff967624 */ /* 0x000fe200078e00ff */
[----:B------:R1:W-:Y:S01]  /*6cc0*/  RED.E.ADD.F32.FTZ.RN.STRONG.GPU [R136.64], R6 ;  /* 0x000000068800798e */ /* 0x0003e2000c10e78e */
[-C--:B------:R-:W-:Y:S01]  /*6cd0*/  LEA.HI.X.SX32 R35, R149, R29.reuse, 0x2, P0 ;  /* 0x0000001d95237211 */ /* 0x080fe200000f16ff */
[----:B------:R-:W-:Y:S01]  /*6ce0*/  IMAD.MOV.U32 R149, RZ, RZ, c[0x0][0x22c] ;  /* 0x00008b00ff957624 */ /* 0x000fe200078e00ff */
[-C--:B------:R-:W-:Y:S01]  /*6cf0*/  LEA R30, P2, R141, R28.reuse, 0x2 ;  /* 0x0000001c8d1e7211 */ /* 0x080fe200078410ff */
[----:B------:R-:W-:Y:S01]  /*6d00*/  IMAD R150, R150, c[0x0][0x1c0], RZ ;  /* 0x0000700096967a24 */ /* 0x000fe200078e02ff */
[----:B------:R1:W-:Y:S01]  /*6d10*/  RED.E.ADD.F32.FTZ.RN.STRONG.GPU [R132.64], R7 ;  /* 0x000000078400798e */ /* 0x0003e2000c10e78e */
[----:B------:R-:W-:Y:S01]  /*6d20*/  IMAD R149, R149, c[0x0][0x1c0], RZ ;  /* 0x0000700095957a24 */ /* 0x000fe200078e02ff */
[-C--:B------:R-:W-:Y:S01]  /*6d30*/  LEA.HI.X.SX32 R31, R141, R29.reuse, 0x2, P2 ;  /* 0x0000001d8d1f7211 */ /* 0x080fe200010f16ff */
[----:B------:R-:W-:Y:S02]  /*6d40*/  IMAD.SHL.U32 R150, R150, 0x10, RZ ;  /* 0x0000001096967824 */ /* 0x000fe400078e00ff */
[----:B------:R1:W-:Y:S01]  /*6d50*/  RED.E.ADD.F32.FTZ.RN.STRONG.GPU [R34.64], R8 ;  /* 0x000000082200798e */ /* 0x0003e2000c10e78e */
[----:B------:R-:W-:Y:S02]  /*6d60*/  IMAD.SHL.U32 R149, R149, 0x8, RZ ;  /* 0x0000000895957824 */ /* 0x000fe400078e00ff */
[----:B------:R-:W-:Y:S02]  /*6d70*/  IADD3 R142, R150, 0x20, RZ ;  /* 0x00000020968e7810 */ /* 0x000fe40007ffe0ff */
[-C--:B--2---:R-:W-:Y:S01]  /*6d80*/  LEA R4, P1, R0, R28.reuse, 0x2 ;  /* 0x0000001c00047211 */ /* 0x084fe200078210ff */
[----:B------:R2:W-:Y:S01]  /*6d90*/  RED.E.ADD.F32.FTZ.RN.STRONG.GPU [R30.64], R9 ;  /* 0x000000091e00798e */ /* 0x0005e2000c10e78e */
[----:B------:R-:W-:Y:S01]  /*6da0*/  IADD3 R141, R150, 0x20, RZ ;  /* 0x00000020968d7810 */ /* 0x000fe20007ffe0ff */
[C---:B------:R-:W-:Y:S01]  /*6db0*/  IMAD.IADD R142, R149.reuse, 0x1, R142 ;  /* 0x00000001958e7824 */ /* 0x040fe200078e028e */
[-C--:B---3--:R-:W-:Y:S03]  /*6dc0*/  LEA.HI.X.SX32 R5, R0, R29.reuse, 0x2, P1 ;  /* 0x0000001d00057211 */ /* 0x088fe600008f16ff */
[C---:B------:R-:W-:Y:S01]  /*6dd0*/  IMAD.IADD R141, R149.reuse, 0x1, R141 ;  /* 0x00000001958d7824 */ /* 0x040fe200078e028d */
[----:B------:R-:W3:Y:S01]  /*6de0*/  LDL R0, [R1+0x18] ;  /* 0x0000180001007983 */ /* 0x000ee20000100800 */
[CC--:B-1----:R-:W-:Y:S02]  /*6df0*/  LEA R6, P0, R140.reuse, R28.reuse, 0x2 ;  /* 0x0000001c8c067211 */ /* 0x0c2fe400078010ff */
[----:B------:R-:W-:Y:S02]  /*6e00*/  IMAD.IADD R141, R149, 0x1, R141 ;  /* 0x00000001958d7824 */ /* 0x000fe400078e028d */
[----:B------:R1:W-:Y:S01]  /*6e10*/  RED.E.ADD.F32.FTZ.RN.STRONG.GPU [R4.64], R10 ;  /* 0x0000000a0400798e */ /* 0x0003e2000c10e78e */
[-C--:B------:R-:W-:Y:S04]  /*6e20*/  LEA.HI.X.SX32 R7, R140, R29.reuse, 0x2, P0 ;  /* 0x0000001d8c077211 */ /* 0x080fe800000f16ff */
[----:B------:R-:W3:Y:S01]  /*6e30*/  LDL R132, [R1+0x4] ;  /* 0x0000040001847983 */ /* 0x000ee20000100800 */
[----:B------:R-:W-:Y:S02]  /*6e40*/  IADD3 R140, R151, 0x20, RZ ;  /* 0x00000020978c7810 */ /* 0x000fe40007ffe0ff */
[C---:B------:R-:W-:Y:S02]  /*6e50*/  IADD3 R35, R147.reuse, 0x40, RZ ;  /* 0x0000004093237810 */ /* 0x040fe40007ffe0ff */
[----:B------:R1:W-:Y:S01]  /*6e60*/  RED.E.ADD.F32.FTZ.RN.STRONG.GPU [R6.64], R11 ;  /* 0x0000000b0600798e */ /* 0x0003e2000c10e78e */
[C---:B------:R-:W-:Y:S02]  /*6e70*/  IADD3 R34, R147.reuse, 0x40, RZ ;  /* 0x0000004093227810 */ /* 0x040fe40007ffe0ff */
[----:B------:R-:W-:Y:S01]  /*6e80*/  IADD3 R133, R147, 0x40, RZ ;  /* 0x0000004093857810 */ /* 0x000fe20007ffe0ff */
[----:B------:R-:W-:Y:S01]  /*6e90*/  IMAD.IADD R35, R146, 0x1, R35 ;  /* 0x0000000192237824 */ /* 0x000fe200078e0223 */
[----:B------:R1:W-:Y:S01]  /*6ea0*/  RED.E.ADD.F32.FTZ.RN.STRONG.GPU [R28.64+0x80], R12 ;  /* 0x0000800c1c00798e */ /* 0x0003e2000c10e78e */
[-C--:B--2---:R-:W-:Y:S01]  /*6eb0*/  LEA R30, P1, R142, R28.reuse, 0x2 ;  /* 0x0000001c8e1e7211 */ /* 0x084fe200078210ff */
[C---:B------:R-:W-:Y:S02]  /*6ec0*/  IMAD.IADD R34, R146.reuse, 0x1, R34 ;  /* 0x0000000192227824 */ /* 0x040fe400078e0222 */
[----:B------:R-:W-:Y:S01]  /*6ed0*/  IMAD.IADD R133, R146, 0x1, R133 ;  /* 0x0000000192857824 */ /* 0x000fe200078e0285 */
[----:B------:R2:W-:Y:S01]  /*6ee0*/  RED.E.ADD.F32.FTZ.RN.STRONG.GPU [R32.64+0x80], R13 ;  /* 0x0000800d2000798e */ /* 0x0005e2000c10e78e */
[-C--:B------:R-:W-:Y:S01]  /*6ef0*/  LEA.HI.X.SX32 R31, R142, R29.reuse, 0x2, P1 ;  /* 0x0000001d8e1f7211 */ /* 0x080fe200008f16ff */
[C---:B------:R-:W-:Y:S02]  /*6f00*/  IMAD.IADD R34, R146.reuse, 0x1, R34 ;  /* 0x0000000192227824 */ /* 0x040fe400078e0222 */
[----:B------:R-:W-:Y:S01]  /*6f10*/  IMAD.IADD R133, R146, 0x1, R133 ;  /* 0x0000000192857824 */ /* 0x000fe200078e0285 */
[-C--:B-1----:R-:W-:Y:S03]  /*6f20*/  LEA R4, P0, R140, R28.reuse, 0x2 ;  /* 0x0000001c8c047211 */ /* 0x082fe600078010ff */
[----:B------:R-:W-:Y:S01]  /*6f30*/  IMAD.IADD R133, R146, 0x1, R133 ;  /* 0x0000000192857824 */ /* 0x000fe200078e0285 */
[-C--:B------:R-:W-:Y:S02]  /*6f40*/  LEA.HI.X.SX32 R5, R140, R29.reuse, 0x2, P0 ;  /* 0x0000001d8c057211 */ /* 0x080fe400000f16ff */
[----:B------:R-:W-:Y:S02]  /*6f50*/  IADD3 R140, R150, 0x20, RZ ;  /* 0x00000020968c7810 */ /* 0x000fe40007ffe0ff */
[-C--:B------:R-:W-:Y:S01]  /*6f60*/  LEA R10, P0, R141, R28.reuse, 0x2 ;  /* 0x0000001c8d0a7211 */ /* 0x080fe200078010ff */
[----:B------:R1:W-:Y:S02]  /*6f70*/  RED.E.ADD.F32.FTZ.RN.STRONG.GPU [R4.64], R14 ;  /* 0x0000000e0400798e */ /* 0x0003e4000c10e78e */
[----:B------:R-:W-:Y:S01]  /*6f80*/  IMAD.IADD R140, R149, 0x1, R140 ;  /* 0x00000001958c7824 */ /* 0x000fe200078e028c */
[-C--:B------:R-:W-:Y:S02]  /*6f90*/  LEA.HI.X.SX32 R11, R141, R29.reuse, 0x2, P0 ;  /* 0x0000001d8d0b7211 */ /* 0x080fe400000f16ff */
[----:B------:R1:W-:Y:S01]  /*6fa0*/  RED.E.ADD.F32.FTZ.RN.STRONG.GPU [R30.64], R15 ;  /* 0x0000000f1e00798e */ /* 0x0003e2000c10e78e */
[----:B------:R-:W-:Y:S01]  /*6fb0*/  IMAD.IADD R140, R149, 0x1, R140 ;  /* 0x00000001958c7824 */ /* 0x000fe200078e028c */
[-C--:B------:R-:W-:Y:S03]  /*6fc0*/  LEA R12, P4, R35, R28.reuse, 0x2 ;  /* 0x0000001c230c7211 */ /* 0x080fe600078810ff */
[----:B------:R-:W-:Y:S01]  /*6fd0*/  IMAD.IADD R140, R149, 0x1, R140 ;  /* 0x00000001958c7824 */ /* 0x000fe200078e028c */
[----:B------:R1:W-:Y:S01]  /*6fe0*/  RED.E.ADD.F32.FTZ.RN.STRONG.GPU [R10.64], R16 ;  /* 0x000000100a00798e */ /* 0x0003e2000c10e78e */
[-C--:B--2---:R-:W-:Y:S03]  /*6ff0*/  LEA.HI.X.SX32 R13, R35, R29.reuse, 0x2, P4 ;  /* 0x0000001d230d7211 */ /* 0x084fe600020f16ff */
[CC--:B------:R-:W-:Y:S04]  /*7000*/  LEA R8, P2, R140.reuse, R28.reuse, 0x2 ;  /* 0x0000001c8c087211 */ /* 0x0c0fe800078410ff */
[-C--:B------:R-:W-:Y:S02]  /*7010*/  LEA.HI.X.SX32 R9, R140, R29.reuse, 0x2, P2 ;  /* 0x0000001d8c097211 */ /* 0x080fe400010f16ff */
[----:B------:R-:W-:Y:S05]  /*7020*/  LDSM.16.MT88.4 R140, [R3+0x1c00] ;  /* 0x001c0000038c783b */ /* 0x000fea0000004200 */
[----:B------:R2:W-:Y:S01]  /*7030*/  RED.E.ADD.F32.FTZ.RN.STRONG.GPU [R8.64], R17 ;  /* 0x000000110800798e */ /* 0x0005e2000c10e78e */
[CC--:B-1----:R-:W-:Y:S04]  /*7040*/  LEA R14, P5, R134.reuse, R28.reuse, 0x2 ;  /* 0x0000001c860e7211 */ /* 0x0c2fe800078a10ff */
[-C--:B------:R-:W-:Y:S02]  /*7050*/  LEA.HI.X.SX32 R15, R134, R29.reuse, 0x2, P5 ;  /* 0x0000001d860f7211 */ /* 0x080fe400028f16ff */
[CC--:B------:R-:W-:Y:S04]  /*7060*/  LEA R10, P3, R34.reuse, R28.reuse, 0x2 ;  /* 0x0000001c220a7211 */ /* 0x0c0fe800078610ff */
[-C--:B------:R-:W-:Y:S02]  /*7070*/  LEA.HI.X.SX32 R11, R34, R29.reuse, 0x2, P3 ;  /* 0x0000001d220b7211 */ /* 0x080fe400018f16ff */
[CC--:B--2---:R-:W-:Y:S04]  /*7080*/  LEA R8, P2, R133.reuse, R28.reuse, 0x2 ;  /* 0x0000001c85087211 */ /* 0x0c4fe800078410ff */
[-C--:B------:R-:W-:Y:S02]  /*7090*/  LEA.HI.X.SX32 R9, R133, R29.reuse, 0x2, P2 ;  /* 0x0000001d85097211 */ /* 0x080fe400010f16ff */
[CC--:B----4-:R-:W-:Y:S04]  /*70a0*/  LEA R6, P1, R139.reuse, R28.reuse, 0x2 ;  /* 0x0000001c8b067211 */ /* 0x0d0fe800078210ff */
[-C--:B------:R-:W-:Y:S02]  /*70b0*/  LEA.HI.X.SX32 R7, R139, R29.reuse, 0x2, P1 ;  /* 0x0000001d8b077211 */ /* 0x080fe400008f16ff */
[CC--:B------:R-:W-:Y:S03]  /*70c0*/  LEA R4, P0, R138.reuse, R28.reuse, 0x2 ;  /* 0x0000001c8a047211 */ /* 0x0c0fe600078010ff */
[----:B------:R-:W-:Y:S01]  /*70d0*/  RED.E.ADD.F32.FTZ.RN.STRONG.GPU [R6.64], R18 ;  /* 0x000000120600798e */ /* 0x000fe2000c10e78e */
[-C--:B------:R-:W-:Y:S04]  /*70e0*/  LEA.HI.X.SX32 R5, R138, R29.reuse, 0x2, P0 ;  /* 0x0000001d8a057211 */ /* 0x080fe800000f16ff */
[----:B------:R-:W-:Y:S05]  /*70f0*/  LDSM.16.MT88.4 R136, [R2+0x12800] ;  /* 0x012800000288783b */ /* 0x000fea0000004200 */
[----:B------:R3:W-:Y:S05]  /*7100*/  RED.E.ADD.F32.FTZ.RN.STRONG.GPU [R4.64], R19 ;  /* 0x000000130400798e */ /* 0x0007ea000c10e78e */
[----:B------:R-:W-:Y:S05]  /*7110*/  RED.E.ADD.F32.FTZ.RN.STRONG.GPU [R28.64+0x100], R20 ;  /* 0x000100141c00798e */ /* 0x000fea000c10e78e */
[----:B------:R-:W-:Y:S05]  /*7120*/  RED.E.ADD.F32.FTZ.RN.STRONG.GPU [R32.64+0x100], R21 ;  /* 0x000100152000798e */ /* 0x000fea000c10e78e */
[----:B------:R-:W-:Y:S05]  /*7130*/  RED.E.ADD.F32.FTZ.RN.STRONG.GPU [R14.64], R22 ;  /* 0x000000160e00798e */ /* 0x000fea000c10e78e */
[----:B------:R-:W-:Y:S05]  /*7140*/  RED.E.ADD.F32.FTZ.RN.STRONG.GPU [R12.64], R23 ;  /* 0x000000170c00798e */ /* 0x000fea000c10e78e */
[----:B------:R-:W-:Y:S05]  /*7150*/  RED.E.ADD.F32.FTZ.RN.STRONG.GPU [R10.64], R24 ;  /* 0x000000180a00798e */ /* 0x000fea000c10e78e */
[----:B------:R-:W-:Y:S05]  /*7160*/  RED.E.ADD.F32.FTZ.RN.STRONG.GPU [R8.64], R25 ;  /* 0x000000190800798e */ /* 0x000fea000c10e78e */
[----:B------:R-:W-:Y:S05]  /*7170*/  LDSM.16.MT88.4 R8, [R3] ;  /* 0x000000000308783b */ /* 0x000fea0000004200 */
[----:B------:R-:W-:Y:S05]  /*7180*/  LDSM.16.MT88.4 R12, [R2+0x11000] ;  /* 0x01100000020c783b */ /* 0x000fea0000004200 */
[----:B------:R-:W-:Y:S05]  /*7190*/  LDSM.16.MT88.4 R16, [R3+0x1000] ;  /* 0x001000000310783b */ /* 0x000fea0000004200 */
[----:B------:R-:W-:Y:S05]  /*71a0*/  LDSM.16.MT88.4 R32, [R2+0xf800] ;  /* 0x00f800000220783b */ /* 0x000fea0000004200 */
[----:B------:R-:W-:Y:S01]  /*71b0*/  LDSM.16.MT88.4 R20, [R3+0x400] ;  /* 0x000400000314783b */ /* 0x000fe20000004200 */
[CC--:B---3--:R-:W-:Y:S04]  /*71c0*/  LEA R4, P0, R0.reuse, R28.reuse, 0x2 ;  /* 0x0000001c00047211 */ /* 0x0c8fe800078010ff */
[-C--:B------:R-:W-:Y:S02]  /*71d0*/  LEA.HI.X.SX32 R5, R0, R29.reuse, 0x2, P0 ;  /* 0x0000001d00057211 */ /* 0x080fe400000f16ff */
[----:B------:R-:W-:Y:S01]  /*71e0*/  PLOP3.LUT P0, PT, PT, PT, UP1, 0x80, 0x0 ;  /* 0x000000000000781c */ /* 0x000fe20003f0f018 */
[----:B------:R-:W-:Y:S01]  /*71f0*/  @UP5 UIADD3 UR16, UP1, UR16, -0x100, URZ ;  /* 0xffffff0010105890 */ /* 0x000fe2000ff3e03f */
[C---:B------:R-:W-:Y:S02]  /*7200*/  IADD3 R0, R3.reuse, -0x3000, RZ ;  /* 0xffffd00003007810 */ /* 0x040fe40007ffe0ff */
[C---:B------:R-:W-:Y:S01]  /*7210*/  LEA R6, P1, R132.reuse, R28, 0x2 ;  /* 0x0000001c84067211 */ /* 0x040fe200078210ff */
[----:B------:R-:W-:Y:S03]  /*7220*/  @UP5 UIADD3.X UR11, UR11, -0x1, URZ, UP1, !UPT ;  /* 0xffffffff0b0b5890 */ /* 0x000fe60008ffe43f */
[----:B------:R-:W-:Y:S02]  /*7230*/  LEA.HI.X.SX32 R7, R132, R29, 0x2, P1 ;  /* 0x0000001d84077211 */ /* 0x000fe400008f16ff */
[----:B------:R-:W-:Y:S01]  /*7240*/  LDSM.16.MT88.4 R28, [R3+0x2000] ;  /* 0x00200000031c783b */ /* 0x000fe20000004200 */
[----:B------:R-:W-:Y:S01]  /*7250*/  ISETP.LT.AND P1, PT, RZ, UR8, PT ;  /* 0x00000008ff007c0c */ /* 0x000fe2000bf21270 */
[----:B------:R-:W-:Y:S01]  /*7260*/  UMOV UR8, UR6 ;  /* 0x0000000600087c82 */ /* 0x000fe20008000000 */
[----:B------:R-:W-:Y:S02]  /*7270*/  @P0 IADD3 R0, R3, 0x3000, RZ ;  /* 0x0000300003000810 */ /* 0x000fe40007ffe0ff */
[----:B------:R-:W-:Y:S05]  /*7280*/  RED.E.ADD.F32.FTZ.RN.STRONG.GPU [R6.64], R26 ;  /* 0x0000001a0600798e */ /* 0x000fea000c10e78e */
[----:B------:R-:W-:Y:S05]  /*7290*/  RED.E.ADD.F32.FTZ.RN.STRONG.GPU [R4.64], R27 ;  /* 0x0000001b0400798e */ /* 0x000fea000c10e78e */
[----:B------:R-:W1:Y:S05]  /*72a0*/  LDSM.16.MT88.4 R4, [R2+0xf000] ;  /* 0x00f000000204783b */ /* 0x000e6a0000004200 */
[----:B------:R-:W2:Y:S05]  /*72b0*/  LDSM.16.MT88.4 R132, [R2+0x11800] ;  /* 0x011800000284783b */ /* 0x000eaa0000004200 */
        /* <DEDUP_REMOVED lines=16> */
[----:B------:R-:W4:Y:S05]  /*73c0*/  LDSM.16.MT88.4 R4, [R2+0x10000] ;  /* 0x010000000204783b */ /* 0x000f2a0000004200 */
[----:B------:R-:W1:Y:S02]  /*73d0*/  LDSM.16.MT88.4 R28, [R3+0x1800] ;  /* 0x00180000031c783b */ /* 0x000e640000004200 */
        /* <DEDUP_REMOVED lines=45> */
[----:B------:R-:W-:Y:S01]  /*76b0*/  UISETP.NE.AND UP0, UPT, UR22, -0x1, UPT ;  /* 0xffffffff1600788c */ /* 0x000fe2000bf05270 */
[----:B------:R-:W-:Y:S01]  /*76c0*/  FMUL.FTZ R48, R46, c[0x0][0x2dc] ;  /* 0x0000b7002e307a20 */ /* 0x000fe20000410000 */
[----:B------:R-:W-:Y:S01]  /*76d0*/  ULDC.64 UR8, c[0x0][0x3a0] ;  /* 0x0000e80000087ab9 */ /* 0x000fe20000000a00 */
[----:B------:R-:W-:-:S02]  /*76e0*/  FMUL.FTZ R19, R45, c[0x0][0x2dc] ;  /* 0x0000b7002d137a20 */ /* 0x000fc40000410000 */
[----:B------:R-:W-:Y:S01]  /*76f0*/  FMUL.FTZ R84, R84, c[0x0][0x2e0] ;  /* 0x0000b80054547a20 */ /* 0x000fe20000410000 */
[----:B------:R-:W-:Y:S01]  /*7700*/  PLOP3.LUT P0, PT, PT, PT, UP0, 0x80, 0x0 ;  /* 0x000000000000781c */ /* 0x000fe20003f0f008 */
[----:B------:R-:W-:Y:S02]  /*7710*/  FMUL.FTZ R46, R85, c[0x0][0x2e0] ;  /* 0x0000b800552e7a20 */ /* 0x000fe40000410000 */
[----:B------:R-:W-:Y:S02]  /*7720*/  FMUL.FTZ R133, R42, c[0x0][0x2dc] ;  /* 0x0000b7002a857a20 */ /* 0x000fe40000410000 */
[----:B------:R-:W-:Y:S01]  /*7730*/  FMUL.FTZ R86, R86, c[0x0][0x2e0] ;  /* 0x0000b80056567a20 */ /* 0x000fe20000410000 */
[----:B------:R-:W-:Y:S01]  /*7740*/  F2FP.BF16.PACK_AB R46, R46, R84 ;  /* 0x000000542e2e723e */ /* 0x000fe200000010ff */
[----:B------:R-:W-:Y:S01]  /*7750*/  BAR.SYNC.DEFER_BLOCKING 0x0 ;  /* 0x0000000000007b1d */ /* 0x000fe20000010000 */
[----:B------:R-:W-:Y:S01]  /*7760*/  FMUL.FTZ R45, R87, c[0x0][0x2e0] ;  /* 0x0000b800572d7a20 */ /* 0x000fe20000410000 */
[----:B------:R-:W-:Y:S01]  /*7770*/  @UP0 UIADD3 UR6, UR19, UR22, URZ ;  /* 0x0000001613060290 */ /* 0x000fe2000fffe03f */
[----:B------:R-:W-:-:S02]  /*7780*/  FMUL.FTZ R23, R41, c[0x0][0x2dc] ;  /* 0x0000b70029177a20 */ /* 0x000fc40000410000 */
[----:B------:R-:W-:Y:S01]  /*7790*/  FMUL.FTZ R21, R49, c[0x0][0x2dc] ;  /* 0x0000b70031157a20 */ /* 0x000fe20000410000 */
[----:B------:R-:W-:Y:S01]  /*77a0*/  F2FP.BF16.PACK_AB R45, R45, R86 ;  /* 0x000000562d2d723e */ /* 0x000fe200000010ff */
[----:B------:R-:W-:Y:S01]  /*77b0*/  FMUL.FTZ R96, R96, c[0x0][0x2e0] ;  /* 0x0000b80060607a20 */ /* 0x000fe20000410000 */
[----:B------:R-:W-:Y:S01]  /*77c0*/  @UP0 UIMAD.WIDE.U32 UR4, UR6, UR8, URZ ;  /* 0x00000008060402a5 */ /* 0x000fe2000f8e003f */
[----:B------:R-:W-:Y:S01]  /*77d0*/  FMUL.FTZ R42, R97, c[0x0][0x2e0] ;  /* 0x0000b800612a7a20 */ /* 0x000fe20000410000 */
[----:B------:R-:W-:Y:S01]  /*77e0*/  F2FP.BF16.PACK_AB R21, R21, R132 ;  /* 0x000000841515723e */ /* 0x000fe200000010ff */
[----:B------:R-:W-:Y:S01]  /*77f0*/  FMUL.FTZ R49, R44, c[0x0][0x2dc] ;  /* 0x0000b7002c317a20 */ /* 0x000fe20000410000 */
[----:B------:R-:W-:Y:S01]  /*7800*/  @UP0 UIMAD UR12, UR6, UR9, UR5 ;  /* 0x00000009060c02a4 */ /* 0x000fe2000f8e0205 */
[----:B------:R-:W-:Y:S01]  /*7810*/  FMUL.FTZ R98, R98, c[0x0][0x2e0] ;  /* 0x0000b80062627a20 */ /* 0x000fe20000410000 */
[----:B------:R-:W-:Y:S01]  /*7820*/  F2FP.BF16.PACK_AB R42, R42, R96 ;  /* 0x000000602a2a723e */ /* 0x000fe200000010ff */
[----:B------:R-:W-:Y:S01]  /*7830*/  FMUL.FTZ R41, R99, c[0x0][0x2e0] ;  /* 0x0000b80063297a20 */ /* 0x000fe20000410000 */
[----:B------:R-:W-:Y:S01]  /*7840*/  F2FP.BF16.PACK_AB R19, R19, R49 ;  /* 0x000000311313723e */ /* 0x000fe200000010ff */
[----:B------:R-:W-:Y:S01]  /*7850*/  FMUL.FTZ R22, R43, c[0x0][0x2dc] ;  /* 0x0000b7002b167a20 */ /* 0x000fe20000410000 */
[----:B------:R-:W-:Y:S01]  /*7860*/  @UP0 UMOV UR11, UR4 ;  /* 0x00000004000b0c82 */ /* 0x000fe20008000000 */
[----:B------:R-:W-:Y:S01]  /*7870*/  FMUL.FTZ R88, R88, c[0x0][0x2e0] ;  /* 0x0000b80058587a20 */ /* 0x000fe20000410000 */
[----:B------:R-:W-:Y:S01]  /*7880*/  F2FP.BF16.PACK_AB R41, R41, R98 ;  /* 0x000000622929723e */ /* 0x000fe200000010ff */
[----:B------:R-:W-:Y:S01]  /*7890*/  FMUL.FTZ R44, R89, c[0x0][0x2e0] ;  /* 0x0000b800592c7a20 */ /* 0x000fe20000410000 */
[----:B------:R-:W-:Y:S01]  /*78a0*/  F2FP.BF16.PACK_AB R22, R22, R133 ;  /* 0x000000851616723e */ /* 0x000fe200000010ff */
[----:B------:R-:W-:-:S02]  /*78b0*/  FMUL.FTZ R134, R40, c[0x0][0x2dc] ;  /* 0x0000b70028867a20 */ /* 0x000fc40000410000 */
[----:B------:R-:W-:Y:S01]  /*78c0*/  FMUL.FTZ R90, R90, c[0x0][0x2e0] ;  /* 0x0000b8005a5a7a20 */ /* 0x000fe20000410000 */
[----:B------:R-:W-:Y:S01]  /*78d0*/  F2FP.BF16.PACK_AB R44, R44, R88 ;  /* 0x000000582c2c723e */ /* 0x000fe200000010ff */
[----:B------:R-:W-:Y:S01]  /*78e0*/  FMUL.FTZ R43, R91, c[0x0][0x2e0] ;  /* 0x0000b8005b2b7a20 */ /* 0x000fe20000410000 */
[----:B------:R-:W-:Y:S01]  /*78f0*/  F2FP.BF16.PACK_AB R23, R23, R134 ;  /* 0x000000861717723e */ /* 0x000fe200000010ff */
[----:B------:R-:W-:Y:S02]  /*7900*/  FMUL.FTZ R24, R39, c[0x0][0x2dc] ;  /* 0x0000b70027187a20 */ /* 0x000fe40000410000 */
[----:B------:R-:W-:Y:S01]  /*7910*/  FMUL.FTZ R92, R92, c[0x0][0x2e0] ;  /* 0x0000b8005c5c7a20 */ /* 0x000fe20000410000 */
[----:B------:R-:W-:Y:S01]  /*7920*/  F2FP.BF16.PACK_AB R43, R43, R90 ;  /* 0x0000005a2b2b723e */ /* 0x000fe200000010ff */
[----:B------:R-:W-:Y:S02]  /*7930*/  FMUL.FTZ R40, R93, c[0x0][0x2e0] ;  /* 0x0000b8005d287a20 */ /* 0x000fe40000410000 */
        /* <DEDUP_REMOVED lines=108> */
[----:B------:R-:W-:-:S04]  /*8000*/  F2FP.BF16.PACK_AB R3, R3, R76 ;  /* 0x0000004c0303723e */ /* 0x000fc800000010ff */
[----:B------:R-:W-:Y:S01]  /*8010*/  F2FP.BF16.PACK_AB R0, R0, R78 ;  /* 0x0000004e0000723e */ /* 0x000fe200000010ff */
        /* <DEDUP_REMOVED lines=53> */
[----:B------:R-:W-:-:S03]  /*8370*/  UIMAD UR7, UR19, UR7, UR8 ;  /* 0x00000007130772a4 */ /* 0x000fc6000f8e0208 */
[----:B------:R-:W-:Y:S02]  /*8380*/  ULDC.64 UR8, c[0x0][0x388] ;  /* 0x0000e20000087ab9 */ /* 0x000fe40000000a00 */
[----:B------:R-:W-:Y:S02]  /*8390*/  UIADD3 UR5, UR5, UR7, URZ ;  /* 0x0000000705057290 */ /* 0x000fe4000fffe03f */
[----:B------:R-:W-:Y:S02]  /*83a0*/  UIMAD UR6, UR61, UR8, URZ ;  /* 0x000000083d0672a4 */ /* 0x000fe4000f8e023f */
[----:B------:R-:W-:Y:S02]  /*83b0*/  UIMAD.WIDE.U32 UR4, UR30, UR8, UR4 ;  /* 0x000000081e0472a5 */ /* 0x000fe4000f8e0004 */
[----:B------:R-:W-:-:S04]  /*83c0*/  UIMAD UR6, UR30, UR9, UR6 ;  /* 0x000000091e0672a4 */ /* 0x000fc8000f8e0206 */
[----:B------:R-:W-:Y:S02]  /*83d0*/  UIADD3 UR12, UR5, UR6, URZ ;  /* 0x00000006050c7290 */ /* 0x000fe4000fffe03f */
[----:B------:R-:W-:Y:S02]  /*83e0*/  UMOV UR11, UR4 ;  /* 0x00000004000b7c82 */ /* 0x000fe40008000000 */
.L_x_261:
        /* <DEDUP_REMOVED lines=18> */
.L_x_262:
[----:B-1----:R-:W2:Y:S01]  /*8510*/  LDL.64 R4, [R1+0x38] ;  /* 0x0000380001047983 */ /* 0x002ea20000100a00 */
[----:B-----5:R-:W-:Y:S01]  /*8520*/  IMAD.SHL.U32 R0, R148, 0x2, RZ ;  /* 0x0000000294007824 */ /* 0x020fe200078e00ff */
[----:B------:R-:W-:Y:S01]  /*8530*/  USHF.L.U32 UR4, UR18, 0x7, URZ ;  /* 0x0000000712047899 */ /* 0x000fe2000800063f */
[----:B------:R-:W-:Y:S01]  /*8540*/  IMAD.U32 R8, RZ, RZ, UR36 ;  /* 0x00000024ff087e24 */ /* 0x000fe2000f8e00ff */
[----:B------:R-:W-:Y:S01]  /*8550*/  BAR.SYNC.DEFER_BLOCKING 0x0 ;  /* 0x0000000000007b1d */ /* 0x000fe20000010000 */
[----:B------:R-:W-:Y:S02]  /*8560*/  UIMAD UR17, UR18, -0x80, UR17 ;  /* 0xffffff80121178a4 */ /* 0x000fe4000f8e0211 */
[----:B------:R-:W-:Y:S01]  /*8570*/  USHF.R.S32.HI UR8, URZ, 0x1f, UR4 ;  /* 0x0000001f3f087899 */ /* 0x000fe20008011404 */
[----:B------:R-:W-:-:S02]  /*8580*/  IMAD.U32 R25, RZ, RZ, UR4 ;  /* 0x00000004ff197e24 */ /* 0x000fc4000f8e00ff */
[----:B------:R-:W1:Y:S01]  /*8590*/  S2R R27, SR_TID.X ;  /* 0x00000000001b7919 */ /* 0x000e620000002100 */
[----:B------:R-:W-:Y:S01]  /*85a0*/  ULDC.64 UR6, c[0x0][0x3a0] ;  /* 0x0000e80000067ab9 */ /* 0x000fe20000000a00 */
[----:B------:R-:W-:Y:S01]  /*85b0*/  BSSY B0, `(.L_x_263) ;  /* 0x000002c000007945 */ /* 0x000fe20003800000 */
[----:B------:R-:W-:Y:S01]  /*85c0*/  UIMAD UR5, UR8, UR6, URZ ;  /* 0x00000006080572a4 */ /* 0x000fe2000f8e023f */
[----:B------:R-:W3:Y:S03]  /*85d0*/  S2R R64, SR_TID.X ;  /* 0x0000000000407919 */ /* 0x000ee60000002100 */
[----:B------:R-:W-:-:S03]  /*85e0*/  UIMAD UR5, UR4, UR7, UR5 ;  /* 0x00000007040572a4 */ /* 0x000fc6000f8e0205 */
[----:B------:R-:W-:-:S03]  /*85f0*/  ULDC.64 UR6, c[0x0][0x3b8] ;  /* 0x0000ee0000067ab9 */ /* 0x000fc60000000a00 */
[----:B------:R-:W-:Y:S01]  /*8600*/  IMAD.U32 R3, RZ, RZ, UR5 ;  /* 0x00000005ff037e24 */ /* 0x000fe2000f8e00ff */
[----:B------:R-:W-:Y:S01]  /*8610*/  UIMAD UR5, UR60, UR6, URZ ;  /* 0x000000063c0572a4 */ /* 0x000fe2000f8e023f */
[----:B------:R4:W2:Y:S03]  /*8620*/  LDS.128 R36, [R0+0xa000] ;  /* 0x00a0000000247984 */ /* 0x0008a60000000c00 */
[----:B------:R-:W-:Y:S01]  /*8630*/  UIMAD UR5, UR36, UR7, UR5 ;  /* 0x00000007240572a4 */ /* 0x000fe2000f8e0205 */
[----:B------:R4:W2:Y:S01]  /*8640*/  LDS.128 R32, [R0+0xc000] ;  /* 0x00c0000000207984 */ /* 0x0008a20000000c00 */
[----:B-1----:R-:W-:-:S03]  /*8650*/  SHF.R.S32.HI R27, RZ, 0x1f, R27 ;  /* 0x0000001fff1b7819 */ /* 0x002fc6000001141b */
[----:B------:R4:W1:Y:S01]  /*8660*/  LDS.128 R28, [R0+0xe000] ;  /* 0x00e00000001c7984 */ /* 0x0008620000000c00 */
[----:B---3--:R-:W-:-:S03]  /*8670*/  LEA.HI R27, R27, R64, RZ, 0x2 ;  /* 0x000000401b1b7211 */ /* 0x008fc600078f10ff */
[----:B------:R4:W3:Y:S01]  /*8680*/  LDS.128 R48, [R0+0xf000] ;  /* 0x00f0000000307984 */ /* 0x0008e20000000c00 */
[----:B------:R-:W-:-:S03]  /*8690*/  SHF.R.S32.HI R27, RZ, 0x2, R27 ;  /* 0x00000002ff1b7819 */ /* 0x000fc6000001141b */
[----:B------:R4:W1:Y:S01]  /*86a0*/  LDS.128 R60, [R0+0x10000] ;  /* 0x01000000003c7984 */ /* 0x0008620000000c00 */
[----:B------:R-:W-:-:S03]  /*86b0*/  ISETP.GE.AND P2, PT, R27, UR17, PT ;  /* 0x000000111b007c0c */ /* 0x000fc6000bf46270 */
[----:B------:R4:W1:Y:S01]  /*86c0*/  LDS.128 R44, [R0+0x11000] ;  /* 0x01100000002c7984 */ /* 0x0008620000000c00 */
[----:B------:R-:W-:-:S03]  /*86d0*/  SHF.R.S32.HI R26, RZ, 0x1f, R27 ;  /* 0x0000001fff1a7819 */ /* 0x000fc6000001141b */
[----:B------:R4:W1:Y:S04]  /*86e0*/  LDS.128 R56, [R0+0x12000] ;  /* 0x0120000000387984 */ /* 0x0008680000000c00 */
[----:B------:R4:W1:Y:S04]  /*86f0*/  LDS.128 R40, [R0+0x13000] ;  /* 0x0130000000287984 */ /* 0x0008680000000c00 */
[----:B------:R4:W1:Y:S01]  /*8700*/  LDS.128 R52, [R0+0x14000] ;  /* 0x0140000000347984 */ /* 0x0008620000000c00 */
[--C-:B--2---:R-:W-:Y:S01]  /*8710*/  SHF.R.S32.HI R7, RZ, 0x1f, R4.reuse ;  /* 0x0000001fff077819 */ /* 0x104fe20000011404 */
[----:B------:R-:W-:-:S04]  /*8720*/  IMAD.MOV.U32 R6, RZ, RZ, R4 ;  /* 0x000000ffff067224 */ /* 0x000fc800078e0004 */
[----:B------:R-:W-:-:S05]  /*8730*/  IMAD.WIDE.U32 R4, R25, c[0x0][0x3a0], R6 ;  /* 0x0000e80019047a25 */ /* 0x000fca00078e0006 */
[----:B------:R-:W-:-:S04]  /*8740*/  IADD3 R4, P0, R4, UR11, RZ ;  /* 0x0000000b04047c10 */ /* 0x000fc8000ff1e0ff */
[----:B------:R-:W-:-:S05]  /*8750*/  IADD3.X R5, R5, UR12, R3, P0, !PT ;  /* 0x0000000c05057c10 */ /* 0x000fca00087fe403 */
[----:B------:R-:W-:-:S05]  /*8760*/  IMAD.WIDE.U32 R8, R8, c[0x0][0x3b8], R4 ;  /* 0x0000ee0008087a25 */ /* 0x000fca00078e0004 */
[----:B------:R-:W-:Y:S01]  /*8770*/  IADD3 R24, R9, UR5, RZ ;  /* 0x0000000509187c10 */ /* 0x000fe2000fffe0ff */
[----:B------:R-:W-:Y:S05]  /*8780*/  @P2 BRA `(.L_x_264) ;  /* 0x000000e000002947 */ /* 0x000fea0003800000 */
[----:B-1-34-:R-:W1:Y:S01]  /*8790*/  LDS.128 R20, [R0+0xb000] ;  /* 0x00b0000000147984 */ /* 0x01ae620000000c00 */
[----:B------:R-:W-:Y:S02]  /*87a0*/  MOV R4, R8 ;  /* 0x0000000800047202 */ /* 0x000fe40000000f00 */
[----:B------:R-:W-:Y:S01]  /*87b0*/  MOV R5, R24 ;  /* 0x0000001800057202 */ /* 0x000fe20000000f00 */
[----:B------:R-:W2:Y:S04]  /*87c0*/  LDS.128 R16, [R0+0x9000] ;  /* 0x0090000000107984 */ /* 0x000ea80000000c00 */
[----:B------:R3:W4:Y:S01]  /*87d0*/  LDS.128 R12, [R0+0xd000] ;  /* 0x00d00000000c7984 */ /* 0x0007220000000c00 */
[----:B------:R-:W-:-:S05]  /*87e0*/  IMAD.WIDE.U32 R10, R27, c[0x0][0x3a0], R4 ;  /* 0x0000e8001b0a7a25 */ /* 0x000fca00078e0004 */
[----:B------:R-:W-:Y:S01]  /*87f0*/  LEA R4, P0, R10, c[0x0][0x340], 0x1 ;  /* 0x0000d0000a047a11 */ /* 0x000fe200078008ff */
[----:B---3--:R-:W-:-:S04]  /*8800*/  IMAD R0, R26, c[0x0][0x3a0], RZ ;  /* 0x0000e8001a007a24 */ /* 0x008fc800078e02ff */
[----:B------:R-:W-:-:S05]  /*8810*/  IMAD R0, R27, c[0x0][0x3a4], R0 ;  /* 0x0000e9001b007a24 */ /* 0x000fca00078e0200 */
[----:B------:R-:W-:-:S04]  /*8820*/  IADD3 R0, R11, R0, RZ ;  /* 0x000000000b007210 */ /* 0x000fc80007ffe0ff */
[----:B------:R-:W-:-:S05]  /*8830*/  LEA.HI.X R5, R10, c[0x0][0x344], R0, 0x1, P0 ;  /* 0x0000d1000a057a11 */ /* 0x000fca00000f0c00 */
[----:B-1----:R1:W-:Y:S04]  /*8840*/  STG.E.128 [R4.64+0x40], R20 ;  /* 0x0000401404007986 */ /* 0x0023e8000c101d0e */
[----:B--2---:R1:W-:Y:S04]  /*8850*/  STG.E.128 [R4.64], R16 ;  /* 0x0000001004007986 */ /* 0x0043e8000c101d0e */
[----:B----4-:R1:W-:Y:S02]  /*8860*/  STG.E.128 [R4.64+0x80], R12 ;  /* 0x0000800c04007986 */ /* 0x0103e4000c101d0e */
.L_x_264:
[----:B-1-34-:R-:W-:Y:S05]  /*8870*/  BSYNC B0 ;  /* 0x0000000000007941 */ /* 0x01afea0003800000 */
.L_x_263:
[----:B------:R-:W-:Y:S01]  /*8880*/  IADD3 R0, R27, 0x40, RZ ;  /* 0x000000401b007810 */ /* 0x000fe20007ffe0ff */
        /* <DEDUP_REMOVED lines=16> */
.L_x_266:
[----:B------:R-:W-:Y:S05]  /*8990*/  BSYNC B0 ;  /* 0x0000000000007941 */ /* 0x000fea0003800000 */
.L_x_265:
        /* <DEDUP_REMOVED lines=23> */
[----:B------:R1:W-:Y:S04]  /*8b10*/  STG.E.128 [R4.64], R48 ;  /* 0x0000003004007986 */ /* 0x0003e8000c101d0e */
[----:B------:R1:W-:Y:S04]  /*8b20*/  STG.E.128 [R4.64+0x40], R44 ;  /* 0x0000402c04007986 */ /* 0x0003e8000c101d0e */
[----:B------:R1:W-:Y:S02]  /*8b30*/  STG.E.128 [R4.64+0x80], R40 ;  /* 0x0000802804007986 */ /* 0x0003e4000c101d0e */
.L_x_268:
[----:B------:R-:W-:Y:S05]  /*8b40*/  BSYNC B0 ;  /* 0x0000000000007941 */ /* 0x000fea0003800000 */
.L_x_267:
        /* <DEDUP_REMOVED lines=14> */
.L_x_257:
[----:B--2---:R-:W-:Y:S02]  /*8c30*/  UISETP.NE.AND UP0, UPT, UR22, -0x1, UPT ;  /* 0xffffffff1600788c */ /* 0x004fe4000bf05270 */
        /* <DEDUP_REMOVED lines=19> */
.L_x_270:
        /* <DEDUP_REMOVED lines=18> */
.L_x_271:
[----:B------:R-:W2:Y:S01]  /*8e90*/  LDL.64 R14, [R1+0x38] ;  /* 0x00003800010e7983 */ /* 0x000ea20000100a00 */
[----:B------:R-:W-:Y:S01]  /*8ea0*/  USHF.L.U32 UR4, UR18, 0x7, URZ ;  /* 0x0000000712047899 */ /* 0x000fe2000800063f */
[----:B------:R-:W-:Y:S01]  /*8eb0*/  BSSY B0, `(.L_x_272) ;  /* 0x0000024000007945 */ /* 0x000fe20003800000 */
[----:B------:R-:W-:Y:S01]  /*8ec0*/  ULDC.64 UR6, c[0x0][0x3a0] ;  /* 0x0000e80000067ab9 */ /* 0x000fe20000000a00 */
[----:B------:R-:W1:Y:S01]  /*8ed0*/  S2R R12, SR_TID.X ;  /* 0x00000000000c7919 */ /* 0x000e620000002100 */
[----:B------:R-:W-:Y:S02]  /*8ee0*/  USHF.R.S32.HI UR8, URZ, 0x1f, UR4 ;  /* 0x0000001f3f087899 */ /* 0x000fe40008011404 */
[----:B------:R-:W-:Y:S01]  /*8ef0*/  IMAD.U32 R10, RZ, RZ, UR4 ;  /* 0x00000004ff0a7e24 */ /* 0x000fe2000f8e00ff */
[----:B------:R-:W3:Y:S01]  /*8f00*/  S2R R13, SR_TID.X ;  /* 0x00000000000d7919 */ /* 0x000ee20000002100 */
[----:B------:R-:W-:-:S02]  /*8f10*/  UIMAD UR5, UR8, UR6, URZ ;  /* 0x00000006080572a4 */ /* 0x000fc4000f8e023f */
[----:B------:R-:W-:Y:S02]  /*8f20*/  UIMAD UR17, UR18, -0x80, UR17 ;  /* 0xffffff80121178a4 */ /* 0x000fe4000f8e0211 */
[----:B------:R-:W-:-:S03]  /*8f30*/  UIMAD UR5, UR4, UR7, UR5 ;  /* 0x00000007040572a4 */ /* 0x000fc6000f8e0205 */
[----:B------:R-:W-:-:S03]  /*8f40*/  ULDC.64 UR6, c[0x0][0x3b8] ;  /* 0x0000ee0000067ab9 */ /* 0x000fc60000000a00 */
[----:B------:R-:W-:Y:S01]  /*8f50*/  IMAD.U32 R0, RZ, RZ, UR5 ;  /* 0x00000005ff007e24 */ /* 0x000fe2000f8e00ff */
[----:B------:R-:W-:-:S04]  /*8f60*/  UIMAD UR5, UR58, UR6, URZ ;  /* 0x000000063a0572a4 */ /* 0x000fc8000f8e023f */
[----:B------:R-:W-:Y:S01]  /*8f70*/  UIMAD UR5, UR36, UR7, UR5 ;  /* 0x00000007240572a4 */ /* 0x000fe2000f8e0205 */
[----:B-1----:R-:W-:-:S04]  /*8f80*/  SHF.R.S32.HI R12, RZ, 0x1f, R12 ;  /* 0x0000001fff0c7819 */ /* 0x002fc8000001140c */
[----:B---3--:R-:W-:-:S04]  /*8f90*/  LEA.HI R12, R12, R13, RZ, 0x2 ;  /* 0x0000000d0c0c7211 */ /* 0x008fc800078f10ff */
[----:B------:R-:W-:-:S04]  /*8fa0*/  SHF.R.S32.HI R12, RZ, 0x2, R12 ;  /* 0x00000002ff0c7819 */ /* 0x000fc8000001140c */
[----:B------:R-:W-:Y:S02]  /*8fb0*/  ISETP.GE.AND P2, PT, R12, UR17, PT ;  /* 0x000000110c007c0c */ /* 0x000fe4000bf46270 */
[----:B------:R-:W-:Y:S01]  /*8fc0*/  SHF.R.S32.HI R11, RZ, 0x1f, R12 ;  /* 0x0000001fff0b7819 */ /* 0x000fe2000001140c */
[----:B--2---:R-:W-:-:S05]  /*8fd0*/  IMAD.WIDE.U32 R4, R10, c[0x0][0x3a0], R14 ;  /* 0x0000e8000a047a25 */ /* 0x004fca00078e000e */
[----:B------:R-:W-:-:S04]  /*8fe0*/  IADD3 R6, P0, R4, UR11, RZ ;  /* 0x0000000b04067c10 */ /* 0x000fc8000ff1e0ff */
[----:B------:R-:W-:Y:S01]  /*8ff0*/  IADD3.X R7, R5, UR12, R0, P0, !PT ;  /* 0x0000000c05077c10 */ /* 0x000fe200087fe400 */
[----:B------:R-:W-:-:S04]  /*9000*/  IMAD.U32 R0, RZ, RZ, UR36 ;  /* 0x00000024ff007e24 */ /* 0x000fc8000f8e00ff */
        /* <DEDUP_REMOVED lines=14> */
.L_x_273:
[----:B------:R-:W-:Y:S05]  /*90f0*/  BSYNC B0 ;  /* 0x0000000000007941 */ /* 0x000fea0003800000 */
.L_x_272:
        /* <DEDUP_REMOVED lines=16> */
.L_x_275:
[----:B------:R-:W-:Y:S05]  /*9200*/  BSYNC B0 ;  /* 0x0000000000007941 */ /* 0x000fea0003800000 */
.L_x_274:
        /* <DEDUP_REMOVED lines=26> */
.L_x_277:
[----:B------:R-:W-:Y:S05]  /*93b0*/  BSYNC B0 ;  /* 0x0000000000007941 */ /* 0x000fea0003800000 */
.L_x_276:
        /* <DEDUP_REMOVED lines=13> */
.L_x_269:
[----:B------:R-:W-:Y:S05]  /*9490*/  BSYNC B1 ;  /* 0x0000000000017941 */ /* 0x000fea0003800000 */
.L_x_252:
        /* <DEDUP_REMOVED lines=11> */
.L_x_278:
[----:B------:R-:W-:Y:S05]  /*9550*/  EXIT ;  /* 0x000000000000794d */ /* 0x000fea0003800000 */
.L_x_280:
        /* <DEDUP_REMOVED lines=10> */
.L_x_1282:


//--------------------- .text._ZN5flash44flash_bwd_dq_dk_dv_loop_seqk_parallel_kernelI23Flash_bwd_kernel_traitsILi96ELi64ELi128ELi8ELi2ELi4ELi4ELb1ELb0EN7cutlass10bfloat16_tE19Flash_kernel_traitsILi96ELi64ELi128ELi8ES3_EELb0ELb0ELb0ELb0ELb0ELb1ELb1EEEvNS_16Flash_bwd_paramsE --------------------------
	.section	.text._ZN5flash44flash_bwd_dq_dk_dv_loop_seqk_parallel_kernelI23Flash_bwd_kernel_traitsILi96ELi64ELi128ELi8ELi2ELi4ELi4ELb1ELb0EN7cutlass10bfloat16_tE19Flash_kernel_traitsILi96ELi64ELi128ELi8ES3_EELb0ELb0ELb0ELb0ELb0ELb1ELb1EEEvNS_16Flash_bwd_paramsE,"ax",@progbits
	.sectioninfo	@"SHI_REGISTERS=255"
	.align	128
        .global         _ZN5flash44flash_bwd_dq_dk_dv_loop_seqk_parallel_kernelI23Flash_bwd_kernel_traitsILi96ELi64ELi128ELi8ELi2ELi4ELi4ELb1ELb0EN7cutlass10bfloat16_tE19Flash_kernel_traitsILi96ELi64ELi128ELi8ES3_EELb0ELb0ELb0ELb0ELb0ELb1ELb1EEEvNS_16Flash_bwd_paramsE
        .type           _ZN5flash44flash_bwd_dq_dk_dv_loop_seqk_parallel_kernelI23Flash_bwd_kernel_traitsILi96ELi64ELi128ELi8ELi2ELi4ELi4ELb1ELb0EN7cutlass10bfloat16_tE19Flash_kernel_traitsILi96ELi64ELi128ELi8ES3_EELb0ELb0ELb0ELb0ELb0ELb1ELb1EEEvNS_16Flash_bwd_paramsE,@function
        .size           _ZN5flash44flash_bwd_dq_dk_dv_loop_seqk_parallel_kernelI23Flash_bwd_kernel_traitsILi96ELi64ELi128ELi8ELi2ELi4ELi4ELb1ELb0EN7cutlass10bfloat16_tE19Flash_kernel_traitsILi96ELi64ELi128ELi8ES3_EELb0ELb0ELb0ELb0ELb0ELb1ELb1EEEvNS_16Flash_bwd_paramsE,(.L_x_1283 - _ZN5flash44flash_bwd_dq_dk_dv_loop_seqk_parallel_kernelI23Flash_bwd_kernel_traitsILi96ELi64ELi128ELi8ELi2ELi4ELi4ELb1ELb0EN7cutlass10bfloat16_tE19Flash_kernel_traitsILi96ELi64ELi128ELi8ES3_EELb0ELb0ELb0ELb0ELb0ELb1ELb1EEEvNS_16Flash_bwd_paramsE)
        .other          _ZN5flash44flash_bwd_dq_dk_dv_loop_seqk_parallel_kernelI23Flash_bwd_kernel_traitsILi96ELi64ELi128ELi8ELi2ELi4ELi4ELb1ELb0EN7cutlass10bfloat16_tE19Flash_kernel_traitsILi96ELi64ELi128ELi8ES3_EELb0ELb0ELb0ELb0ELb0ELb1ELb1EEEvNS_16Flash_bwd_paramsE,@"STO_CUDA_ENTRY STV_DEFAULT"
_ZN5flash44flash_bwd_dq_dk_dv_loop_seqk_parallel_kernelI23Flash_bwd_kernel_traitsILi96ELi64ELi128ELi8ELi2ELi4ELi4ELb1ELb0EN7cutlass10bfloat16_tE19Flash_kernel_traitsILi96ELi64ELi128ELi8ES3_EELb0ELb0ELb0ELb0ELb0ELb1ELb1EEEvNS_16Flash_bwd_paramsE:
.text._ZN5flash44flash_bwd_dq_dk_dv_loop_seqk_parallel_kernelI23Flash_bwd_kernel_traitsILi96ELi64ELi128ELi8ELi2ELi4ELi4ELb1ELb0EN7cutlass10bfloat16_tE19Flash_kernel_traitsILi96ELi64ELi128ELi8ES3_EELb0ELb0ELb0ELb0ELb0ELb1ELb1EEEvNS_16Flash_bwd_paramsE:
        /* <DEDUP_REMOVED lines=35> */
[----:B------:R-:W-:Y:S01]  /*0230*/  LOP3.LUT R0, R5, 0xffffffe0, RZ, 0xc0, !PT ;  /* 0xffffffe005007812 */ /* 0x000fe200078ec0ff */
[----:B---3--:R-:W-:Y:S01]  /*0240*/  UIMAD UR47, UR38, UR46, URZ ;  /* 0x0000002e262f72a4 */ /* 0x008fe2000f8e023f */
[----:B------:R-:W-:Y:S01]  /*0250*/  SHF.R.S32.HI R4, RZ, 0x4, R11 ;  /* 0x00000004ff047819 */ /* 0x000fe2000001140b */
[----:B------:R-:W-:Y:S01]  /*0260*/  UIMAD UR46, UR46, UR12, URZ ;  /* 0x0000000c2e2e72a4 */ /* 0x000fe2000f8e023f */
[----:B------:R-:W-:Y:S01]  /*0270*/  LEA.HI R10, R19, R20, RZ, 0x2 ;  /* 0x00000014130a7211 */ /* 0x000fe200078f10ff */
[----:B------:R-:W-:Y:S01]  /*0280*/  IMAD.IADD R0, R20, 0x1, -R0 ;  /* 0x0000000114007824 */ /* 0x000fe200078e0a00 */
[----:B------:R-:W-:Y:S01]  /*0290*/  LEA.HI R2, R11, R4, RZ, 0x1 ;  /* 0x000000040b027211 */ /* 0x000fe200078f08ff */
[----:B------:R-:W-:Y:S01]  /*02a0*/  UIMAD UR55, UR8, UR6, UR55 ;  /* 0x00000006083772a4 */ /* 0x000fe2000f8e0237 */
[----:B------:R-:W-:Y:S01]  /*02b0*/  LEA.HI R16, R19, R20, RZ, 0x3 ;  /* 0x0000001413107211 */ /* 0x000fe200078f18ff */
[----:B------:R-:W-:Y:S01]  /*02c0*/  UIMAD UR52, UR7, UR31, URZ ;  /* 0x0000001f073472a4 */ /* 0x000fe2000f8e023f */
[----:B------:R-:W-:Y:S01]  /*02d0*/  LOP3.LUT R2, R2, 0xfffffffe, RZ, 0xc0, !PT ;  /* 0xfffffffe02027812 */ /* 0x000fe200078ec0ff */
[----:B------:R-:W-:Y:S01]  /*02e0*/  UIMAD UR6, UR31, UR11, UR38 ;  /* 0x0000000b1f0672a4 */ /* 0x000fe2000f8e0226 */
[----:B------:R-:W-:Y:S01]  /*02f0*/  SHF.R.S32.HI R3, RZ, 0x1f, R0 ;  /* 0x0000001fff037819 */ /* 0x000fe20000011400 */
[----:B------:R-:W-:Y:S01]  /*0300*/  @!UP5 UIMAD UR7, UR31, UR13, UR38 ;  /* 0x0000000d1f07d2a4 */ /* 0x000fe2000f8e0226 */
[----:B------:R-:W-:Y:S01]  /*0310*/  SHF.R.S32.HI R15, RZ, 0x2, R10 ;  /* 0x00000002ff0f7819 */ /* 0x000fe2000001140a */
[----:B------:R-:W-:Y:S01]  /*0320*/  IMAD.IADD R14, R4, 0x1, -R2 ;  /* 0x00000001040e7824 */ /* 0x000fe200078e0a02 */
[----:B------:R-:W-:Y:S01]  /*0330*/  LEA.HI R22, R3, R0, RZ, 0x2 ;  /* 0x0000000003167211 */ /* 0x000fe200078f10ff */
[----:B------:R-:W-:Y:S01]  /*0340*/  USHF.L.U32 UR41, UR46, 0x6, URZ ;  /* 0x000000062e297899 */ /* 0x000fe2000800063f */
[--C-:B------:R-:W-:Y:S01]  /*0350*/  SHF.R.S32.HI R0, RZ, 0x5, R5.reuse ;  /* 0x00000005ff007819 */ /* 0x100fe20000011405 */
[----:B------:R-:W-:Y:S01]  /*0360*/  ULDC UR49, c[0x0][0x214] ;  /* 0x0000850000317ab9 */ /* 0x000fe20000000800 */
[----:B------:R-:W-:Y:S01]  /*0370*/  SHF.R.S32.HI R8, RZ, 0x3, R16 ;  /* 0x00000003ff087819 */ /* 0x000fe20000011410 */
[----:B------:R-:W-:Y:S01]  /*0380*/  ULDC UR56, c[0x0][0x1c8] ;  /* 0x0000720000387ab9 */ /* 0x000fe20000000800 */
[----:B------:R-:W-:Y:S01]  /*0390*/  SHF.R.S32.HI R2, RZ, 0x1f, R5 ;  /* 0x0000001fff027819 */ /* 0x000fe20000011405 */
[----:B------:R-:W-:Y:S01]  /*03a0*/  ULDC.U8 UR10, c[0x0][0x3d0] ;  /* 0x0000f400000a7ab9 */ /* 0x000fe20000000000 */
[----:B------:R-:W-:Y:S01]  /*03b0*/  LOP3.LUT R4, R16, 0xfffffff8, RZ, 0xc0, !PT ;  /* 0xfffffff810047812 */ /* 0x000fe200078ec0ff */
[----:B------:R-:W-:Y:S01]  /*03c0*/  ULDC UR50, c[0x0][0x224] ;  /* 0x0000890000327ab9 */ /* 0x000fe20000000800 */
[C---:B------:R-:W-:Y:S01]  /*03d0*/  LOP3.LUT R9, R10.reuse, 0xfffffffc, RZ, 0xc0, !PT ;  /* 0xfffffffc0a097812 */ /* 0x040fe200078ec0ff */
[----:B------:R-:W-:Y:S01]  /*03e0*/  @UP5 UIMAD UR54, UR31, UR49, URZ ;  /* 0x000000311f3652a4 */ /* 0x000fe2000f8e023f */
[----:B------:R-:W-:Y:S01]  /*03f0*/  LEA.HI R6, R10, R15, RZ, 0x1 ;  /* 0x0000000f0a067211 */ /* 0x000fe200078f08ff */
[----:B------:R-:W-:Y:S01]  /*0400*/  IMAD.IADD R7, R20, 0x1, -R4 ;  /* 0x0000000114077824 */ /* 0x000fe200078e0a04 */
[-C--:B------:R-:W-:Y:S01]  /*0410*/  LEA.HI R3, R5, R0.reuse, RZ, 0x1 ;  /* 0x0000000005037211 */ /* 0x080fe200078f08ff */
[----:B------:R-:W-:Y:S01]  /*0420*/  IMAD.SHL.U32 R5, R8, 0x40, RZ ;  /* 0x0000004008057824 */ /* 0x000fe200078e00ff */
[----:B------:R-:W-:Y:S01]  /*0430*/  LEA.HI R2, R2, R0, RZ, 0x2 ;  /* 0x0000000002027211 */ /* 0x000fe200078f10ff */
[----:B------:R-:W-:Y:S01]  /*0440*/  IMAD.IADD R18, R20, 0x1, -R9 ;  /* 0x0000000114127824 */ /* 0x000fe200078e0a09 */
[----:B------:R-:W-:Y:S01]  /*0450*/  LOP3.LUT R6, R6, 0x7fffffe, RZ, 0xc0, !PT ;  /* 0x07fffffe06067812 */ /* 0x000fe200078ec0ff */
[----:B------:R-:W-:Y:S01]  /*0460*/  ULDC.64 UR4, c[0x0][0x118] ;  /* 0x0000460000047ab9 */ /* 0x000fe20000000a00 */
[----:B------:R-:W-:Y:S01]  /*0470*/  LOP3.LUT R4, R3, 0xfffffffe, RZ, 0xc0, !PT ;  /* 0xfffffffe03047812 */ /* 0x000fe200078ec0ff */
[----:B------:R-:W-:Y:S01]  /*0480*/  IMAD.SHL.U32 R24, R18, 0x8, RZ ;  /* 0x0000000812187824 */ /* 0x000fe200078e00ff */
[----:B------:R-:W-:Y:S01]  /*0490*/  LOP3.LUT R3, R2, 0xfffffffc, RZ, 0xc0, !PT ;  /* 0xfffffffc02037812 */ /* 0x000fe200078ec0ff */
[----:B------:R-:W-:Y:S01]  /*04a0*/  ULOP3.LUT UR56, UR38, UR56, URZ, 0x3c, !UPT ;  /* 0x0000003826387292 */ /* 0x000fe2000f8e3c3f */
[----:B------:R-:W-:Y:S01]  /*04b0*/  LOP3.LUT R2, R5, 0xc0, RZ, 0xc0, !PT ;  /* 0x000000c005027812 */ /* 0x000fe200078ec0ff */
[----:B------:R-:W-:Y:S01]  /*04c0*/  IMAD.IADD R5, R15, 0x1, -R6 ;  /* 0x000000010f057824 */ /* 0x000fe200078e0a06 */
[----:B------:R-:W-:Y:S01]  /*04d0*/  LEA.HI R8, R7, R7, RZ, 0x1 ;  /* 0x0000000707087211 */ /* 0x000fe200078f08ff */
[C---:B------:R-:W-:Y:S01]  /*04e0*/  IMAD.IADD R231, R0.reuse, 0x1, -R4 ;  /* 0x0000000100e77824 */ /* 0x040fe200078e0a04 */
[-C--:B------:R-:W-:Y:S01]  /*04f0*/  LEA.HI R13, R19, R20.reuse, RZ, 0x6 ;  /* 0x00000014130d7211 */ /* 0x080fe200078f30ff */
[C---:B------:R-:W-:Y:S01]  /*0500*/  IMAD.IADD R12, R0.reuse, 0x1, -R3 ;  /* 0x00000001000c7824 */ /* 0x040fe200078e0a03 */
[----:B------:R-:W-:Y:S01]  /*0510*/  SHF.R.U32.HI R3, RZ, 0x3, R2 ;  /* 0x00000003ff037819 */ /* 0x000fe20000011602 */
[----:B------:R-:W-:Y:S01]  /*0520*/  IMAD R4, R0, 0x8, R5 ;  /* 0x0000000800047824 */ /* 0x000fe200078e0205 */
[----:B------:R-:W-:Y:S01]  /*0530*/  LOP3.LUT R2, R2, 0x18, R24, 0xf8, !PT ;  /* 0x0000001802027812 */ /* 0x000fe200078ef818 */
[----:B------:R-:W-:Y:S01]  /*0540*/  STL [R1+0x40], R24 ;  /* 0x0000401801007387 */ /* 0x000fe20000100800 */
[----:B------:R-:W-:Y:S01]  /*0550*/  LOP3.LUT R0, R8, 0x3fffffe, RZ, 0xc0, !PT ;  /* 0x03fffffe08007812 */ /* 0x000fe200078ec0ff */
[----:B------:R-:W-:Y:S01]  /*0560*/  USHF.R.S32.HI UR61, URZ, 0x1f, UR38 ;  /* 0x0000001f3f3d7899 */ /* 0x000fe20008011426 */
[----:B------:R-:W-:Y:S01]  /*0570*/  SHF.R.S32.HI R13, RZ, 0x6, R13 ;  /* 0x00000006ff0d7819 */ /* 0x000fe2000001140d */
[----:B------:R-:W-:Y:S01]  /*0580*/  UISETP.NE.AND UP6, UPT, UR10, URZ, UPT ;  /* 0x0000003f0a00728c */ /* 0x000fe2000bfc5270 */
[----:B------:R-:W-:Y:S01]  /*0590*/  LOP3.LUT R3, R2, R3, RZ, 0x3c, !PT ;  /* 0x0000000302037212 */ /* 0x000fe200078e3cff */
[----:B------:R-:W-:Y:S01]  /*05a0*/  IMAD.IADD R2, R7, 0x1, -R0 ;  /* 0x0000000107027824 */ /* 0x000fe200078e0a00 */
[----:B------:R-:W-:Y:S01]  /*05b0*/  LEA.HI R9, R19, R20, RZ, 0x7 ;  /* 0x0000001413097211 */ /* 0x000fe200078f38ff */
[----:B------:R-:W-:Y:S01]  /*05c0*/  IMAD R0, R13, 0x4, R14 ;  /* 0x000000040d007824 */ /* 0x000fe200078e020e */
[----:B------:R-:W-:Y:S01]  /*05d0*/  USHF.R.S32.HI UR60, URZ, 0x1f, UR31 ;  /* 0x0000001f3f3c7899 */ /* 0x000fe2000801141f */
[----:B------:R-:W-:Y:S01]  /*05e0*/  IMAD.U32 R3, R4, 0x20, R3 ;  /* 0x0000002004037824 */ /* 0x000fe200078e0003 */
[----:B------:R-:W-:Y:S01]  /*05f0*/  USHF.R.S32.HI UR59, URZ, 0x1f, UR38 ;  /* 0x0000001f3f3b7899 */ /* 0x000fe20008011426 */
[----:B------:R-:W-:Y:S01]  /*0600*/  IMAD R21, R0, 0x8, R2 ;  /* 0x0000000800157824 */ /* 0x000fe200078e0202 */
[----:B------:R-:W-:Y:S01]  /*0610*/  LOP3.LUT R0, R11, 0xfffffff0, RZ, 0xc0, !PT ;  /* 0xfffffff00b007812 */ /* 0x000fe200078ec0ff */
[----:B------:R-:W-:Y:S01]  /*0620*/  USHF.R.S32.HI UR58, URZ, 0x1f, UR31 ;  /* 0x0000001f3f3a7899 */ /* 0x000fe2000801141f */
[----:B------:R-:W-:Y:S01]  /*0630*/  SHF.R.S32.HI R2, RZ, 0x1f, R10 ;  /* 0x0000001fff027819 */ /* 0x000fe2000001140a */
[----:B------:R1:W-:Y:S01]  /*0640*/  STL [R1+0x28], R3 ;  /* 0x0000280301007387 */ /* 0x0003e20000100800 */
[----:B------:R-:W-:Y:S01]  /*0650*/  USHF.R.S32.HI UR57, URZ, 0x1f, UR38 ;  /* 0x0000001f3f397899 */ /* 0x000fe20008011426 */
[----:B------:R-:W-:Y:S01]  /*0660*/  IMAD.IADD R0, R20, 0x1, -R0 ;  /* 0x0000000114007824 */ /* 0x000fe200078e0a00 */
[----:B------:R-:W-:Y:S01]  /*0670*/  LEA.HI R2, R2, R15, RZ, 0x3 ;  /* 0x0000000f02027211 */ /* 0x000fe200078f18ff */
[----:B------:R-:W-:Y:S01]  /*0680*/  IMAD.SHL.U32 R20, R20, 0x2, RZ ;  /* 0x0000000214147824 */ /* 0x000fe200078e00ff */
[----:B------:R-:W-:-:S02]  /*0690*/  UIMAD.WIDE.U32 UR42, UR36, UR44, URZ ;  /* 0x0000002c242a72a5 */ /* 0x000fc4000f8e003f */
[----:B------:R-:W-:Y:S01]  /*06a0*/  SHF.R.S32.HI R4, RZ, 0x1f, R0 ;  /* 0x0000001fff047819 */ /* 0x000fe20000011400 */
[----:B------:R-:W-:Y:S01]  /*06b0*/  UIMAD UR51, UR37, UR44, URZ ;  /* 0x0000002c253372a4 */ /* 0x000fe2000f8e023f */
[----:B------:R-:W-:Y:S01]  /*06c0*/  LOP3.LUT R2, R2, 0xfffffff8, RZ, 0xc0, !PT ;  /* 0xfffffff802027812 */ /* 0x000fe200078ec0ff */
[----:B------:R-:W-:Y:S01]  /*06d0*/  USHF.R.S32.HI UR53, URZ, 0x1f, UR47 ;  /* 0x0000001f3f357899 */ /* 0x000fe2000801142f */
[----:B------:R-:W-:Y:S01]  /*06e0*/  LEA.HI R10, R4, R0, RZ, 0x3 ;  /* 0x00000000040a7211 */ /* 0x000fe200078f18ff */
[----:B------:R-:W-:Y:S02]  /*06f0*/  UIMAD UR50, UR6, UR50, URZ ;  /* 0x00000032063272a4 */ /* 0x000fe4000f8e023f */
[----:B------:R-:W-:Y:S01]  /*0700*/  IMAD.IADD R6, R15, 0x1, -R2 ;  /* 0x000000010f067824 */ /* 0x000fe200078e0a02 */
[----:B------:R-:W-:Y:S01]  /*0710*/  LOP3.LUT R2, R10, 0xfffffff8, RZ, 0xc0, !PT ;  /* 0xfffffff80a027812 */ /* 0x000fe200078ec0ff */
[----:B------:R-:W-:Y:S02]  /*0720*/  @!UP5 UIMAD UR49, UR7, UR49, URZ ;  /* 0x000000310731d2a4 */ /* 0x000fe4000f8e023f */
[----:B------:R-:W-:Y:S01]  /*0730*/  USHF.R.S32.HI UR48, URZ, 0x1f, UR41 ;  /* 0x0000001f3f307899 */ /* 0x000fe20008011429 */
[----:B------:R-:W-:Y:S01]  /*0740*/  LOP3.LUT R4, R6, 0x1, RZ, 0xc0, !PT ;  /* 0x0000000106047812 */ /* 0x000fe200078ec0ff */
[----:B------:R-:W-:Y:S01]  /*0750*/  IMAD.IADD R15, R0, 0x1, -R2 ;  /* 0x00000001000f7824 */ /* 0x000fe200078e0a02 */
[----:B------:R-:W-:Y:S01]  /*0760*/  SHF.R.S32.HI R2, RZ, 0x1, R8 ;  /* 0x00000001ff027819 */ /* 0x000fe20000011408 */
[----:B------:R-:W-:Y:S01]  /*0770*/  UMOV UR40, 0xffffd000 ;  /* 0xffffd00000287882 */ /* 0x000fe20000000000 */
[----:B------:R-:W-:-:S02]  /*0780*/  ISETP.NE.U32.AND P5, PT, R4, 0x1, PT ;  /* 0x000000010400780c */ /* 0x000fc40003fa5070 */
[----:B-1----:R-:W-:Y:S02]  /*0790*/  LEA.HI R3, R0, R0, RZ, 0x1 ;  /* 0x0000000000037211 */ /* 0x002fe400078f08ff */
[----:B------:R-:W-:Y:S02]  /*07a0*/  LOP3.LUT P6, RZ, R2, 0x2, RZ, 0xc0, !PT ;  /* 0x0000000202ff7812 */ /* 0x000fe400078cc0ff */
[----:B------:R-:W-:Y:S02]  /*07b0*/  LOP3.LUT R5, R3, 0x7fffffe, RZ, 0xc0, !PT ;  /* 0x07fffffe03057812 */ /* 0x000fe400078ec0ff */
[----:B------:R-:W-:Y:S02]  /*07c0*/  SHF.R.S32.HI R4, RZ, 0x1f, R3 ;  /* 0x0000001fff047819 */ /* 0x000fe40000011403 */
[----:B------:R-:W-:Y:S01]  /*07d0*/  LOP3.LUT P4, RZ, R6, 0x2, RZ, 0xc0, !PT ;  /* 0x0000000206ff7812 */ /* 0x000fe2000788c0ff */
[----:B------:R-:W-:Y:S01]  /*07e0*/  IMAD.IADD R17, R0, 0x1, -R5 ;  /* 0x0000000100117824 */ /* 0x000fe200078e0a05 */
[----:B------:R-:W-:Y:S01]  /*07f0*/  SEL R221, R230, 0xffffffe0, !P6 ;  /* 0xffffffe0e6dd7807 */ /* 0x000fe20007000000 */
[----:B------:R-:W-:Y:S01]  /*0800*/  IMAD.SHL.U32 R0, R7, 0x40, RZ ;  /* 0x0000004007007824 */ /* 0x000fe200078e00ff */
[----:B------:R-:W-:Y:S01]  /*0810*/  SHF.R.S32.HI R7, RZ, 0x1, R3 ;  /* 0x00000001ff077819 */ /* 0x000fe20000011403 */
[----:B------:R-:W-:Y:S01]  /*0820*/  IMAD.SHL.U32 R3, R2, 0x40, RZ ;  /* 0x0000004002037824 */ /* 0x000fe200078e00ff */
[----:B------:R-:W-:-:S02]  /*0830*/  SEL R232, R232, 0x10, !P5 ;  /* 0x00000010e8e87807 */ /* 0x000fc40006800000 */
[----:B------:R-:W-:Y:S01]  /*0840*/  LOP3.LUT R5, R0, 0x1c0, RZ, 0xc0, !PT ;  /* 0x000001c000057812 */ /* 0x000fe200078ec0ff */
[----:B------:R-:W-:Y:S01]  /*0850*/  IMAD.SHL.U32 R0, R12, 0x10, RZ ;  /* 0x000000100c007824 */ /* 0x000fe200078e00ff */
[----:B------:R-:W-:-:S04]  /*0860*/  LEA.HI R4, R4, R7, RZ, 0x2 ;  /* 0x0000000704047211 */ /* 0x000fc800078f10ff */
        /* <DEDUP_REMOVED lines=92> */
.L_x_309:
        /* <DEDUP_REMOVED lines=53> */
.L_x_281:
        /* <DEDUP_REMOVED lines=58> */
.L_x_283:
        /* <DEDUP_REMOVED lines=18> */
.L_x_284:
        /* <DEDUP_REMOVED lines=70> */
.L_x_285:
[----:B------:R-:W-:Y:S02]  /*1aa0*/  UMOV UR11, UR50 ;  /* 0x00000032000b7c82 */ /* 0x000fe40008000000 */
.L_x_286:
[----:B------:R-:W2:Y:S04]  /*1ab0*/  LDL.64 R4, [R1+0x40] ;  /* 0x0000400001047983 */ /* 0x000ea80000100a00 */
[----:B------:R1:W3:Y:S01]  /*1ac0*/  LDL.64 R12, [R1+0x40] ;  /* 0x00004000010c7983 */ /* 0x0002e20000100a00 */
[----:B------:R-:W-:Y:S01]  /*1ad0*/  UIADD3 UR8, UP3, UP2, UR8, UR41, UR47 ;  /* 0x0000002908087290 */ /* 0x000fe2000fa7e02f */
[----:B------:R-:W-:Y:S01]  /*1ae0*/  BSSY B1, `(.L_x_282) ;  /* 0x000075b000017945 */ /* 0x000fe20003800000 */
[----:B------:R-:W-:Y:S01]  /*1af0*/  UISETP.GE.AND UP4, UPT, UR28, 0x1, UPT ;  /* 0x000000011c00788c */ /* 0x000fe2000bf86270 */
[----:B------:R-:W4:Y:S01]  /*1b00*/  S2R R22, SR_TID.X ;  /* 0x0000000000167919 */ /* 0x000f220000002100 */
[----:B------:R-:W-:-:S02]  /*1b10*/  UIADD3 UR15, UP1, UP0, UR12, UR8, UR15 ;  /* 0x000000080c0f7290 */ /* 0x000fc4000f83e00f */
[----:B------:R-:W-:Y:S01]  /*1b20*/  UMOV UR17, 0x4 ;  /* 0x0000000400117882 */ /* 0x000fe20000000000 */
[----:B------:R-:W5:Y:S01]  /*1b30*/  S2R R23, SR_TID.X ;  /* 0x0000000000177919 */ /* 0x000f620000002100 */
[----:B------:R-:W-:Y:S02]  /*1b40*/  ULDC.64 UR8, c[0x0][0x1a8] ;  /* 0x00006a0000087ab9 */ /* 0x000fe40000000a00 */
[----:B------:R-:W-:Y:S01]  /*1b50*/  UIMAD UR7, UR61, UR8, URZ ;  /* 0x000000083d0772a4 */ /* 0x000fe2000f8e023f */
[----:B------:R-:W1:Y:S03]  /*1b60*/  S2R R8, SR_TID.X ;  /* 0x0000000000087919 */ /* 0x000e660000002100 */
[----:B------:R-:W-:-:S03]  /*1b70*/  UIMAD UR12, UR38, UR9, UR7 ;  /* 0x00000009260c72a4 */ /* 0x000fc6000f8e0207 */
[----:B------:R-:W-:Y:S02]  /*1b80*/  ULDC.64 UR8, c[0x0][0x378] ;  /* 0x0000de0000087ab9 */ /* 0x000fe40000000a00 */
[----:B------:R-:W-:-:S04]  /*1b90*/  UIMAD UR7, UR61, UR8, URZ ;  /* 0x000000083d0772a4 */ /* 0x000fc8000f8e023f */
[----:B------:R-:W-:-:S03]  /*1ba0*/  UIMAD UR10, UR38, UR9, UR7 ;  /* 0x00000009260a72a4 */ /* 0x000fc6000f8e0207 */
[----:B------:R-:W-:Y:S01]  /*1bb0*/  ULDC.64 UR8, c[0x0][0x370] ;  /* 0x0000dc0000087ab9 */ /* 0x000fe20000000a00 */
[----:B----4-:R-:W-:Y:S01]  /*1bc0*/  SHF.R.S32.HI R22, RZ, 0x1f, R22 ;  /* 0x0000001fff167819 */ /* 0x010fe20000011416 */
[----:B------:R-:W-:Y:S02]  /*1bd0*/  UIMAD UR7, UR27, UR8, URZ ;  /* 0x000000081b0772a4 */ /* 0x000fe4000f8e023f */
[----:B------:R-:W-:Y:S01]  /*1be0*/  UIADD3 UR8, UR14, UR13, URZ ;  /* 0x0000000d0e087290 */ /* 0x000fe2000fffe03f */
[----:B-----5:R-:W-:Y:S01]  /*1bf0*/  LEA.HI R22, R22, R23, RZ, 0x2 ;  /* 0x0000001716167211 */ /* 0x020fe200078f10ff */
[----:B------:R-:W-:Y:S02]  /*1c00*/  UIMAD UR7, UR14, UR9, UR7 ;  /* 0x000000090e0772a4 */ /* 0x000fe4000f8e0207 */
[----:B------:R-:W-:Y:S01]  /*1c10*/  UIADD3 UR9, UR14, UR11, URZ ;  /* 0x0000000b0e097290 */ /* 0x000fe2000fffe03f */
[----:B------:R-:W-:Y:S01]  /*1c20*/  SHF.R.S32.HI R22, RZ, 0x2, R22 ;  /* 0x00000002ff167819 */ /* 0x000fe20000011416 */
[----:B------:R-:W-:-:S03]  /*1c30*/  ULEA.HI.SX32 UR11, UR32, 0xffffffff, 0x1a ;  /* 0xffffffff200b7891 */ /* 0x000fc6000f8fd23f */
[----:B------:R-:W-:Y:S02]  /*1c40*/  SHF.R.S32.HI R14, RZ, 0x1f, R22 ;  /* 0x0000001fff0e7819 */ /* 0x000fe40000011416 */
[----:B------:R-:W-:-:S04]  /*1c50*/  IADD3 R3, P1, R22, UR14, RZ ;  /* 0x0000000e16037c10 */ /* 0x000fc8000ff3e0ff */
        /* <DEDUP_REMOVED lines=9> */
[----:B------:R-:W-:Y:S02]  /*1cf0*/  IADD3.X R5, R13, UR25, RZ, P0, !PT ;  /* 0x000000190d057c10 */ /* 0x000fe400087fe4ff */
[----:B------:R-:W-:Y:S01]  /*1d00*/  IADD3.X R7, R7, UR34, R3, P1, !PT ;  /* 0x0000002207077c10 */ /* 0x000fe20008ffe403 */
[----:B------:R-:W-:-:S04]  /*1d10*/  IMAD.U32 R3, RZ, RZ, UR14 ;  /* 0x0000000eff037e24 */ /* 0x000fc8000f8e00ff */
[----:B------:R-:W-:-:S04]  /*1d20*/  IMAD.WIDE.U32 R4, R3, c[0x0][0x370], R4 ;  /* 0x0000dc0003047a25 */ /* 0x000fc800078e0004 */
[----:B------:R-:W-:Y:S01]  /*1d30*/  IMAD.U32 R3, RZ, RZ, UR38 ;  /* 0x00000026ff037e24 */ /* 0x000fe2000f8e00ff */
[----:B------:R-:W-:Y:S01]  /*1d40*/  IADD3 R5, R5, UR7, RZ ;  /* 0x0000000705057c10 */ /* 0x000fe2000fffe0ff */
[----:B------:R-:W-:-:S03]  /*1d50*/  UIADD3.X UR7, UR24, UR48, UR53, UP3, UP2 ;  /* 0x0000003018077290 */ /* 0x000fc60009fe4435 */
[----:B------:R-:W-:Y:S01]  /*1d60*/  ULDC.64 UR24, c[0x0][0x3c8] ;  /* 0x0000f20000187ab9 */ /* 0x000fe20000000a00 */
[----:B------:R-:W-:Y:S01]  /*1d70*/  IMAD.WIDE.U32 R4, R3, c[0x0][0x378], R4 ;  /* 0x0000de0003047a25 */ /* 0x000fe200078e0004 */
[----:B-1----:R-:W-:Y:S01]  /*1d80*/  SHF.R.S32.HI R3, RZ, 0x1f, R8 ;  /* 0x0000001fff037819 */ /* 0x002fe20000011408 */
[----:B------:R-:W-:-:S03]  /*1d90*/  UIADD3.X UR7, UR26, UR7, UR22, UP1, UP0 ;  /* 0x000000071a077290 */ /* 0x000fc60008fe0416 */
[----:B------:R-:W-:Y:S02]  /*1da0*/  LEA.HI R3, R3, R8, RZ, 0x5 ;  /* 0x0000000803037211 */ /* 0x000fe400078f28ff */
[----:B------:R-:W-:Y:S02]  /*1db0*/  IADD3 R5, R5, UR10, RZ ;  /* 0x0000000a05057c10 */ /* 0x000fe4000fffe0ff */
[----:B------:R-:W-:-:S03]  /*1dc0*/  LOP3.LUT R9, R3, 0xffffffe0, RZ, 0xc0, !PT ;  /* 0xffffffe003097812 */ /* 0x000fc600078ec0ff */
[----:B------:R-:W-:-:S04]  /*1dd0*/  IMAD.WIDE.U32 R4, R22, c[0x0][0x370], R4 ;  /* 0x0000dc0016047a25 */ /* 0x000fc800078e0004 */
[----:B------:R-:W-:Y:S01]  /*1de0*/  IMAD.IADD R9, R8, 0x1, -R9 ;  /* 0x0000000108097824 */ /* 0x000fe200078e0a09 */
[----:B------:R-:W-:Y:S01]  /*1df0*/  SHF.R.S32.HI R8, RZ, 0x5, R3 ;  /* 0x00000005ff087819 */ /* 0x000fe20000011403 */
[----:B------:R-:W-:Y:S01]  /*1e00*/  IMAD.U32 R3, RZ, RZ, UR38 ;  /* 0x00000026ff037e24 */ /* 0x000fe2000f8e00ff */
[----:B------:R-:W-:-:S03]  /*1e10*/  LEA R236, P3, R4, c[0x0][0x330], 0x1 ;  /* 0x0000cc0004ec7a11 */ /* 0x000fc600078608ff */
[----:B------:R-:W-:-:S04]  /*1e20*/  IMAD.WIDE.U32 R6, R3, c[0x0][0x1a8], R6 ;  /* 0x00006a0003067a25 */ /* 0x000fc800078e0006 */
[----:B------:R-:W-:Y:S01]  /*1e30*/  IMAD R8, R8, UR46, R9 ;  /* 0x0000002e08087c24 */ /* 0x000fe2000f8e0209 */
[----:B------:R-:W-:Y:S01]  /*1e40*/  IADD3 R9, R7, UR12, RZ ;  /* 0x0000000c07097c10 */ /* 0x000fe2000fffe0ff */
[----:B------:R-:W-:Y:S01]  /*1e50*/  IMAD R3, R14, c[0x0][0x370], RZ ;  /* 0x0000dc000e037a24 */ /* 0x000fe200078e02ff */
[----:B------:R-:W-:Y:S01]  /*1e60*/  LEA R238, P0, R6, c[0x0][0x160], 0x1 ;  /* 0x0000580006ee7a11 */ /* 0x000fe200078008ff */
[----:B------:R-:W-:Y:S02]  /*1e70*/  ULDC.64 UR12, c[0x0][0x200] ;  /* 0x00008000000c7ab9 */ /* 0x000fe40000000a00 */
[----:B------:R-:W-:Y:S01]  /*1e80*/  IMAD R7, R22, c[0x0][0x374], R3 ;  /* 0x0000dd0016077a24 */ /* 0x000fe200078e0203 */
[----:B------:R-:W-:Y:S01]  /*1e90*/  LEA.HI.X R239, R6, c[0x0][0x164], R9, 0x1, P0 ;  /* 0x0000590006ef7a11 */ /* 0x000fe200000f0c09 */
[----:B------:R-:W-:Y:S01]  /*1ea0*/  UIMAD.WIDE UR12, UR8, UR17, UR12 ;  /* 0x00000011080c72a5 */ /* 0x000fe2000f8e020c */
        /* <DEDUP_REMOVED lines=9> */
[----:B--2---:R-:W2:Y:S01]  /*1f40*/  LDL R20, [R1+0x48] ;  /* 0x0000480001147983 */ /* 0x004ea20000100800 */
[----:B------:R-:W-:Y:S01]  /*1f50*/  ULDC.64 UR8, c[0x0][0x1a0] ;  /* 0x0000680000087ab9 */ /* 0x000fe20000000a00 */
[----:B------:R-:W-:Y:S01]  /*1f60*/  IMAD.U32 R3, RZ, RZ, UR23 ;  /* 0x00000017ff037e24 */ /* 0x000fe2000f8e00ff */
[----:B------:R-:W-:Y:S01]  /*1f70*/  UIMAD UR7, UR20, UR8, URZ ;  /* 0x00000008140772a4 */ /* 0x000fe2000f8e023f */
[----:B------:R-:W3:Y:S01]  /*1f80*/  LDL R21, [R1+0x28] ;  /* 0x0000280001157983 */ /* 0x000ee20000100800 */
[----:B------:R-:W-:Y:S01]  /*1f90*/  IADD3 R9, R22, 0x40, RZ ;  /* 0x0000004016097810 */ /* 0x000fe20007ffe0ff */
[----:B------:R-:W-:Y:S01]  /*1fa0*/  IMAD.WIDE.U32 R6, R3, c[0x0][0x1a0], R12 ;  /* 0x0000680003067a25 */ /* 0x000fe200078e000c */
[----:B------:R-:W-:-:S03]  /*1fb0*/  UIMAD UR10, UR23, UR9, UR7 ;  /* 0x00000009170a72a4 */ /* 0x000fc6000f8e0207 */
[----:B------:R-:W-:Y:S01]  /*1fc0*/  ULDC.64 UR8, c[0x0][0x198] ;  /* 0x0000660000087ab9 */ /* 0x000fe20000000a00 */
[----:B------:R-:W-:Y:S01]  /*1fd0*/  IMAD.WIDE.U32 R4, R3, c[0x0][0x198], R12 ;  /* 0x0000660003047a25 */ /* 0x000fe200078e000c */
[----:B------:R-:W-:-:S04]  /*1fe0*/  UIMAD UR7, UR20, UR8, URZ ;  /* 0x00000008140772a4 */ /* 0x000fc8000f8e023f */
[----:B------:R-:W-:Y:S02]  /*1ff0*/  UIMAD UR7, UR23, UR9, UR7 ;  /* 0x00000009170772a4 */ /* 0x000fe4000f8e0207 */
[----:B------:R-:W-:Y:S01]  /*2000*/  UIMAD UR9, UR18, -0x80, UR6 ;  /* 0xffffff80120978a4 */ /* 0x000fe2000f8e0206 */
[----:B------:R-:W-:Y:S01]  /*2010*/  IMAD.U32 R8, RZ, RZ, UR10 ;  /* 0x0000000aff087e24 */ /* 0x000fe2000f8e00ff */
[----:B------:R-:W-:Y:S02]  /*2020*/  IADD3 R6, P2, R6, UR29, RZ ;  /* 0x0000001d06067c10 */ /* 0x000fe4000ff5e0ff */
[----:B------:R-:W-:Y:S02]  /*2030*/  IMAD.U32 R3, RZ, RZ, UR7 ;  /* 0x00000007ff037e24 */ /* 0x000fe4000f8e00ff */
[----:B------:R-:W-:Y:S02]  /*2040*/  ISETP.GE.AND P1, PT, R9, UR9, PT ;  /* 0x0000000909007c0c */ /* 0x000fe4000bf26270 */
[----:B------:R-:W-:-:S02]  /*2050*/  IADD3 R4, P0, R4, UR33, RZ ;  /* 0x0000002104047c10 */ /* 0x000fc4000ff1e0ff */
        /* <DEDUP_REMOVED lines=124> */
[----:B------:R-:W-:-:S02]  /*2820*/  ISETP.GE.AND P2, PT, R3, UR8, PT ;  /* 0x0000000803007c0c */ /* 0x000fc4000bf46270 */
[----:B------:R-:W-:Y:S01]  /*2830*/  SHF.R.S32.HI R8, RZ, 0x1f, R20 ;  /* 0x0000001fff087819 */ /* 0x000fe20000011414 */
[----:B------:R-:W-:Y:S01]  /*2840*/  @P1 STS.128 [R0+0xa000], RZ ;  /* 0x00a000ff00001388 */ /* 0x000fe20000000c00 */
[----:B------:R-:W-:-:S03]  /*2850*/  ISETP.GE.AND P4, PT, R20, UR8, PT ;  /* 0x0000000814007c0c */ /* 0x000fc6000bf86270 */
[----:B------:R-:W-:Y:S04]  /*2860*/  @P1 STS.128 [R0+0xc000], RZ ;  /* 0x00c000ff00001388 */ /* 0x000fe80000000c00 */
[----:B------:R2:W-:Y:S04]  /*2870*/  @P1 STS.128 [R0+0xe000], RZ ;  /* 0x00e000ff00001388 */ /* 0x0005e80000000c00 */
[----:B------:R-:W-:Y:S01]  /*2880*/  @!PT LDS RZ, [RZ] ;  /* 0x00000000fffff984 */ /* 0x000fe20000000800 */
[----:B------:R-:W-:Y:S01]  /*2890*/  @!PT LDS RZ, [RZ] ;  /* 0x00000000fffff984 */ /* 0x000fe20000000800 */
[----:B------:R-:W-:Y:S01]  /*28a0*/  @!PT LDS RZ, [RZ] ;  /* 0x00000000fffff984 */ /* 0x000fe20000000800 */
[----:B------:R5:W-:Y:S04]  /*28b0*/  @!P1 LDGSTS.E.BYPASS.LTC128B.128 [R0+0xa000], [R4.64] ;  /* 0x0a00000004009fae */ /* 0x000be8000b901d44 */
[----:B------:R5:W-:Y:S01]  /*28c0*/  @!P1 LDGSTS.E.BYPASS.LTC128B.128 [R0+0xc000], [R4.64+0x40] ;  /* 0x0c00004004009fae */ /* 0x000be2000b901d44 */
[----:B----4-:R-:W-:-:S03]  /*28d0*/  IMAD.SHL.U32 R6, R20, 0x4, RZ ;  /* 0x0000000414067824 */ /* 0x010fc600078e00ff */
[----:B------:R5:W-:Y:S01]  /*28e0*/  @!P1 LDGSTS.E.BYPASS.LTC128B.128 [R0+0xe000], [R4.64+0x80] ;  /* 0x0e00008004009fae */ /* 0x000be2000b901d44 */
[----:B------:R-:W-:Y:S01]  /*28f0*/  UMOV UR8, UR13 ;  /* 0x0000000d00087c82 */ /* 0x000fe20008000000 */
[----:B------:R-:W-:Y:S01]  /*2900*/  IMAD.MOV.U32 R12, RZ, RZ, 0x7f800000 ;  /* 0x7f800000ff0c7424 */ /* 0x000fe200078e00ff */
[----:B-1----:R-:W-:Y:S01]  /*2910*/  MOV R10, 0x7f800000 ;  /* 0x7f800000000a7802 */ /* 0x002fe20000000f00 */
[----:B------:R-:W-:Y:S01]  /*2920*/  IMAD.MOV.U32 R11, RZ, RZ, 0x7f800000 ;  /* 0x7f800000ff0b7424 */ /* 0x000fe200078e00ff */
[----:B------:R-:W0:Y:S01]  /*2930*/  LDGDEPBAR ;  /* 0x00000000000079af */ /* 0x000e220000000000 */
[----:B------:R-:W-:Y:S01]  /*2940*/  IMAD.MOV.U32 R9, RZ, RZ, 0x7f800000 ;  /* 0x7f800000ff097424 */ /* 0x000fe200078e00ff */
[----:B-----5:R-:W-:Y:S02]  /*2950*/  IADD3 R4, P3, R6, UR9, RZ ;  /* 0x0000000906047c10 */ /* 0x020fe4000ff7e0ff */
[----:B------:R-:W-:Y:S01]  /*2960*/  SHF.L.U64.HI R5, R20, 0x2, R8 ;  /* 0x0000000214057819 */ /* 0x000fe20000010208 */
[----:B------:R-:W-:-:S04]  /*2970*/  DEPBAR.LE SB0, 0x1 ;  /* 0x000080400000791a */ /* 0x000fc80000000000 */
[----:B--2---:R-:W-:Y:S02]  /*2980*/  SHF.R.S32.HI R0, RZ, 0x1f, R3 ;  /* 0x0000001fff007819 */ /* 0x004fe40000011403 */
[----:B------:R-:W-:Y:S02]  /*2990*/  @!P2 LEA R6, P1, R3, UR9, 0x2 ;  /* 0x000000090306ac11 */ /* 0x000fe4000f8210ff */
[----:B------:R-:W-:Y:S02]  /*29a0*/  IADD3.X R5, R5, UR8, RZ, P3, !PT ;  /* 0x0000000805057c10 */ /* 0x000fe40009ffe4ff */
[----:B------:R-:W-:-:S03]  /*29b0*/  @!P2 LEA.HI.X R7, R3, UR8, R0, 0x2, P1 ;  /* 0x000000080307ac11 */ /* 0x000fc600088f1400 */
[----:B------:R1:W2:Y:S04]  /*29c0*/  @!P4 LDG.E R12, [R4.64] ;  /* 0x00000004040cc981 */ /* 0x0002a8000c1e1900 */
[----:B------:R1:W4:Y:S04]  /*29d0*/  @!P6 LDG.E R11, [R4.64+0x20] ;  /* 0x00002004040be981 */ /* 0x000328000c1e1900 */
[----:B------:R1:W5:Y:S04]  /*29e0*/  @!P5 LDG.E R10, [R4.64+0x80] ;  /* 0x00008004040ad981 */ /* 0x000368000c1e1900 */
[----:B------:R3:W5:Y:S01]  /*29f0*/  @!P2 LDG.E R9, [R6.64] ;  /* 0x000000040609a981 */ /* 0x000762000c1e1900 */
[----:B------:R-:W-:-:S02]  /*2a00*/  IADD3 R3, R231, 0x1800, RZ ;  /* 0x00001800e7037810 */ /* 0x000fc40007ffe0ff */
[----:B------:R-:W-:Y:S01]  /*2a10*/  IADD3 R0, R229, 0x1800, RZ ;  /* 0x00001800e5007810 */ /* 0x000fe20007ffe0ff */
[----:B------:R-:W-:Y:S01]  /*2a20*/  BAR.SYNC.DEFER_BLOCKING 0x0 ;  /* 0x0000000000007b1d */ /* 0x000fe20000010000 */
[----:B------:R-:W-:Y:S02]  /*2a30*/  SEL R3, R3, R231, !P0 ;  /* 0x000000e703037207 */ /* 0x000fe40004000000 */
[----:B------:R-:W-:-:S03]  /*2a40*/  SEL R0, R0, R229, !P0 ;  /* 0x000000e500007207 */ /* 0x000fc60004000000 */
[----:B------:R-:W-:Y:S02]  /*2a50*/  IMAD.SHL.U32 R220, R3, 0x2, RZ ;  /* 0x0000000203dc7824 */ /* 0x000fe400078e00ff */
[----:B------:R-:W-:Y:S01]  /*2a60*/  IMAD.SHL.U32 R3, R0, 0x2, RZ ;  /* 0x0000000200037824 */ /* 0x000fe200078e00ff */
[----:B------:R-:W-:-:S05]  /*2a70*/  MOV R0, c[0x0][0x22c] ;  /* 0x00008b0000007a02 */ /* 0x000fca0000000f00 */
[----:B------:R-:W-:-:S04]  /*2a80*/  IMAD R0, R0, c[0x0][0x1c0], RZ ;  /* 0x0000700000007a24 */ /* 0x000fc800078e02ff */
[----:B-1----:R-:W-:Y:S01]  /*2a90*/  IMAD.SHL.U32 R4, R0, 0x8, RZ ;  /* 0x0000000800047824 */ /* 0x002fe200078e00ff */
[----:B---3--:R-:W-:Y:S01]  /*2aa0*/  SHF.L.U64.HI R6, R20, 0x2, R8 ;  /* 0x0000000214067819 */ /* 0x008fe20000010208 */
[----:B------:R-:W1:Y:S04]  /*2ab0*/  LDSM.16.M88.4 R172, [R222+0xf000] ;  /* 0x00f00000deac783b */ /* 0x000e680000000200 */
[----:B------:R-:W3:Y:S04]  /*2ac0*/  LDSM.16.M88.4 R176, [R222+0xf400] ;  /* 0x00f40000deb0783b */ /* 0x000ee80000000200 */
        /* <DEDUP_REMOVED lines=64> */
[----:B--2---:R-:W-:Y:S04]  /*2ed0*/  STL [R1+0x8], R12 ;  /* 0x0000080c01007387 */ /* 0x004fe80000100800 */
[----:B----4-:R-:W-:Y:S04]  /*2ee0*/  STL [R1+0xc], R11 ;  /* 0x00000c0b01007387 */ /* 0x010fe80000100800 */
[----:B-----5:R-:W-:Y:S04]  /*2ef0*/  STL [R1], R10 ;  /* 0x0000000a01007387 */ /* 0x020fe80000100800 */
[----:B------:R2:W-:Y:S04]  /*2f00*/  STL [R1+0x4], R9 ;  /* 0x0000040901007387 */ /* 0x0005e80000100800 */
[----:B------:R4:W-:Y:S01]  /*2f10*/  STL [R1+0x30], R6 ;  /* 0x0000300601007387 */ /* 0x0009e20000100800 */
[----:B--2---:R-:W-:-:S05]  /*2f20*/  IMAD.SHL.U32 R9, R0, 0x10, RZ ;  /* 0x0000001000097824 */ /* 0x004fca00078e00ff */
[C---:B------:R-:W-:Y:S01]  /*2f30*/  IADD3 R5, R9.reuse, 0x20, RZ ;  /* 0x0000002009057810 */ /* 0x040fe20007ffe0ff */
[----:B----4-:R-:W-:Y:S01]  /*2f40*/  IMAD.SHL.U32 R6, R20, 0x4, RZ ;  /* 0x0000000414067824 */ /* 0x010fe200078e00ff */
[----:B------:R-:W-:Y:S02]  /*2f50*/  IADD3 R0, R9, 0x40, RZ ;  /* 0x0000004009007810 */ /* 0x000fe40007ffe0ff */
[C---:B------:R-:W-:Y:S02]  /*2f60*/  IADD3 R5, R4.reuse, R5, RZ ;  /* 0x0000000504057210 */ /* 0x040fe40007ffe0ff */
[----:B------:R2:W-:Y:S01]  /*2f70*/  STL [R1+0x2c], R6 ;  /* 0x00002c0601007387 */ /* 0x0005e20000100800 */
[C---:B------:R-:W-:Y:S01]  /*2f80*/  IMAD.IADD R0, R4.reuse, 0x1, R0 ;  /* 0x0000000104007824 */ /* 0x040fe200078e0200 */
[----:B--2---:R-:W-:-:S03]  /*2f90*/  IADD3 R6, R4, R5, RZ ;  /* 0x0000000504067210 */ /* 0x004fc60007ffe0ff */
[C---:B------:R-:W-:Y:S02]  /*2fa0*/  IMAD.IADD R5, R4.reuse, 0x1, R0 ;  /* 0x0000000104057824 */ /* 0x040fe400078e0200 */
[----:B------:R-:W-:-:S03]  /*2fb0*/  IMAD.IADD R6, R4, 0x1, R6 ;  /* 0x0000000104067824 */ /* 0x000fc600078e0206 */
[C---:B------:R-:W-:Y:S01]  /*2fc0*/  IADD3 R5, R4.reuse, R5, RZ ;  /* 0x0000000504057210 */ /* 0x040fe20007ffe0ff */
[----:B------:R-:W-:-:S04]  /*2fd0*/  IMAD.IADD R6, R4, 0x1, R6 ;  /* 0x0000000104067824 */ /* 0x000fc800078e0206 */
[C---:B------:R-:W-:Y:S01]  /*2fe0*/  IMAD.IADD R5, R4.reuse, 0x1, R5 ;  /* 0x0000000104057824 */ /* 0x040fe200078e0205 */
[----:B------:R2:W-:Y:S03]  /*2ff0*/  STL [R1+0x14], R6 ;  /* 0x0000140601007387 */ /* 0x0005e60000100800 */
[C---:B------:R-:W-:Y:S01]  /*3000*/  IMAD.IADD R0, R4.reuse, 0x1, R5 ;  /* 0x0000000104007824 */ /* 0x040fe200078e0205 */
[----:B------:R4:W-:Y:S01]  /*3010*/  STL [R1+0x10], R5 ;  /* 0x0000100501007387 */ /* 0x0009e20000100800 */
[----:B--2---:R-:W-:-:S05]  /*3020*/  IADD3 R6, R4, R6, RZ ;  /* 0x0000000604067210 */ /* 0x004fca0007ffe0ff */
[----:B------:R4:W-:Y:S04]  /*3030*/  STL [R1+0x1c], R6 ;  /* 0x00001c0601007387 */ /* 0x0009e80000100800 */
[----:B-1-3--:R4:W-:Y:S02]  /*3040*/  STL [R1+0x18], R0 ;  /* 0x0000180001007387 */ /* 0x00a9e40000100800 */
.L_x_290:
[----:B------:R-:W0:Y:S01]  /*3050*/  LDGDEPBAR ;  /* 0x00000000000079af */ /* 0x000e220000000000 */
[----:B----4-:R-:W-:Y:S01]  /*3060*/  IADD3 R0, R230, R220, RZ ;  /* 0x000000dce6007210 */ /* 0x010fe20007ffe0ff */
[----:B------:R-:W-:Y:S01]  /*3070*/  UISETP.GE.AND UP3, UPT, UR7, 0x1, UPT ;  /* 0x000000010700788c */ /* 0x000fe2000bf66270 */
[----:B------:R-:W-:Y:S02]  /*3080*/  PLOP3.LUT P1, PT, PT, PT, UP0, 0x80, 0x0 ;  /* 0x000000000000781c */ /* 0x000fe40003f2f008 */
[----:B------:R-:W-:Y:S02]  /*3090*/  PLOP3.LUT P3, PT, PT, PT, UP0, 0x80, 0x0 ;  /* 0x000000000000781c */ /* 0x000fe40003f6f008 */
[----:B------:R-:W-:Y:S01]  /*30a0*/  PLOP3.LUT P0, PT, PT, PT, UP0, 0x80, 0x0 ;  /* 0x000000000000781c */ /* 0x000fe20003f0f008 */
[----:B------:R-:W2:Y:S01]  /*30b0*/  LDL R245, [R1+0x3c] ;  /* 0x00003c0001f57983 */ /* 0x000ea20000100800 */
[----:B------:R-:W-:Y:S02]  /*30c0*/  PLOP3.LUT P4, PT, PT, PT, UP0, 0x80, 0x0 ;  /* 0x000000000000781c */ /* 0x000fe40003f8f008 */
[----:B------:R-:W-:Y:S01]  /*30d0*/  PLOP3.LUT P6, PT, PT, PT, UP0, 0x80, 0x0 ;  /* 0x000000000000781c */ /* 0x000fe20003fcf008 */
[----:B------:R-:W3:Y:S01]  /*30e0*/  LDL R244, [R1+0x8] ;  /* 0x0000080001f47983 */ /* 0x000ee20000100800 */
[----:B------:R-:W-:Y:S03]  /*30f0*/  PLOP3.LUT P5, PT, PT, PT, UP0, 0x80, 0x0 ;  /* 0x000000000000781c */ /* 0x000fe60003faf008 */
[----:B------:R-:W4:Y:S04]  /*3100*/  LDL R243, [R1+0xc] ;  /* 0x00000c0001f37983 */ /* 0x000f280000100800 */
[----:B------:R-:W-:Y:S04]  /*3110*/  STL [R1+0xac], R58 ;  /* 0x0000ac3a01007387 */ /* 0x000fe80000100800 */
        /* <DEDUP_REMOVED lines=22> */
[----:B------:R1:W-:Y:S04]  /*3280*/  STL [R1+0x50], R3 ;  /* 0x0000500301007387 */ /* 0x0003e80000100800 */
[----:B------:R-:W-:Y:S04]  /*3290*/  STL [R1+0x4c], R2 ;  /* 0x00004c0201007387 */ /* 0x000fe80000100800 */
[----:B-1----:R-:W2:Y:S01]  /*32a0*/  LDL R3, [R1+0x4] ;  /* 0x0000040001037983 */ /* 0x002ea20000100800 */
        /* <DEDUP_REMOVED lines=17> */
[----:B------:R-:W-:Y:S02]  /*33c0*/  LDSM.16.M88.4 R160, [R222+0xb400] ;  /* 0x00b40000dea0783b */ /* 0x000fe40000000200 */
[C---:B------:R-:W-:Y:S06]  /*33d0*/  HMMA.16816.F32.BF16 R24, R28.reuse, R132, RZ ;  /* 0x000000841c18723c */ /* 0x040fec00000418ff */
[----:B------:R-:W-:Y:S02]  /*33e0*/  LDSM.16.M88.4 R164, [R0+0x1000] ;  /* 0x0010000000a4783b */ /* 0x000fe40000000200 */
[-C--:B------:R-:W-:Y:S06]  /*33f0*/  HMMA.16816.F32.BF16 R28, R28, R134.reuse, RZ ;  /* 0x000000861c1c723c */ /* 0x080fec00000418ff */
[----:B------:R-:W-:Y:S02]  /*3400*/  LDSM.16.M88.4 R168, [R221+0xb000] ;  /* 0x00b00000dda8783b */ /* 0x000fe40000000200 */
[----:B------:R-:W-:Y:S06]  /*3410*/  HMMA.16816.F32.BF16 R32, R32, R134, RZ ;  /* 0x000000862020723c */ /* 0x000fec00000418ff */
[----:B------:R-:W3:Y:S02]  /*3420*/  LDSM.16.M88.4 R132, [R220+0x1800] ;  /* 0x00180000dc84783b */ /* 0x000ee40000000200 */
[-C--:B------:R-:W-:Y:S08]  /*3430*/  HMMA.16816.F32.BF16 R4, R136, R140.reuse, R4 ;  /* 0x0000008c8804723c */ /* 0x080ff00000041804 */
[C---:B-1----:R-:W-:Y:S08]  /*3440*/  HMMA.16816.F32.BF16 R8, R144.reuse, R140, R8 ;  /* 0x0000008c9008723c */ /* 0x042ff00000041808 */
[-C--:B------:R-:W-:Y:S08]  /*3450*/  HMMA.16816.F32.BF16 R12, R144, R142.reuse, R12 ;  /* 0x0000008e900c723c */ /* 0x080ff0000004180c */
[C---:B------:R-:W-:Y:S01]  /*3460*/  HMMA.16816.F32.BF16 R16, R136.reuse, R142, R16 ;  /* 0x0000008e8810723c */ /* 0x040fe20000041810 */
[----:B------:R-:W-:Y:S07]  /*3470*/  LDSM.16.M88.4 R140, [R221+0xb400] ;  /* 0x00b40000dd8c783b */ /* 0x000fee0000000200 */
[-C--:B------:R-:W-:Y:S01]  /*3480*/  HMMA.16816.F32.BF16 R20, R136, R148.reuse, R20 ;  /* 0x000000948814723c */ /* 0x080fe20000041814 */
[----:B---3--:R-:W-:Y:S07]  /*3490*/  FSETP.NEU.FTZ.AND P2, PT, R244, -INF , PT ;  /* 0xff800000f400780b */ /* 0x008fee0003f5d000 */
[C---:B------:R-:W-:Y:S08]  /*34a0*/  HMMA.16816.F32.BF16 R24, R144.reuse, R148, R24 ;  /* 0x000000949018723c */ /* 0x040ff00000041818 */
[-C--:B------:R-:W-:Y:S01]  /*34b0*/  HMMA.16816.F32.BF16 R28, R144, R150.reuse, R28 ;  /* 0x00000096901c723c */ /* 0x080fe2000004181c */
[----:B------:R-:W-:Y:S07]  /*34c0*/  LDSM.16.M88.4 R144, [R220+0x2000] ;  /* 0x00200000dc90783b */ /* 0x000fee0000000200 */
[----:B------:R-:W-:Y:S01]  /*34d0*/  HMMA.16816.F32.BF16 R32, R136, R150, R32 ;  /* 0x000000968820723c */ /* 0x000fe20000041820 */
[----:B------:R-:W1:Y:S07]  /*34e0*/  LDSM.16.M88.4 R136, [R0+0x1800] ;  /* 0x001800000088783b */ /* 0x000e6e0000000200 */
[-C--:B------:R-:W-:Y:S01]  /*34f0*/  HMMA.16816.F32.BF16 R4, R152, R156.reuse, R4 ;  /* 0x0000009c9804723c */ /* 0x080fe20000041804 */
[----:B------:R-:W3:Y:S07]  /*3500*/  LDSM.16.M88.4 R148, [R222+0xd000] ;  /* 0x00d00000de94783b */ /* 0x000eee0000000200 */
[C---:B------:R-:W-:Y:S08]  /*3510*/  HMMA.16816.F32.BF16 R8, R132.reuse, R156, R8 ;  /* 0x0000009c8408723c */ /* 0x040ff00000041808 */
[-C--:B------:R-:W-:Y:S08]  /*3520*/  HMMA.16816.F32.BF16 R12, R132, R158.reuse, R12 ;  /* 0x0000009e840c723c */ /* 0x080ff0000004180c */
[C---:B------:R-:W-:Y:S01]  /*3530*/  HMMA.16816.F32.BF16 R16, R152.reuse, R158, R16 ;  /* 0x0000009e9810723c */ /* 0x040fe20000041810 */
[----:B------:R-:W-:Y:S07]  /*3540*/  LDSM.16.M88.4 R156, [R0+0x2000] ;  /* 0x00200000009c783b */ /* 0x000fee0000000200 */
[-C--:B------:R-:W-:Y:S08]  /*3550*/  HMMA.16816.F32.BF16 R20, R152, R160.reuse, R20 ;  /* 0x000000a09814723c */ /* 0x080ff00000041814 */
[C---:B------:R-:W-:Y:S08]  /*3560*/  HMMA.16816.F32.BF16 R24, R132.reuse, R160, R24 ;  /* 0x000000a08418723c */ /* 0x040ff00000041818 */
[-C--:B------:R-:W-:Y:S01]  /*3570*/  HMMA.16816.F32.BF16 R28, R132, R162.reuse, R28 ;  /* 0x000000a2841c723c */ /* 0x080fe2000004181c */
[----:B------:R-:W2:Y:S07]  /*3580*/  LDSM.16.M88.4 R132, [R220+0x2800] ;  /* 0x00280000dc84783b */ /* 0x000eae0000000200 */
[----:B------:R-:W-:Y:S01]  /*3590*/  HMMA.16816.F32.BF16 R32, R152, R162, R32 ;  /* 0x000000a29820723c */ /* 0x000fe20000041820 */
[----:B------:R-:W2:Y:S07]  /*35a0*/  LDSM.16.M88.4 R152, [R222+0xd400] ;  /* 0x00d40000de98783b */ /* 0x000eae0000000200 */
[-C--:B------:R-:W-:Y:S01]  /*35b0*/  HMMA.16816.F32.BF16 R4, R164, R168.reuse, R4 ;  /* 0x000000a8a404723c */ /* 0x080fe20000041804 */
[----:B------:R-:W2:Y:S07]  /*35c0*/  LDSM.16.M88.4 R160, [R221+0xd000] ;  /* 0x00d00000dda0783b */ /* 0x000eae0000000200 */
[C---:B-1----:R-:W-:Y:S08]  /*35d0*/  HMMA.16816.F32.BF16 R8, R136.reuse, R168, R8 ;  /* 0x000000a88808723c */ /* 0x042ff00000041808 */
[-C--:B------:R-:W-:Y:S08]  /*35e0*/  HMMA.16816.F32.BF16 R12, R136, R170.reuse, R12 ;  /* 0x000000aa880c723c */ /* 0x080ff0000004180c */
[C---:B------:R-:W-:Y:S08]  /*35f0*/  HMMA.16816.F32.BF16 R16, R164.reuse, R170, R16 ;  /* 0x000000aaa410723c */ /* 0x040ff00000041810 */
[-C--:B------:R-:W-:Y:S08]  /*3600*/  HMMA.16816.F32.BF16 R20, R164, R140.reuse, R20 ;  /* 0x0000008ca414723c */ /* 0x080ff00000041814 */
[C---:B------:R-:W-:Y:S01]  /*3610*/  HMMA.16816.F32.BF16 R24, R136.reuse, R140, R24 ;  /* 0x0000008c8818723c */ /* 0x040fe20000041818 */
[----:B------:R-:W4:Y:S07]  /*3620*/  LDL R140, [R1+0x30] ;  /* 0x00003000018c7983 */ /* 0x000f2e0000100800 */
[-C--:B------:R-:W-:Y:S01]  /*3630*/  HMMA.16816.F32.BF16 R28, R136, R142.reuse, R28 ;  /* 0x0000008e881c723c */ /* 0x080fe2000004181c */
[----:B------:R-:W1:Y:S07]  /*3640*/  LDSM.16.M88.4 R136, [R0+0x2800] ;  /* 0x002800000088783b */ /* 0x000e6e0000000200 */
[----:B------:R-:W-:Y:S01]  /*3650*/  HMMA.16816.F32.BF16 R32, R164, R142, R32 ;  /* 0x0000008ea420723c */ /* 0x000fe20000041820 */
[----:B------:R-:W4:Y:S07]  /*3660*/  LDL R142, [R1+0x2c] ;  /* 0x00002c00018e7983 */ /* 0x000f2e0000100800 */
[-C--:B---3--:R-:W-:Y:S08]  /*3670*/  HMMA.16816.F32.BF16 R4, R144, R148.reuse, R4 ;  /* 0x000000949004723c */ /* 0x088ff00000041804 */
[C---:B--2---:R-:W-:Y:S08]  /*3680*/  HMMA.16816.F32.BF16 R8, R132.reuse, R148, R8 ;  /* 0x000000948408723c */ /* 0x044ff00000041808 */
[-C--:B------:R-:W-:Y:S08]  /*3690*/  HMMA.16816.F32.BF16 R12, R132, R150.reuse, R12 ;  /* 0x00000096840c723c */ /* 0x080ff0000004180c */
[C---:B------:R-:W-:Y:S08]  /*36a0*/  HMMA.16816.F32.BF16 R16, R144.reuse, R150, R16 ;  /* 0x000000969010723c */ /* 0x040ff00000041810 */
[-C--:B------:R-:W-:Y:S08]  /*36b0*/  HMMA.16816.F32.BF16 R20, R144, R152.reuse, R20 ;  /* 0x000000989014723c */ /* 0x080ff00000041814 */
[C---:B------:R-:W-:Y:S08]  /*36c0*/  HMMA.16816.F32.BF16 R24, R132.reuse, R152, R24 ;  /* 0x000000988418723c */ /* 0x040ff00000041818 */
[-C--:B------:R-:W-:Y:S08]  /*36d0*/  HMMA.16816.F32.BF16 R28, R132, R154.reuse, R28 ;  /* 0x0000009a841c723c */ /* 0x080ff0000004181c */
[----:B------:R-:W-:Y:S08]  /*36e0*/  HMMA.16816.F32.BF16 R32, R144, R154, R32 ;  /* 0x0000009a9020723c */ /* 0x000ff00000041820 */
[-C--:B------:R-:W-:Y:S08]  /*36f0*/  HMMA.16816.F32.BF16 R4, R156, R160.reuse, R4 ;  /* 0x000000a09c04723c */ /* 0x080ff00000041804 */
[C---:B-1----:R-:W-:Y:S08]  /*3700*/  HMMA.16816.F32.BF16 R8, R136.reuse, R160, R8 ;  /* 0x000000a08808723c */ /* 0x042ff00000041808 */
[-C--:B------:R-:W-:Y:S08]  /*3710*/  HMMA.16816.F32.BF16 R12, R136, R162.reuse, R12 ;  /* 0x000000a2880c723c */ /* 0x080ff0000004180c */
[----:B------:R-:W-:Y:S01]  /*3720*/  FMUL.FTZ R4, R4, c[0x0][0x2ec] ;  /* 0x0000bb0004047a20 */ /* 0x000fe20000410000 */
[C---:B------:R-:W-:Y:S03]  /*3730*/  HMMA.16816.F32.BF16 R16, R156.reuse, R162, R16 ;  /* 0x000000a29c10723c */ /* 0x040fe60000041810 */
[----:B------:R-:W1:Y:S01]  /*3740*/  MUFU.TANH R141, R4 ;  /* 0x00000004008d7308 */ /* 0x000e620000002400 */
[----:B------:R-:W-:Y:S02]  /*3750*/  FMUL.FTZ R5, R5, c[0x0][0x2ec] ;  /* 0x0000bb0005057a20 */ /* 0x000fe40000410000 */
[----:B------:R-:W-:Y:S02]  /*3760*/  FMUL.FTZ R6, R6, c[0x0][0x2ec] ;  /* 0x0000bb0006067a20 */ /* 0x000fe40000410000 */
[----:B------:R-:W-:Y:S04]  /*3770*/  FMUL.FTZ R11, R11, c[0x0][0x2ec] ;  /* 0x0000bb000b0b7a20 */ /* 0x000fe80000410000 */
[----:B------:R-:W-:Y:S01]  /*3780*/  FMUL.FTZ R7, R7, c[0x0][0x2ec] ;  /* 0x0000bb0007077a20 */ /* 0x000fe20000410000 */
[----:B------:R2:W-:Y:S01]  /*3790*/  MUFU.TANH R41, R11 ;  /* 0x0000000b00297308 */ /* 0x0005e20000002400 */
[----:B------:R-:W-:Y:S02]  /*37a0*/  FMUL.FTZ R9, R9, c[0x0][0x2ec] ;  /* 0x0000bb0009097a20 */ /* 0x000fe40000410000 */
[----:B------:R-:W-:Y:S02]  /*37b0*/  FMUL.FTZ R8, R8, c[0x0][0x2ec] ;  /* 0x0000bb0008087a20 */ /* 0x000fe40000410000 */
[----:B------:R-:W-:Y:S02]  /*37c0*/  FMUL.FTZ R10, R10, c[0x0][0x2ec] ;  /* 0x0000bb000a0a7a20 */ /* 0x000fe40000410000 */
[----:B------:R-:W-:Y:S02]  /*37d0*/  FMUL.FTZ R14, R14, c[0x0][0x2ec] ;  /* 0x0000bb000e0e7a20 */ /* 0x000fe40000410000 */
[----:B------:R-:W-:Y:S01]  /*37e0*/  FMUL.FTZ R15, R15, c[0x0][0x2ec] ;  /* 0x0000bb000f0f7a20 */ /* 0x000fe20000410000 */
[----:B------:R-:W-:Y:S01]  /*37f0*/  MUFU.TANH R42, R10 ;  /* 0x0000000a002a7308 */ /* 0x000fe20000002400 */
[----:B------:R-:W-:Y:S02]  /*3800*/  FMUL.FTZ R12, R12, c[0x0][0x2ec] ;  /* 0x0000bb000c0c7a20 */ /* 0x000fe40000410000 */
[----:B------:R-:W-:Y:S02]  /*3810*/  FMUL.FTZ R13, R13, c[0x0][0x2ec] ;  /* 0x0000bb000d0d7a20 */ /* 0x000fe40000410000 */
[----:B------:R-:W-:Y:S02]  /*3820*/  FMUL.FTZ R16, R16, c[0x0][0x2ec] ;  /* 0x0000bb0010107a20 */ /* 0x000fe40000410000 */
[----:B------:R-:W-:Y:S02]  /*3830*/  FMUL.FTZ R17, R17, c[0x0][0x2ec] ;  /* 0x0000bb0011117a20 */ /* 0x000fe40000410000 */
[----:B------:R-:W-:Y:S01]  /*3840*/  FMUL.FTZ R18, R18, c[0x0][0x2ec] ;  /* 0x0000bb0012127a20 */ /* 0x000fe20000410000 */
[----:B------:R-:W3:Y:S01]  /*3850*/  MUFU.TANH R160, R5 ;  /* 0x0000000500a07308 */ /* 0x000ee20000002400 */
[----:B------:R-:W-:Y:S01]  /*3860*/  FMUL.FTZ R19, R19, c[0x0][0x2ec] ;  /* 0x0000bb0013137a20 */ /* 0x000fe20000410000 */
[----:B--2---:R-:W2:Y:S08]  /*3870*/  LDL R11, [R1] ;  /* 0x00000000010b7983 */ /* 0x004eb00000100800 */
[----:B------:R-:W1:Y:S10]  /*3880*/  MUFU.TANH R171, R6 ;  /* 0x0000000600ab7308 */ /* 0x000e740000002400 */
[----:B------:R1:W-:Y:S10]  /*3890*/  MUFU.TANH R170, R7 ;  /* 0x0000000700aa7308 */ /* 0x0003f40000002400 */
[----:B------:R3:W-:Y:S10]  /*38a0*/  MUFU.TANH R51, R9 ;  /* 0x0000000900337308 */ /* 0x0007f40000002400 */
[----:B------:R3:W-:Y:S01]  /*38b0*/  MUFU.TANH R52, R8 ;  /* 0x0000000800347308 */ /* 0x0007e20000002400 */
[----:B-1----:R-:W1:Y:S09]  /*38c0*/  LDSM.16.M88.4 R4, [R221+0xd400] ;  /* 0x00d40000dd04783b */ /* 0x002e720000000200 */
[----:B------:R-:W-:Y:S01]  /*38d0*/  MUFU.TANH R252, R12 ;  /* 0x0000000c00fc7308 */ /* 0x000fe20000002400 */
[----:B---3--:R-:W-:Y:S04]  /*38e0*/  MOV R9, UR18 ;  /* 0x0000001200097c02 */ /* 0x008fe80008000f00 */
[----:B------:R-:W-:Y:S05]  /*38f0*/  @P1 LEA R9, R9, R245, 0x7 ;  /* 0x000000f509091211 */ /* 0x000fea00078e38ff */
[----:B------:R-:W-:Y:S01]  /*3900*/  MUFU.TANH R250, R13 ;  /* 0x0000000d00fa7308 */ /* 0x000fe20000002400 */
[----:B------:R-:W-:Y:S02]  /*3910*/  PLOP3.LUT P1, PT, PT, PT, UP0, 0x80, 0x0 ;  /* 0x000000000000781c */ /* 0x000fe40003f2f008 */
[C---:B------:R-:W-:Y:S01]  /*3920*/  @P3 ISETP.GE.AND P3, PT, R9.reuse, UR6, PT ;  /* 0x0000000609003c0c */ /* 0x040fe2000bf66270 */
[----:B------:R-:W-:Y:S01]  /*3930*/  FMUL.FTZ R8, R244, 1.4426950216293334961 ;  /* 0x3fb8aa3bf4087820 */ /* 0x000fe20000410000 */
[----:B------:R-:W-:Y:S02]  /*3940*/  @P0 IADD3 R0, R9, 0x1, RZ ;  /* 0x0000000109000810 */ /* 0x000fe40007ffe0ff */
[----:B------:R-:W-:Y:S02]  /*3950*/  PLOP3.LUT P0, PT, PT, PT, UP0, 0x80, 0x0 ;  /* 0x000000000000781c */ /* 0x000fe40003f0f008 */
[----:B------:R-:W-:Y:S01]  /*3960*/  @P4 ISETP.GE.AND P4, PT, R0, UR6, PT ;  /* 0x0000000600004c0c */ /* 0x000fe2000bf86270 */
[----:B------:R-:W3:Y:S01]  /*3970*/  MUFU.TANH R40, R14 ;  /* 0x0000000e00287308 */ /* 0x000ee20000002400 */
[----:B------:R-:W-:Y:S02]  /*3980*/  MOV R0, R141 ;  /* 0x0000008d00007202 */ /* 0x000fe40000000f00 */
[----:B------:R-:W-:Y:S02]  /*3990*/  FSEL R8, R8, RZ, P2 ;  /* 0x000000ff08087208 */ /* 0x000fe40001000000 */
[----:B----4-:R-:W-:Y:S02]  /*39a0*/  FSETP.NEU.FTZ.AND P2, PT, R243, -INF , PT ;  /* 0xff800000f300780b */ /* 0x010fe40003f5d000 */
[----:B------:R-:W-:Y:S02]  /*39b0*/  @P1 FSEL R0, R141, -INF , !P3 ;  /* 0xff8000008d001808 */ /* 0x000fe40005800000 */
[----:B------:R-:W-:Y:S01]  /*39c0*/  PLOP3.LUT P1, PT, PT, PT, UP0, 0x80, 0x0 ;  /* 0x000000000000781c */ /* 0x000fe20003f2f008 */
[----:B------:R-:W4:Y:S02]  /*39d0*/  MUFU.TANH R39, R15 ;  /* 0x0000000f00277308 */ /* 0x000f240000002400 */
[--C-:B------:R-:W-:Y:S01]  /*39e0*/  FFMA.FTZ R10, R0, c[0x0][0x23c], -R8.reuse ;  /* 0x00008f00000a7a23 */ /* 0x100fe20000010808 */
[----:B------:R-:W-:Y:S01]  /*39f0*/  MOV R0, R160 ;  /* 0x000000a000007202 */ /* 0x000fe20000000f00 */
[-C--:B-1----:R-:W-:Y:S01]  /*3a00*/  HMMA.16816.F32.BF16 R20, R156, R4.reuse, R20 ;  /* 0x000000049c14723c */ /* 0x082fe20000041814 */
[----:B------:R-:W-:Y:S02]  /*3a10*/  @P0 FSEL R0, R160, -INF , !P4 ;  /* 0xff800000a0000808 */ /* 0x000fe40006000000 */
[----:B------:R-:W-:Y:S03]  /*3a20*/  PLOP3.LUT P0, PT, PT, PT, UP0, 0x80, 0x0 ;  /* 0x000000000000781c */ /* 0x000fe60003f0f008 */
[----:B------:R-:W-:Y:S02]  /*3a30*/  MUFU.EX2 R248, R10 ;  /* 0x0000000a00f87308 */ /* 0x000fe40000000800 */
[C---:B------:R-:W-:Y:S07]  /*3a40*/  HMMA.16816.F32.BF16 R24, R136.reuse, R4, R24 ;  /* 0x000000048818723c */ /* 0x040fee0000041818 */
[----:B------:R-:W-:Y:S01]  /*3a50*/  FFMA.FTZ R4, R0, c[0x0][0x23c], -R8 ;  /* 0x00008f0000047a23 */ /* 0x000fe20000010808 */
[----:B------:R-:W1:Y:S01]  /*3a60*/  MUFU.TANH R150, R16 ;  /* 0x0000001000967308 */ /* 0x000e620000002400 */
[-C--:B------:R-:W-:Y:S03]  /*3a70*/  HMMA.16816.F32.BF16 R28, R136, R6.reuse, R28 ;  /* 0x00000006881c723c */ /* 0x080fe6000004181c */
[----:B------:R-:W-:Y:S01]  /*3a80*/  FMUL.FTZ R5, R243, 1.4426950216293334961 ;  /* 0x3fb8aa3bf3057820 */ /* 0x000fe20000410000 */
[----:B------:R-:W-:Y:S02]  /*3a90*/  MOV R0, R171 ;  /* 0x000000ab00007202 */ /* 0x000fe40000000f00 */
[----:B------:R-:W-:Y:S01]  /*3aa0*/  @P1 FSEL R0, R171, -INF , !P3 ;  /* 0xff800000ab001808 */ /* 0x000fe20005800000 */
[----:B------:R-:W-:Y:S01]  /*3ab0*/  FMUL.FTZ R20, R20, c[0x0][0x2ec] ;  /* 0x0000bb0014147a20 */ /* 0x000fe20000410000 */
[----:B------:R-:W-:Y:S01]  /*3ac0*/  PLOP3.LUT P1, PT, PT, PT, UP0, 0x80, 0x0 ;  /* 0x000000000000781c */ /* 0x000fe20003f2f008 */
[----:B------:R1:W-:Y:S01]  /*3ad0*/  MUFU.EX2 R144, R4 ;  /* 0x0000000400907308 */ /* 0x0003e20000000800 */
[----:B------:R-:W-:Y:S02]  /*3ae0*/  HMMA.16816.F32.BF16 R32, R156, R6, R32 ;  /* 0x000000069c20723c */ /* 0x000fe40000041820 */
[----:B------:R-:W-:Y:S01]  /*3af0*/  FSEL R5, R5, RZ, P2 ;  /* 0x000000ff05057208 */ /* 0x000fe20001000000 */
[----:B------:R-:W-:Y:S02]  /*3b00*/  FMUL.FTZ R21, R21, c[0x0][0x2ec] ;  /* 0x0000bb0015157a20 */ /* 0x000fe40000410000 */
[----:B------:R-:W-:Y:S02]  /*3b10*/  FMUL.FTZ R26, R26, c[0x0][0x2ec] ;  /* 0x0000bb001a1a7a20 */ /* 0x000fe40000410000 */
[----:B---3--:R-:W-:Y:S01]  /*3b20*/  MOV R6, R40 ;  /* 0x0000002800067202 */ /* 0x008fe20000000f00 */
[----:B------:R-:W-:Y:S01]  /*3b30*/  FMUL.FTZ R22, R22, c[0x0][0x2ec] ;  /* 0x0000bb0016167a20 */ /* 0x000fe20000410000 */
[----:B------:R-:W3:Y:S03]  /*3b40*/  MUFU.TANH R149, R17 ;  /* 0x0000001100957308 */ /* 0x000ee60000002400 */
[----:B------:R-:W-:Y:S02]  /*3b50*/  FMUL.FTZ R23, R23, c[0x0][0x2ec] ;  /* 0x0000bb0017177a20 */ /* 0x000fe40000410000 */
[----:B------:R-:W-:Y:S02]  /*3b60*/  FMUL.FTZ R28, R28, c[0x0][0x2ec] ;  /* 0x0000bb001c1c7a20 */ /* 0x000fe40000410000 */
[----:B------:R-:W-:Y:S02]  /*3b70*/  FMUL.FTZ R29, R29, c[0x0][0x2ec] ;  /* 0x0000bb001d1d7a20 */ /* 0x000fe40000410000 */
[----:B------:R-:W-:Y:S01]  /*3b80*/  FMUL.FTZ R30, R30, c[0x0][0x2ec] ;  /* 0x0000bb001e1e7a20 */ /* 0x000fe20000410000 */
[----:B------:R-:W2:Y:S01]  /*3b90*/  MUFU.TANH R165, R18 ;  /* 0x0000001200a57308 */ /* 0x000ea20000002400 */
[----:B------:R-:W-:Y:S02]  /*3ba0*/  FMUL.FTZ R31, R31, c[0x0][0x2ec] ;  /* 0x0000bb001f1f7a20 */ /* 0x000fe40000410000 */
[----:B------:R-:W-:Y:S02]  /*3bb0*/  FMUL.FTZ R24, R24, c[0x0][0x2ec] ;  /* 0x0000bb0018187a20 */ /* 0x000fe40000410000 */
[--C-:B-1----:R-:W-:Y:S01]  /*3bc0*/  FFMA.FTZ R4, R0, c[0x0][0x23c], -R5.reuse ;  /* 0x00008f0000047a23 */ /* 0x102fe20000010805 */
[----:B------:R-:W-:Y:S01]  /*3bd0*/  MOV R0, R170 ;  /* 0x000000aa00007202 */ /* 0x000fe20000000f00 */
[----:B------:R-:W-:Y:S01]  /*3be0*/  FMUL.FTZ R32, R32, c[0x0][0x2ec] ;  /* 0x0000bb0020207a20 */ /* 0x000fe20000410000 */
[----:B------:R-:W-:Y:S01]  /*3bf0*/  @P0 FSEL R0, R170, -INF , !P4 ;  /* 0xff800000aa000808 */ /* 0x000fe20006000000 */
[----:B------:R-:W-:Y:S01]  /*3c00*/  FMUL.FTZ R33, R33, c[0x0][0x2ec] ;  /* 0x0000bb0021217a20 */ /* 0x000fe20000410000 */
[----:B------:R-:W-:Y:S01]  /*3c10*/  MUFU.EX2 R58, R4 ;  /* 0x00000004003a7308 */ /* 0x000fe20000000800 */
[----:B------:R-:W-:Y:S01]  /*3c20*/  PLOP3.LUT P0, PT, PT, PT, UP0, 0x80, 0x0 ;  /* 0x000000000000781c */ /* 0x000fe20003f0f008 */
[----:B------:R-:W-:Y:S02]  /*3c30*/  FMUL.FTZ R34, R34, c[0x0][0x2ec] ;  /* 0x0000bb0022227a20 */ /* 0x000fe40000410000 */
[--C-:B------:R-:W-:Y:S02]  /*3c40*/  FFMA.FTZ R0, R0, c[0x0][0x23c], -R5.reuse ;  /* 0x00008f0000007a23 */ /* 0x100fe40000010805 */
[----:B------:R-:W-:Y:S02]  /*3c50*/  FMUL.FTZ R35, R35, c[0x0][0x2ec] ;  /* 0x0000bb0023237a20 */ /* 0x000fe40000410000 */
[----:B------:R-:W-:Y:S02]  /*3c60*/  FMUL.FTZ R25, R25, c[0x0][0x2ec] ;  /* 0x0000bb0019197a20 */ /* 0x000fe40000410000 */
[----:B------:R1:W-:Y:S01]  /*3c70*/  MUFU.EX2 R57, R0 ;  /* 0x0000000000397308 */ /* 0x0003e20000000800 */
[----:B------:R-:W-:Y:S09]  /*3c80*/  FMUL.FTZ R27, R27, c[0x0][0x2ec] ;  /* 0x0000bb001b1b7a20 */ /* 0x000ff20000410000 */
[----:B------:R-:W2:Y:S10]  /*3c90*/  MUFU.TANH R163, R19 ;  /* 0x0000001300a37308 */ /* 0x000eb40000002400 */
[----:B------:R-:W2:Y:S01]  /*3ca0*/  MUFU.TANH R153, R20 ;  /* 0x0000001400997308 */ /* 0x000ea20000002400 */
[----:B-1----:R-:W-:Y:S02]  /*3cb0*/  MOV R0, R52 ;  /* 0x0000003400007202 */ /* 0x002fe40000000f00 */
[----:B------:R-:W-:Y:S02]  /*3cc0*/  @P1 FSEL R0, R52, -INF , !P3 ;  /* 0xff80000034001808 */ /* 0x000fe40005800000 */
[----:B------:R-:W-:Y:S05]  /*3cd0*/  PLOP3.LUT P1, PT, PT, PT, UP0, 0x80, 0x0 ;  /* 0x000000000000781c */ /* 0x000fea0003f2f008 */
[----:B------:R-:W1:Y:S10]  /*3ce0*/  MUFU.TANH R152, R21 ;  /* 0x0000001500987308 */ /* 0x000e740000002400 */
        /* <DEDUP_REMOVED lines=11> */
[----:B------:R-:W1:Y:S01]  /*3da0*/  MUFU.TANH R148, R34 ;  /* 0x0000002200947308 */ /* 0x000e620000002400 */
[C---:B--2---:R-:W-:Y:S01]  /*3db0*/  FMUL.FTZ R4, R11.reuse, 1.4426950216293334961 ;  /* 0x3fb8aa3b0b047820 */ /* 0x044fe20000410000 */
[----:B------:R-:W-:Y:S01]  /*3dc0*/  FSETP.NEU.FTZ.AND P2, PT, R11, -INF , PT ;  /* 0xff8000000b00780b */ /* 0x000fe20003f5d000 */
[C---:B------:R-:W-:Y:S03]  /*3dd0*/  FMUL.FTZ R11, R3.reuse, 1.4426950216293334961 ;  /* 0x3fb8aa3b030b7820 */ /* 0x040fe60000410000 */
[----:B------:R-:W-:Y:S04]  /*3de0*/  FSEL R4, R4, RZ, P2 ;  /* 0x000000ff04047208 */ /* 0x000fe80001000000 */
[----:B------:R-:W-:Y:S01]  /*3df0*/  MUFU.TANH R147, R35 ;  /* 0x0000002300937308 */ /* 0x000fe20000002400 */
[----:B------:R-:W-:Y:S01]  /*3e00*/  FSETP.NEU.FTZ.AND P2, PT, R3, -INF , PT ;  /* 0xff8000000300780b */ /* 0x000fe20003f5d000 */
[--C-:B------:R-:W-:Y:S01]  /*3e10*/  FFMA.FTZ R10, R0, c[0x0][0x23c], -R4.reuse ;  /* 0x00008f00000a7a23 */ /* 0x100fe20000010804 */
[----:B------:R-:W-:Y:S02]  /*3e20*/  MOV R0, R51 ;  /* 0x0000003300007202 */ /* 0x000fe40000000f00 */
[----:B------:R-:W-:Y:S02]  /*3e30*/  @P0 FSEL R0, R51, -INF , !P4 ;  /* 0xff80000033000808 */ /* 0x000fe40006000000 */
[----:B------:R-:W-:Y:S03]  /*3e40*/  PLOP3.LUT P0, PT, PT, PT, UP0, 0x80, 0x0 ;  /* 0x000000000000781c */ /* 0x000fe60003f0f008 */
[----:B------:R2:W-:Y:S01]  /*3e50*/  MUFU.EX2 R56, R10 ;  /* 0x0000000a00387308 */ /* 0x0005e20000000800 */
[----:B------:R-:W-:Y:S01]  /*3e60*/  FFMA.FTZ R12, R0, c[0x0][0x23c], -R4 ;  /* 0x00008f00000c7a23 */ /* 0x000fe20000010804 */
[----:B------:R-:W-:Y:S02]  /*3e70*/  FSEL R0, R11, RZ, P2 ;  /* 0x000000ff0b007208 */ /* 0x000fe40001000000 */
[----:B------:R-:W-:Y:S06]  /*3e80*/  PLOP3.LUT P2, PT, PT, PT, UP0, 0x80, 0x0 ;  /* 0x000000000000781c */ /* 0x000fec0003f4f008 */
[----:B------:R-:W-:Y:S10]  /*3e90*/  MUFU.TANH R243, R31 ;  /* 0x0000001f00f37308 */ /* 0x000ff40000002400 */
[----:B------:R-:W-:Y:S01]  /*3ea0*/  MUFU.EX2 R55, R12 ;  /* 0x0000000c00377308 */ /* 0x000fe20000000800 */
[----:B--2---:R-:W-:Y:S02]  /*3eb0*/  MOV R10, R42 ;  /* 0x0000002a000a7202 */ /* 0x004fe40000000f00 */
[----:B------:R-:W-:Y:S02]  /*3ec0*/  @P1 FSEL R10, R42, -INF , !P3 ;  /* 0xff8000002a0a1808 */ /* 0x000fe40005800000 */
[----:B------:R-:W-:Y:S02]  /*3ed0*/  PLOP3.LUT P1, PT, PT, PT, UP0, 0x80, 0x0 ;  /* 0x000000000000781c */ /* 0x000fe40003f2f008 */
[----:B------:R-:W-:Y:S01]  /*3ee0*/  PLOP3.LUT P3, PT, PT, PT, UP0, 0x80, 0x0 ;  /* 0x000000000000781c */ /* 0x000fe20003f6f008 */
[--C-:B------:R-:W-:Y:S01]  /*3ef0*/  FFMA.FTZ R11, R10, c[0x0][0x23c], -R0.reuse ;  /* 0x00008f000a0b7a23 */ /* 0x100fe20000010800 */
[----:B------:R-:W-:Y:S02]  /*3f00*/  MOV R10, R41 ;  /* 0x00000029000a7202 */ /* 0x000fe40000000f00 */
[----:B------:R-:W-:Y:S01]  /*3f10*/  @P0 FSEL R10, R41, -INF , !P4 ;  /* 0xff800000290a0808 */ /* 0x000fe20006000000 */
[----:B------:R-:W-:Y:S01]  /*3f20*/  MUFU.EX2 R46, R11 ;  /* 0x0000000b002e7308 */ /* 0x000fe20000000800 */
[----:B------:R-:W-:Y:S02]  /*3f30*/  PLOP3.LUT P0, PT, PT, PT, UP0, 0x80, 0x0 ;  /* 0x000000000000781c */ /* 0x000fe40003f0f008 */
[----:B------:R-:W-:Y:S01]  /*3f40*/  PLOP3.LUT P4, PT, PT, PT, UP0, 0x80, 0x0 ;  /* 0x000000000000781c */ /* 0x000fe20003f8f008 */
[----:B------:R-:W-:Y:S06]  /*3f50*/  FFMA.FTZ R10, R10, c[0x0][0x23c], -R0 ;  /* 0x00008f000a0a7a23 */ /* 0x000fec0000010800 */
[----:B------:R2:W-:Y:S02]  /*3f60*/  MUFU.EX2 R45, R10 ;  /* 0x0000000a002d7308 */ /* 0x0005e40000000800 */
[C---:B--2---:R-:W-:Y:S02]  /*3f70*/  @P1 IADD3 R10, R9.reuse, 0x8, RZ ;  /* 0x00000008090a1810 */ /* 0x044fe40007ffe0ff */
[----:B------:R-:W-:Y:S02]  /*3f80*/  PLOP3.LUT P1, PT, PT, PT, UP0, 0x80, 0x0 ;  /* 0x000000000000781c */ /* 0x000fe40003f2f008 */
[----:B------:R-:W-:Y:S02]  /*3f90*/  @P6 ISETP.GE.AND P6, PT, R10, UR6, PT ;  /* 0x000000060a006c0c */ /* 0x000fe4000bfc6270 */
[C---:B------:R-:W-:Y:S02]  /*3fa0*/  @P0 IADD3 R10, R9.reuse, 0x9, RZ ;  /* 0x00000009090a0810 */ /* 0x040fe40007ffe0ff */
[----:B------:R-:W-:Y:S02]  /*3fb0*/  PLOP3.LUT P0, PT, PT, PT, UP0, 0x80, 0x0 ;  /* 0x000000000000781c */ /* 0x000fe40003f0f008 */
[----:B------:R-:W-:Y:S02]  /*3fc0*/  @P3 ISETP.GE.AND P3, PT, R10, UR6, PT ;  /* 0x000000060a003c0c */ /* 0x000fe4000bf66270 */
[----:B------:R-:W-:Y:S05]  /*3fd0*/  MOV R10, R252 ;  /* 0x000000fc000a7202 */ /* 0x000fea0000000f00 */
[----:B------:R-:W-:Y:S02]  /*3fe0*/  @P1 FSEL R10, R252, -INF , !P6 ;  /* 0xff800000fc0a1808 */ /* 0x000fe40007000000 */
[----:B------:R-:W-:Y:S03]  /*3ff0*/  PLOP3.LUT P1, PT, PT, PT, UP0, 0x80, 0x0 ;  /* 0x000000000000781c */ /* 0x000fe60003f2f008 */
[--C-:B------:R-:W-:Y:S01]  /*4000*/  FFMA.FTZ R11, R10, c[0x0][0x23c], -R4.reuse ;  /* 0x00008f000a0b7a23 */ /* 0x100fe20000010804 */
[----:B------:R-:W-:Y:S02]  /*4010*/  MOV R10, R250 ;  /* 0x000000fa000a7202 */ /* 0x000fe40000000f00 */
[----:B------:R-:W-:Y:S01]  /*4020*/  @P0 FSEL R10, R250, -INF , !P3 ;  /* 0xff800000fa0a0808 */ /* 0x000fe20005800000 */
[----:B------:R-:W-:Y:S01]  /*4030*/  MUFU.EX2 R54, R11 ;  /* 0x0000000b00367308 */ /* 0x000fe20000000800 */
[----:B------:R-:W-:Y:S03]  /*4040*/  PLOP3.LUT P0, PT, PT, PT, UP0, 0x80, 0x0 ;  /* 0x000000000000781c */ /* 0x000fe60003f0f008 */
[----:B------:R-:W-:Y:S01]  /*4050*/  FFMA.FTZ R7, R10, c[0x0][0x23c], -R4 ;  /* 0x00008f000a077a23 */ /* 0x000fe20000010804 */
[C---:B------:R-:W-:Y:S02]  /*4060*/  @P4 IADD3 R10, R9.reuse, 0x10, RZ ;  /* 0x00000010090a4810 */ /* 0x040fe40007ffe0ff */
[----:B------:R-:W-:Y:S02]  /*4070*/  @P1 FSEL R6, R40, -INF , !P6 ;  /* 0xff80000028061808 */ /* 0x000fe40007000000 */
[----:B------:R-:W-:Y:S01]  /*4080*/  PLOP3.LUT P1, PT, PT, PT, UP0, 0x80, 0x0 ;  /* 0x000000000000781c */ /* 0x000fe20003f2f008 */
[----:B------:R2:W1:Y:S01]  /*4090*/  MUFU.EX2 R53, R7 ;  /* 0x0000000700357308 */ /* 0x0004620000000800 */
[----:B------:R-:W-:Y:S02]  /*40a0*/  @P5 ISETP.GE.AND P5, PT, R10, UR6, PT ;  /* 0x000000060a005c0c */ /* 0x000fe4000bfa6270 */
[----:B------:R-:W-:Y:S02]  /*40b0*/  @P2 IADD3 R10, R9, 0x11, RZ ;  /* 0x00000011090a2810 */ /* 0x000fe40007ffe0ff */
[----:B------:R-:W-:Y:S02]  /*40c0*/  PLOP3.LUT P2, PT, PT, PT, UP0, 0x80, 0x0 ;  /* 0x000000000000781c */ /* 0x000fe40003f4f008 */
[----:B------:R-:W-:Y:S01]  /*40d0*/  PLOP3.LUT P4, PT, PT, PT, UP0, 0x80, 0x0 ;  /* 0x000000000000781c */ /* 0x000fe20003f8f008 */
[--C-:B--2---:R-:W-:Y:S01]  /*40e0*/  FFMA.FTZ R7, R6, c[0x0][0x23c], -R0.reuse ;  /* 0x00008f0006077a23 */ /* 0x104fe20000010800 */
[----:B----4-:R-:W-:Y:S02]  /*40f0*/  MOV R6, R39 ;  /* 0x0000002700067202 */ /* 0x010fe40000000f00 */
[----:B------:R-:W-:Y:S01]  /*4100*/  @P0 FSEL R6, R39, -INF , !P3 ;  /* 0xff80000027060808 */ /* 0x000fe20005800000 */
[----:B------:R-:W-:Y:S01]  /*4110*/  MUFU.EX2 R44, R7 ;  /* 0x00000007002c7308 */ /* 0x000fe20000000800 */
[----:B------:R-:W-:Y:S03]  /*4120*/  PLOP3.LUT P0, PT, PT, PT, UP0, 0x80, 0x0 ;  /* 0x000000000000781c */ /* 0x000fe60003f0f008 */
[----:B------:R-:W-:Y:S06]  /*4130*/  FFMA.FTZ R6, R6, c[0x0][0x23c], -R0 ;  /* 0x00008f0006067a23 */ /* 0x000fec0000010800 */
[----:B------:R2:W-:Y:S02]  /*4140*/  MUFU.EX2 R43, R6 ;  /* 0x00000006002b7308 */ /* 0x0005e40000000800 */
[----:B--2---:R-:W-:Y:S02]  /*4150*/  MOV R6, R150 ;  /* 0x0000009600067202 */ /* 0x004fe40000000f00 */
[----:B------:R-:W-:Y:S02]  /*4160*/  @P0 FSEL R6, R150, -INF , !P6 ;  /* 0xff80000096060808 */ /* 0x000fe40007000000 */
[----:B------:R-:W-:Y:S03]  /*4170*/  PLOP3.LUT P0, PT, PT, PT, UP0, 0x80, 0x0 ;  /* 0x000000000000781c */ /* 0x000fe60003f0f008 */
[--C-:B------:R-:W-:Y:S01]  /*4180*/  FFMA.FTZ R7, R6, c[0x0][0x23c], -R8.reuse ;  /* 0x00008f0006077a23 */ /* 0x100fe20000010808 */
[----:B---3--:R-:W-:Y:S02]  /*4190*/  MOV R6, R149 ;  /* 0x0000009500067202 */ /* 0x008fe40000000f00 */
[----:B------:R-:W-:Y:S01]  /*41a0*/  @P1 FSEL R6, R149, -INF , !P3 ;  /* 0xff80000095061808 */ /* 0x000fe20005800000 */
[----:B------:R2:W-:Y:S01]  /*41b0*/  MUFU.EX2 R158, R7 ;  /* 0x00000007009e7308 */ /* 0x0005e20000000800 */
[----:B------:R-:W-:Y:S03]  /*41c0*/  PLOP3.LUT P1, PT, PT, PT, UP0, 0x80, 0x0 ;  /* 0x000000000000781c */ /* 0x000fe60003f2f008 */
[--C-:B--2---:R-:W-:Y:S01]  /*41d0*/  FFMA.FTZ R7, R6, c[0x0][0x23c], -R8.reuse ;  /* 0x00008f0006077a23 */ /* 0x104fe20000010808 */
[----:B------:R-:W-:Y:S02]  /*41e0*/  MOV R6, R165 ;  /* 0x000000a500067202 */ /* 0x000fe40000000f00 */
[----:B------:R-:W-:Y:S03]  /*41f0*/  @P0 FSEL R6, R165, -INF , !P6 ;  /* 0xff800000a5060808 */ /* 0x000fe60007000000 */
[----:B------:R2:W3:Y:S01]  /*4200*/  MUFU.EX2 R157, R7 ;  /* 0x00000007009d7308 */ /* 0x0004e20000000800 */
[----:B------:R-:W-:Y:S02]  /*4210*/  PLOP3.LUT P0, PT, PT, PT, UP0, 0x80, 0x0 ;  /* 0x000000000000781c */ /* 0x000fe40003f0f008 */
[----:B------:R-:W-:Y:S11]  /*4220*/  PLOP3.LUT P6, PT, PT, PT, UP0, 0x80, 0x0 ;  /* 0x000000000000781c */ /* 0x000ff60003fcf008 */
[----:B------:R-:W-:Y:S02]  /*4230*/  @!UPT UIADD3 URZ, URZ, URZ, URZ ;  /* 0x0000003f3f3ff290 */ /* 0x000fe4000fffe03f */
[----:B------:R-:W-:Y:S01]  /*4240*/  @P6 ISETP.GE.AND P6, PT, R10, UR6, PT ;  /* 0x000000060a006c0c */ /* 0x000fe2000bfc6270 */
[--C-:B--2---:R-:W-:Y:S01]  /*4250*/  FFMA.FTZ R7, R6, c[0x0][0x23c], -R5.reuse ;  /* 0x00008f0006077a23 */ /* 0x104fe20000010805 */
[----:B------:R-:W-:Y:S02]  /*4260*/  MOV R6, R163 ;  /* 0x000000a300067202 */ /* 0x000fe40000000f00 */
[----:B------:R-:W-:Y:S01]  /*4270*/  @P1 FSEL R6, R163, -INF , !P3 ;  /* 0xff800000a3061808 */ /* 0x000fe20005800000 */
[----:B------:R2:W-:Y:S01]  /*4280*/  MUFU.EX2 R249, R7 ;  /* 0x0000000700f97308 */ /* 0x0005e20000000800 */
[----:B------:R-:W-:Y:S02]  /*4290*/  PLOP3.LUT P1, PT, PT, PT, UP0, 0x80, 0x0 ;  /* 0x000000000000781c */ /* 0x000fe40003f2f008 */
[----:B------:R-:W-:Y:S11]  /*42a0*/  PLOP3.LUT P3, PT, PT, PT, UP0, 0x80, 0x0 ;  /* 0x000000000000781c */ /* 0x000ff60003f6f008 */
[----:B------:R-:W-:Y:S02]  /*42b0*/  @!UPT UIADD3 URZ, URZ, URZ, URZ ;  /* 0x0000003f3f3ff290 */ /* 0x000fe4000fffe03f */
[C---:B------:R-:W-:Y:S02]  /*42c0*/  @P3 IADD3 R10, R9.reuse, 0x18, RZ ;  /* 0x00000018090a3810 */ /* 0x040fe40007ffe0ff */
[----:B------:R-:W-:Y:S01]  /*42d0*/  @P4 IADD3 R9, R9, 0x19, RZ ;  /* 0x0000001909094810 */ /* 0x000fe20007ffe0ff */
[--C-:B--2---:R-:W-:Y:S01]  /*42e0*/  FFMA.FTZ R7, R6, c[0x0][0x23c], -R5.reuse ;  /* 0x00008f0006077a23 */ /* 0x104fe20000010805 */
[----:B------:R-:W-:Y:S02]  /*42f0*/  MOV R6, R153 ;  /* 0x0000009900067202 */ /* 0x000fe40000000f00 */
[----:B------:R-:W-:Y:S01]  /*4300*/  @P0 FSEL R6, R153, -INF , !P5 ;  /* 0xff80000099060808 */ /* 0x000fe20006800000 */
[----:B------:R2:W4:Y:S01]  /*4310*/  MUFU.EX2 R247, R7 ;  /* 0x0000000700f77308 */ /* 0x0005220000000800 */
[----:B------:R-:W-:Y:S03]  /*4320*/  PLOP3.LUT P0, PT, PT, PT, UP0, 0x80, 0x0 ;  /* 0x000000000000781c */ /* 0x000fe60003f0f008 */
[--C-:B--2---:R-:W-:Y:S01]  /*4330*/  FFMA.FTZ R7, R6, c[0x0][0x23c], -R8.reuse ;  /* 0x00008f0006077a23 */ /* 0x104fe20000010808 */
[----:B-1----:R-:W-:Y:S02]  /*4340*/  MOV R6, R152 ;  /* 0x0000009800067202 */ /* 0x002fe40000000f00 */
[----:B------:R-:W-:Y:S03]  /*4350*/  @P1 FSEL R6, R152, -INF , !P6 ;  /* 0xff80000098061808 */ /* 0x000fe60007000000 */
[----:B------:R1:W-:Y:S01]  /*4360*/  MUFU.EX2 R156, R7 ;  /* 0x00000007009c7308 */ /* 0x0003e20000000800 */
[----:B------:R-:W-:Y:S01]  /*4370*/  PLOP3.LUT P1, PT, PT, PT, UP0, 0x80, 0x0 ;  /* 0x000000000000781c */ /* 0x000fe20003f2f008 */
[----:B-1----:R-:W-:Y:S01]  /*4380*/  FFMA.FTZ R7, R6, c[0x0][0x23c], -R8 ;  /* 0x00008f0006077a23 */ /* 0x002fe20000010808 */
[----:B------:R-:W-:Y:S02]  /*4390*/  MOV R6, R166 ;  /* 0x000000a600067202 */ /* 0x000fe40000000f00 */
[----:B------:R-:W-:Y:S05]  /*43a0*/  @P0 FSEL R6, R166, -INF , !P5 ;  /* 0xff800000a6060808 */ /* 0x000fea0006800000 */
[----:B------:R1:W-:Y:S01]  /*43b0*/  MUFU.EX2 R155, R7 ;  /* 0x00000007009b7308 */ /* 0x0003e20000000800 */
[----:B------:R-:W-:Y:S01]  /*43c0*/  PLOP3.LUT P0, PT, PT, PT, UP0, 0x80, 0x0 ;  /* 0x000000000000781c */ /* 0x000fe20003f0f008 */
[--C-:B-1----:R-:W-:Y:S01]  /*43d0*/  FFMA.FTZ R7, R6, c[0x0][0x23c], -R5.reuse ;  /* 0x00008f0006077a23 */ /* 0x102fe20000010805 */
[----:B------:R-:W-:Y:S02]  /*43e0*/  MOV R6, R164 ;  /* 0x000000a400067202 */ /* 0x000fe40000000f00 */
[----:B------:R-:W-:Y:S05]  /*43f0*/  @P1 FSEL R6, R164, -INF , !P6 ;  /* 0xff800000a4061808 */ /* 0x000fea0007000000 */
[----:B------:R1:W-:Y:S01]  /*4400*/  MUFU.EX2 R246, R7 ;  /* 0x0000000700f67308 */ /* 0x0003e20000000800 */
[----:B------:R-:W-:Y:S01]  /*4410*/  PLOP3.LUT P1, PT, PT, PT, UP0, 0x80, 0x0 ;  /* 0x000000000000781c */ /* 0x000fe20003f2f008 */
[--C-:B-1----:R-:W-:Y:S01]  /*4420*/  FFMA.FTZ R7, R6, c[0x0][0x23c], -R5.reuse ;  /* 0x00008f0006077a23 */ /* 0x102fe20000010805 */
[----:B------:R-:W-:Y:S02]  /*4430*/  MOV R6, R169 ;  /* 0x000000a900067202 */ /* 0x000fe40000000f00 */
[----:B------:R-:W-:Y:S05]  /*4440*/  @P2 FSEL R6, R169, -INF , !P5 ;  /* 0xff800000a9062808 */ /* 0x000fea0006800000 */
[----:B------:R1:W2:Y:S01]  /*4450*/  MUFU.EX2 R245, R7 ;  /* 0x0000000700f57308 */ /* 0x0002a20000000800 */
[----:B------:R-:W-:Y:S11]  /*4460*/  PLOP3.LUT P2, PT, PT, PT, UP0, 0x80, 0x0 ;  /* 0x000000000000781c */ /* 0x000ff60003f4f008 */
[----:B------:R-:W-:Y:S02]  /*4470*/  @!UPT UIADD3 URZ, URZ, URZ, URZ ;  /* 0x0000003f3f3ff290 */ /* 0x000fe4000fffe03f */
[----:B------:R-:W-:Y:S02]  /*4480*/  @P2 ISETP.GE.AND P3, PT, R10, UR6, PT ;  /* 0x000000060a002c0c */ /* 0x000fe4000bf66270 */
[----:B------:R-:W-:Y:S01]  /*4490*/  PLOP3.LUT P2, PT, PT, PT, UP0, 0x80, 0x0 ;  /* 0x000000000000781c */ /* 0x000fe20003f4f008 */
[--C-:B-1----:R-:W-:Y:S01]  /*44a0*/  FFMA.FTZ R7, R6, c[0x0][0x23c], -R4.reuse ;  /* 0x00008f0006077a23 */ /* 0x102fe20000010804 */
[----:B------:R-:W-:Y:S02]  /*44b0*/  MOV R6, R168 ;  /* 0x000000a800067202 */ /* 0x000fe40000000f00 */
[----:B------:R-:W-:Y:S01]  /*44c0*/  @P0 FSEL R6, R168, -INF , !P6 ;  /* 0xff800000a8060808 */ /* 0x000fe20007000000 */
[----:B------:R1:W-:Y:S01]  /*44d0*/  MUFU.EX2 R50, R7 ;  /* 0x0000000700327308 */ /* 0x0003e20000000800 */
[----:B------:R-:W-:Y:S03]  /*44e0*/  PLOP3.LUT P0, PT, PT, PT, UP0, 0x80, 0x0 ;  /* 0x000000000000781c */ /* 0x000fe60003f0f008 */
[----:B-1----:R-:W-:Y:S01]  /*44f0*/  FFMA.FTZ R7, R6, c[0x0][0x23c], -R4 ;  /* 0x00008f0006077a23 */ /* 0x002fe20000010804 */
[----:B------:R-:W-:Y:S02]  /*4500*/  MOV R6, R2 ;  /* 0x0000000200067202 */ /* 0x000fe40000000f00 */
[----:B------:R-:W-:Y:S03]  /*4510*/  @P1 FSEL R6, R2, -INF , !P5 ;  /* 0xff80000002061808 */ /* 0x000fe60006800000 */
[----:B------:R1:W-:Y:S01]  /*4520*/  MUFU.EX2 R49, R7 ;  /* 0x0000000700317308 */ /* 0x0003e20000000800 */
[----:B------:R-:W-:Y:S11]  /*4530*/  PLOP3.LUT P1, PT, PT, PT, UP0, 0x80, 0x0 ;  /* 0x000000000000781c */ /* 0x000ff60003f2f008 */
[----:B------:R-:W-:Y:S02]  /*4540*/  @!UPT UIADD3 URZ, URZ, URZ, URZ ;  /* 0x0000003f3f3ff290 */ /* 0x000fe4000fffe03f */
[----:B------:R-:W-:Y:S01]  /*4550*/  @P1 ISETP.GE.AND P1, PT, R9, UR6, PT ;  /* 0x0000000609001c0c */ /* 0x000fe2000bf26270 */
        /* <DEDUP_REMOVED lines=9> */
[----:B------:R-:W-:Y:S01]  /*45f0*/  PLOP3.LUT P2, PT, PT, PT, UP0, 0x80, 0x0 ;  /* 0x000000000000781c */ /* 0x000fe20003f4f008 */
[--C-:B-1----:R-:W-:Y:S01]  /*4600*/  FFMA.FTZ R7, R6, c[0x0][0x23c], -R4.reuse ;  /* 0x00008f0006077a23 */ /* 0x102fe20000010804 */
[----:B------:R-:W-:Y:S02]  /*4610*/  MOV R6, R161 ;  /* 0x000000a100067202 */ /* 0x000fe40000000f00 */
[----:B------:R-:W-:Y:S05]  /*4620*/  @P0 FSEL R6, R161, -INF , !P1 ;  /* 0xff800000a1060808 */ /* 0x000fea0004800000 */
[----:B------:R1:W-:Y:S01]  /*4630*/  MUFU.EX2 R48, R7 ;  /* 0x0000000700307308 */ /* 0x0003e20000000800 */
[----:B------:R-:W-:Y:S01]  /*4640*/  PLOP3.LUT P0, PT, PT, PT, UP0, 0x80, 0x0 ;  /* 0x000000000000781c */ /* 0x000fe20003f0f008 */
[----:B------:R-:W-:Y:S01]  /*4650*/  FFMA.FTZ R4, R6, c[0x0][0x23c], -R4 ;  /* 0x00008f0006047a23 */ /* 0x000fe20000010804 */
[----:B------:R-:W-:Y:S02]  /*4660*/  MOV R6, R244 ;  /* 0x000000f400067202 */ /* 0x000fe40000000f00 */
[----:B------:R-:W-:Y:S02]  /*4670*/  @P2 FSEL R6, R244, -INF , !P3 ;  /* 0xff800000f4062808 */ /* 0x000fe40005800000 */
[----:B------:R-:W-:Y:S03]  /*4680*/  PLOP3.LUT P2, PT, PT, PT, UP0, 0x80, 0x0 ;  /* 0x000000000000781c */ /* 0x000fe60003f4f008 */
[----:B------:R2:W-:Y:S01]  /*4690*/  MUFU.EX2 R47, R4 ;  /* 0x00000004002f7308 */ /* 0x0005e20000000800 */
[----:B------:R-:W-:Y:S09]  /*46a0*/  FFMA.FTZ R6, R6, c[0x0][0x23c], -R0 ;  /* 0x00008f0006067a23 */ /* 0x000ff20000010800 */
[----:B------:R3:W-:Y:S01]  /*46b0*/  MUFU.EX2 R36, R6 ;  /* 0x0000000600247308 */ /* 0x0007e20000000800 */
[----:B-1----:R-:W-:Y:S05]  /*46c0*/  F2FP.BF16.PACK_AB R7, R57, R58 ;  /* 0x0000003a3907723e */ /* 0x002fea00000010ff */
[----:B------:R1:W-:Y:S01]  /*46d0*/  STS [R235+0x13400], R7 ;  /* 0x01340007eb007388 */ /* 0x0003e20000000800 */
[----:B--2---:R-:W-:Y:S02]  /*46e0*/  MOV R4, R146 ;  /* 0x0000009200047202 */ /* 0x004fe40000000f00 */
[----:B------:R-:W-:Y:S02]  /*46f0*/  @P0 FSEL R4, R146, -INF , !P3 ;  /* 0xff80000092040808 */ /* 0x000fe40005800000 */
[----:B------:R-:W-:Y:S03]  /*4700*/  PLOP3.LUT P0, PT, PT, PT, UP0, 0x80, 0x0 ;  /* 0x000000000000781c */ /* 0x000fe60003f0f008 */
[--C-:B---3--:R-:W-:Y:S01]  /*4710*/  FFMA.FTZ R6, R4, c[0x0][0x23c], -R8.reuse ;  /* 0x00008f0004067a23 */ /* 0x108fe20000010808 */
[----:B------:R-:W-:Y:S02]  /*4720*/  MOV R4, R145 ;  /* 0x0000009100047202 */ /* 0x000fe40000000f00 */
[----:B------:R-:W-:Y:S01]  /*4730*/  @P2 FSEL R4, R145, -INF , !P1 ;  /* 0xff80000091042808 */ /* 0x000fe20004800000 */
[----:B------:R2:W-:Y:S01]  /*4740*/  MUFU.EX2 R154, R6 ;  /* 0x00000006009a7308 */ /* 0x0005e20000000800 */
[----:B------:R-:W-:Y:S03]  /*4750*/  PLOP3.LUT P2, PT, PT, PT, UP0, 0x80, 0x0 ;  /* 0x000000000000781c */ /* 0x000fe60003f4f008 */
[----:B------:R-:W-:Y:S01]  /*4760*/  FFMA.FTZ R8, R4, c[0x0][0x23c], -R8 ;  /* 0x00008f0004087a23 */ /* 0x000fe20000010808 */
[----:B------:R-:W-:Y:S02]  /*4770*/  MOV R4, R148 ;  /* 0x0000009400047202 */ /* 0x000fe40000000f00 */
[----:B------:R-:W-:Y:S02]  /*4780*/  @P0 FSEL R4, R148, -INF , !P3 ;  /* 0xff80000094040808 */ /* 0x000fe40005800000 */
[----:B------:R-:W-:Y:S01]  /*4790*/  PLOP3.LUT P0, PT, PT, PT, UP0, 0x80, 0x0 ;  /* 0x000000000000781c */ /* 0x000fe20003f0f008 */
[----:B------:R-:W3:Y:S01]  /*47a0*/  MUFU.EX2 R151, R8 ;  /* 0x0000000800977308 */ /* 0x000ee20000000800 */
[----:B-1----:R-:W-:Y:S01]  /*47b0*/  F2FP.BF16.PACK_AB R7, R53, R54 ;  /* 0x000000363507723e */ /* 0x002fe200000010ff */
[--C-:B--2---:R-:W-:Y:S01]  /*47c0*/  FFMA.FTZ R6, R4, c[0x0][0x23c], -R5.reuse ;  /* 0x00008f0004067a23 */ /* 0x104fe20000010805 */
[----:B------:R-:W-:Y:S02]  /*47d0*/  MOV R4, R147 ;  /* 0x0000009300047202 */ /* 0x000fe40000000f00 */
[----:B------:R-:W-:Y:S05]  /*47e0*/  @P2 FSEL R4, R147, -INF , !P1 ;  /* 0xff80000093042808 */ /* 0x000fea0004800000 */
[----:B------:R1:W-:Y:S01]  /*47f0*/  MUFU.EX2 R167, R6 ;  /* 0x0000000600a77308 */ /* 0x0003e20000000800 */
[----:B------:R-:W-:Y:S01]  /*4800*/  FFMA.FTZ R5, R4, c[0x0][0x23c], -R5 ;  /* 0x00008f0004057a23 */ /* 0x000fe20000010805 */
[----:B------:R-:W-:Y:S05]  /*4810*/  F2FP.BF16.PACK_AB R4, R144, R248 ;  /* 0x000000f89004723e */ /* 0x000fea00000010ff */
[----:B------:R2:W-:Y:S03]  /*4820*/  STS [R235+0x13000], R4 ;  /* 0x01300004eb007388 */ /* 0x0005e60000000800 */
[----:B------:R2:W2:Y:S01]  /*4830*/  MUFU.EX2 R159, R5 ;  /* 0x00000005009f7308 */ /* 0x0004a20000000800 */
[----:B-1----:R-:W-:Y:S02]  /*4840*/  MOV R6, R243 ;  /* 0x000000f300067202 */ /* 0x002fe40000000f00 */
[----:B------:R-:W-:Y:S02]  /*4850*/  @P0 FSEL R6, R243, -INF , !P1 ;  /* 0xff800000f3060808 */ /* 0x000fe40004800000 */
[----:B------:R-:W-:Y:S03]  /*4860*/  IADD3 R142, P0, R142, UR11, RZ ;  /* 0x0000000b8e8e7c10 */ /* 0x000fe6000ff1e0ff */
[----:B------:R-:W-:Y:S01]  /*4870*/  FFMA.FTZ R0, R6, c[0x0][0x23c], -R0 ;  /* 0x00008f0006007a23 */ /* 0x000fe20000010800 */
[----:B------:R-:W-:Y:S02]  /*4880*/  F2FP.BF16.PACK_AB R6, R55, R56 ;  /* 0x000000383706723e */ /* 0x000fe400000010ff */
[----:B------:R-:W-:Y:S01]  /*4890*/  IADD3.X R143, R140, UR10, RZ, P0, !PT ;  /* 0x0000000a8c8f7c10 */ /* 0x000fe200087fe4ff */
[----:B------:R4:W1:Y:S01]  /*48a0*/  MUFU.EX2 R3, R0 ;  /* 0x0000000000037308 */ /* 0x0008620000000800 */
[----:B--2---:R-:W-:Y:S02]  /*48b0*/  F2FP.BF16.PACK_AB R4, R157, R158 ;  /* 0x0000009e9d04723e */ /* 0x004fe400000010ff */
[----:B------:R-:W-:Y:S01]  /*48c0*/  F2FP.BF16.PACK_AB R5, R45, R46 ;  /* 0x0000002e2d05723e */ /* 0x000fe200000010ff */
[----:B------:R-:W2:Y:S01]  /*48d0*/  LDG.E R140, [R142.64] ;  /* 0x000000048e8c7981 */ /* 0x000ea2000c1e1900 */
[----:B------:R-:W-:Y:S03]  /*48e0*/  PLOP3.LUT P0, PT, PT, PT, UP3, 0x80, 0x0 ;  /* 0x000000000000781c */ /* 0x000fe60003f0f038 */
[----:B------:R1:W-:Y:S01]  /*48f0*/  STS [R234+0x13000], R4 ;  /* 0x01300004ea007388 */ /* 0x0003e20000000800 */
[----:B----4-:R-:W-:Y:S05]  /*4900*/  F2FP.BF16.PACK_AB R0, R247, R249 ;  /* 0x000000f9f700723e */ /* 0x010fea00000010ff */
[----:B------:R3:W-:Y:S04]  /*4910*/  STS [R234+0x13400], R0 ;  /* 0x01340000ea007388 */ /* 0x0007e80000000800 */
[----:B------:R4:W-:Y:S01]  /*4920*/  STS [R235+0x14000], R6 ;  /* 0x01400006eb007388 */ /* 0x0009e20000000800 */
[----:B-1----:R-:W-:Y:S03]  /*4930*/  F2FP.BF16.PACK_AB R4, R245, R246 ;  /* 0x000000f6f504723e */ /* 0x002fe600000010ff */
[----:B------:R1:W-:Y:S04]  /*4940*/  STS [R235+0x14400], R5 ;  /* 0x01440005eb007388 */ /* 0x0003e80000000800 */
[----:B------:R1:W-:Y:S01]  /*4950*/  STS [R234+0x14000], R7 ;  /* 0x01400007ea007388 */ /* 0x0003e20000000800 */
[----:B---3--:R-:W-:Y:S02]  /*4960*/  F2FP.BF16.PACK_AB R0, R151, R154 ;  /* 0x0000009a9700723e */ /* 0x008fe400000010ff */
[----:B----4-:R-:W-:Y:S02]  /*4970*/  F2FP.BF16.PACK_AB R6, R43, R44 ;  /* 0x0000002c2b06723e */ /* 0x010fe400000010ff */
[----:B-1----:R-:W-:Y:S03]  /*4980*/  F2FP.BF16.PACK_AB R5, R155, R156 ;  /* 0x0000009c9b05723e */ /* 0x002fe600000010ff */
[----:B------:R1:W-:Y:S01]  /*4990*/  STS [R234+0x14400], R6 ;  /* 0x01440006ea007388 */ /* 0x0003e20000000800 */
[----:B------:R-:W-:Y:S03]  /*49a0*/  F2FP.BF16.PACK_AB R7, R49, R50 ;  /* 0x000000323107723e */ /* 0x000fe600000010ff */
[----:B------:R3:W-:Y:S04]  /*49b0*/  STS [R233+0x13000], R5 ;  /* 0x01300005e9007388 */ /* 0x0007e80000000800 */
[----:B------:R4:W-:Y:S04]  /*49c0*/  STS [R233+0x13400], R4 ;  /* 0x01340004e9007388 */ /* 0x0009e80000000800 */
[----:B------:R4:W-:Y:S01]  /*49d0*/  STS [R232+0x13000], R0 ;  /* 0x01300000e8007388 */ /* 0x0009e20000000800 */
[----:B-1----:R-:W-:Y:S02]  /*49e0*/  F2FP.BF16.PACK_AB R6, R37, R38 ;  /* 0x000000262506723e */ /* 0x002fe400000010ff */
[----:B---3--:R-:W-:Y:S02]  /*49f0*/  F2FP.BF16.PACK_AB R5, R159, R167 ;  /* 0x000000a79f05723e */ /* 0x008fe400000010ff */
[----:B----4-:R-:W-:Y:S03]  /*4a00*/  F2FP.BF16.PACK_AB R4, R47, R48 ;  /* 0x000000302f04723e */ /* 0x010fe600000010ff */
[----:B------:R-:W-:Y:S01]  /*4a10*/  STS [R232+0x13400], R5 ;  /* 0x01340005e8007388 */ /* 0x000fe20000000800 */
[----:B------:R-:W-:Y:S03]  /*4a20*/  F2FP.BF16.PACK_AB R0, R3, R36 ;  /* 0x000000240300723e */ /* 0x000fe600000010ff */
[----:B------:R-:W-:Y:S04]  /*4a30*/  STS [R233+0x14000], R7 ;  /* 0x01400007e9007388 */ /* 0x000fe80000000800 */
[----:B------:R-:W-:Y:S04]  /*4a40*/  STS [R233+0x14400], R6 ;  /* 0x01440006e9007388 */ /* 0x000fe80000000800 */
[----:B------:R-:W-:Y:S04]  /*4a50*/  STS [R232+0x14000], R4 ;  /* 0x01400004e8007388 */ /* 0x000fe80000000800 */
[----:B------:R1:W-:Y:S04]  /*4a60*/  STS [R232+0x14400], R0 ;  /* 0x01440000e8007388 */ /* 0x0003e80000000800 */
[----:B------:R-:W3:Y:S08]  /*4a70*/  LDSM.16.M88.4 R32, [R223+0x6000] ;  /* 0x00600000df20783b */ /* 0x000ef00000000200 */
[----:B------:R-:W4:Y:S08]  /*4a80*/  LDSM.16.M88.4 R28, [R223+0x6800] ;  /* 0x00680000df1c783b */ /* 0x000f300000000200 */
[----:B------:R-:W4:Y:S01]  /*4a90*/  LDSM.16.M88.4 R132, [R224+0x6000] ;  /* 0x00600000e084783b */ /* 0x000f220000000200 */
[----:B-1----:R-:W-:Y:S07]  /*4aa0*/  FFMA.FTZ R0, -R141, R141, 1 ;  /* 0x3f8000008d007423 */ /* 0x002fee000001018d */
[----:B------:R-:W1:Y:S01]  /*4ab0*/  LDSM.16.M88.4 R136, [R224+0x6800] ;  /* 0x00680000e088783b */ /* 0x000e620000000200 */
[----:B------:R-:W-:Y:S01]  /*4ac0*/  FMUL.FTZ R0, R0, c[0x0][0x2ec] ;  /* 0x0000bb0000007a20 */ /* 0x000fe20000410000 */
[-C--:B---3--:R-:W-:Y:S08]  /*4ad0*/  HMMA.16816.F32.BF16 R4, R32, R172.reuse, RZ ;  /* 0x000000ac2004723c */ /* 0x088ff000000418ff */
[C---:B----4-:R-:W-:Y:S08]  /*4ae0*/  HMMA.16816.F32.BF16 R8, R28.reuse, R172, RZ ;  /* 0x000000ac1c08723c */ /* 0x050ff000000418ff */
[-C--:B------:R-:W-:Y:S08]  /*4af0*/  HMMA.16816.F32.BF16 R12, R28, R174.reuse, RZ ;  /* 0x000000ae1c0c723c */ /* 0x080ff000000418ff */
[C---:B------:R-:W-:Y:S08]  /*4b00*/  HMMA.16816.F32.BF16 R16, R32.reuse, R174, RZ ;  /* 0x000000ae2010723c */ /* 0x040ff000000418ff */
[-C--:B------:R-:W-:Y:S08]  /*4b10*/  HMMA.16816.F32.BF16 R20, R32, R176.reuse, RZ ;  /* 0x000000b02014723c */ /* 0x080ff000000418ff */
[C---:B------:R-:W-:Y:S08]  /*4b20*/  HMMA.16816.F32.BF16 R24, R28.reuse, R176, RZ ;  /* 0x000000b01c18723c */ /* 0x040ff000000418ff */
[-C--:B------:R-:W-:Y:S08]  /*4b30*/  HMMA.16816.F32.BF16 R28, R28, R178.reuse, RZ ;  /* 0x000000b21c1c723c */ /* 0x080ff000000418ff */
[----:B------:R-:W-:Y:S08]  /*4b40*/  HMMA.16816.F32.BF16 R32, R32, R178, RZ ;  /* 0x000000b22020723c */ /* 0x000ff000000418ff */
[-C--:B------:R-:W-:Y:S08]  /*4b50*/  HMMA.16816.F32.BF16 R4, R132, R180.reuse, R4 ;  /* 0x000000b48404723c */ /* 0x080ff00000041804 */
        /* <DEDUP_REMOVED lines=42> */
[----:B--2---:R-:W-:Y:S01]  /*4e00*/  FADD.FTZ R5, -R140, R5 ;  /* 0x000000058c057221 */ /* 0x004fe20000010100 */
[C---:B------:R-:W-:Y:S03]  /*4e10*/  HMMA.16816.F32.BF16 R16, R132.reuse, R214, R16 ;  /* 0x000000d68410723c */ /* 0x040fe60000041810 */
[----:B------:R-:W-:Y:S02]  /*4e20*/  FMUL.FTZ R141, R144, R5 ;  /* 0x00000005908d7220 */ /* 0x000fe40000410000 */
[----:B------:R-:W-:Y:S01]  /*4e30*/  FADD.FTZ R4, -R140, R4 ;  /* 0x000000048c047221 */ /* 0x000fe20000010100 */
[----:B------:R1:W2:Y:S02]  /*4e40*/  LDG.E R5, [R142.64+0x20] ;  /* 0x000020048e057981 */ /* 0x0002a4000c1e1900 */
[-C--:B------:R-:W-:Y:S01]  /*4e50*/  HMMA.16816.F32.BF16 R20, R132, R216.reuse, R20 ;  /* 0x000000d88414723c */ /* 0x080fe20000041814 */
[----:B------:R-:W-:Y:S04]  /*4e60*/  FMUL.FTZ R4, R248, R4 ;  /* 0x00000004f8047220 */ /* 0x000fe80000410000 */
[----:B------:R-:W-:Y:S02]  /*4e70*/  FMUL.FTZ R144, R4, R0 ;  /* 0x0000000004907220 */ /* 0x000fe40000410000 */
[----:B------:R1:W3:Y:S01]  /*4e80*/  LDG.E R4, [R142.64+0x80] ;  /* 0x000080048e047981 */ /* 0x0002e2000c1e1900 */
[C---:B------:R-:W-:Y:S03]  /*4e90*/  HMMA.16816.F32.BF16 R24, R136.reuse, R216, R24 ;  /* 0x000000d88818723c */ /* 0x040fe60000041818 */
[----:B------:R1:W4:Y:S05]  /*4ea0*/  LDG.E R0, [R142.64+0xa0] ;  /* 0x0000a0048e007981 */ /* 0x00032a000c1e1900 */
[C---:B------:R-:W-:Y:S01]  /*4eb0*/  FADD.FTZ R17, -R140.reuse, R17 ;  /* 0x000000118c117221 */ /* 0x040fe20000010100 */
[-C--:B------:R-:W-:Y:S03]  /*4ec0*/  HMMA.16816.F32.BF16 R28, R136, R218.reuse, R28 ;  /* 0x000000da881c723c */ /* 0x080fe6000004181c */
[C---:B------:R-:W-:Y:S04]  /*4ed0*/  FADD.FTZ R16, -R140.reuse, R16 ;  /* 0x000000108c107221 */ /* 0x040fe80000010100 */
[C---:B------:R-:W-:Y:S01]  /*4ee0*/  FADD.FTZ R20, -R140.reuse, R20 ;  /* 0x000000148c147221 */ /* 0x040fe20000010100 */
[----:B------:R-:W-:Y:S01]  /*4ef0*/  HMMA.16816.F32.BF16 R32, R132, R218, R32 ;  /* 0x000000da8420723c */ /* 0x000fe20000041820 */
[----:B------:R-:W-:Y:S06]  /*4f00*/  FADD.FTZ R21, -R140, R21 ;  /* 0x000000158c157221 */ /* 0x000fec0000010100 */
[----:B------:R-:W-:Y:S02]  /*4f10*/  FFMA.FTZ R132, -R160, R160, 1 ;  /* 0x3f800000a0847423 */ /* 0x000fe400000101a0 */
[----:B------:R-:W-:Y:S03]  /*4f20*/  FMUL.FTZ R133, R158, R16 ;  /* 0x000000109e857220 */ /* 0x000fe60000410000 */
[----:B------:R-:W-:Y:S02]  /*4f30*/  FMUL.FTZ R132, R132, c[0x0][0x2ec] ;  /* 0x0000bb0084847a20 */ /* 0x000fe40000410000 */
[----:B------:R-:W-:Y:S02]  /*4f40*/  FFMA.FTZ R16, -R149, R149, 1 ;  /* 0x3f80000095107423 */ /* 0x000fe40000010195 */
[----:B-1----:R-:W-:Y:S02]  /*4f50*/  FMUL.FTZ R142, R141, R132 ;  /* 0x000000848d8e7220 */ /* 0x002fe40000410000 */
[----:B------:R-:W-:Y:S02]  /*4f60*/  FMUL.FTZ R132, R157, R17 ;  /* 0x000000119d847220 */ /* 0x000fe40000410000 */
[----:B------:R-:W-:Y:S02]  /*4f70*/  FFMA.FTZ R17, -R150, R150, 1 ;  /* 0x3f80000096117423 */ /* 0x000fe40000010196 */
[----:B------:R-:W-:Y:S02]  /*4f80*/  FMUL.FTZ R135, R156, R20 ;  /* 0x000000149c877220 */ /* 0x000fe40000410000 */
[----:B------:R-:W-:Y:S02]  /*4f90*/  FMUL.FTZ R17, R17, c[0x0][0x2ec] ;  /* 0x0000bb0011117a20 */ /* 0x000fe40000410000 */
[----:B------:R-:W-:Y:S02]  /*4fa0*/  FMUL.FTZ R134, R155, R21 ;  /* 0x000000159b867220 */ /* 0x000fe40000410000 */
[----:B------:R-:W-:Y:S02]  /*4fb0*/  FMUL.FTZ R16, R16, c[0x0][0x2ec] ;  /* 0x0000bb0010107a20 */ /* 0x000fe40000410000 */
[----:B------:R-:W-:Y:S02]  /*4fc0*/  FADD.FTZ R20, -R140, R32 ;  /* 0x000000208c147221 */ /* 0x000fe40000010100 */
[----:B------:R-:W-:Y:S02]  /*4fd0*/  FMUL.FTZ R141, R133, R17 ;  /* 0x00000011858d7220 */ /* 0x000fe40000410000 */
[----:B------:R-:W-:Y:S02]  /*4fe0*/  FFMA.FTZ R21, -R153, R153, 1 ;  /* 0x3f80000099157423 */ /* 0x000fe40000010199 */
[----:B------:R-:W-:Y:S01]  /*4ff0*/  FFMA.FTZ R17, -R146, R146, 1 ;  /* 0x3f80000092117423 */ /* 0x000fe20000010192 */
[----:B------:R-:W-:Y:S01]  /*5000*/  MOV R146, R241 ;  /* 0x000000f100927202 */ /* 0x000fe20000000f00 */
[----:B------:R-:W-:Y:S02]  /*5010*/  FADD.FTZ R32, -R140, R33 ;  /* 0x000000218c207221 */ /* 0x000fe40000010100 */
[----:B------:R-:W-:Y:S02]  /*5020*/  FMUL.FTZ R140, R132, R16 ;  /* 0x00000010848c7220 */ /* 0x000fe40000410000 */
[----:B------:R-:W-:Y:S02]  /*5030*/  FMUL.FTZ R33, R154, R20 ;  /* 0x000000149a217220 */ /* 0x000fe40000410000 */
[----:B------:R-:W-:Y:S02]  /*5040*/  FFMA.FTZ R20, -R152, R152, 1 ;  /* 0x3f80000098147423 */ /* 0x000fe40000010198 */
[----:B------:R-:W-:Y:S02]  /*5050*/  FFMA.FTZ R16, -R145, R145, 1 ;  /* 0x3f80000091107423 */ /* 0x000fe40000010191 */
[----:B------:R-:W-:Y:S02]  /*5060*/  FMUL.FTZ R21, R21, c[0x0][0x2ec] ;  /* 0x0000bb0015157a20 */ /* 0x000fe40000410000 */
[----:B------:R-:W-:Y:S02]  /*5070*/  FMUL.FTZ R17, R17, c[0x0][0x2ec] ;  /* 0x0000bb0011117a20 */ /* 0x000fe40000410000 */
[----:B------:R-:W-:Y:S02]  /*5080*/  FFMA.FTZ R133, -R171, R171, 1 ;  /* 0x3f800000ab857423 */ /* 0x000fe400000101ab */
[----:B------:R-:W-:Y:S02]  /*5090*/  FMUL.FTZ R32, R151, R32 ;  /* 0x0000002097207220 */ /* 0x000fe40000410000 */
[----:B------:R-:W-:Y:S02]  /*50a0*/  FMUL.FTZ R20, R20, c[0x0][0x2ec] ;  /* 0x0000bb0014147a20 */ /* 0x000fe40000410000 */
[----:B------:R-:W-:Y:S02]  /*50b0*/  FMUL.FTZ R16, R16, c[0x0][0x2ec] ;  /* 0x0000bb0010107a20 */ /* 0x000fe40000410000 */
[----:B------:R-:W-:Y:S02]  /*50c0*/  FMUL.FTZ R139, R135, R21 ;  /* 0x00000015878b7220 */ /* 0x000fe40000410000 */
[----:B------:R-:W-:Y:S02]  /*50d0*/  FMUL.FTZ R137, R33, R17 ;  /* 0x0000001121897220 */ /* 0x000fe40000410000 */
[----:B------:R-:W-:Y:S02]  /*50e0*/  FMUL.FTZ R133, R133, c[0x0][0x2ec] ;  /* 0x0000bb0085857a20 */ /* 0x000fe40000410000 */
[----:B------:R-:W-:Y:S02]  /*50f0*/  FFMA.FTZ R33, -R165, R165, 1 ;  /* 0x3f800000a5217423 */ /* 0x000fe400000101a5 */
[----:B------:R-:W-:Y:S02]  /*5100*/  FFMA.FTZ R135, -R148, R148, 1 ;  /* 0x3f80000094877423 */ /* 0x000fe40000010194 */
[----:B------:R-:W-:Y:S02]  /*5110*/  FMUL.FTZ R138, R134, R20 ;  /* 0x00000014868a7220 */ /* 0x000fe40000410000 */
[----:B------:R-:W-:Y:S02]  /*5120*/  FMUL.FTZ R136, R32, R16 ;  /* 0x0000001020887220 */ /* 0x000fe40000410000 */
[----:B------:R-:W-:Y:S02]  /*5130*/  FMUL.FTZ R33, R33, c[0x0][0x2ec] ;  /* 0x0000bb0021217a20 */ /* 0x000fe40000410000 */
[----:B------:R-:W-:Y:S01]  /*5140*/  FFMA.FTZ R134, -R147, R147, 1 ;  /* 0x3f80000093867423 */ /* 0x000fe20000010193 */
[----:B------:R-:W-:Y:S01]  /*5150*/  MOV R147, R240 ;  /* 0x000000f000937202 */ /* 0x000fe20000000f00 */
[----:B------:R-:W-:Y:S02]  /*5160*/  FMUL.FTZ R135, R135, c[0x0][0x2ec] ;  /* 0x0000bb0087877a20 */ /* 0x000fe40000410000 */
[----:B------:R-:W-:Y:S02]  /*5170*/  FMUL.FTZ R134, R134, c[0x0][0x2ec] ;  /* 0x0000bb0086867a20 */ /* 0x000fe40000410000 */
[----:B------:R-:W-:Y:S02]  /*5180*/  FFMA.FTZ R132, -R170, R170, 1 ;  /* 0x3f800000aa847423 */ /* 0x000fe400000101aa */
[----:B------:R-:W-:Y:S02]  /*5190*/  FFMA.FTZ R32, -R163, R163, 1 ;  /* 0x3f800000a3207423 */ /* 0x000fe400000101a3 */
[----:B------:R-:W-:Y:S02]  /*51a0*/  FMUL.FTZ R132, R132, c[0x0][0x2ec] ;  /* 0x0000bb0084847a20 */ /* 0x000fe40000410000 */
[----:B------:R-:W-:Y:S02]  /*51b0*/  FMUL.FTZ R32, R32, c[0x0][0x2ec] ;  /* 0x0000bb0020207a20 */ /* 0x000fe40000410000 */
[----:B------:R-:W-:Y:S02]  /*51c0*/  FFMA.FTZ R21, -R250, R250, 1 ;  /* 0x3f800000fa157423 */ /* 0x000fe400000101fa */
[----:B------:R-:W-:Y:S02]  /*51d0*/  FFMA.FTZ R20, -R244, R244, 1 ;  /* 0x3f800000f4147423 */ /* 0x000fe400000101f4 */
[----:B------:R-:W-:Y:S02]  /*51e0*/  FMUL.FTZ R21, R21, c[0x0][0x2ec] ;  /* 0x0000bb0015157a20 */ /* 0x000fe40000410000 */
[----:B------:R-:W-:Y:S02]  /*51f0*/  FMUL.FTZ R20, R20, c[0x0][0x2ec] ;  /* 0x0000bb0014147a20 */ /* 0x000fe40000410000 */
[C---:B--2---:R-:W-:Y:S02]  /*5200*/  FADD.FTZ R6, -R5.reuse, R6 ;  /* 0x0000000605067221 */ /* 0x044fe40000010100 */
[C---:B------:R-:W-:Y:S02]  /*5210*/  FADD.FTZ R18, -R5.reuse, R18 ;  /* 0x0000001205127221 */ /* 0x040fe40000010100 */
[----:B------:R-:W-:Y:S02]  /*5220*/  FMUL.FTZ R6, R58, R6 ;  /* 0x000000063a067220 */ /* 0x000fe40000410000 */
[C---:B------:R-:W-:Y:S01]  /*5230*/  FADD.FTZ R34, -R5.reuse, R34 ;  /* 0x0000002205227221 */ /* 0x040fe20000010100 */
[----:B------:R1:W5:Y:S01]  /*5240*/  LDL.LU R58, [R1+0xac] ;  /* 0x0000ac00013a7983 */ /* 0x0003620000300800 */
[C---:B------:R-:W-:Y:S02]  /*5250*/  FADD.FTZ R7, -R5.reuse, R7 ;  /* 0x0000000705077221 */ /* 0x040fe40000010100 */
[----:B------:R-:W-:Y:S02]  /*5260*/  FADD.FTZ R19, -R5, R19 ;  /* 0x0000001305137221 */ /* 0x000fe40000010100 */
[----:B------:R-:W-:Y:S02]  /*5270*/  FMUL.FTZ R133, R6, R133 ;  /* 0x0000008506857220 */ /* 0x000fe40000410000 */
[----:B------:R-:W-:Y:S02]  /*5280*/  FMUL.FTZ R6, R249, R18 ;  /* 0x00000012f9067220 */ /* 0x000fe40000410000 */
[C---:B------:R-:W-:Y:S02]  /*5290*/  FADD.FTZ R16, -R5.reuse, R22 ;  /* 0x0000001605107221 */ /* 0x040fe40000010100 */
[C---:B------:R-:W-:Y:S02]  /*52a0*/  FADD.FTZ R17, -R5.reuse, R23 ;  /* 0x0000001705117221 */ /* 0x040fe40000010100 */
[----:B------:R-:W-:Y:S02]  /*52b0*/  FADD.FTZ R35, -R5, R35 ;  /* 0x0000002305237221 */ /* 0x000fe40000010100 */
[----:B------:R-:W-:Y:S02]  /*52c0*/  FMUL.FTZ R5, R167, R34 ;  /* 0x00000022a7057220 */ /* 0x000fe40000410000 */
[----:B------:R-:W-:Y:S02]  /*52d0*/  FMUL.FTZ R7, R57, R7 ;  /* 0x0000000739077220 */ /* 0x000fe40000410000 */
[----:B------:R-:W-:Y:S01]  /*52e0*/  FMUL.FTZ R33, R6, R33 ;  /* 0x0000002106217220 */ /* 0x000fe20000410000 */
[----:B------:R1:W5:Y:S01]  /*52f0*/  LDL.LU R57, [R1+0xa8] ;  /* 0x0000a80001397983 */ /* 0x0003620000300800 */
[----:B------:R-:W-:Y:S02]  /*5300*/  FMUL.FTZ R6, R159, R35 ;  /* 0x000000239f067220 */ /* 0x000fe40000410000 */
[----:B------:R-:W-:Y:S02]  /*5310*/  FMUL.FTZ R135, R5, R135 ;  /* 0x0000008705877220 */ /* 0x000fe40000410000 */
[----:B---3--:R-:W-:Y:S02]  /*5320*/  FADD.FTZ R5, -R4, R8 ;  /* 0x0000000804057221 */ /* 0x008fe40000010100 */
[----:B------:R-:W-:Y:S02]  /*5330*/  FMUL.FTZ R134, R6, R134 ;  /* 0x0000008606867220 */ /* 0x000fe40000410000 */
[----:B------:R-:W-:Y:S02]  /*5340*/  FADD.FTZ R6, -R4, R9 ;  /* 0x0000000904067221 */ /* 0x000fe40000010100 */
[----:B------:R-:W-:Y:S02]  /*5350*/  FMUL.FTZ R5, R56, R5 ;  /* 0x0000000538057220 */ /* 0x000fe40000410000 */
[C---:B------:R-:W-:Y:S01]  /*5360*/  FADD.FTZ R9, -R4.reuse, R12 ;  /* 0x0000000c04097221 */ /* 0x040fe20000010100 */
[----:B------:R1:W5:Y:S01]  /*5370*/  LDL.LU R56, [R1+0xa4] ;  /* 0x0000a40001387983 */ /* 0x0003620000300800 */
[----:B------:R-:W-:Y:S02]  /*5380*/  FMUL.FTZ R6, R55, R6 ;  /* 0x0000000637067220 */ /* 0x000fe40000410000 */
[----:B------:R-:W-:Y:S01]  /*5390*/  FADD.FTZ R12, -R4, R13 ;  /* 0x0000000d040c7221 */ /* 0x000fe20000010100 */
[----:B------:R1:W5:Y:S01]  /*53a0*/  LDL.LU R55, [R1+0xa0] ;  /* 0x0000a00001377983 */ /* 0x0003620000300800 */
[----:B------:R-:W-:Y:S02]  /*53b0*/  FMUL.FTZ R9, R54, R9 ;  /* 0x0000000936097220 */ /* 0x000fe40000410000 */
[----:B------:R-:W-:Y:S01]  /*53c0*/  FMUL.FTZ R132, R7, R132 ;  /* 0x0000008407847220 */ /* 0x000fe20000410000 */
[----:B------:R1:W5:Y:S01]  /*53d0*/  LDL.LU R54, [R1+0x9c] ;  /* 0x00009c0001367983 */ /* 0x0003620000300800 */
[----:B------:R-:W-:Y:S02]  /*53e0*/  FMUL.FTZ R7, R247, R19 ;  /* 0x00000013f7077220 */ /* 0x000fe40000410000 */
[----:B------:R-:W-:Y:S02]  /*53f0*/  FMUL.FTZ R12, R53, R12 ;  /* 0x0000000c350c7220 */ /* 0x000fe40000410000 */
[----:B------:R-:W-:Y:S01]  /*5400*/  FMUL.FTZ R32, R7, R32 ;  /* 0x0000002007207220 */ /* 0x000fe20000410000 */
[----:B------:R1:W5:Y:S01]  /*5410*/  LDL.LU R53, [R1+0x98] ;  /* 0x0000980001357983 */ /* 0x0003620000300800 */
[----:B------:R-:W-:Y:S02]  /*5420*/  FFMA.FTZ R8, -R52, R52, 1 ;  /* 0x3f80000034087423 */ /* 0x000fe40000010134 */
[----:B------:R-:W-:Y:S01]  /*5430*/  FFMA.FTZ R7, -R51, R51, 1 ;  /* 0x3f80000033077423 */ /* 0x000fe20000010133 */
[----:B------:R1:W5:Y:S01]  /*5440*/  LDL.LU R52, [R1+0x94] ;  /* 0x0000940001347983 */ /* 0x0003620000300800 */
[----:B------:R-:W-:Y:S02]  /*5450*/  FFMA.FTZ R22, -R252, R252, 1 ;  /* 0x3f800000fc167423 */ /* 0x000fe400000101fc */
[----:B------:R-:W-:Y:S01]  /*5460*/  FMUL.FTZ R8, R8, c[0x0][0x2ec] ;  /* 0x0000bb0008087a20 */ /* 0x000fe20000410000 */
[----:B------:R1:W5:Y:S01]  /*5470*/  LDL.LU R51, [R1+0x90] ;  /* 0x0000900001337983 */ /* 0x0003620000300800 */
[----:B------:R-:W-:Y:S02]  /*5480*/  FMUL.FTZ R7, R7, c[0x0][0x2ec] ;  /* 0x0000bb0007077a20 */ /* 0x000fe40000410000 */
[----:B------:R-:W-:Y:S02]  /*5490*/  FMUL.FTZ R22, R22, c[0x0][0x2ec] ;  /* 0x0000bb0016167a20 */ /* 0x000fe40000410000 */
[----:B------:R-:W-:Y:S02]  /*54a0*/  FADD.FTZ R24, -R4, R24 ;  /* 0x0000001804187221 */ /* 0x000fe40000010100 */
[----:B------:R-:W-:Y:S02]  /*54b0*/  FMUL.FTZ R8, R5, R8 ;  /* 0x0000000805087220 */ /* 0x000fe40000410000 */
[----:B------:R-:W-:Y:S02]  /*54c0*/  FMUL.FTZ R7, R6, R7 ;  /* 0x0000000706077220 */ /* 0x000fe40000410000 */
[----:B------:R-:W-:Y:S02]  /*54d0*/  FMUL.FTZ R22, R9, R22 ;  /* 0x0000001609167220 */ /* 0x000fe40000410000 */
[C---:B------:R-:W-:Y:S02]  /*54e0*/  FADD.FTZ R5, -R4.reuse, R25 ;  /* 0x0000001904057221 */ /* 0x040fe40000010100 */
[C---:B------:R-:W-:Y:S02]  /*54f0*/  FADD.FTZ R6, -R4.reuse, R28 ;  /* 0x0000001c04067221 */ /* 0x040fe40000010100 */
[----:B------:R-:W-:Y:S02]  /*5500*/  FADD.FTZ R9, -R4, R29 ;  /* 0x0000001d04097221 */ /* 0x000fe40000010100 */
[----:B------:R-:W-:Y:S02]  /*5510*/  FMUL.FTZ R4, R50, R24 ;  /* 0x0000001832047220 */ /* 0x000fe40000410000 */
[----:B------:R-:W-:Y:S01]  /*5520*/  FMUL.FTZ R5, R49, R5 ;  /* 0x0000000531057220 */ /* 0x000fe20000410000 */
[----:B------:R1:W5:Y:S01]  /*5530*/  LDL.LU R50, [R1+0x8c] ;  /* 0x00008c0001327983 */ /* 0x0003620000300800 */
[----:B------:R-:W-:Y:S02]  /*5540*/  FFMA.FTZ R24, -R169, R169, 1 ;  /* 0x3f800000a9187423 */ /* 0x000fe400000101a9 */
[----:B------:R-:W-:Y:S01]  /*5550*/  FMUL.FTZ R6, R48, R6 ;  /* 0x0000000630067220 */ /* 0x000fe20000410000 */
[----:B------:R1:W5:Y:S01]  /*5560*/  LDL.LU R49, [R1+0x88] ;  /* 0x0000880001317983 */ /* 0x0003620000300800 */
[----:B------:R-:W-:Y:S02]  /*5570*/  FMUL.FTZ R24, R24, c[0x0][0x2ec] ;  /* 0x0000bb0018187a20 */ /* 0x000fe40000410000 */
[----:B------:R-:W-:Y:S01]  /*5580*/  FMUL.FTZ R9, R47, R9 ;  /* 0x000000092f097220 */ /* 0x000fe20000410000 */
[----:B------:R1:W5:Y:S01]  /*5590*/  LDL.LU R48, [R1+0x84] ;  /* 0x0000840001307983 */ /* 0x0003620000300800 */
[----:B------:R-:W-:Y:S02]  /*55a0*/  FMUL.FTZ R24, R4, R24 ;  /* 0x0000001804187220 */ /* 0x000fe40000410000 */
[C---:B----4-:R-:W-:Y:S01]  /*55b0*/  FADD.FTZ R4, -R0.reuse, R10 ;  /* 0x0000000a00047221 */ /* 0x050fe20000010100 */
[----:B------:R1:W5:Y:S01]  /*55c0*/  LDL.LU R47, [R1+0x80] ;  /* 0x00008000012f7983 */ /* 0x0003620000300800 */
[----:B------:R-:W-:Y:S02]  /*55d0*/  FADD.FTZ R10, -R0, R11 ;  /* 0x0000000b000a7221 */ /* 0x000fe40000010100 */
[----:B------:R-:W-:Y:S02]  /*55e0*/  FMUL.FTZ R4, R46, R4 ;  /* 0x000000042e047220 */ /* 0x000fe40000410000 */
[----:B------:R-:W-:Y:S01]  /*55f0*/  FADD.FTZ R11, -R0, R14 ;  /* 0x0000000e000b7221 */ /* 0x000fe20000010100 */
[----:B------:R1:W5:Y:S01]  /*5600*/  LDL.LU R46, [R1+0x7c] ;  /* 0x00007c00012e7983 */ /* 0x0003620000300800 */
[----:B------:R-:W-:Y:S02]  /*5610*/  FMUL.FTZ R10, R45, R10 ;  /* 0x0000000a2d0a7220 */ /* 0x000fe40000410000 */
[----:B------:R-:W-:Y:S01]  /*5620*/  FMUL.FTZ R21, R12, R21 ;  /* 0x000000150c157220 */ /* 0x000fe20000410000 */
[----:B------:R1:W5:Y:S01]  /*5630*/  LDL.LU R45, [R1+0x78] ;  /* 0x00007800012d7983 */ /* 0x0003620000300800 */
[----:B------:R-:W-:Y:S02]  /*5640*/  FFMA.FTZ R23, -R168, R168, 1 ;  /* 0x3f800000a8177423 */ /* 0x000fe400000101a8 */
[----:B------:R-:W-:Y:S02]  /*5650*/  FADD.FTZ R12, -R0, R15 ;  /* 0x0000000f000c7221 */ /* 0x000fe40000010100 */
[----:B------:R-:W-:Y:S02]  /*5660*/  FMUL.FTZ R11, R44, R11 ;  /* 0x0000000b2c0b7220 */ /* 0x000fe40000410000 */
[----:B------:R-:W-:Y:S01]  /*5670*/  FMUL.FTZ R23, R23, c[0x0][0x2ec] ;  /* 0x0000bb0017177a20 */ /* 0x000fe20000410000 */
[----:B------:R1:W5:Y:S01]  /*5680*/  LDL.LU R44, [R1+0x74] ;  /* 0x00007400012c7983 */ /* 0x0003620000300800 */
[----:B------:R-:W-:Y:S02]  /*5690*/  FMUL.FTZ R12, R43, R12 ;  /* 0x0000000c2b0c7220 */ /* 0x000fe40000410000 */
[----:B------:R-:W-:Y:S01]  /*56a0*/  FFMA.FTZ R28, -R162, R162, 1 ;  /* 0x3f800000a21c7423 */ /* 0x000fe200000101a2 */
[----:B------:R1:W5:Y:S01]  /*56b0*/  LDL.LU R43, [R1+0x70] ;  /* 0x00007000012b7983 */ /* 0x0003620000300800 */
[----:B------:R-:W-:Y:S02]  /*56c0*/  FMUL.FTZ R23, R5, R23 ;  /* 0x0000001705177220 */ /* 0x000fe40000410000 */
[----:B------:R-:W-:Y:S02]  /*56d0*/  FFMA.FTZ R5, -R42, R42, 1 ;  /* 0x3f8000002a057423 */ /* 0x000fe4000001012a */
[----:B------:R-:W-:Y:S01]  /*56e0*/  FFMA.FTZ R25, -R161, R161, 1 ;  /* 0x3f800000a1197423 */ /* 0x000fe200000101a1 */
[----:B------:R1:W5:Y:S01]  /*56f0*/  LDL.LU R42, [R1+0x6c] ;  /* 0x00006c00012a7983 */ /* 0x0003620000300800 */
[----:B------:R-:W-:Y:S02]  /*5700*/  FMUL.FTZ R28, R28, c[0x0][0x2ec] ;  /* 0x0000bb001c1c7a20 */ /* 0x000fe40000410000 */
[----:B------:R-:W-:Y:S02]  /*5710*/  FFMA.FTZ R13, -R41, R41, 1 ;  /* 0x3f800000290d7423 */ /* 0x000fe40000010129 */
[----:B------:R-:W-:Y:S01]  /*5720*/  FMUL.FTZ R25, R25, c[0x0][0x2ec] ;  /* 0x0000bb0019197a20 */ /* 0x000fe20000410000 */
[----:B------:R1:W5:Y:S01]  /*5730*/  LDL.LU R41, [R1+0x68] ;  /* 0x0000680001297983 */ /* 0x0003620000300800 */
[----:B------:R-:W-:Y:S02]  /*5740*/  FMUL.FTZ R28, R6, R28 ;  /* 0x0000001c061c7220 */ /* 0x000fe40000410000 */
[----:B------:R-:W-:Y:S02]  /*5750*/  FFMA.FTZ R6, -R40, R40, 1 ;  /* 0x3f80000028067423 */ /* 0x000fe40000010128 */
[----:B------:R-:W-:Y:S01]  /*5760*/  FMUL.FTZ R25, R9, R25 ;  /* 0x0000001909197220 */ /* 0x000fe20000410000 */
        /* <DEDUP_REMOVED lines=16> */
[----:B------:R-:W-:Y:S02]  /*5870*/  FMUL.FTZ R10, R36, R10 ;  /* 0x0000000a240a7220 */ /* 0x000fe40000410000 */
[----:B------:R-:W-:Y:S01]  /*5880*/  FMUL.FTZ R11, R3, R11 ;  /* 0x0000000b030b7220 */ /* 0x000fe20000410000 */
[----:B------:R1:W5:Y:S01]  /*5890*/  LDL.LU R37, [R1+0x58] ;  /* 0x0000580001257983 */ /* 0x0003620000300800 */
[----:B------:R-:W-:Y:S02]  /*58a0*/  FFMA.FTZ R18, -R2, R2, 1 ;  /* 0x3f80000002127423 */ /* 0x000fe40000010102 */
[----:B------:R-:W-:Y:S01]  /*58b0*/  FFMA.FTZ R34, -R164, R164, 1 ;  /* 0x3f800000a4227423 */ /* 0x000fe200000101a4 */
[----:B------:R1:W5:Y:S01]  /*58c0*/  LDL.LU R36, [R1+0x54] ;  /* 0x0000540001247983 */ /* 0x0003620000300800 */
[----:B------:R-:W-:Y:S02]  /*58d0*/  FMUL.FTZ R17, R245, R17 ;  /* 0x00000011f5117220 */ /* 0x000fe40000410000 */
[----:B------:R-:W-:Y:S01]  /*58e0*/  FMUL.FTZ R34, R34, c[0x0][0x2ec] ;  /* 0x0000bb0022227a20 */ /* 0x000fe20000410000 */
[----:B------:R1:W5:Y:S01]  /*58f0*/  LDL.LU R3, [R1+0x50] ;  /* 0x0000500001037983 */ /* 0x0003620000300800 */
[----:B------:R-:W-:Y:S02]  /*5900*/  FFMA.FTZ R35, -R166, R166, 1 ;  /* 0x3f800000a6237423 */ /* 0x000fe400000101a6 */
[----:B------:R-:W-:Y:S01]  /*5910*/  FMUL.FTZ R34, R17, R34 ;  /* 0x0000002211227220 */ /* 0x000fe20000410000 */
[----:B------:R1:W5:Y:S01]  /*5920*/  LDL.LU R2, [R1+0x4c] ;  /* 0x00004c0001027983 */ /* 0x0003620000300800 */
[----:B------:R-:W-:Y:S02]  /*5930*/  FFMA.FTZ R17, -R251, R251, 1 ;  /* 0x3f800000fb117423 */ /* 0x000fe400000101fb */
[----:B------:R-:W-:Y:S02]  /*5940*/  FFMA.FTZ R19, -R243, R243, 1 ;  /* 0x3f800000f3137423 */ /* 0x000fe400000101f3 */
[----:B------:R-:W-:Y:S02]  /*5950*/  FMUL.FTZ R16, R246, R16 ;  /* 0x00000010f6107220 */ /* 0x000fe40000410000 */
[----:B------:R-:W-:Y:S02]  /*5960*/  FMUL.FTZ R35, R35, c[0x0][0x2ec] ;  /* 0x0000bb0023237a20 */ /* 0x000fe40000410000 */
[----:B------:R-:W-:Y:S02]  /*5970*/  FMUL.FTZ R9, R9, c[0x0][0x2ec] ;  /* 0x0000bb0009097a20 */ /* 0x000fe40000410000 */
[----:B------:R-:W-:Y:S02]  /*5980*/  FMUL.FTZ R18, R18, c[0x0][0x2ec] ;  /* 0x0000bb0012127a20 */ /* 0x000fe40000410000 */
[----:B------:R-:W-:Y:S02]  /*5990*/  FMUL.FTZ R17, R17, c[0x0][0x2ec] ;  /* 0x0000bb0011117a20 */ /* 0x000fe40000410000 */
[----:B------:R-:W-:Y:S02]  /*59a0*/  FMUL.FTZ R19, R19, c[0x0][0x2ec] ;  /* 0x0000bb0013137a20 */ /* 0x000fe40000410000 */
[----:B------:R-:W-:Y:S02]  /*59b0*/  FMUL.FTZ R35, R16, R35 ;  /* 0x0000002310237220 */ /* 0x000fe40000410000 */
[----:B------:R-:W-:Y:S02]  /*59c0*/  FMUL.FTZ R9, R12, R9 ;  /* 0x000000090c097220 */ /* 0x000fe40000410000 */
[----:B------:R-:W-:Y:S02]  /*59d0*/  FMUL.FTZ R18, R0, R18 ;  /* 0x0000001200127220 */ /* 0x000fe40000410000 */
[----:B------:R-:W-:Y:S02]  /*59e0*/  FMUL.FTZ R17, R4, R17 ;  /* 0x0000001104117220 */ /* 0x000fe40000410000 */
[----:B------:R-:W-:Y:S02]  /*59f0*/  FMUL.FTZ R20, R10, R20 ;  /* 0x000000140a147220 */ /* 0x000fe40000410000 */
[----:B------:R-:W-:Y:S01]  /*5a00*/  FMUL.FTZ R19, R11, R19 ;  /* 0x000000130b137220 */ /* 0x000fe20000410000 */
[----:B------:R-:W-:-:S05]  /*5a10*/  @!P0 BRA `(.L_x_288) ;  /* 0x0000012000008947 */ /* 0x000fca0003800000 */
[----:B-1----:R-:W-:Y:S01]  /*5a20*/  IMAD.MOV.U32 R0, RZ, RZ, c[0x0][0x190] ;  /* 0x00006400ff007624 */ /* 0x002fe200078e00ff */
        /* <DEDUP_REMOVED lines=17> */
.L_x_288:
        /* <DEDUP_REMOVED lines=35> */
[----:B-----5:R-:W-:Y:S04]  /*5d70*/  LDSM.16.MT88.4 R4, [R2+0x13000] ;  /* 0x013000000204783b */ /* 0x020fe80000004200 */
        /* <DEDUP_REMOVED lines=70> */
[----:B------:R-:W-:Y:S03]  /*61e0*/  IMAD.SHL.U32 R4, R145, 0x2, RZ ;  /* 0x0000000291047824 */ /* 0x000fe600078e00ff */
        /* <DEDUP_REMOVED lines=12> */
.L_x_289:
        /* <DEDUP_REMOVED lines=9> */
[----:B------:R-:W4:Y:S02]  /*6340*/  LDSM.16.MT88.4 R28, [R0+0xd000] ;  /* 0x00d00000001c783b */ /* 0x000f240000004200 */
[C---:B------:R-:W-:Y:S02]  /*6350*/  LEA R241, P1, R144.reuse, R146, 0x2 ;  /* 0x0000009290f17211 */ /* 0x040fe400078210ff */
[----:B------:R-:W5:Y:S02]  /*6360*/  LDL R153, [R1+0x34] ;  /* 0x0000340001997983 */ /* 0x000f640000100800 */
[----:B------:R-:W-:Y:S01]  /*6370*/  LEA.HI.X.SX32 R240, R144, R147, 0x2, P1 ;  /* 0x0000009390f07211 */ /* 0x000fe200008f16ff */
[----:B------:R-:W-:Y:S01]  /*6380*/  IMAD.MOV.U32 R144, RZ, RZ, c[0x0][0x22c] ;  /* 0x00008b00ff907624 */ /* 0x000fe200078e00ff */
[----:B------:R-:W-:Y:S03]  /*6390*/  LDSM.16.M88.4 R32, [R226] ;  /* 0x00000000e220783b */ /* 0x000fe60000000200 */
[----:B------:R-:W-:Y:S01]  /*63a0*/  IMAD R144, R144, c[0x0][0x1c0], RZ ;  /* 0x0000700090907a24 */ /* 0x000fe200078e02ff */
[----:B------:R-:W5:Y:S03]  /*63b0*/  LDL R152, [R1+0x38] ;  /* 0x0000380001987983 */ /* 0x000f660000100800 */
[----:B------:R-:W-:Y:S01]  /*63c0*/  IMAD.SHL.U32 R144, R144, 0x8, RZ ;  /* 0x0000000890907824 */ /* 0x000fe200078e00ff */
[----:B------:R-:W1:Y:S04]  /*63d0*/  LDSM.16.MT88.4 R132, [R0+0x9400] ;  /* 0x009400000084783b */ /* 0x000e680000004200 */
[----:B------:R1:W5:Y:S04]  /*63e0*/  LDL R148, [R1+0xc] ;  /* 0x00000c0001947983 */ /* 0x0003680000100800 */
[----:B------:R-:W1:Y:S04]  /*63f0*/  LDSM.16.MT88.4 R136, [R0+0xb400] ;  /* 0x00b400000088783b */ /* 0x000e680000004200 */
[----:B------:R1:W5:Y:S02]  /*6400*/  LDL R149, [R1+0x4] ;  /* 0x0000040001957983 */ /* 0x0003640000100800 */
[C---:B-12---:R-:W-:Y:S02]  /*6410*/  HMMA.16816.F32.BF16 R4, R24.reuse, R8, RZ ;  /* 0x000000081804723c */ /* 0x046fe400000418ff */
[----:B------:R-:W1:Y:S04]  /*6420*/  LDSM.16.MT88.4 R140, [R0+0xd400] ;  /* 0x00d40000008c783b */ /* 0x000e680000004200 */
[----:B------:R2:W2:Y:S02]  /*6430*/  LDL R150, [R1] ;  /* 0x0000000001967983 */ /* 0x0004a40000100800 */
[C---:B------:R-:W-:Y:S02]  /*6440*/  HMMA.16816.F32.BF16 R8, R24.reuse, R10, RZ ;  /* 0x0000000a1808723c */ /* 0x040fe400000418ff */
[----:B------:R1:W2:Y:S06]  /*6450*/  LDL R151, [R1+0x8] ;  /* 0x0000080001977983 */ /* 0x0002ac0000100800 */
[C---:B---3--:R-:W-:Y:S08]  /*6460*/  HMMA.16816.F32.BF16 R12, R24.reuse, R16, RZ ;  /* 0x00000010180c723c */ /* 0x048ff000000418ff */
[C---:B------:R-:W-:Y:S08]  /*6470*/  HMMA.16816.F32.BF16 R16, R24.reuse, R18, RZ ;  /* 0x000000121810723c */ /* 0x040ff000000418ff */
[C---:B----4-:R-:W-:Y:S08]  /*6480*/  HMMA.16816.F32.BF16 R20, R24.reuse, R28, RZ ;  /* 0x0000001c1814723c */ /* 0x050ff000000418ff */
[----:B------:R-:W-:Y:S01]  /*6490*/  HMMA.16816.F32.BF16 R24, R24, R30, RZ ;  /* 0x0000001e1818723c */ /* 0x000fe200000418ff */
[----:B------:R-:W-:Y:S07]  /*64a0*/  LDSM.16.M88.4 R28, [R228] ;  /* 0x00000000e41c783b */ /* 0x000fee0000000200 */
[C---:B------:R-:W-:Y:S08]  /*64b0*/  HMMA.16816.F32.BF16 R4, R32.reuse, R132, R4 ;  /* 0x000000842004723c */ /* 0x040ff00000041804 */
[C---:B------:R-:W-:Y:S01]  /*64c0*/  HMMA.16816.F32.BF16 R8, R32.reuse, R134, R8 ;  /* 0x000000862008723c */ /* 0x040fe20000041808 */
[----:B------:R-:W3:Y:S07]  /*64d0*/  LDSM.16.MT88.4 R132, [R0+0x9800] ;  /* 0x009800000084783b */ /* 0x000eee0000004200 */
[C---:B------:R-:W-:Y:S08]  /*64e0*/  HMMA.16816.F32.BF16 R12, R32.reuse, R136, R12 ;  /* 0x00000088200c723c */ /* 0x040ff0000004180c */
[C---:B------:R-:W-:Y:S01]  /*64f0*/  HMMA.16816.F32.BF16 R16, R32.reuse, R138, R16 ;  /* 0x0000008a2010723c */ /* 0x040fe20000041810 */
[----:B------:R-:W4:Y:S07]  /*6500*/  LDSM.16.MT88.4 R136, [R0+0xb800] ;  /* 0x00b800000088783b */ /* 0x000f2e0000004200 */
[C---:B-1----:R-:W-:Y:S08]  /*6510*/  HMMA.16816.F32.BF16 R20, R32.reuse, R140, R20 ;  /* 0x0000008c2014723c */ /* 0x042ff00000041814 */
[----:B------:R-:W-:Y:S01]  /*6520*/  HMMA.16816.F32.BF16 R24, R32, R142, R24 ;  /* 0x0000008e2018723c */ /* 0x000fe20000041818 */
[----:B------:R-:W1:Y:S04]  /*6530*/  LDSM.16.MT88.4 R32, [R0+0xd800] ;  /* 0x00d800000020783b */ /* 0x000e680000004200 */
[----:B------:R-:W-:Y:S03]  /*6540*/  LDSM.16.MT88.4 R140, [R0+0x9c00] ;  /* 0x009c0000008c783b */ /* 0x000fe60000004200 */
[C---:B---3--:R-:W-:Y:S08]  /*6550*/  HMMA.16816.F32.BF16 R4, R28.reuse, R132, R4 ;  /* 0x000000841c04723c */ /* 0x048ff00000041804 */
[C---:B------:R-:W-:Y:S01]  /*6560*/  HMMA.16816.F32.BF16 R8, R28.reuse, R134, R8 ;  /* 0x000000861c08723c */ /* 0x040fe20000041808 */
[----:B------:R-:W3:Y:S07]  /*6570*/  LDSM.16.M88.4 R132, [R227] ;  /* 0x00000000e384783b */ /* 0x000eee0000000200 */
[C---:B----4-:R-:W-:Y:S08]  /*6580*/  HMMA.16816.F32.BF16 R12, R28.reuse, R136, R12 ;  /* 0x000000881c0c723c */ /* 0x050ff0000004180c */
[C---:B------:R-:W-:Y:S01]  /*6590*/  HMMA.16816.F32.BF16 R16, R28.reuse, R138, R16 ;  /* 0x0000008a1c10723c */ /* 0x040fe20000041810 */
[----:B------:R-:W4:Y:S07]  /*65a0*/  LDSM.16.MT88.4 R136, [R0+0xbc00] ;  /* 0x00bc00000088783b */ /* 0x000f2e0000004200 */
[C---:B-1----:R-:W-:Y:S08]  /*65b0*/  HMMA.16816.F32.BF16 R20, R28.reuse, R32, R20 ;  /* 0x000000201c14723c */ /* 0x042ff00000041814 */
[----:B------:R-:W-:Y:S01]  /*65c0*/  HMMA.16816.F32.BF16 R24, R28, R34, R24 ;  /* 0x000000221c18723c */ /* 0x000fe20000041818 */
[----:B------:R-:W1:Y:S04]  /*65d0*/  LDSM.16.MT88.4 R28, [R0+0xdc00] ;  /* 0x00dc0000001c783b */ /* 0x000e680000004200 */
[----:B------:R-:W-:Y:S03]  /*65e0*/  LDSM.16.M88.4 R32, [R225+0x2000] ;  /* 0x00200000e120783b */ /* 0x000fe60000000200 */
[C---:B---3--:R-:W-:Y:S08]  /*65f0*/  HMMA.16816.F32.BF16 R4, R132.reuse, R140, R4 ;  /* 0x0000008c8404723c */ /* 0x048ff00000041804 */
[C---:B------:R-:W-:Y:S01]  /*6600*/  HMMA.16816.F32.BF16 R8, R132.reuse, R142, R8 ;  /* 0x0000008e8408723c */ /* 0x040fe20000041808 */
[----:B------:R-:W3:Y:S07]  /*6610*/  LDSM.16.MT88.4 R140, [R0+0xa000] ;  /* 0x00a00000008c783b */ /* 0x000eee0000004200 */
        /* <DEDUP_REMOVED lines=35> */
[----:B------:R1:W2:Y:S06]  /*6850*/  LDSM.16.MT88.4 R28, [R0+0xec00] ;  /* 0x00ec0000001c783b */ /* 0x0002ac0000004200 */
[----:B-----5:R-:W-:Y:S01]  /*6860*/  @P0 IADD3 R34, P2, R153, UR9, RZ ;  /* 0x0000000999220c10 */ /* 0x020fe2000ff5e0ff */
[----:B------:R-:W-:Y:S01]  /*6870*/  IMAD.MOV.U32 R32, RZ, RZ, R241 ;  /* 0x000000ffff207224 */ /* 0x000fe200078e00f1 */
[C---:B---3--:R-:W-:Y:S01]  /*6880*/  HMMA.16816.F32.BF16 R4, R132.reuse, R140, R4 ;  /* 0x0000008c8404723c */ /* 0x048fe20000041804 */
[----:B------:R-:W-:Y:S04]  /*6890*/  @UP3 UIADD3 UR9, UP2, UR9, -0x100, URZ ;  /* 0xffffff0009093890 */ /* 0x000fe8000ff5e03f */
[----:B------:R-:W-:Y:S01]  /*68a0*/  @P0 IADD3.X R35, R152, UR8, RZ, P2, !PT ;  /* 0x0000000898230c10 */ /* 0x000fe200097fe4ff */
[----:B------:R-:W-:Y:S01]  /*68b0*/  IMAD.MOV.U32 R33, RZ, RZ, R240 ;  /* 0x000000ffff217224 */ /* 0x000fe200078e00f0 */
[----:B------:R-:W-:Y:S01]  /*68c0*/  @UP3 UIADD3.X UR8, UR8, -0x1, URZ, UP2, !UPT ;  /* 0xffffffff08083890 */ /* 0x000fe200097fe43f */
[C---:B------:R-:W-:Y:S01]  /*68d0*/  HMMA.16816.F32.BF16 R8, R132.reuse, R142, R8 ;  /* 0x0000008e8408723c */ /* 0x040fe20000041808 */
[----:B------:R-:W-:Y:S01]  /*68e0*/  IMAD.MOV.U32 R141, RZ, RZ, c[0x0][0x22c] ;  /* 0x00008b00ff8d7624 */ /* 0x000fe200078e00ff */
[----:B------:R-:W3:Y:S02]  /*68f0*/  @P0 LDG.E R148, [R34.64+0x20] ;  /* 0x0000200422940981 */ /* 0x000ee4000c1e1900 */
[----:B------:R-:W-:Y:S02]  /*6900*/  IMAD.MOV.U32 R140, RZ, RZ, c[0x0][0x22c] ;  /* 0x00008b00ff8c7624 */ /* 0x000fe400078e00ff */
[----:B------:R-:W5:Y:S01]  /*6910*/  @P0 LDG.E R149, [R34.64+0xa0] ;  /* 0x0000a00422950981 */ /* 0x000f62000c1e1900 */
[----:B-1----:R-:W-:Y:S01]  /*6920*/  IMAD.MOV.U32 R0, RZ, RZ, c[0x0][0x22c] ;  /* 0x00008b00ff007624 */ /* 0x002fe200078e00ff */
[C---:B----4-:R-:W-:Y:S01]  /*6930*/  HMMA.16816.F32.BF16 R12, R132.reuse, R136, R12 ;  /* 0x00000088840c723c */ /* 0x050fe2000004180c */
[----:B------:R-:W-:Y:S01]  /*6940*/  IMAD.MOV.U32 R142, RZ, RZ, c[0x0][0x22c] ;  /* 0x00008b00ff8e7624 */ /* 0x000fe200078e00ff */
[----:B--2---:R-:W2:Y:S02]  /*6950*/  @P0 LDG.E R150, [R34.64+0x80] ;  /* 0x0000800422960981 */ /* 0x004ea4000c1e1900 */
[----:B------:R-:W-:Y:S02]  /*6960*/  IMAD R0, R0, c[0x0][0x1c0], RZ ;  /* 0x0000700000007a24 */ /* 0x000fe400078e02ff */
[----:B------:R-:W4:Y:S01]  /*6970*/  @P0 LDG.E R151, [R34.64] ;  /* 0x0000000422970981 */ /* 0x000f22000c1e1900 */
[----:B------:R-:W-:Y:S01]  /*6980*/  IMAD R142, R142, c[0x0][0x1c0], RZ ;  /* 0x000070008e8e7a24 */ /* 0x000fe200078e02ff */
[C---:B------:R-:W-:Y:S02]  /*6990*/  HMMA.16816.F32.BF16 R16, R132.reuse, R138, R16 ;  /* 0x0000008a8410723c */ /* 0x040fe40000041810 */
[----:B------:R-:W-:Y:S02]  /*69a0*/  RED.E.ADD.F32.FTZ.RN.STRONG.GPU [R32.64], R4 ;  /* 0x000000042000798e */ /* 0x000fe4000c10e784 */
[----:B------:R-:W-:Y:S02]  /*69b0*/  IMAD R0, R0, 0x30, RZ ;  /* 0x0000003000007824 */ /* 0x000fe400078e02ff */
[----:B------:R-:W-:Y:S02]  /*69c0*/  IMAD.SHL.U32 R142, R142, 0x20, RZ ;  /* 0x000000208e8e7824 */ /* 0x000fe400078e00ff */
[C---:B------:R-:W-:Y:S04]  /*69d0*/  HMMA.16816.F32.BF16 R20, R132.reuse, R28, R20 ;  /* 0x0000001c8414723c */ /* 0x040fe80000041814 */
[----:B------:R-:W-:Y:S02]  /*69e0*/  IMAD R141, R141, c[0x0][0x1c0], RZ ;  /* 0x000070008d8d7a24 */ /* 0x000fe400078e02ff */
[----:B------:R-:W-:Y:S01]  /*69f0*/  IMAD R140, R140, c[0x0][0x1c0], RZ ;  /* 0x000070008c8c7a24 */ /* 0x000fe200078e02ff */
[CC--:B------:R-:W-:Y:S01]  /*6a00*/  LEA R28, P1, R144.reuse, R32.reuse, 0x2 ;  /* 0x00000020901c7211 */ /* 0x0c0fe200078210ff */
[----:B------:R-:W-:Y:S04]  /*6a10*/  HMMA.16816.F32.BF16 R24, R132, R30, R24 ;  /* 0x0000001e8418723c */ /* 0x000fe80000041818 */
[-C--:B------:R-:W-:Y:S01]  /*6a20*/  LEA.HI.X.SX32 R29, R144, R33.reuse, 0x2, P1 ;  /* 0x00000021901d7211 */ /* 0x080fe200008f16ff */
[----:B------:R-:W-:Y:S02]  /*6a30*/  IMAD R141, R141, 0x28, RZ ;  /* 0x000000288d8d7824 */ /* 0x000fe400078e02ff */
[----:B------:R-:W-:Y:S02]  /*6a40*/  IMAD R140, R140, 0x38, RZ ;  /* 0x000000388c8c7824 */ /* 0x000fe400078e02ff */
[----:B------:R-:W-:Y:S03]  /*6a50*/  RED.E.ADD.F32.FTZ.RN.STRONG.GPU [R28.64], R5 ;  /* 0x000000051c00798e */ /* 0x000fe6000c10e784 */
[CC--:B------:R-:W-:Y:S04]  /*6a60*/  LEA R30, P2, R141.reuse, R32.reuse, 0x2 ;  /* 0x000000208d1e7211 */ /* 0x0c0fe800078410ff */
[-C--:B------:R-:W-:Y:S01]  /*6a70*/  LEA.HI.X.SX32 R31, R141, R33.reuse, 0x2, P2 ;  /* 0x000000218d1f7211 */ /* 0x080fe200010f16ff */
[----:B---3--:R1:W-:Y:S04]  /*6a80*/  @P0 STL [R1+0xc], R148 ;  /* 0x00000c9401000387 */ /* 0x0083e80000100800 */
[----:B------:R-:W3:Y:S04]  /*6a90*/  LDL R139, [R1+0x14] ;  /* 0x00001400018b7983 */ /* 0x000ee80000100800 */
[----:B------:R-:W3:Y:S04]  /*6aa0*/  LDL R138, [R1+0x1c] ;  /* 0x00001c00018a7983 */ /* 0x000ee80000100800 */
[----:B-----5:R5:W-:Y:S04]  /*6ab0*/  @P0 STL [R1+0x4], R149 ;  /* 0x0000049501000387 */ /* 0x020be80000100800 */
[----:B--2---:R2:W-:Y:S04]  /*6ac0*/  @P0 STL [R1], R150 ;  /* 0x0000009601000387 */ /* 0x0045e80000100800 */
[----:B----4-:R4:W-:Y:S01]  /*6ad0*/  @P0 STL [R1+0x8], R151 ;  /* 0x0000089701000387 */ /* 0x0109e20000100800 */
[----:B-1----:R-:W-:Y:S04]  /*6ae0*/  IMAD.MOV.U32 R148, RZ, RZ, c[0x0][0x22c] ;  /* 0x00008b00ff947624 */ /* 0x002fe800078e00ff */
[----:B------:R-:W-:Y:S04]  /*6af0*/  IMAD R148, R148, c[0x0][0x1c0], RZ ;  /* 0x0000700094947a24 */ /* 0x000fe800078e02ff */
[----:B------:R-:W-:Y:S02]  /*6b00*/  IMAD.SHL.U32 R148, R148, 0x10, RZ ;  /* 0x0000001094947824 */ /* 0x000fe400078e00ff */
[----:B-----5:R-:W-:Y:S03]  /*6b10*/  IMAD.MOV.U32 R149, RZ, RZ, c[0x0][0x22c] ;  /* 0x00008b00ff957624 */ /* 0x020fe600078e00ff */
[CC--:B------:R-:W-:Y:S02]  /*6b20*/  LEA R136, P0, R148.reuse, R32.reuse, 0x2 ;  /* 0x0000002094887211 */ /* 0x0c0fe400078010ff */
[C---:B------:R-:W-:Y:S01]  /*6b30*/  IADD3 R134, R148.reuse, 0x40, RZ ;  /* 0x0000004094867810 */ /* 0x040fe20007ffe0ff */
[----:B------:R-:W-:Y:S01]  /*6b40*/  IMAD R149, R149, c[0x0][0x1c0], RZ ;  /* 0x0000700095957a24 */ /* 0x000fe200078e02ff */
[-C--:B------:R-:W-:Y:S01]  /*6b50*/  LEA.HI.X.SX32 R137, R148, R33.reuse, 0x2, P0 ;  /* 0x0000002194897211 */ /* 0x080fe200000f16ff */
[----:B--2---:R-:W-:Y:S01]  /*6b60*/  IMAD.MOV.U32 R150, RZ, RZ, c[0x0][0x22c] ;  /* 0x00008b00ff967624 */ /* 0x004fe200078e00ff */
[CC--:B------:R-:W-:Y:S01]  /*6b70*/  LEA R34, P0, R142.reuse, R32.reuse, 0x2 ;  /* 0x000000208e227211 */ /* 0x0c0fe200078010ff */
[----:B------:R-:W-:Y:S02]  /*6b80*/  IMAD R149, R149, 0x18, RZ ;  /* 0x0000001895957824 */ /* 0x000fe400078e02ff */
[----:B------:R1:W-:Y:S01]  /*6b90*/  RED.E.ADD.F32.FTZ.RN.STRONG.GPU [R136.64], R6 ;  /* 0x000000068800798e */ /* 0x0003e2000c10e784 */
[-C--:B------:R-:W-:Y:S01]  /*6ba0*/  LEA.HI.X.SX32 R35, R142, R33.reuse, 0x2, P0 ;  /* 0x000000218e237211 */ /* 0x080fe200000f16ff */
[----:B----4-:R-:W-:Y:S01]  /*6bb0*/  IMAD.MOV.U32 R151, RZ, RZ, c[0x0][0x22c] ;  /* 0x00008b00ff977624 */ /* 0x010fe200078e00ff */
[-C--:B------:R-:W-:Y:S01]  /*6bc0*/  LEA R132, P1, R149, R32.reuse, 0x2 ;  /* 0x0000002095847211 */ /* 0x080fe200078210ff */
[----:B------:R-:W-:Y:S02]  /*6bd0*/  IMAD R150, R150, c[0x0][0x1c0], RZ ;  /* 0x0000700096967a24 */ /* 0x000fe400078e02ff */
[----:B------:R-:W-:Y:S01]  /*6be0*/  IMAD R151, R151, c[0x0][0x1c0], RZ ;  /* 0x0000700097977a24 */ /* 0x000fe200078e02ff */
[-C--:B------:R-:W-:Y:S01]  /*6bf0*/  LEA.HI.X.SX32 R133, R149, R33.reuse, 0x2, P1 ;  /* 0x0000002195857211 */ /* 0x080fe200008f16ff */
[----:B------:R-:W-:Y:S01]  /*6c00*/  IMAD.MOV.U32 R149, RZ, RZ, c[0x0][0x22c] ;  /* 0x00008b00ff957624 */ /* 0x000fe200078e00ff */
[CC--:B------:R-:W-:Y:S01]  /*6c10*/  LEA R4, P1, R0.reuse, R32.reuse, 0x2 ;  /* 0x0000002000047211 */ /* 0x0c0fe200078210ff */
[----:B------:R-:W-:Y:S02]  /*6c20*/  IMAD.SHL.U32 R151, R151, 0x10, RZ ;  /* 0x0000001097977824 */ /* 0x000fe400078e00ff */
[----:B------:R2:W-:Y:S01]  /*6c30*/  RED.E.ADD.F32.FTZ.RN.STRONG.GPU [R132.64], R7 ;  /* 0x000000078400798e */ /* 0x0005e2000c10e784 */
[-C--:B------:R-:W-:Y:S01]  /*6c40*/  LEA.HI.X.SX32 R5, R0, R33.reuse, 0x2, P1 ;  /* 0x0000002100057211 */ /* 0x080fe200008f16ff */
[----:B------:R-:W-:Y:S02]  /*6c50*/  IMAD.SHL.U32 R150, R150, 0x10, RZ ;  /* 0x0000001096967824 */ /* 0x000fe400078e00ff */
[----:B------:R-:W4:Y:S01]  /*6c60*/  LDL R0, [R1+0x18] ;  /* 0x0000180001007983 */ /* 0x000f220000100800 */
[----:B------:R-:W-:Y:S02]  /*6c70*/  IMAD R149, R149, c[0x0][0x1c0], RZ ;  /* 0x0000700095957a24 */ /* 0x000fe400078e02ff */
[C---:B------:R-:W-:Y:S01]  /*6c80*/  IADD3 R142, R150.reuse, 0x20, RZ ;  /* 0x00000020968e7810 */ /* 0x040fe20007ffe0ff */
[----:B------:R5:W-:Y:S01]  /*6c90*/  RED.E.ADD.F32.FTZ.RN.STRONG.GPU [R34.64], R8 ;  /* 0x000000082200798e */ /* 0x000be2000c10e784 */
[----:B------:R-:W-:Y:S01]  /*6ca0*/  IADD3 R141, R150, 0x20, RZ ;  /* 0x00000020968d7810 */ /* 0x000fe20007ffe0ff */
[----:B------:R-:W-:Y:S02]  /*6cb0*/  IMAD.SHL.U32 R149, R149, 0x8, RZ ;  /* 0x0000000895957824 */ /* 0x000fe400078e00ff */
[----:B------:R5:W-:Y:S02]  /*6cc0*/  RED.E.ADD.F32.FTZ.RN.STRONG.GPU [R30.64], R9 ;  /* 0x000000091e00798e */ /* 0x000be4000c10e784 */
[C---:B------:R-:W-:Y:S01]  /*6cd0*/  IMAD.IADD R142, R149.reuse, 0x1, R142 ;  /* 0x00000001958e7824 */ /* 0x040fe200078e028e */
[CC--:B-1----:R-:W-:Y:S01]  /*6ce0*/  LEA R6, P0, R140.reuse, R32.reuse, 0x2 ;  /* 0x000000208c067211 */ /* 0x0c2fe200078010ff */
[----:B------:R1:W-:Y:S01]  /*6cf0*/  RED.E.ADD.F32.FTZ.RN.STRONG.GPU [R4.64], R10 ;  /* 0x0000000a0400798e */ /* 0x0003e2000c10e784 */
[C---:B------:R-:W-:Y:S04]  /*6d00*/  IMAD.IADD R141, R149.reuse, 0x1, R141 ;  /* 0x00000001958d7824 */ /* 0x040fe800078e028d */
[----:B------:R-:W-:Y:S01]  /*6d10*/  IMAD.IADD R141, R149, 0x1, R141 ;  /* 0x00000001958d7824 */ /* 0x000fe200078e028d */
[----:B--2---:R-:W2:Y:S01]  /*6d20*/  LDL R132, [R1+0x10] ;  /* 0x0000100001847983 */ /* 0x004ea20000100800 */
[-C--:B------:R-:W-:Y:S02]  /*6d30*/  LEA.HI.X.SX32 R7, R140, R33.reuse, 0x2, P0 ;  /* 0x000000218c077211 */ /* 0x080fe400000f16ff */
[----:B------:R-:W-:Y:S02]  /*6d40*/  IADD3 R140, R151, 0x20, RZ ;  /* 0x00000020978c7810 */ /* 0x000fe40007ffe0ff */
[C---:B------:R-:W-:Y:S01]  /*6d50*/  IADD3 R133, R148.reuse, 0x40, RZ ;  /* 0x0000004094857810 */ /* 0x040fe20007ffe0ff */
[----:B------:R1:W-:Y:S01]  /*6d60*/  RED.E.ADD.F32.FTZ.RN.STRONG.GPU [R6.64], R11 ;  /* 0x0000000b0600798e */ /* 0x0003e2000c10e784 */
[C---:B-----5:R-:W-:Y:S03]  /*6d70*/  IADD3 R35, R148.reuse, 0x40, RZ ;  /* 0x0000004094237810 */ /* 0x060fe60007ffe0ff */
[----:B------:R5:W-:Y:S01]  /*6d80*/  RED.E.ADD.F32.FTZ.RN.STRONG.GPU [R32.64+0x80], R12 ;  /* 0x0000800c2000798e */ /* 0x000be2000c10e784 */
[----:B------:R-:W-:Y:S01]  /*6d90*/  IADD3 R34, R148, 0x40, RZ ;  /* 0x0000004094227810 */ /* 0x000fe20007ffe0ff */
[----:B------:R-:W-:Y:S01]  /*6da0*/  IMAD.IADD R133, R144, 0x1, R133 ;  /* 0x0000000190857824 */ /* 0x000fe200078e0285 */
[-C--:B------:R-:W-:Y:S01]  /*6db0*/  LEA R30, P1, R142, R32.reuse, 0x2 ;  /* 0x000000208e1e7211 */ /* 0x080fe200078210ff */
[----:B------:R5:W-:Y:S01]  /*6dc0*/  RED.E.ADD.F32.FTZ.RN.STRONG.GPU [R28.64+0x80], R13 ;  /* 0x0000800d1c00798e */ /* 0x000be2000c10e784 */
[----:B------:R-:W-:Y:S01]  /*6dd0*/  IMAD.IADD R35, R144, 0x1, R35 ;  /* 0x0000000190237824 */ /* 0x000fe200078e0223 */
[-C--:B-1----:R-:W-:Y:S01]  /*6de0*/  LEA R4, P0, R140, R32.reuse, 0x2 ;  /* 0x000000208c047211 */ /* 0x082fe200078010ff */
        /* <DEDUP_REMOVED lines=14> */
[CC--:B-----5:R-:W-:Y:S01]  /*6ed0*/  LEA R12, P4, R35.reuse, R32.reuse, 0x2 ;  /* 0x00000020230c7211 */ /* 0x0e0fe200078810ff */
[----:B------:R5:W-:Y:S03]  /*6ee0*/  RED.E.ADD.F32.FTZ.RN.STRONG.GPU [R10.64], R16 ;  /* 0x000000100a00798e */ /* 0x000be6000c10e784 */
[CC--:B------:R-:W-:Y:S02]  /*6ef0*/  LEA R8, P2, R140.reuse, R32.reuse, 0x2 ;  /* 0x000000208c087211 */ /* 0x0c0fe400078410ff */
[-C--:B------:R-:W-:Y:S02]  /*6f00*/  LEA.HI.X.SX32 R13, R35, R33.reuse, 0x2, P4 ;  /* 0x00000021230d7211 */ /* 0x080fe400020f16ff */
[-C--:B------:R-:W-:Y:S02]  /*6f10*/  LEA.HI.X.SX32 R9, R140, R33.reuse, 0x2, P2 ;  /* 0x000000218c097211 */ /* 0x080fe400010f16ff */
[----:B------:R-:W-:Y:S04]  /*6f20*/  LDSM.16.MT88.4 R140, [R3+0x1c00] ;  /* 0x001c0000038c783b */ /* 0x000fe80000004200 */
[----:B------:R5:W-:Y:S01]  /*6f30*/  RED.E.ADD.F32.FTZ.RN.STRONG.GPU [R8.64], R17 ;  /* 0x000000110800798e */ /* 0x000be2000c10e784 */
[CC--:B-1----:R-:W-:Y:S04]  /*6f40*/  LEA R14, P5, R134.reuse, R32.reuse, 0x2 ;  /* 0x00000020860e7211 */ /* 0x0c2fe800078a10ff */
[-C--:B------:R-:W-:Y:S02]  /*6f50*/  LEA.HI.X.SX32 R15, R134, R33.reuse, 0x2, P5 ;  /* 0x00000021860f7211 */ /* 0x080fe400028f16ff */
[CC--:B-----5:R-:W-:Y:S04]  /*6f60*/  LEA R10, P3, R34.reuse, R32.reuse, 0x2 ;  /* 0x00000020220a7211 */ /* 0x0e0fe800078610ff */
[-C--:B------:R-:W-:Y:S02]  /*6f70*/  LEA.HI.X.SX32 R11, R34, R33.reuse, 0x2, P3 ;  /* 0x00000021220b7211 */ /* 0x080fe400018f16ff */
[CC--:B------:R-:W-:Y:S04]  /*6f80*/  LEA R8, P2, R133.reuse, R32.reuse, 0x2 ;  /* 0x0000002085087211 */ /* 0x0c0fe800078410ff */
[-C--:B------:R-:W-:Y:S02]  /*6f90*/  LEA.HI.X.SX32 R9, R133, R33.reuse, 0x2, P2 ;  /* 0x0000002185097211 */ /* 0x080fe400010f16ff */
[CC--:B---3--:R-:W-:Y:S02]  /*6fa0*/  LEA R6, P1, R139.reuse, R32.reuse, 0x2 ;  /* 0x000000208b067211 */ /* 0x0c8fe400078210ff */
        /* <DEDUP_REMOVED lines=16> */
[CC--:B----4-:R-:W-:Y:S03]  /*70b0*/  LEA R4, P0, R0.reuse, R32.reuse, 0x2 ;  /* 0x0000002000047211 */ /* 0x0d0fe600078010ff */
[----:B------:R-:W-:Y:S01]  /*70c0*/  LDSM.16.MT88.4 R20, [R3+0x400] ;  /* 0x000400000314783b */ /* 0x000fe20000004200 */
[-C--:B------:R-:W-:Y:S02]  /*70d0*/  LEA.HI.X.SX32 R5, R0, R33.reuse, 0x2, P0 ;  /* 0x0000002100057211 */ /* 0x080fe400000f16ff */
[----:B------:R-:W-:Y:S01]  /*70e0*/  PLOP3.LUT P0, PT, PT, PT, UP1, 0x80, 0x0 ;  /* 0x000000000000781c */ /* 0x000fe20003f0f018 */
[----:B------:R-:W-:Y:S01]  /*70f0*/  @UP3 UIADD3 UR11, UP1, UR11, -0x100, URZ ;  /* 0xffffff000b0b3890 */ /* 0x000fe2000ff3e03f */
[C---:B------:R-:W-:Y:S03]  /*7100*/  IADD3 R0, R3.reuse, -0x3000, RZ ;  /* 0xffffd00003007810 */ /* 0x040fe60007ffe0ff */
[----:B------:R-:W-:Y:S08]  /*7110*/  @UP3 UIADD3.X UR10, UR10, -0x1, URZ, UP1, !UPT ;  /* 0xffffffff0a0a3890 */ /* 0x000ff00008ffe43f */
[----:B------:R-:W-:Y:S02]  /*7120*/  @P0 IADD3 R0, R3, 0x3000, RZ ;  /* 0x0000300003000810 */ /* 0x000fe40007ffe0ff */
[C---:B--2---:R-:W-:Y:S04]  /*7130*/  LEA R6, P1, R132.reuse, R32, 0x2 ;  /* 0x0000002084067211 */ /* 0x044fe800078210ff */
        /* <DEDUP_REMOVED lines=25> */
[----:B------:R-:W5:Y:S03]  /*72d0*/  LDSM.16.MT88.4 R28, [R3+0x1800] ;  /* 0x00180000031c783b */ /* 0x000f660000004200 */
        /* <DEDUP_REMOVED lines=21> */
[-C--:B-----5:R-:W-:Y:S08]  /*7430*/  HMMA.16816.F32.BF16 R100, R4, R28.reuse, R100 ;  /* 0x0000001c0464723c */ /* 0x0a0ff00000041864 */
        /* <DEDUP_REMOVED lines=187> */
.L_x_291:
        /* <DEDUP_REMOVED lines=18> */
.L_x_292:
[----:B-1----:R-:W2:Y:S01]  /*8110*/  LDL.64 R4, [R1+0x40] ;  /* 0x0000400001047983 */ /* 0x002ea20000100a00 */
[----:B------:R-:W-:Y:S01]  /*8120*/  IMAD.SHL.U32 R0, R145, 0x2, RZ ;  /* 0x0000000291007824 */ /* 0x000fe200078e00ff */
        /* <DEDUP_REMOVED lines=11> */
[----:B------:R-:W-:-:S06]  /*81e0*/  UIMAD UR8, UR7, UR9, UR8 ;  /* 0x00000009070872a4 */ /* 0x000fcc000f8e0208 */
[----:B------:R-:W-:Y:S01]  /*81f0*/  IMAD.U32 R3, RZ, RZ, UR8 ;  /* 0x00000008ff037e24 */ /* 0x000fe2000f8e00ff */
[----:B------:R-:W-:Y:S02]  /*8200*/  ULDC.64 UR8, c[0x0][0x3b8] ;  /* 0x0000ee0000087ab9 */ /* 0x000fe40000000a00 */
        /* <DEDUP_REMOVED lines=38> */
.L_x_294:
[----:B-1-34-:R-:W-:Y:S05]  /*8470*/  BSYNC B0 ;  /* 0x0000000000007941 */ /* 0x01afea0003800000 */
.L_x_293:
        /* <DEDUP_REMOVED lines=17> */
.L_x_296:
[----:B------:R-:W-:Y:S05]  /*8590*/  BSYNC B0 ;  /* 0x0000000000007941 */ /* 0x000fea0003800000 */
.L_x_295:
        /* <DEDUP_REMOVED lines=26> */
.L_x_298:
[----:B------:R-:W-:Y:S05]  /*8740*/  BSYNC B0 ;  /* 0x0000000000007941 */ /* 0x000fea0003800000 */
.L_x_297:
        /* <DEDUP_REMOVED lines=14> */
.L_x_287:
        /* <DEDUP_REMOVED lines=20> */
.L_x_300:
        /* <DEDUP_REMOVED lines=18> */
.L_x_301:
        /* <DEDUP_REMOVED lines=10> */
[----:B------:R-:W-:-:S06]  /*8b30*/  UIMAD UR8, UR7, UR9, UR8 ;  /* 0x00000009070872a4 */ /* 0x000fcc000f8e0208 */
[----:B------:R-:W-:Y:S01]  /*8b40*/  IMAD.U32 R0, RZ, RZ, UR8 ;  /* 0x00000008ff007e24 */ /* 0x000fe2000f8e00ff */
[----:B------:R-:W-:Y:S02]  /*8b50*/  ULDC.64 UR8, c[0x0][0x3b8] ;  /* 0x0000ee0000087ab9 */ /* 0x000fe40000000a00 */
        /* <DEDUP_REMOVED lines=25> */
.L_x_303:
[----:B------:R-:W-:Y:S05]  /*8cf0*/  BSYNC B0 ;  /* 0x0000000000007941 */ /* 0x000fea0003800000 */
.L_x_302:
        /* <DEDUP_REMOVED lines=16> */
.L_x_305:
[----:B------:R-:W-:Y:S05]  /*8e00*/  BSYNC B0 ;  /* 0x0000000000007941 */ /* 0x000fea0003800000 */
.L_x_304:
        /* <DEDUP_REMOVED lines=26> */
.L_x_307:
[----:B------:R-:W-:Y:S05]  /*8fb0*/  BSYNC B0 ;  /* 0x0000000000007941 */ /* 0x000fea0003800000 */
.L_x_306:
        /* <DEDUP_REMOVED lines=13> */
.L_x_299:
[----:B------:R-:W-:Y:S05]  /*9090*/  BSYNC B1 ;  /* 0x0000000000017941 */ /* 0x000fea0003800000 */
.L_x_282:
        /* <DEDUP_REMOVED lines=11> */
.L_x_308:
[----:B------:R-:W-:Y:S05]  /*9150*/  EXIT ;  /* 0x000000000000794d */ /* 0x000fea0003800000 */
.L_x_310:
        /* <DEDUP_REMOVED lines=10> */
.L_x_1283:


//--------------------- .text._ZN5flash44flash_bwd_dq_dk_dv_loop_seqk_parallel_kernelI23Flash_bwd_kernel_traitsILi96ELi64ELi128ELi8ELi2ELi4ELi4ELb1ELb0EN7cutlass10bfloat16_tE19Flash_kernel_traitsILi96ELi64ELi128ELi8ES3_EELb1ELb0ELb0ELb0ELb0ELb0ELb0EEEvNS_16Flash_bwd_paramsE --------------------------
	.section	.text._ZN5flash44flash_bwd_dq_dk_dv_loop_seqk_parallel_kernelI23Flash_bwd_kernel_traitsILi96ELi64ELi128ELi8ELi2ELi4ELi4ELb1ELb0EN7cutlass10bfloat16_tE19Flash_kernel_traitsILi96ELi64ELi128ELi8ES3_EELb1ELb0ELb0ELb0ELb0ELb0ELb0EEEvNS_16Flash_bwd_paramsE,"ax",@progbits
	.sectioninfo	@"SHI_REGISTERS=255"
	.align	128
        .global         _ZN5flash44flash_bwd_dq_dk_dv_loop_seqk_parallel_kernelI23Flash_bwd_kernel_traitsILi96ELi64ELi128ELi8ELi2ELi4ELi4ELb1ELb0EN7cutlass10bfloat16_tE19Flash_kernel_traitsILi96ELi64ELi128ELi8ES3_EELb1ELb0ELb0ELb0ELb0ELb0ELb0EEEvNS_16Flash_bwd_paramsE
        .type           _ZN5flash44flash_bwd_dq_dk_dv_loop_seqk_parallel_kernelI23Flash_bwd_kernel_traitsILi96ELi64ELi128ELi8ELi2ELi4ELi4ELb1ELb0EN7cutlass10bfloat16_tE19Flash_kernel_traitsILi96ELi64ELi128ELi8ES3_EELb1ELb0ELb0ELb0ELb0ELb0ELb0EEEvNS_16Flash_bwd_paramsE,@function
        .size           _ZN5flash44flash_bwd_dq_dk_dv_loop_seqk_parallel_kernelI23Flash_bwd_kernel_traitsILi96ELi64ELi128ELi8ELi2ELi4ELi4ELb1ELb0EN7cutlass10bfloat16_tE19Flash_kernel_traitsILi96ELi64ELi128ELi8ES3_EELb1ELb0ELb0ELb0ELb0ELb0ELb0EEEvNS_16Flash_bwd_paramsE,(.L_x_1284 - _ZN5flash44flash_bwd_dq_dk_dv_loop_seqk_parallel_kernelI23Flash_bwd_kernel_traitsILi96ELi64ELi128ELi8ELi2ELi4ELi4ELb1ELb0EN7cutlass10bfloat16_tE19Flash_kernel_traitsILi96ELi64ELi128ELi8ES3_EELb1ELb0ELb0ELb0ELb0ELb0ELb0EEEvNS_16Flash_bwd_paramsE)
        .other          _ZN5flash44flash_bwd_dq_dk_dv_loop_seqk_parallel_kernelI23Flash_bwd_kernel_traitsILi96ELi64ELi128ELi8ELi2ELi4ELi4ELb1ELb0EN7cutlass10bfloat16_tE19Flash_kernel_traitsILi96ELi64ELi128ELi8ES3_EELb1ELb0ELb0ELb0ELb0ELb0ELb0EEEvNS_16Flash_bwd_paramsE,@"STO_CUDA_ENTRY STV_DEFAULT"
_ZN5flash44flash_bwd_dq_dk_dv_loop_seqk_parallel_kernelI23Flash_bwd_kernel_traitsILi96ELi64ELi128ELi8ELi2ELi4ELi4ELb1ELb0EN7cutlass10bfloat16_tE19Flash_kernel_traitsILi96ELi64ELi128ELi8ES3_EELb1ELb0ELb0ELb0ELb0ELb0ELb0EEEvNS_16Flash_bwd_paramsE:
.text._ZN5flash44flash_bwd_dq_dk_dv_loop_seqk_parallel_kernelI23Flash_bwd_kernel_traitsILi96ELi64ELi128ELi8ELi2ELi4ELi4ELb1ELb0EN7cutlass10bfloat16_tE19Flash_kernel_traitsILi96ELi64ELi128ELi8ES3_EELb1ELb0ELb0ELb0ELb0ELb0ELb0EEEvNS_16Flash_bwd_paramsE:
        /* <DEDUP_REMOVED lines=38> */
[----:B------:R-:W-:Y:S01]  /*0260*/  USHF.R.S32.HI UR9, URZ, 0x1f, UR32 ;  /* 0x0000001f3f097899 */ /* 0x000fe20008011420 */
[CC--:B------:R-:W-:Y:S01]  /*0270*/  LEA.HI R15, R0.reuse, R8.reuse, RZ, 0x6 ;  /* 0x00000008000f7211 */ /* 0x0c0fe200078f30ff */
[----:B------:R-:W-:Y:S01]  /*0280*/  UIMAD UR6, UR32, UR13, UR35 ;  /* 0x0000000d200672a4 */ /* 0x000fe2000f8e0223 */
[----:B------:R-:W-:Y:S01]  /*0290*/  LEA.HI R18, R0, R8, RZ, 0x7 ;  /* 0x0000000800127211 */ /* 0x000fe200078f38ff */
[----:B------:R-:W-:Y:S01]  /*02a0*/  ULDC UR14, c[0x0][0x1c0] ;  /* 0x00007000000e7ab9 */ /* 0x000fe20000000800 */
[----:B------:R-:W-:Y:S01]  /*02b0*/  LOP3.LUT R6, R5, 0xffffffe0, RZ, 0xc0, !PT ;  /* 0xffffffe005067812 */ /* 0x000fe200078ec0ff */
[----:B------:R-:W-:Y:S01]  /*02c0*/  ULDC UR11, c[0x0][0x1c0] ;  /* 0x00007000000b7ab9 */ /* 0x000fe20000000800 */
[----:B------:R-:W-:Y:S01]  /*02d0*/  LOP3.LUT R0, R13, 0xfffffff8, RZ, 0xc0, !PT ;  /* 0xfffffff80d007812 */ /* 0x000fe200078ec0ff */
[----:B------:R-:W-:Y:S01]  /*02e0*/  UIMAD UR7, UR32, UR11, UR35 ;  /* 0x0000000b200772a4 */ /* 0x000fe2000f8e0223 */
[----:B------:R-:W-:Y:S01]  /*02f0*/  LOP3.LUT R7, R2, 0xfffffffc, RZ, 0xc0, !PT ;  /* 0xfffffffc02077812 */ /* 0x000fe200078ec0ff */
[C---:B------:R-:W-:Y:S01]  /*0300*/  IMAD.IADD R10, R8.reuse, 0x1, -R6 ;  /* 0x00000001080a7824 */ /* 0x040fe200078e0a06 */
[C---:B------:R-:W-:Y:S01]  /*0310*/  LOP3.LUT R4, R3.reuse, 0xfffffff0, RZ, 0xc0, !PT ;  /* 0xfffffff003047812 */ /* 0x040fe200078ec0ff */
[C---:B------:R-:W-:Y:S01]  /*0320*/  IMAD.IADD R12, R8.reuse, 0x1, -R0 ;  /* 0x00000001080c7824 */ /* 0x040fe200078e0a00 */
[----:B------:R-:W-:Y:S01]  /*0330*/  SHF.R.S32.HI R0, RZ, 0x2, R2 ;  /* 0x00000002ff007819 */ /* 0x000fe20000011402 */
[C---:B------:R-:W-:Y:S01]  /*0340*/  IMAD.IADD R16, R8.reuse, 0x1, -R7 ;  /* 0x0000000108107824 */ /* 0x040fe200078e0a07 */
[----:B------:R-:W-:Y:S01]  /*0350*/  SHF.R.S32.HI R6, RZ, 0x4, R3 ;  /* 0x00000004ff067819 */ /* 0x000fe20000011403 */
[----:B------:R-:W-:Y:S01]  /*0360*/  IMAD.IADD R8, R8, 0x1, -R4 ;  /* 0x0000000108087824 */ /* 0x000fe200078e0a04 */
[----:B------:R-:W-:Y:S01]  /*0370*/  SHF.R.S32.HI R4, RZ, 0x1f, R2 ;  /* 0x0000001fff047819 */ /* 0x000fe20000011402 */
[----:B------:R-:W-:Y:S01]  /*0380*/  IMAD.SHL.U32 R250, R16, 0x8, RZ ;  /* 0x0000000810fa7824 */ /* 0x000fe200078e00ff */
[-C--:B------:R-:W-:Y:S01]  /*0390*/  LEA.HI R7, R2, R0.reuse, RZ, 0x1 ;  /* 0x0000000002077211 */ /* 0x080fe200078f08ff */
[----:B------:R-:W-:Y:S01]  /*03a0*/  USHF.L.U32 UR46, UR47, 0x6, URZ ;  /* 0x000000062f2e7899 */ /* 0x000fe2000800063f */
[----:B------:R-:W-:Y:S01]  /*03b0*/  LEA.HI R2, R4, R0, RZ, 0x3 ;  /* 0x0000000004027211 */ /* 0x000fe200078f18ff */
[----:B------:R-:W-:Y:S01]  /*03c0*/  USHF.L.U32 UR41, UR6, 0x5, URZ ;  /* 0x0000000506297899 */ /* 0x000fe2000800063f */
[----:B------:R-:W-:Y:S01]  /*03d0*/  LEA.HI R3, R3, R6, RZ, 0x1 ;  /* 0x0000000603037211 */ /* 0x000fe200078f08ff */
[----:B------:R-:W-:Y:S01]  /*03e0*/  ULDC UR51, c[0x0][0x214] ;  /* 0x0000850000337ab9 */ /* 0x000fe20000000800 */
[----:B------:R-:W-:Y:S01]  /*03f0*/  LOP3.LUT R4, R7, 0x7fffffe, RZ, 0xc0, !PT ;  /* 0x07fffffe07047812 */ /* 0x000fe200078ec0ff */
[----:B------:R-:W-:Y:S01]  /*0400*/  ULDC UR58, c[0x0][0x1c8] ;  /* 0x00007200003a7ab9 */ /* 0x000fe20000000800 */
[----:B------:R-:W-:Y:S01]  /*0410*/  LOP3.LUT R2, R2, 0xfffffff8, RZ, 0xc0, !PT ;  /* 0xfffffff802027812 */ /* 0x000fe200078ec0ff */
[----:B------:R-:W-:Y:S01]  /*0420*/  ULDC.U8 UR10, c[0x0][0x3d0] ;  /* 0x0000f400000a7ab9 */ /* 0x000fe20000000000 */
[----:B------:R-:W-:Y:S01]  /*0430*/  LOP3.LUT R3, R3, 0xfffffffe, RZ, 0xc0, !PT ;  /* 0xfffffffe03037812 */ /* 0x000fe200078ec0ff */
[C---:B------:R-:W-:Y:S01]  /*0440*/  IMAD.IADD R9, R0.reuse, 0x1, -R4 ;  /* 0x0000000100097824 */ /* 0x040fe200078e0a04 */
[----:B------:R-:W-:Y:S01]  /*0450*/  SHF.R.S32.HI R20, RZ, 0x6, R15 ;  /* 0x00000006ff147819 */ /* 0x000fe2000001140f */
[----:B------:R-:W-:Y:S01]  /*0460*/  IMAD.IADD R7, R0, 0x1, -R2 ;  /* 0x0000000100077824 */ /* 0x000fe200078e0a02 */
[----:B------:R-:W-:Y:S01]  /*0470*/  SHF.R.S32.HI R0, RZ, 0x5, R5 ;  /* 0x00000005ff007819 */ /* 0x000fe20000011405 */
[----:B------:R-:W-:Y:S01]  /*0480*/  IMAD.IADD R14, R6, 0x1, -R3 ;  /* 0x00000001060e7824 */ /* 0x000fe200078e0a03 */
[----:B------:R-:W-:Y:S01]  /*0490*/  SHF.R.S32.HI R2, RZ, 0x1f, R5 ;  /* 0x0000001fff027819 */ /* 0x000fe20000011405 */
[----:B------:R-:W-:Y:S01]  /*04a0*/  ULDC UR52, c[0x0][0x224] ;  /* 0x0000890000347ab9 */ /* 0x000fe20000000800 */
[----:B------:R-:W-:Y:S01]  /*04b0*/  SHF.R.S32.HI R3, RZ, 0x3, R13 ;  /* 0x00000003ff037819 */ /* 0x000fe2000001140d */
[----:B------:R-:W-:Y:S01]  /*04c0*/  @UP2 UIMAD UR56, UR32, UR51, URZ ;  /* 0x00000033203822a4 */ /* 0x000fe2000f8e023f */
[-C--:B------:R-:W-:Y:S01]  /*04d0*/  LEA.HI R4, R5, R0.reuse, RZ, 0x1 ;  /* 0x0000000005047211 */ /* 0x080fe200078f08ff */
[----:B------:R-:W-:Y:S01]  /*04e0*/  ULDC.64 UR4, c[0x0][0x118] ;  /* 0x0000460000047ab9 */ /* 0x000fe20000000a00 */
[----:B------:R-:W-:Y:S01]  /*04f0*/  LEA.HI R2, R2, R0, RZ, 0x2 ;  /* 0x0000000002027211 */ /* 0x000fe200078f10ff */
[----:B------:R-:W-:Y:S01]  /*0500*/  IMAD.SHL.U32 R3, R3, 0x40, RZ ;  /* 0x0000004003037824 */ /* 0x000fe200078e00ff */
[----:B------:R-:W-:Y:S01]  /*0510*/  LOP3.LUT R5, R4, 0xfffffffe, RZ, 0xc0, !PT ;  /* 0xfffffffe04057812 */ /* 0x000fe200078ec0ff */
[----:B------:R-:W-:Y:S01]  /*0520*/  ULOP3.LUT UR58, UR35, UR58, URZ, 0x3c, !UPT ;  /* 0x0000003a233a7292 */ /* 0x000fe2000f8e3c3f */
[----:B------:R-:W-:Y:S01]  /*0530*/  LOP3.LUT R4, R2, 0xfffffffc, RZ, 0xc0, !PT ;  /* 0xfffffffc02047812 */ /* 0x000fe200078ec0ff */
[----:B------:R-:W-:Y:S01]  /*0540*/  UISETP.NE.AND UP3, UPT, UR10, URZ, UPT ;  /* 0x0000003f0a00728c */ /* 0x000fe2000bf65270 */
[----:B------:R-:W-:Y:S01]  /*0550*/  LOP3.LUT R2, R3, 0xc0, RZ, 0xc0, !PT ;  /* 0x000000c003027812 */ /* 0x000fe200078ec0ff */
[----:B------:R-:W-:Y:S01]  /*0560*/  IMAD.IADD R19, R0, 0x1, -R5 ;  /* 0x0000000100137824 */ /* 0x000fe200078e0a05 */
[----:B------:R-:W-:Y:S01]  /*0570*/  LEA.HI R5, R12, R12, RZ, 0x1 ;  /* 0x0000000c0c057211 */ /* 0x000fe200078f08ff */
[C---:B------:R-:W-:Y:S01]  /*0580*/  IMAD.IADD R11, R0.reuse, 0x1, -R4 ;  /* 0x00000001000b7824 */ /* 0x040fe200078e0a04 */
[----:B------:R-:W-:Y:S01]  /*0590*/  SHF.R.U32.HI R3, RZ, 0x3, R2 ;  /* 0x00000003ff037819 */ /* 0x000fe20000011602 */
[----:B------:R-:W-:Y:S01]  /*05a0*/  IMAD R4, R0, 0x8, R9 ;  /* 0x0000000800047824 */ /* 0x000fe200078e0209 */
[----:B------:R-:W-:Y:S01]  /*05b0*/  LOP3.LUT R0, R2, 0x18, R250, 0xf8, !PT ;  /* 0x0000001802007812 */ /* 0x000fe200078ef8fa */
[----:B------:R-:W-:Y:S01]  /*05c0*/  STL [R1+0x44], R19 ;  /* 0x0000441301007387 */ /* 0x000fe20000100800 */
[----:B------:R-:W-:Y:S01]  /*05d0*/  SHF.R.S32.HI R2, RZ, 0x1f, R10 ;  /* 0x0000001fff027819 */ /* 0x000fe2000001140a */
[----:B------:R-:W-:Y:S01]  /*05e0*/  USHF.R.S32.HI UR61, URZ, 0x1f, UR35 ;  /* 0x0000001f3f3d7899 */ /* 0x000fe20008011423 */
[----:B------:R-:W-:Y:S01]  /*05f0*/  LOP3.LUT R0, R0, R3, RZ, 0x3c, !PT ;  /* 0x0000000300007212 */ /* 0x000fe200078e3cff */
[----:B------:R-:W-:Y:S01]  /*0600*/  USHF.R.S32.HI UR60, URZ, 0x1f, UR32 ;  /* 0x0000001f3f3c7899 */ /* 0x000fe20008011420 */
[----:B------:R-:W-:Y:S01]  /*0610*/  LEA.HI R17, R2, R10, RZ, 0x2 ;  /* 0x0000000a02117211 */ /* 0x000fe200078f10ff */
[----:B------:R-:W-:Y:S01]  /*0620*/  USHF.R.S32.HI UR59, URZ, 0x1f, UR35 ;  /* 0x0000001f3f3b7899 */ /* 0x000fe20008011423 */
[----:B------:R-:W-:Y:S01]  /*0630*/  SHF.R.S32.HI R2, RZ, 0x1f, R8 ;  /* 0x0000001fff027819 */ /* 0x000fe20000011408 */
[----:B------:R-:W-:Y:S01]  /*0640*/  IMAD.U32 R3, R4, 0x20, R0 ;  /* 0x0000002004037824 */ /* 0x000fe200078e0000 */
[-C--:B------:R-:W-:Y:S01]  /*0650*/  LEA.HI R0, R8, R8.reuse, RZ, 0x1 ;  /* 0x0000000808007211 */ /* 0x080fe200078f08ff */
[----:B------:R-:W-:Y:S01]  /*0660*/  UIMAD.WIDE.U32 UR42, UR36, UR44, URZ ;  /* 0x0000002c242a72a5 */ /* 0x000fe2000f8e003f */
[----:B------:R-:W-:Y:S01]  /*0670*/  LEA.HI R9, R2, R8, RZ, 0x3 ;  /* 0x0000000802097211 */ /* 0x000fe200078f18ff */
[----:B------:R-:W-:Y:S01]  /*0680*/  UIMAD UR53, UR37, UR44, URZ ;  /* 0x0000002c253572a4 */ /* 0x000fe2000f8e023f */
[----:B------:R1:W-:Y:S01]  /*0690*/  STL [R1+0x34], R3 ;  /* 0x0000340301007387 */ /* 0x0003e20000100800 */
[----:B------:R-:W-:Y:S01]  /*06a0*/  LOP3.LUT R4, R0, 0x7fffffe, RZ, 0xc0, !PT ;  /* 0x07fffffe00047812 */ /* 0x000fe200078ec0ff */
[----:B------:R-:W-:Y:S01]  /*06b0*/  USHF.R.S32.HI UR55, URZ, 0x1f, UR48 ;  /* 0x0000001f3f377899 */ /* 0x000fe20008011430 */
[----:B------:R-:W-:Y:S01]  /*06c0*/  LOP3.LUT R2, R9, 0xfffffff8, RZ, 0xc0, !PT ;  /* 0xfffffff809027812 */ /* 0x000fe200078ec0ff */
[----:B------:R-:W-:Y:S01]  /*06d0*/  UIMAD UR52, UR7, UR52, URZ ;  /* 0x00000034073472a4 */ /* 0x000fe2000f8e023f */
[----:B------:R-:W-:Y:S01]  /*06e0*/  SHF.R.S32.HI R6, RZ, 0x1, R0 ;  /* 0x00000001ff067819 */ /* 0x000fe20000011400 */
[C---:B------:R-:W-:Y:S01]  /*06f0*/  IMAD.IADD R15, R8.reuse, 0x1, -R4 ;  /* 0x00000001080f7824 */ /* 0x040fe200078e0a04 */
[----:B------:R-:W-:Y:S01]  /*0700*/  SHF.R.S32.HI R0, RZ, 0x1f, R0 ;  /* 0x0000001fff007819 */ /* 0x000fe20000011400 */
[----:B------:R-:W-:Y:S01]  /*0710*/  IMAD.IADD R10, R8, 0x1, -R2 ;  /* 0x00000001080a7824 */ /* 0x000fe200078e0a02 */
[----:B------:R-:W-:Y:S01]  /*0720*/  LOP3.LUT P2, RZ, R7, 0x2, RZ, 0xc0, !PT ;  /* 0x0000000207ff7812 */ /* 0x000fe2000784c0ff */
[----:B------:R-:W-:Y:S01]  /*0730*/  IMAD R2, R20, 0x4, R14 ;  /* 0x0000000414027824 */ /* 0x000fe200078e020e */
[----:B------:R-:W-:-:S02]  /*0740*/  USHF.R.S32.HI UR50, URZ, 0x1f, UR46 ;  /* 0x0000001f3f327899 */ /* 0x000fc4000801142e */
[C---:B------:R-:W-:Y:S01]  /*0750*/  LOP3.LUT P5, RZ, R10.reuse, 0x2, RZ, 0xc0, !PT ;  /* 0x000000020aff7812 */ /* 0x040fe200078ac0ff */
[----:B------:R-:W-:Y:S01]  /*0760*/  USHF.R.S32.HI UR49, URZ, 0x1f, UR41 ;  /* 0x0000001f3f317899 */ /* 0x000fe20008011429 */
[----:B------:R-:W-:Y:S01]  /*0770*/  LOP3.LUT P6, RZ, R10, 0x4, RZ, 0xc0, !PT ;  /* 0x000000040aff7812 */ /* 0x000fe200078cc0ff */
[----:B------:R-:W-:Y:S01]  /*0780*/  UMOV UR40, 0xffffd000 ;  /* 0xffffd00000287882 */ /* 0x000fe20000000000 */
[----:B------:R-:W-:Y:S02]  /*0790*/  SEL R226, R230, 0xffffffe0, !P5 ;  /* 0xffffffe0e6e27807 */ /* 0x000fe40006800000 */
[----:B------:R-:W-:Y:S02]  /*07a0*/  SEL R227, R227, 0xffffffc0, !P6 ;  /* 0xffffffc0e3e37807 */ /* 0x000fe40007000000 */
[----:B-1----:R-:W-:-:S05]  /*07b0*/  LOP3.LUT R3, R5, 0x7fffffe, RZ, 0xc0, !PT ;  /* 0x07fffffe05037812 */ /* 0x002fca00078ec0ff */
[----:B------:R-:W-:-:S04]  /*07c0*/  IMAD.IADD R3, R12, 0x1, -R3 ;  /* 0x000000010c037824 */ /* 0x000fc800078e0a03 */
[----:B------:R-:W-:Y:S01]  /*07d0*/  IMAD R8, R2, 0x8, R3 ;  /* 0x0000000802087824 */ /* 0x000fe200078e0203 */
[----:B------:R-:W-:Y:S01]  /*07e0*/  LOP3.LUT R2, R7, 0x1, RZ, 0xc0, !PT ;  /* 0x0000000107027812 */ /* 0x000fe200078ec0ff */
[----:B------:R-:W-:-:S03]  /*07f0*/  IMAD.SHL.U32 R3, R12, 0x40, RZ ;  /* 0x000000400c037824 */ /* 0x000fc600078e00ff */
        /* <DEDUP_REMOVED lines=8> */
[----:B------:R-:W-:-:S02]  /*0880*/  SEL R239, R239, 0x10, !P3 ;  /* 0x00000010efef7807 */ /* 0x000fc40005800000 */
[----:B------:R-:W-:Y:S01]  /*0890*/  LOP3.LUT R0, R0, 0xc0, RZ, 0xc0, !PT ;  /* 0x000000c000007812 */ /* 0x000fe200078ec0ff */
[----:B------:R-:W-:Y:S01]  /*08a0*/  IMAD.IADD R12, R6, 0x1, -R3 ;  /* 0x00000001060c7824 */ /* 0x000fe200078e0a03 */
[----:B------:R-:W-:Y:S02]  /*08b0*/  LOP3.LUT R2, R4, 0x30, R2, 0xf8, !PT ;  /* 0x0000003004027812 */ /* 0x000fe400078ef802 */
[--C-:B------:R-:W-:Y:S02]  /*08c0*/  LOP3.LUT R3, R0, 0x8, R13.reuse, 0xf8, !PT ;  /* 0x0000000800037812 */ /* 0x100fe400078ef80d */
[----:B------:R-:W-:Y:S02]  /*08d0*/  SHF.R.U32.HI R0, RZ, 0x3, R0 ;  /* 0x00000003ff007819 */ /* 0x000fe40000011600 */
[----:B------:R-:W-:Y:S02]  /*08e0*/  LEA.HI R6, R7, R7, RZ, 0x1 ;  /* 0x0000000707067211 */ /* 0x000fe400078f08ff */
[----:B------:R-:W-:-:S02]  /*08f0*/  LOP3.LUT R5, R2, 0x8, R13, 0xf8, !PT ;  /* 0x0000000802057812 */ /* 0x000fc400078ef80d */
[----:B------:R-:W-:Y:S01]  /*0900*/  LOP3.LUT R221, R3, R0, RZ, 0x3c, !PT ;  /* 0x0000000003dd7212 */ /* 0x000fe200078e3cff */
[----:B------:R-:W-:Y:S01]  /*0910*/  IMAD.SHL.U32 R3, R20, 0x20, RZ ;  /* 0x0000002014037824 */ /* 0x000fe200078e00ff */
[----:B------:R-:W-:Y:S01]  /*0920*/  SHF.R.U32.HI R2, RZ, 0x3, R4 ;  /* 0x00000003ff027819 */ /* 0x000fe20000011604 */
[----:B------:R-:W-:Y:S01]  /*0930*/  IMAD.U32 R4, RZ, RZ, UR8 ;  /* 0x00000008ff047e24 */ /* 0x000fe2000f8e00ff */
[----:B------:R-:W-:Y:S01]  /*0940*/  LOP3.LUT R0, R6, 0x3fffffe, RZ, 0xc0, !PT ;  /* 0x03fffffe06007812 */ /* 0x000fe200078ec0ff */
[----:B------:R-:W-:Y:S01]  /*0950*/  USHF.R.S32.HI UR8, URZ, 0x1f, UR15 ;  /* 0x0000001f3f087899 */ /* 0x000fe2000801140f */
[----:B------:R-:W-:Y:S01]  /*0960*/  LOP3.LUT R13, R5, R2, RZ, 0x3c, !PT ;  /* 0x00000002050d7212 */ /* 0x000fe200078e3cff */
[----:B------:R-:W-:Y:S01]  /*0970*/  USHF.L.U32 UR15, UR32, 0x7, URZ ;  /* 0x00000007200f7899 */ /* 0x000fe2000800063f */
[----:B------:R-:W-:Y:S01]  /*0980*/  SHF.R.S32.HI R2, RZ, 0x3, R9 ;  /* 0x00000003ff027819 */ /* 0x000fe20000011409 */
[C---:B------:R-:W-:Y:S01]  /*0990*/  IMAD.IADD R5, R7.reuse, 0x1, -R0 ;  /* 0x0000000107057824 */ /* 0x040fe200078e0a00 */
[----:B------:R-:W-:Y:S01]  /*09a0*/  SEL R222, R230, 0xffffffe0, !P4 ;  /* 0xffffffe0e6de7807 */ /* 0x000fe20006000000 */
[----:B------:R-:W-:Y:S01]  /*09b0*/  IMAD.SHL.U32 R0, R7, 0x40, RZ ;  /* 0x0000004007007824 */ /* 0x000fe200078e00ff */
[----:B------:R-:W-:Y:S01]  /*09c0*/  LOP3.LUT P0, RZ, R12, 0x2, RZ, 0xc0, !PT ;  /* 0x000000020cff7812 */ /* 0x000fe2000780c0ff */
[----:B------:R-:W-:Y:S01]  /*09d0*/  IMAD.SHL.U32 R4, R16, 0x2, RZ ;  /* 0x0000000210047824 */ /* 0x000fe200078e00ff */
[----:B------:R-:W-:Y:S01]  /*09e0*/  UIMAD UR54, UR8, UR32, URZ ;  /* 0x00000020083672a4 */ /* 0x000fe2000f8e023f */
[----:B------:R-:W-:Y:S01]  /*09f0*/  IMAD R15, R2, 0x8, R15 ;  /* 0x00000008020f7824 */ /* 0x000fe200078e020f */
[----:B------:R-:W-:Y:S01]  /*0a00*/  LOP3.LUT R0, R0, 0x1c0, RZ, 0xc0, !PT ;  /* 0x000001c000007812 */ /* 0x000fe200078ec0ff */
[C---:B------:R-:W-:Y:S01]  /*0a10*/  IMAD R225, R11.reuse, 0x2, R2 ;  /* 0x000000020be17824 */ /* 0x040fe200078e0202 */
[----:B------:R-:W-:Y:S01]  /*0a20*/  @!UP2 UIMAD UR8, UR32, UR14, UR35 ;  /* 0x0000000e2008a2a4 */ /* 0x000fe2000f8e0223 */
[----:B------:R-:W-:Y:S01]  /*0a30*/  IMAD R2, R11, 0x200, R4 ;  /* 0x000002000b027824 */ /* 0x000fe200078e0204 */
[----:B------:R-:W-:Y:S01]  /*0a40*/  LOP3.LUT R3, R0, 0x20, R3, 0xf8, !PT ;  /* 0x0000002000037812 */ /* 0x000fe200078ef803 */
[----:B------:R-:W-:Y:S01]  /*0a50*/  IMAD.U32 R221, R8, 0x20, R221 ;  /* 0x0000002008dd7824 */ /* 0x000fe200078e00dd */
[----:B------:R-:W-:Y:S01]  /*0a60*/  SHF.R.U32.HI R0, RZ, 0x3, R0 ;  /* 0x00000003ff007819 */ /* 0x000fe20000011600 */
[----:B------:R-:W-:Y:S01]  /*0a70*/  IMAD R9, R5, 0x20, R2 ;  /* 0x0000002005097824 */ /* 0x000fe200078e0202 */
[----:B------:R-:W-:Y:S01]  /*0a80*/  SHF.R.S32.HI R2, RZ, 0x7, R18 ;  /* 0x00000007ff027819 */ /* 0x000fe20000011412 */
[----:B------:R-:W-:Y:S01]  /*0a90*/  IMAD.SHL.U32 R221, R221, 0x2, RZ ;  /* 0x00000002dddd7824 */ /* 0x000fe200078e00ff */
[----:B------:R-:W-:Y:S01]  /*0aa0*/  LOP3.LUT R7, R3, R0, RZ, 0x3c, !PT ;  /* 0x0000000003077212 */ /* 0x000fe200078e3cff */
[----:B------:R-:W-:Y:S01]  /*0ab0*/  IMAD.U32 R0, RZ, RZ, UR15 ;  /* 0x0000000fff007e24 */ /* 0x000fe2000f8e00ff */
[----:B------:R-:W-:Y:S01]  /*0ac0*/  SHF.R.S32.HI R0, RZ, 0x1, R6 ;  /* 0x00000001ff007819 */ /* 0x000fe20000011406 */
[----:B------:R-:W-:Y:S01]  /*0ad0*/  IMAD R3, R2, 0x1000, R4 ;  /* 0x0000100002037824 */ /* 0x000fe200078e0204 */
[----:B------:R-:W-:Y:S01]  /*0ae0*/  SEL R230, R230, 0xffffffe0, !P0 ;  /* 0xffffffe0e6e67807 */ /* 0x000fe20004000000 */
[----:B------:R-:W-:Y:S01]  /*0af0*/  IMAD.SHL.U32 R2, R2, 0x8, RZ ;  /* 0x0000000802027824 */ /* 0x000fe200078e00ff */
[C---:B------:R-:W-:Y:S01]  /*0b00*/  LOP3.LUT P1, RZ, R0.reuse, 0x2, RZ, 0xc0, !PT ;  /* 0x0000000200ff7812 */ /* 0x040fe2000782c0ff */
[----:B------:R-:W-:Y:S01]  /*0b10*/  IMAD.SHL.U32 R0, R0, 0x40, RZ ;  /* 0x0000004000007824 */ /* 0x000fe200078e00ff */
[----:B------:R-:W-:Y:S01]  /*0b20*/  @!UP2 UIMAD UR51, UR8, UR51, URZ ;  /* 0x000000330833a2a4 */ /* 0x000fe2000f8e023f */
[----:B------:R-:W-:Y:S01]  /*0b30*/  IMAD R5, R19, 0x400, R3 ;  /* 0x0000040013057824 */ /* 0x000fe200078e0203 */
[----:B------:R-:W-:Y:S01]  /*0b40*/  LOP3.LUT R2, R2, 0x8, RZ, 0xc0, !PT ;  /* 0x0000000802027812 */ /* 0x000fe200078ec0ff */
[----:B------:R-:W-:Y:S01]  /*0b50*/  IMAD.SHL.U32 R4, R14, 0x10, RZ ;  /* 0x000000100e047824 */ /* 0x000fe200078e00ff */
[----:B------:R-:W-:Y:S01]  /*0b60*/  LOP3.LUT R0, R0, 0xc0, RZ, 0xc0, !PT ;  /* 0x000000c000007812 */ /* 0x000fe200078ec0ff */
[----:B------:R-:W-:-:S02]  /*0b70*/  IMAD.IADD R242, R7, 0x1, R5 ;  /* 0x0000000107f27824 */ /* 0x000fc400078e0205 */
[----:B------:R-:W-:Y:S01]  /*0b80*/  IMAD.SHL.U32 R5, R14, 0x8, RZ ;  /* 0x000000080e057824 */ /* 0x000fe200078e00ff */
[----:B------:R-:W-:Y:S01]  /*0b90*/  SHF.R.U32.HI R3, RZ, 0x3, R0 ;  /* 0x00000003ff037819 */ /* 0x000fe20000011600 */
[----:B------:R-:W-:Y:S01]  /*0ba0*/  IMAD.SHL.U32 R242, R242, 0x2, RZ ;  /* 0x00000002f2f27824 */ /* 0x000fe200078e00ff */
[----:B------:R-:W-:Y:S01]  /*0bb0*/  LOP3.LUT R7, R2, 0x10, R4, 0xf8, !PT ;  /* 0x0000001002077812 */ /* 0x000fe200078ef804 */
[----:B------:R-:W-:Y:S01]  /*0bc0*/  IMAD.U32 R4, RZ, RZ, UR9 ;  /* 0x00000009ff047e24 */ /* 0x000fe2000f8e00ff */
        /* <DEDUP_REMOVED lines=10> */
[----:B------:R-:W-:Y:S01]  /*0c70*/  SHF.R.U32.HI R6, RZ, 0x3, R0 ;  /* 0x00000003ff067819 */ /* 0x000fe20000011600 */
[----:B------:R-:W-:Y:S01]  /*0c80*/  IMAD.IADD R222, R221, 0x1, R222 ;  /* 0x00000001ddde7824 */ /* 0x000fe200078e02de */
[----:B------:R-:W-:-:S02]  /*0c90*/  SHF.R.U32.HI R4, RZ, 0x3, R2 ;  /* 0x00000003ff047819 */ /* 0x000fc40000011602 */
[--C-:B------:R-:W-:Y:S01]  /*0ca0*/  LOP3.LUT R6, R6, R0, R5.reuse, 0x1e, !PT ;  /* 0x0000000006067212 */ /* 0x100fe200078e1e05 */
[----:B------:R-:W-:Y:S01]  /*0cb0*/  IMAD.SHL.U32 R0, R15, 0x20, RZ ;  /* 0x000000200f007824 */ /* 0x000fe200078e00ff */
[C---:B------:R-:W-:Y:S02]  /*0cc0*/  LOP3.LUT R5, R4.reuse, R2, R5, 0x1e, !PT ;  /* 0x0000000204057212 */ /* 0x040fe400078e1e05 */
[----:B------:R-:W-:Y:S01]  /*0cd0*/  LOP3.LUT R2, R4, R7, R2, 0x1e, !PT ;  /* 0x0000000704027212 */ /* 0x000fe200078e1e02 */
[----:B------:R-:W-:Y:S01]  /*0ce0*/  IMAD R231, R19, 0x200, R0 ;  /* 0x0000020013e77824 */ /* 0x000fe200078e0200 */
[----:B------:R-:W-:Y:S01]  /*0cf0*/  IADD3 R4, R250, 0x20, RZ ;  /* 0x00000020fa047810 */ /* 0x000fe20007ffe0ff */
[----:B------:R-:W-:Y:S01]  /*0d00*/  IMAD.U32 R225, R225, 0x200, R6 ;  /* 0x00000200e1e17824 */ /* 0x000fe200078e0006 */
[----:B------:R-:W-:Y:S01]  /*0d10*/  @P2 IADD3 R240, R242, -0x20, RZ ;  /* 0xffffffe0f2f02810 */ /* 0x000fe20007ffe0ff */
[----:B------:R-:W-:Y:S01]  /*0d20*/  IMAD.IADD R229, R0, 0x1, R2 ;  /* 0x0000000100e57824 */ /* 0x000fe200078e0202 */
[----:B------:R-:W-:Y:S01]  /*0d30*/  SHF.R.S32.HI R0, RZ, 0x2, R17 ;  /* 0x00000002ff007819 */ /* 0x000fe20000011411 */
[----:B------:R1:W-:Y:S01]  /*0d40*/  STL [R1+0xc], R4 ;  /* 0x00000c0401007387 */ /* 0x0003e20000100800 */
[----:B------:R-:W-:Y:S01]  /*0d50*/  IADD3 R2, R250, 0x40, RZ ;  /* 0x00000040fa027810 */ /* 0x000fe20007ffe0ff */
[----:B------:R-:W-:Y:S01]  /*0d60*/  IMAD.IADD R231, R231, 0x1, R5 ;  /* 0x00000001e7e77824 */ /* 0x000fe200078e0205 */
[----:B------:R-:W-:Y:S01]  /*0d70*/  LEA R225, R225, 0xf000, 0x1 ;  /* 0x0000f000e1e17811 */ /* 0x000fe200078e08ff */
[----:B------:R-:W-:-:S02]  /*0d80*/  IMAD R0, R19, 0x10, R0 ;  /* 0x0000001013007824 */ /* 0x000fc400078e0200 */
[----:B------:R2:W-:Y:S01]  /*0d90*/  STL [R1+0x10], R2 ;  /* 0x0000100201007387 */ /* 0x0005e20000100800 */
[----:B------:R-:W-:Y:S02]  /*0da0*/  IMAD.IADD R239, R239, 0x1, R240 ;  /* 0x00000001efef7824 */ /* 0x000fe400078e02f0 */
[C---:B------:R-:W-:Y:S01]  /*0db0*/  IMAD.IADD R226, R225.reuse, 0x1, R226 ;  /* 0x00000001e1e27824 */ /* 0x040fe200078e02e2 */
[----:B------:R3:W-:Y:S01]  /*0dc0*/  STL [R1+0x14], R0 ;  /* 0x0000140001007387 */ /* 0x0007e20000100800 */
[--C-:B------:R-:W-:Y:S02]  /*0dd0*/  IMAD.IADD R228, R225, 0x1, R227.reuse ;  /* 0x00000001e1e47824 */ /* 0x100fe400078e02e3 */
[----:B------:R-:W-:Y:S01]  /*0de0*/  IMAD.IADD R227, R226, 0x1, R227 ;  /* 0x00000001e2e37824 */ /* 0x000fe200078e02e3 */
[----:B-1----:R-:W-:-:S05]  /*0df0*/  LEA R4, R8, 0x9000, 0x1 ;  /* 0x0000900008047811 */ /* 0x002fca00078e08ff */
[----:B------:R1:W-:Y:S01]  /*0e00*/  STL [R1+0x38], R4 ;  /* 0x0000380401007387 */ /* 0x0003e20000100800 */
[----:B--2---:R-:W-:Y:S01]  /*0e10*/  IMAD.SHL.U32 R2, R3, 0x2, RZ ;  /* 0x0000000203027824 */ /* 0x004fe200078e00ff */
[C---:B---3--:R-:W-:Y:S02]  /*0e20*/  IADD3 R0, R4.reuse, 0x20, RZ ;  /* 0x0000002004007810 */ /* 0x048fe40007ffe0ff */
[----:B------:R-:W-:-:S05]  /*0e30*/  @P1 IADD3 R0, R4, -0x20, RZ ;  /* 0xffffffe004001810 */ /* 0x000fca0007ffe0ff */
[----:B------:R1:W-:Y:S02]  /*0e40*/  STL [R1+0x3c], R0 ;  /* 0x00003c0001007387 */ /* 0x0003e40000100800 */
.L_x_352:
        /* <DEDUP_REMOVED lines=53> */
.L_x_311:
        /* <DEDUP_REMOVED lines=23> */
[----:B------:R-:W-:Y:S02]  /*1310*/  UISETP.NE.AND UP1, UPT, UR15, -0x1, UPT ;  /* 0xffffffff0f00788c */ /* 0x000fe4000bf25270 */
[----:B------:R-:W-:Y:S01]  /*1320*/  ULDC.64 UR12, c[0x0][0x178] ;  /* 0x00005e00000c7ab9 */ /* 0x000fe20000000a00 */
[----:B------:R-:W-:Y:S01]  /*1330*/  PLOP3.LUT P0, PT, PT, PT, UP0, 0x80, 0x0 ;  /* 0x000000000000781c */ /* 0x000fe20003f0f008 */
[----:B------:R-:W-:Y:S02]  /*1340*/  UIMAD UR14, UR38, UR12, URZ ;  /* 0x0000000c260e72a4 */ /* 0x000fe4000f8e023f */
[----:B------:R-:W-:-:S02]  /*1350*/  ULDC.64 UR10, c[0x0][0x190] ;  /* 0x00006400000a7ab9 */ /* 0x000fc40000000a00 */
[----:B------:R-:W-:Y:S02]  /*1360*/  USHF.R.S32.HI UR16, URZ, 0x1f, UR7 ;  /* 0x0000001f3f107899 */ /* 0x000fe40008011407 */
[----:B------:R-:W-:Y:S02]  /*1370*/  UIMAD.WIDE.U32 UR8, UR15, UR10, URZ ;  /* 0x0000000a0f0872a5 */ /* 0x000fe4000f8e003f */
[----:B------:R-:W-:Y:S02]  /*1380*/  UIMAD UR20, UR15, UR11, URZ ;  /* 0x0000000b0f1472a4 */ /* 0x000fe4000f8e023f */
[----:B------:R-:W-:Y:S02]  /*1390*/  UIMAD.WIDE.U32 UR10, UR32, UR12, URZ ;  /* 0x0000000c200a72a5 */ /* 0x000fe4000f8e003f */
[----:B------:R-:W-:Y:S02]  /*13a0*/  UIMAD UR13, UR32, UR13, UR14 ;  /* 0x0000000d200d72a4 */ /* 0x000fe4000f8e020e */
[----:B------:R-:W-:-:S02]  /*13b0*/  ULEA.HI UR33, UR16, UR7, URZ, 0x6 ;  /* 0x0000000710217291 */ /* 0x000fc4000f8f303f */
[----:B------:R-:W-:Y:S02]  /*13c0*/  @UP0 UIADD3 UR7, UR19, UR22, URZ ;  /* 0x0000001613070290 */ /* 0x000fe4000fffe03f */
[----:B------:R-:W-:Y:S02]  /*13d0*/  ULDC.64 UR16, c[0x0][0x198] ;  /* 0x0000660000107ab9 */ /* 0x000fe40000000a00 */
[----:B------:R-:W-:Y:S02]  /*13e0*/  UIADD3 UR34, UR11, UR13, URZ ;  /* 0x0000000d0b227290 */ /* 0x000fe4000fffe03f */
[----:B------:R-:W-:Y:S02]  /*13f0*/  USEL UR39, UR10, UR8, !UP1 ;  /* 0x000000080a277287 */ /* 0x000fe4000c800000 */
        /* <DEDUP_REMOVED lines=20> */
.L_x_313:
        /* <DEDUP_REMOVED lines=18> */
.L_x_314:
        /* <DEDUP_REMOVED lines=52> */
[----:B------:R-:W-:Y:S02]  /*19a0*/  UIADD3 UR10, UR9, UR10, URZ ;  /* 0x0000000a090a7290 */ /* 0x000fe4000fffe03f */
[----:B------:R-:W-:-:S03]  /*19b0*/  USHF.R.S32.HI UR12, URZ, 0x1f, UR21 ;  /* 0x0000001f3f0c7899 */ /* 0x000fc60008011415 */
        /* <DEDUP_REMOVED lines=17> */
.L_x_315:
[----:B------:R-:W-:Y:S02]  /*1ad0*/  UMOV UR11, UR52 ;  /* 0x00000034000b7c82 */ /* 0x000fe40008000000 */
.L_x_316:
[----:B------:R-:W1:Y:S01]  /*1ae0*/  S2R R16, SR_TID.X ;  /* 0x0000000000107919 */ /* 0x000e620000002100 */
[----:B------:R-:W-:Y:S01]  /*1af0*/  UIADD3 UR8, UP5, UP4, UR8, UR46, UR48 ;  /* 0x0000002e08087290 */ /* 0x000fe2000fcbe030 */
[----:B------:R-:W-:Y:S01]  /*1b00*/  SHF.R.S32.HI R251, RZ, 0x1f, R250 ;  /* 0x0000001ffffb7819 */ /* 0x000fe200000114fa */
[----:B------:R-:W-:Y:S01]  /*1b10*/  USHF.R.S32.HI UR15, URZ, 0x1f, UR35 ;  /* 0x0000001f3f0f7899 */ /* 0x000fe20008011423 */
[----:B------:R-:W-:Y:S01]  /*1b20*/  IADD3 R4, P0, R250, UR27, RZ ;  /* 0x0000001bfa047c10 */ /* 0x000fe2000ff1e0ff */
[----:B------:R-:W-:Y:S01]  /*1b30*/  UIADD3 UR23, UP1, UP0, UR17, UR8, UR23 ;  /* 0x0000000811177290 */ /* 0x000fe2000f83e017 */
[----:B------:R-:W-:Y:S01]  /*1b40*/  IMAD.U32 R9, RZ, RZ, UR35 ;  /* 0x00000023ff097e24 */ /* 0x000fe2000f8e00ff */
[----:B------:R-:W-:Y:S01]  /*1b50*/  UIADD3.X UR7, UR10, UR50, UR55, UP5, UP4 ;  /* 0x000000320a077290 */ /* 0x000fe2000afe8437 */
[----:B------:R-:W-:Y:S01]  /*1b60*/  BSSY B1, `(.L_x_312) ;  /* 0x000088d000017945 */ /* 0x000fe20003800000 */
        /* <DEDUP_REMOVED lines=8> */
[----:B-1----:R-:W-:-:S03]  /*1bf0*/  SHF.R.S32.HI R8, RZ, 0x1f, R16 ;  /* 0x0000001fff087819 */ /* 0x002fc60000011410 */
[----:B------:R-:W-:Y:S01]  /*1c00*/  UIMAD UR10, UR35, UR9, UR7 ;  /* 0x00000009230a72a4 */ /* 0x000fe2000f8e0207 */
[----:B------:R-:W-:Y:S02]  /*1c10*/  LEA.HI R3, R8, R16, RZ, 0x2 ;  /* 0x0000001008037211 */ /* 0x000fe400078f10ff */
[----:B------:R-:W-:Y:S02]  /*1c20*/  ULDC.64 UR8, c[0x0][0x370] ;  /* 0x0000dc0000087ab9 */ /* 0x000fe40000000a00 */
[----:B------:R-:W-:Y:S01]  /*1c30*/  SHF.R.S32.HI R3, RZ, 0x2, R3 ;  /* 0x00000002ff037819 */ /* 0x000fe20000011403 */
[----:B------:R-:W-:Y:S02]  /*1c40*/  UIMAD UR7, UR29, UR8, URZ ;  /* 0x000000081d0772a4 */ /* 0x000fe4000f8e023f */
[----:B------:R-:W-:Y:S01]  /*1c50*/  UIADD3 UR8, UR20, UR16, URZ ;  /* 0x0000001014087290 */ /* 0x000fe2000fffe03f */
[----:B------:R-:W-:Y:S01]  /*1c60*/  SHF.R.S32.HI R18, RZ, 0x1f, R3 ;  /* 0x0000001fff127819 */ /* 0x000fe20000011403 */
[----:B------:R-:W-:Y:S01]  /*1c70*/  UIMAD UR7, UR20, UR9, UR7 ;  /* 0x00000009140772a4 */ /* 0x000fe2000f8e0207 */
[----:B------:R-:W-:Y:S01]  /*1c80*/  IADD3 R0, P1, R3, UR20, RZ ;  /* 0x0000001403007c10 */ /* 0x000fe2000ff3e0ff */
[----:B------:R-:W-:-:S02]  /*1c90*/  UIADD3 UR9, UR20, UR11, URZ ;  /* 0x0000000b14097290 */ /* 0x000fc4000fffe03f */
[----:B------:R-:W-:Y:S01]  /*1ca0*/  ULEA.HI.SX32 UR16, UR33, 0xffffffff, 0x1a ;  /* 0xffffffff21107891 */ /* 0x000fe2000f8fd23f */
[----:B------:R-:W-:Y:S01]  /*1cb0*/  IADD3.X R5, R18, UR29, RZ, P1, !PT ;  /* 0x0000001d12057c10 */ /* 0x000fe20008ffe4ff */
[----:B------:R-:W-:-:S04]  /*1cc0*/  IMAD.WIDE.U32 R6, R0, c[0x0][0x190], R250 ;  /* 0x0000640000067a25 */ /* 0x000fc800078e00fa */
[----:B------:R-:W-:Y:S01]  /*1cd0*/  IMAD R5, R5, c[0x0][0x190], RZ ;  /* 0x0000640005057a24 */ /* 0x000fe200078e02ff */
[----:B------:R-:W-:Y:S01]  /*1ce0*/  IADD3 R6, P1, R6, UR39, RZ ;  /* 0x0000002706067c10 */ /* 0x000fe2000ff3e0ff */
[----:B------:R-:W-:Y:S02]  /*1cf0*/  ULDC.64 UR38, c[0x0][0x200] ;  /* 0x0000800000267ab9 */ /* 0x000fe40000000a00 */
[----:B------:R-:W-:Y:S01]  /*1d00*/  IMAD R0, R0, c[0x0][0x194], R5 ;  /* 0x0000650000007a24 */ /* 0x000fe200078e0205 */
[----:B------:R-:W-:Y:S01]  /*1d10*/  IADD3.X R5, R251, UR28, RZ, P0, !PT ;  /* 0x0000001cfb057c10 */ /* 0x000fe200087fe4ff */
[----:B------:R-:W-:Y:S01]  /*1d20*/  ULDC.64 UR28, c[0x0][0x3c8] ;  /* 0x0000f200001c7ab9 */ /* 0x000fe20000000a00 */
[----:B------:R-:W-:Y:S02]  /*1d30*/  PLOP3.LUT P0, PT, PT, PT, UP0, 0x80, 0x0 ;  /* 0x000000000000781c */ /* 0x000fe40003f0f008 */
[----:B------:R-:W-:Y:S01]  /*1d40*/  IADD3.X R7, R7, UR34, R0, P1, !PT ;  /* 0x0000002207077c10 */ /* 0x000fe20008ffe400 */
[----:B------:R-:W-:-:S04]  /*1d50*/  IMAD.U32 R0, RZ, RZ, UR20 ;  /* 0x00000014ff007e24 */ /* 0x000fc8000f8e00ff */
[----:B------:R-:W-:-:S04]  /*1d60*/  IMAD.WIDE.U32 R4, R0, c[0x0][0x370], R4 ;  /* 0x0000dc0000047a25 */ /* 0x000fc800078e0004 */
[----:B------:R-:W-:Y:S01]  /*1d70*/  IMAD.U32 R0, RZ, RZ, UR35 ;  /* 0x00000023ff007e24 */ /* 0x000fe2000f8e00ff */
[----:B------:R-:W-:Y:S01]  /*1d80*/  IADD3 R5, R5, UR7, RZ ;  /* 0x0000000705057c10 */ /* 0x000fe2000fffe0ff */
[----:B------:R-:W-:-:S04]  /*1d90*/  IMAD.WIDE.U32 R6, R9, c[0x0][0x1a8], R6 ;  /* 0x00006a0009067a25 */ /* 0x000fc800078e0006 */
[----:B------:R-:W-:Y:S01]  /*1da0*/  IMAD.WIDE.U32 R4, R0, c[0x0][0x378], R4 ;  /* 0x0000de0000047a25 */ /* 0x000fe200078e0004 */
[----:B------:R-:W-:Y:S02]  /*1db0*/  LEA.HI R0, R8, R16, RZ, 0x5 ;  /* 0x0000001008007211 */ /* 0x000fe400078f28ff */
[----:B------:R-:W-:Y:S01]  /*1dc0*/  IADD3 R15, R7, UR13, RZ ;  /* 0x0000000d070f7c10 */ /* 0x000fe2000fffe0ff */
[----:B------:R-:W-:Y:S01]  /*1dd0*/  IMAD R7, R18, c[0x0][0x370], RZ ;  /* 0x0000dc0012077a24 */ /* 0x000fe200078e02ff */
[----:B------:R-:W-:Y:S02]  /*1de0*/  LOP3.LUT R8, R0, 0xffffffe0, RZ, 0xc0, !PT ;  /* 0xffffffe000087812 */ /* 0x000fe400078ec0ff */
[----:B------:R-:W-:Y:S01]  /*1df0*/  IADD3 R5, R5, UR10, RZ ;  /* 0x0000000a05057c10 */ /* 0x000fe2000fffe0ff */
[C---:B------:R-:W-:Y:S01]  /*1e00*/  IMAD R7, R3.reuse, c[0x0][0x374], R7 ;  /* 0x0000dd0003077a24 */ /* 0x040fe200078e0207 */
[----:B------:R-:W-:Y:S01]  /*1e10*/  UIMAD.WIDE UR10, UR9, UR14, UR28 ;  /* 0x0000000e090a72a5 */ /* 0x000fe2000f8e021c */
[----:B------:R-:W-:Y:S01]  /*1e20*/  IMAD.IADD R16, R16, 0x1, -R8 ;  /* 0x0000000110107824 */ /* 0x000fe200078e0a08 */
[----:B------:R-:W-:Y:S01]  /*1e30*/  SHF.R.S32.HI R8, RZ, 0x5, R0 ;  /* 0x00000005ff087819 */ /* 0x000fe20000011400 */
[----:B------:R-:W-:Y:S01]  /*1e40*/  IMAD.WIDE.U32 R4, R3, c[0x0][0x370], R4 ;  /* 0x0000dc0003047a25 */ /* 0x000fe200078e0004 */
[----:B------:R-:W-:Y:S01]  /*1e50*/  LEA R10, P3, R6, c[0x0][0x160], 0x1 ;  /* 0x00005800060a7a11 */ /* 0x000fe200078608ff */
[----:B------:R-:W-:-:S02]  /*1e60*/  UIMAD.WIDE UR14, UR8, UR14, UR38 ;  /* 0x0000000e080e72a5 */ /* 0x000fc4000f8e0226 */
[----:B------:R-:W-:Y:S01]  /*1e70*/  IMAD R8, R8, UR47, R16 ;  /* 0x0000002f08087c24 */ /* 0x000fe2000f8e0210 */
[----:B------:R-:W-:Y:S01]  /*1e80*/  LEA R12, P2, R4, c[0x0][0x330], 0x1 ;  /* 0x0000cc00040c7a11 */ /* 0x000fe200078408ff */
[----:B------:R-:W-:-:S03]  /*1e90*/  IMAD.IADD R5, R5, 0x1, R7 ;  /* 0x0000000105057824 */ /* 0x000fc600078e0207 */
[----:B------:R-:W-:Y:S02]  /*1ea0*/  IADD3 R0, P1, R8, UR23, RZ ;  /* 0x0000001708007c10 */ /* 0x000fe4000ff3e0ff */
[----:B------:R-:W-:Y:S02]  /*1eb0*/  LEA.HI.X R9, R4, c[0x0][0x334], R5, 0x1, P2 ;  /* 0x0000cd0004097a11 */ /* 0x000fe400010f0c05 */
[----:B------:R-:W-:Y:S02]  /*1ec0*/  LEA.HI.X.SX32 R8, R8, UR17, 0x1, P1 ;  /* 0x0000001108087c11 */ /* 0x000fe400088f0eff */
[----:B------:R-:W-:-:S04]  /*1ed0*/  LEA R13, P1, R0, c[0x0][0x350], 0x2 ;  /* 0x0000d400000d7a11 */ /* 0x000fc800078210ff */
[----:B------:R-:W-:Y:S02]  /*1ee0*/  LEA.HI.X R11, R0, c[0x0][0x354], R8, 0x2, P1 ;  /* 0x0000d500000b7a11 */ /* 0x000fe400008f1408 */
[----:B------:R-:W-:Y:S01]  /*1ef0*/  LEA.HI.X R8, R6, c[0x0][0x164], R15, 0x1, P3 ;  /* 0x0000590006087a11 */ /* 0x000fe200018f0c0f */
[----:B------:R-:W-:Y:S05]  /*1f00*/  @!P0 BRA `(.L_x_317) ;  /* 0x00007c0000008947 */ /* 0x000fea0003800000 */
[----:B------:R-:W2:Y:S01]  /*1f10*/  LDL R19, [R1+0x34] ;  /* 0x0000340001137983 */ /* 0x000ea20000100800 */
[----:B------:R-:W-:Y:S01]  /*1f20*/  PLOP3.LUT P0, PT, PT, PT, UP3, 0x80, 0x0 ;  /* 0x000000000000781c */ /* 0x000fe20003f0f038 */
[----:B------:R-:W-:Y:S01]  /*1f30*/  ULDC.64 UR8, c[0x0][0x1a0] ;  /* 0x0000680000087ab9 */ /* 0x000fe20000000a00 */
[----:B------:R-:W-:Y:S01]  /*1f40*/  IMAD.U32 R4, RZ, RZ, UR21 ;  /* 0x00000015ff047e24 */ /* 0x000fe2000f8e00ff */
[----:B------:R-:W-:Y:S01]  /*1f50*/  UIMAD UR7, UR12, UR8, URZ ;  /* 0x000000080c0772a4 */ /* 0x000fe2000f8e023f */
[----:B------:R-:W-:Y:S01]  /*1f60*/  BSSY B0, `(.L_x_318) ;  /* 0x0000044000007945 */ /* 0x000fe20003800000 */
[----:B------:R-:W-:Y:S01]  /*1f70*/  UIMAD UR8, UR18, -0x80, UR6 ;  /* 0xffffff80120878a4 */ /* 0x000fe2000f8e0206 */
[----:B------:R-:W-:Y:S01]  /*1f80*/  IMAD.WIDE.U32 R4, R4, c[0x0][0x1a0], R250 ;  /* 0x0000680004047a25 */ /* 0x000fe200078e00fa */
[----:B------:R-:W-:Y:S01]  /*1f90*/  UIMAD UR7, UR21, UR9, UR7 ;  /* 0x00000009150772a4 */ /* 0x000fe2000f8e0207 */
[----:B------:R-:W-:Y:S01]  /*1fa0*/  MOV R247, R8 ;  /* 0x0000000800f77202 */ /* 0x000fe20000000f00 */
[----:B------:R-:W-:Y:S01]  /*1fb0*/  UMOV UR17, UR10 ;  /* 0x0000000a00117c82 */ /* 0x000fe20008000000 */
[----:B------:R-:W-:Y:S01]  /*1fc0*/  IMAD.MOV.U32 R244, RZ, RZ, R13 ;  /* 0x000000fffff47224 */ /* 0x000fe200078e000d */
[----:B------:R-:W-:Y:S01]  /*1fd0*/  ISETP.GE.AND P1, PT, R3, UR8, PT ;  /* 0x0000000803007c0c */ /* 0x000fe2000bf26270 */
[----:B------:R-:W-:Y:S01]  /*1fe0*/  IMAD.MOV.U32 R248, RZ, RZ, R10 ;  /* 0x000000fffff87224 */ /* 0x000fe200078e000a */
[----:B------:R-:W-:Y:S01]  /*1ff0*/  @P0 BAR.SYNC.DEFER_BLOCKING 0x0 ;  /* 0x0000000000000b1d */ /* 0x000fe20000010000 */
[----:B------:R-:W-:Y:S01]  /*2000*/  IMAD.U32 R7, RZ, RZ, UR7 ;  /* 0x00000007ff077e24 */ /* 0x000fe2000f8e00ff */
[----:B------:R-:W-:Y:S01]  /*2010*/  IADD3 R6, P2, R4, UR30, RZ ;  /* 0x0000001e04067c10 */ /* 0x000fe2000ff5e0ff */
[----:B------:R-:W-:Y:S01]  /*2020*/  IMAD R4, R17, c[0x0][0x1b8], RZ ;  /* 0x00006e0011047a24 */ /* 0x000fe200078e02ff */
[----:B------:R-:W-:Y:S01]  /*2030*/  MOV R245, R9 ;  /* 0x0000000900f57202 */ /* 0x000fe20000000f00 */
[----:B------:R-:W-:Y:S01]  /*2040*/  IMAD.MOV.U32 R246, RZ, RZ, R12 ;  /* 0x000000fffff67224 */ /* 0x000fe200078e000c */
[----:B------:R-:W-:Y:S01]  /*2050*/  UMOV UR7, UR16 ;  /* 0x0000001000077c82 */ /* 0x000fe20008000000 */
[----:B------:R-:W-:Y:S01]  /*2060*/  IADD3.X R7, R5, UR31, R7, P2, !PT ;  /* 0x0000001f05077c10 */ /* 0x000fe200097fe407 */
[----:B------:R-:W-:Y:S01]  /*2070*/  ULEA.HI UR9, UR7, UR7, URZ, 0x1 ;  /* 0x0000000707097291 */ /* 0x000fe2000f8f083f */
[C---:B------:R-:W-:Y:S01]  /*2080*/  IMAD R4, R14.reuse, c[0x0][0x1bc], R4 ;  /* 0x00006f000e047a24 */ /* 0x040fe200078e0204 */
[----:B------:R-:W-:Y:S01]  /*2090*/  UMOV UR16, UR11 ;  /* 0x0000000b00107c82 */ /* 0x000fe20008000000 */
[----:B------:R-:W-:Y:S01]  /*20a0*/  MOV R243, R11 ;  /* 0x0000000b00f37202 */ /* 0x000fe20000000f00 */
[----:B------:R-:W-:Y:S01]  /*20b0*/  ULOP3.LUT UR9, UR9, 0xfffffffe, URZ, 0xc0, !UPT ;  /* 0xfffffffe09097892 */ /* 0x000fe2000f8ec03f */
[----:B------:R-:W-:-:S03]  /*20c0*/  IMAD.WIDE.U32 R6, R14, c[0x0][0x1b8], R6 ;  /* 0x00006e000e067a25 */ /* 0x000fc600078e0006 */
[----:B------:R-:W-:Y:S02]  /*20d0*/  UIADD3 UR9, UR7, -UR9, URZ ;  /* 0x8000000907097290 */ /* 0x000fe4000fffe03f */
[----:B------:R-:W-:Y:S02]  /*20e0*/  IADD3 R13, R7, R4, RZ ;  /* 0x00000004070d7210 */ /* 0x000fe40007ffe0ff */
        /* <DEDUP_REMOVED lines=43> */
.L_x_319:
[----:B------:R-:W-:Y:S05]  /*23a0*/  BSYNC B0 ;  /* 0x0000000000007941 */ /* 0x000fea0003800000 */
.L_x_318:
        /* <DEDUP_REMOVED lines=41> */
.L_x_321:
[----:B------:R-:W-:Y:S05]  /*2640*/  BSYNC B0 ;  /* 0x0000000000007941 */ /* 0x000fea0003800000 */
.L_x_320:
        /* <DEDUP_REMOVED lines=39> */
.L_x_323:
[----:B------:R-:W-:Y:S05]  /*28c0*/  BSYNC B0 ;  /* 0x0000000000007941 */ /* 0x000fea0003800000 */
.L_x_322:
        /* <DEDUP_REMOVED lines=19> */
.L_x_325:
        /* <DEDUP_REMOVED lines=36> */
.L_x_326:
[----:B------:R-:W-:Y:S05]  /*2c40*/  BSYNC B0 ;  /* 0x0000000000007941 */ /* 0x000fea0003800000 */
.L_x_324:
[----:B--2-4-:R-:W2:Y:S01]  /*2c50*/  LDL R9, [R1+0x14] ;  /* 0x0000140001097983 */ /* 0x014ea20000100800 */
[----:B-1----:R-:W-:Y:S01]  /*2c60*/  IMAD.MOV.U32 R7, RZ, RZ, 0x4 ;  /* 0x00000004ff077424 */ /* 0x002fe200078e00ff */
[----:B------:R-:W-:Y:S01]  /*2c70*/  MOV R8, 0x7f800000 ;  /* 0x7f80000000087802 */ /* 0x000fe20000000f00 */
[----:B------:R-:W-:Y:S02]  /*2c80*/  IMAD.MOV.U32 R10, RZ, RZ, 0x7f800000 ;  /* 0x7f800000ff0a7424 */ /* 0x000fe400078e00ff */
[----:B------:R-:W-:Y:S01]  /*2c90*/  IMAD.MOV.U32 R252, RZ, RZ, 0x7f800000 ;  /* 0x7f800000fffc7424 */ /* 0x000fe200078e00ff */
[C---:B--2---:R-:W-:Y:S02]  /*2ca0*/  IADD3 R6, R9.reuse, 0x28, RZ ;  /* 0x0000002809067810 */ /* 0x044fe40007ffe0ff */
[----:B------:R-:W-:Y:S02]  /*2cb0*/  IADD3 R5, R9, 0x8, RZ ;  /* 0x0000000809057810 */ /* 0x000fe40007ffe0ff */
[----:B------:R-:W-:-:S02]  /*2cc0*/  ISETP.GE.AND P2, PT, R6, UR8, PT ;  /* 0x0000000806007c0c */ /* 0x000fc4000bf46270 */
[----:B------:R-:W-:Y:S02]  /*2cd0*/  IADD3 R4, R9, 0x20, RZ ;  /* 0x0000002009047810 */ /* 0x000fe40007ffe0ff */
[----:B------:R-:W-:Y:S02]  /*2ce0*/  ISETP.GE.AND P4, PT, R5, UR8, PT ;  /* 0x0000000805007c0c */ /* 0x000fe4000bf86270 */
[----:B------:R-:W-:Y:S02]  /*2cf0*/  ISETP.GE.AND P6, PT, R9, UR8, PT ;  /* 0x0000000809007c0c */ /* 0x000fe4000bfc6270 */
[----:B------:R-:W-:Y:S01]  /*2d00*/  ISETP.GE.AND P3, PT, R4, UR8, PT ;  /* 0x0000000804007c0c */ /* 0x000fe2000bf66270 */
[----:B------:R-:W-:Y:S01]  /*2d10*/  IMAD.MOV.U32 R4, RZ, RZ, 0x4 ;  /* 0x00000004ff047424 */ /* 0x000fe200078e00ff */
[----:B------:R-:W-:-:S03]  /*2d20*/  ULDC.64 UR8, c[0x0][0x198] ;  /* 0x0000660000087ab9 */ /* 0x000fc60000000a00 */
[----:B------:R-:W-:Y:S01]  /*2d30*/  IMAD.WIDE R4, R9, R4, UR14 ;  /* 0x0000000e09047e25 */ /* 0x000fe2000f8e0204 */
[----:B------:R-:W-:-:S03]  /*2d40*/  MOV R9, 0x7f800000 ;  /* 0x7f80000000097802 */ /* 0x000fc60000000f00 */
[----:B------:R-:W-:Y:S02]  /*2d50*/  @!P2 IMAD.WIDE R6, R6, R7, UR14 ;  /* 0x0000000e0606ae25 */ /* 0x000fe4000f8e0207 */
[----:B------:R1:W2:Y:S04]  /*2d60*/  @!P6 LDG.E R10, [R4.64] ;  /* 0x00000004040ae981 */ /* 0x0002a8000c1e1900 */
[----:B---3--:R4:W3:Y:S04]  /*2d70*/  @!P2 LDG.E R8, [R6.64] ;  /* 0x000000040608a981 */ /* 0x0088e8000c1e1900 */
[----:B------:R1:W2:Y:S01]  /*2d80*/  @!P4 LDG.E R9, [R4.64+0x20] ;  /* 0x000020040409c981 */ /* 0x0002a2000c1e1900 */
[----:B------:R-:W-:-:S03]  /*2d90*/  UIMAD UR8, UR12, UR8, URZ ;  /* 0x000000080c0872a4 */ /* 0x000fc6000f8e023f */
[----:B------:R1:W5:Y:S01]  /*2da0*/  @!P3 LDG.E R252, [R4.64+0x80] ;  /* 0x0000800404fcb981 */ /* 0x000362000c1e1900 */
[----:B------:R-:W-:-:S03]  /*2db0*/  UIMAD UR8, UR21, UR9, UR8 ;  /* 0x00000009150872a4 */ /* 0x000fc6000f8e0208 */
[----:B------:R2:W-:Y:S04]  /*2dc0*/  @P1 STS [R0+0x9000], RZ ;  /* 0x009000ff00001388 */ /* 0x0005e80000000800 */
[----:B------:R2:W-:Y:S04]  /*2dd0*/  @P1 STS [R0+0x9004], RZ ;  /* 0x009004ff00001388 */ /* 0x0005e80000000800 */
[----:B------:R2:W-:Y:S04]  /*2de0*/  @P1 STS.64 [R0+0x9008], RZ ;  /* 0x009008ff00001388 */ /* 0x0005e80000000a00 */
[----:B------:R2:W-:Y:S01]  /*2df0*/  @P1 STS.128 [R0+0xb000], RZ ;  /* 0x00b000ff00001388 */ /* 0x0005e20000000c00 */
[----:B-1----:R-:W-:-:S03]  /*2e00*/  MOV R4, UR21 ;  /* 0x0000001500047c02 */ /* 0x002fc60008000f00 */
[----:B------:R1:W-:Y:S02]  /*2e10*/  @P1 STS.128 [R0+0xd000], RZ ;  /* 0x00d000ff00001388 */ /* 0x0003e40000000c00 */
[----:B------:R-:W-:-:S05]  /*2e20*/  IMAD.WIDE.U32 R4, R4, c[0x0][0x198], R250 ;  /* 0x0000660004047a25 */ /* 0x000fca00078e00fa */
[----:B----4-:R-:W-:Y:S01]  /*2e30*/  IADD3 R6, P2, R4, UR24, RZ ;  /* 0x0000001804067c10 */ /* 0x010fe2000ff5e0ff */
[----:B------:R-:W-:-:S05]  /*2e40*/  IMAD.U32 R4, RZ, RZ, UR8 ;  /* 0x00000008ff047e24 */ /* 0x000fca000f8e00ff */
[----:B------:R-:W-:Y:S01]  /*2e50*/  IADD3.X R7, R5, UR25, R4, P2, !PT ;  /* 0x0000001905077c10 */ /* 0x000fe200097fe404 */
[----:B------:R-:W-:Y:S01]  /*2e60*/  IMAD R4, R17, c[0x0][0x1b0], RZ ;  /* 0x00006c0011047a24 */ /* 0x000fe200078e02ff */
[----:B------:R-:W-:Y:S03]  /*2e70*/  BSSY B0, `(.L_x_327) ;  /* 0x000002b000007945 */ /* 0x000fe60003800000 */
[C---:B------:R-:W-:Y:S02]  /*2e80*/  IMAD R4, R14.reuse, c[0x0][0x1b4], R4 ;  /* 0x00006d000e047a24 */ /* 0x040fe400078e0204 */
[----:B------:R-:W-:-:S05]  /*2e90*/  IMAD.WIDE.U32 R6, R14, c[0x0][0x1b0], R6 ;  /* 0x00006c000e067a25 */ /* 0x000fca00078e0006 */
[----:B------:R-:W-:Y:S01]  /*2ea0*/  IADD3 R13, R7, R4, RZ ;  /* 0x00000004070d7210 */ /* 0x000fe20007ffe0ff */
[----:B---3--:R1:W-:Y:S04]  /*2eb0*/  STL [R1], R8 ;  /* 0x0000000801007387 */ /* 0x0083e80000100800 */
[----:B--2---:R1:W-:Y:S04]  /*2ec0*/  STL [R1+0x8], R9 ;  /* 0x0000080901007387 */ /* 0x0043e80000100800 */
[----:B------:R1:W-:Y:S01]  /*2ed0*/  STL [R1+0x4], R10 ;  /* 0x0000040a01007387 */ /* 0x0003e20000100800 */
        /* <DEDUP_REMOVED lines=36> */
.L_x_328:
[----:B------:R-:W-:Y:S05]  /*3120*/  BSYNC B0 ;  /* 0x0000000000007941 */ /* 0x000fea0003800000 */
.L_x_327:
[----:B------:R2:W-:Y:S01]  /*3130*/  @P5 STS.128 [R0+0xa000], RZ ;  /* 0x00a000ff00005388 */ /* 0x0005e20000000c00 */
[----:B------:R-:W-:Y:S03]  /*3140*/  BSSY B0, `(.L_x_329) ;  /* 0x0000025000007945 */ /* 0x000fe60003800000 */
[----:B------:R2:W-:Y:S04]  /*3150*/  @P5 STS.128 [R0+0xc000], RZ ;  /* 0x00c000ff00005388 */ /* 0x0005e80000000c00 */
[----:B------:R2:W-:Y:S01]  /*3160*/  @P5 STS.128 [R0+0xe000], RZ ;  /* 0x00e000ff00005388 */ /* 0x0005e20000000c00 */
[----:B------:R-:W-:Y:S05]  /*3170*/  @P5 BRA `(.L_x_330) ;  /* 0x0000021000005947 */ /* 0x000fea0003800000 */
[----:B-1----:R-:W3:Y:S04]  /*3180*/  LDL R8, [R1+0xc] ;  /* 0x00000c0001087983 */ /* 0x002ee80000100800 */
        /* <DEDUP_REMOVED lines=10> */
[----:B---3--:R-:W-:Y:S02]  /*3230*/  ISETP.GE.AND P4, PT, R8, c[0x0][0x220], PT ;  /* 0x0000880008007a0c */ /* 0x008fe40003f86270 */
[C---:B------:R-:W-:Y:S02]  /*3240*/  @!P5 LEA R8, P6, R10.reuse, c[0x0][0x168], 0x1 ;  /* 0x00005a000a08da11 */ /* 0x040fe400078c08ff */
[----:B----4-:R-:W-:Y:S02]  /*3250*/  ISETP.GE.AND P2, PT, R5, c[0x0][0x220], PT ;  /* 0x0000880005007a0c */ /* 0x010fe40003f46270 */
[----:B------:R-:W-:-:S05]  /*3260*/  @!P5 LEA.HI.X R9, R10, c[0x0][0x16c], R3, 0x1, P6 ;  /* 0x00005b000a09da11 */ /* 0x000fca00030f0c03 */
[----:B------:R-:W-:Y:S01]  /*3270*/  @!PT LDS RZ, [RZ] ;  /* 0x00000000fffff984 */ /* 0x000fe20000000800 */
[----:B------:R-:W-:Y:S01]  /*3280*/  @!PT LDS RZ, [RZ] ;  /* 0x00000000fffff984 */ /* 0x000fe20000000800 */
[----:B------:R-:W-:Y:S01]  /*3290*/  @!PT LDS RZ, [RZ] ;  /* 0x00000000fffff984 */ /* 0x000fe20000000800 */
[----:B------:R1:W-:Y:S02]  /*32a0*/  @!P5 LDGSTS.E.BYPASS.LTC128B.128 [R0+0xa000], [R8.64] ;  /* 0x0a0000000800dfae */ /* 0x0003e4000b901d44 */
[C---:B------:R-:W-:Y:S02]  /*32b0*/  @!P4 LEA R6, P3, R10.reuse, c[0x0][0x168], 0x1 ;  /* 0x00005a000a06ca11 */ /* 0x040fe400078608ff */
[----:B------:R1:W-:Y:S02]  /*32c0*/  @P4 STS.128 [R0+0xc000], RZ ;  /* 0x00c000ff00004388 */ /* 0x0003e40000000c00 */
[C---:B------:R-:W-:Y:S02]  /*32d0*/  @!P2 LEA R4, P1, R10.reuse, c[0x0][0x168], 0x1 ;  /* 0x00005a000a04aa11 */ /* 0x040fe400078208ff */
[C-C-:B------:R-:W-:Y:S02]  /*32e0*/  @!P4 LEA.HI.X R7, R10.reuse, c[0x0][0x16c], R3.reuse, 0x1, P3 ;  /* 0x00005b000a07ca11 */ /* 0x140fe400018f0c03 */
[----:B------:R-:W-:-:S03]  /*32f0*/  @!P2 LEA.HI.X R5, R10, c[0x0][0x16c], R3, 0x1, P1 ;  /* 0x00005b000a05aa11 */ /* 0x000fc600008f0c03 */
        /* <DEDUP_REMOVED lines=8> */
[----:B------:R1:W-:Y:S02]  /*3380*/  @!P2 LDGSTS.E.BYPASS.LTC128B.128 [R0+0xe000], [R4.64+0x80] ;  /* 0x0e0000800400afae */ /* 0x0003e4000b901d44 */
.L_x_330:
[----:B------:R-:W-:Y:S05]  /*3390*/  BSYNC B0 ;  /* 0x0000000000007941 */ /* 0x000fea0003800000 */
.L_x_329:
[----:B------:R-:W0:Y:S01]  /*33a0*/  LDGDEPBAR ;  /* 0x00000000000079af */ /* 0x000e220000000000 */
[----:B-1----:R-:W-:Y:S02]  /*33b0*/  IMAD.MOV.U32 R6, RZ, RZ, c[0x0][0x308] ;  /* 0x0000c200ff067624 */ /* 0x002fe400078e00ff */
[----:B------:R-:W-:Y:S01]  /*33c0*/  IMAD.MOV.U32 R7, RZ, RZ, c[0x0][0x30c] ;  /* 0x0000c300ff077624 */ /* 0x000fe200078e00ff */
[----:B------:R-:W-:-:S04]  /*33d0*/  DEPBAR.LE SB0, 0x1 ;  /* 0x000080400000791a */ /* 0x000fc80000000000 */
[----:B------:R-:W-:Y:S06]  /*33e0*/  BAR.SYNC.DEFER_BLOCKING 0x0 ;  /* 0x0000000000007b1d */ /* 0x000fec0000010000 */
[----:B------:R1:W3:Y:S01]  /*33f0*/  LDG.E.64 R4, [R6.64+0x8] ;  /* 0x0000080406047981 */ /* 0x0002e2000c1e1b00 */
[----:B--2---:R-:W-:-:S03]  /*3400*/  SHF.R.S32.HI R0, RZ, 0x1f, R16 ;  /* 0x0000001fff007819 */ /* 0x004fc60000011410 */
[----:B------:R-:W2:Y:S01]  /*3410*/  S2R R8, SR_TID.X ;  /* 0x0000000000087919 */ /* 0x000ea20000002100 */
[----:B------:R-:W-:-:S03]  /*3420*/  IADD3 R3, R231, 0x1800, RZ ;  /* 0x00001800e7037810 */ /* 0x000fc60007ffe0ff */
[----:B------:R-:W4:Y:S04]  /*3430*/  LDSM.16.M88.4 R172, [R221+0xf000] ;  /* 0x00f00000ddac783b */ /* 0x000f280000000200 */
[----:B------:R-:W2:Y:S04]  /*3440*/  LDSM.16.M88.4 R176, [R221+0xf400] ;  /* 0x00f40000ddb0783b */ /* 0x000ea80000000200 */
[----:B------:R-:W2:Y:S04]  /*3450*/  LDSM.16.M88.4 R180, [R222+0xf000] ;  /* 0x00f00000deb4783b */ /* 0x000ea80000000200 */
[----:B------:R-:W2:Y:S04]  /*3460*/  LDSM.16.M88.4 R184, [R222+0xf400] ;  /* 0x00f40000deb8783b */ /* 0x000ea80000000200 */
[----:B------:R-:W2:Y:S04]  /*3470*/  LDSM.16.M88.4 R188, [R221+0x11000] ;  /* 0x01100000ddbc783b */ /* 0x000ea80000000200 */
[----:B-1----:R-:W2:Y:S01]  /*3480*/  LDG.E.64 R6, [R6.64] ;  /* 0x0000000406067981 */ /* 0x002ea2000c1e1b00 */
[----:B------:R-:W-:Y:S01]  /*3490*/  SEL R3, R3, R231, !P0 ;  /* 0x000000e703037207 */ /* 0x000fe20004000000 */
[----:B------:R-:W-:Y:S01]  /*34a0*/  UIADD3 UR10, UR21, 0x80, URZ ;  /* 0x00000080150a7890 */ /* 0x000fe2000fffe03f */
[----:B------:R-:W-:Y:S01]  /*34b0*/  SHF.L.U32 R223, R231, 0x1, RZ ;  /* 0x00000001e7df7819 */ /* 0x000fe200000006ff */
[----:B------:R-:W1:Y:S01]  /*34c0*/  LDSM.16.M88.4 R192, [R221+0x11400] ;  /* 0x01140000ddc0783b */ /* 0x000e620000000200 */
[----:B------:R-:W-:Y:S01]  /*34d0*/  SHF.L.U32 R220, R3, 0x1, RZ ;  /* 0x0000000103dc7819 */ /* 0x000fe200000006ff */
[----:B------:R-:W-:Y:S01]  /*34e0*/  IMAD.MOV.U32 R249, RZ, RZ, R236 ;  /* 0x000000fffff97224 */ /* 0x000fe200078e00ec */
        /* <DEDUP_REMOVED lines=54> */
[----:B------:R-:W-:Y:S01]  /*3850*/  IADD3 R224, R223, R230, RZ ;  /* 0x000000e6dfe07210 */ /* 0x000fe20007ffe0ff */
[----:B------:R-:W-:Y:S01]  /*3860*/  UISETP.GE.AND UP0, UPT, UR10, UR6, UPT ;  /* 0x000000060a00728c */ /* 0x000fe2000bf06270 */
[----:B---3--:R-:W-:-:S04]  /*3870*/  IADD3 R16, P2, P1, R4, UR41, R16 ;  /* 0x0000002904107c10 */ /* 0x008fc8000f95e010 */
[----:B------:R-:W-:-:S05]  /*3880*/  IADD3.X R0, R5, UR49, R0, P2, P1 ;  /* 0x0000003105007c10 */ /* 0x000fca00097e2400 */
[----:B------:R3:W-:Y:S01]  /*3890*/  STL [R1+0x40], R0 ;  /* 0x0000400001007387 */ /* 0x0007e20000100800 */
[----:B--2---:R2:W1:Y:S01]  /*38a0*/  R2UR UR8, R7 ;  /* 0x00000000070873c2 */ /* 0x00446200000e0000 */
[----:B---3--:R-:W-:-:S07]  /*38b0*/  IADD3 R0, R229, 0x1800, RZ ;  /* 0x00001800e5007810 */ /* 0x008fce0007ffe0ff */
[----:B------:R3:W1:Y:S01]  /*38c0*/  R2UR UR9, R6 ;  /* 0x00000000060973c2 */ /* 0x00066200000e0000 */
[----:B------:R-:W-:-:S05]  /*38d0*/  SEL R0, R0, R229, !P0 ;  /* 0x000000e500007207 */ /* 0x000fca0004000000 */
[----:B------:R-:W-:Y:S02]  /*38e0*/  IMAD.SHL.U32 R3, R0, 0x2, RZ ;  /* 0x0000000200037824 */ /* 0x000fe400078e00ff */
[----:B------:R-:W-:-:S04]  /*38f0*/  IMAD.MOV.U32 R0, RZ, RZ, c[0x0][0x22c] ;  /* 0x00008b00ff007624 */ /* 0x000fc800078e00ff */
[----:B------:R-:W-:Y:S01]  /*3900*/  IMAD R0, R0, c[0x0][0x1c0], RZ ;  /* 0x0000700000007a24 */ /* 0x000fe200078e02ff */
[----:B--2---:R-:W2:Y:S03]  /*3910*/  S2R R7, SR_TID.X ;  /* 0x0000000000077919 */ /* 0x004ea60000002100 */
[C---:B------:R-:W-:Y:S01]  /*3920*/  IMAD.SHL.U32 R4, R0.reuse, 0x8, RZ ;  /* 0x0000000800047824 */ /* 0x040fe200078e00ff */
[----:B---3--:R-:W-:-:S04]  /*3930*/  SHF.L.U32 R6, R0, 0x4, RZ ;  /* 0x0000000400067819 */ /* 0x008fc800000006ff */
[C---:B------:R-:W-:Y:S02]  /*3940*/  IADD3 R5, R6.reuse, 0x20, RZ ;  /* 0x0000002006057810 */ /* 0x040fe40007ffe0ff */
[----:B------:R-:W-:-:S03]  /*3950*/  IADD3 R0, R6, 0x40, RZ ;  /* 0x0000004006007810 */ /* 0x000fc60007ffe0ff */
[C---:B------:R-:W-:Y:S02]  /*3960*/  IMAD.IADD R5, R4.reuse, 0x1, R5 ;  /* 0x0000000104057824 */ /* 0x040fe400078e0205 */
[----:B------:R-:W-:Y:S01]  /*3970*/  IMAD.IADD R0, R4, 0x1, R0 ;  /* 0x0000000104007824 */ /* 0x000fe200078e0200 */
[----:B--2---:R-:W-:-:S04]  /*3980*/  SHF.R.S32.HI R7, RZ, 0x1f, R7 ;  /* 0x0000001fff077819 */ /* 0x004fc80000011407 */
[----:B------:R-:W-:-:S04]  /*3990*/  LEA.HI R7, R7, R8, RZ, 0x6 ;  /* 0x0000000807077211 */ /* 0x000fc800078f30ff */
[----:B------:R-:W-:-:S05]  /*39a0*/  SHF.R.S32.HI R7, RZ, 0x6, R7 ;  /* 0x00000006ff077819 */ /* 0x000fca0000011407 */
[----:B------:R-:W-:-:S05]  /*39b0*/  IMAD.SHL.U32 R7, R7, 0x20, RZ ;  /* 0x0000002007077824 */ /* 0x000fca00078e00ff */
[----:B------:R2:W-:Y:S02]  /*39c0*/  STL [R1+0x48], R7 ;  /* 0x0000480701007387 */ /* 0x0005e40000100800 */
[----:B--2---:R-:W-:-:S05]  /*39d0*/  IMAD.WIDE.U32 R6, R16, -0x2daee0ad, RZ ;  /* 0xd2511f5310067825 */ /* 0x004fca00078e00ff */
[----:B------:R2:W-:Y:S02]  /*39e0*/  STL.64 [R1+0x20], R6 ;  /* 0x0000200601007387 */ /* 0x0005e40000100a00 */
[C---:B--2---:R-:W-:Y:S02]  /*39f0*/  IMAD.IADD R6, R4.reuse, 0x1, R5 ;  /* 0x0000000104067824 */ /* 0x044fe400078e0205 */
[----:B------:R-:W-:-:S03]  /*3a00*/  IMAD.IADD R5, R4, 0x1, R0 ;  /* 0x0000000104057824 */ /* 0x000fc600078e0200 */
[C---:B------:R-:W-:Y:S01]  /*3a10*/  IADD3 R6, R4.reuse, R6, RZ ;  /* 0x0000000604067210 */ /* 0x040fe20007ffe0ff */
[----:B------:R-:W-:-:S04]  /*3a20*/  IMAD.IADD R5, R4, 0x1, R5 ;  /* 0x0000000104057824 */ /* 0x000fc800078e0205 */
[C---:B------:R-:W-:Y:S01]  /*3a30*/  IMAD.IADD R6, R4.reuse, 0x1, R6 ;  /* 0x0000000104067824 */ /* 0x040fe200078e0206 */
[----:B------:R-:W-:-:S04]  /*3a40*/  IADD3 R5, R4, R5, RZ ;  /* 0x0000000504057210 */ /* 0x000fc80007ffe0ff */
[----:B------:R2:W-:Y:S01]  /*3a50*/  STL [R1+0x28], R6 ;  /* 0x0000280601007387 */ /* 0x0005e20000100800 */
[----:B------:R-:W-:-:S03]  /*3a60*/  IADD3 R0, R4, R5, RZ ;  /* 0x0000000504007210 */ /* 0x000fc60007ffe0ff */
[----:B------:R3:W-:Y:S01]  /*3a70*/  STL [R1+0x18], R5 ;  /* 0x0000180501007387 */ /* 0x0007e20000100800 */
[----:B--2---:R-:W-:-:S05]  /*3a80*/  IMAD.IADD R6, R4, 0x1, R6 ;  /* 0x0000000104067824 */ /* 0x004fca00078e0206 */
[----:B------:R3:W-:Y:S04]  /*3a90*/  STL [R1+0x30], R6 ;  /* 0x0000300601007387 */ /* 0x0007e80000100800 */
[----:B-1--4-:R3:W-:Y:S02]  /*3aa0*/  STL [R1+0x2c], R0 ;  /* 0x00002c0001007387 */ /* 0x0127e40000100800 */
.L_x_333:
        /* <DEDUP_REMOVED lines=8> */
[----:B-----5:R-:W2:Y:S01]  /*3b30*/  LDL R237, [R1+0x48] ;  /* 0x0000480001ed7983 */ /* 0x020ea20000100800 */
[----:B------:R-:W-:Y:S01]  /*3b40*/  PLOP3.LUT P4, PT, PT, PT, UP0, 0x80, 0x0 ;  /* 0x000000000000781c */ /* 0x000fe20003f8f008 */
[----:B------:R-:W-:Y:S01]  /*3b50*/  UIADD3 UR12, UR9, 0x1715609d, URZ ;  /* 0x1715609d090c7890 */ /* 0x000fe2000fffe03f */
[----:B------:R-:W-:Y:S01]  /*3b60*/  PLOP3.LUT P6, PT, PT, PT, UP0, 0x80, 0x0 ;  /* 0x000000000000781c */ /* 0x000fe20003fcf008 */
[----:B------:R-:W3:Y:S01]  /*3b70*/  LDL R235, [R1+0x44] ;  /* 0x0000440001eb7983 */ /* 0x000ee20000100800 */
[----:B------:R-:W-:Y:S01]  /*3b80*/  PLOP3.LUT P5, PT, PT, PT, UP0, 0x80, 0x0 ;  /* 0x000000000000781c */ /* 0x000fe20003faf008 */
[----:B------:R-:W-:Y:S02]  /*3b90*/  UISETP.GE.AND UP5, UPT, UR7, 0x1, UPT ;  /* 0x000000010700788c */ /* 0x000fe4000bfa6270 */
[----:B------:R-:W2:Y:S06]  /*3ba0*/  LDL.64 R232, [R1+0x20] ;  /* 0x0000200001e87983 */ /* 0x000eac0000100a00 */
        /* <DEDUP_REMOVED lines=47> */
[----:B------:R-:W4:Y:S04]  /*3ea0*/  LDL R155, [R1+0x8] ;  /* 0x00000800019b7983 */ /* 0x000f280000100800 */
[----:B------:R-:W2:Y:S03]  /*3eb0*/  LDSM.16.M88.4 R132, [R221+0xd400] ;  /* 0x00d40000dd84783b */ /* 0x000ea60000000200 */
[-C--:B-1----:R-:W-:Y:S05]  /*3ec0*/  HMMA.16816.F32.BF16 R4, R140, R164.reuse, R4 ;  /* 0x000000a48c04723c */ /* 0x082fea0000041804 */
[----:B------:R-:W1:Y:S01]  /*3ed0*/  @P0 S2R R152, SR_TID.X ;  /* 0x0000000000980919 */ /* 0x000e620000002100 */
[----:B------:R-:W-:Y:S02]  /*3ee0*/  PLOP3.LUT P0, PT, PT, PT, UP0, 0x80, 0x0 ;  /* 0x000000000000781c */ /* 0x000fe40003f0f008 */
        /* <DEDUP_REMOVED lines=12> */
[----:B------:R-:W4:Y:S07]  /*3fb0*/  LDL R156, [R1+0x4] ;  /* 0x00000400019c7983 */ /* 0x000f2e0000100800 */
[-C--:B------:R-:W-:Y:S01]  /*3fc0*/  HMMA.16816.F32.BF16 R12, R168, R158.reuse, R12 ;  /* 0x0000009ea80c723c */ /* 0x080fe2000004180c */
[----:B-1----:R-:W-:Y:S01]  /*3fd0*/  @P2 IMAD.SHL.U32 R0, R152, 0x2, RZ ;  /* 0x0000000298002824 */ /* 0x002fe200078e00ff */
[----:B------:R-:W-:Y:S02]  /*3fe0*/  PLOP3.LUT P2, PT, PT, PT, UP0, 0x80, 0x0 ;  /* 0x000000000000781c */ /* 0x000fe40003f4f008 */
[----:B------:R-:W-:Y:S02]  /*3ff0*/  IMAD.U32 R152, RZ, RZ, UR18 ;  /* 0x00000012ff987e24 */ /* 0x000fe4000f8e00ff */
[----:B------:R-:W-:Y:S02]  /*4000*/  @P1 LOP3.LUT R0, R237, 0x6, R0, 0xf8, !PT ;  /* 0x00000006ed001812 */ /* 0x000fe400078ef800 */
[----:B------:R-:W-:Y:S01]  /*4010*/  PLOP3.LUT P1, PT, PT, PT, UP0, 0x80, 0x0 ;  /* 0x000000000000781c */ /* 0x000fe20003f2f008 */
[C---:B------:R-:W-:Y:S01]  /*4020*/  HMMA.16816.F32.BF16 R16, R148.reuse, R158, R16 ;  /* 0x0000009e9410723c */ /* 0x040fe20000041810 */
[----:B------:R-:W1:Y:S02]  /*4030*/  S2R R237, SR_TID.X ;  /* 0x0000000000ed7919 */ /* 0x000e640000002100 */
[----:B------:R-:W-:Y:S01]  /*4040*/  @P0 IMAD R152, R152, 0x80, R0 ;  /* 0x0000008098980824 */ /* 0x000fe200078e0200 */
[----:B------:R-:W-:Y:S01]  /*4050*/  PLOP3.LUT P0, PT, PT, PT, UP0, 0x80, 0x0 ;  /* 0x000000000000781c */ /* 0x000fe20003f0f008 */
[----:B------:R-:W-:Y:S03]  /*4060*/  IMAD.U32 R0, RZ, RZ, UR7 ;  /* 0x00000007ff007e24 */ /* 0x000fe6000f8e00ff */
[----:B------:R-:W-:Y:S01]  /*4070*/  @P6 ISETP.GE.AND P6, PT, R152, UR6, PT ;  /* 0x0000000698006c0c */ /* 0x000fe2000bfc6270 */
[-C--:B------:R-:W-:Y:S03]  /*4080*/  HMMA.16816.F32.BF16 R20, R148, R132.reuse, R20 ;  /* 0x000000849414723c */ /* 0x080fe60000041814 */
[----:B---3--:R-:W-:Y:S05]  /*4090*/  IMAD R0, R0, 0x4, R235 ;  /* 0x0000000400007824 */ /* 0x008fea00078e02eb */
[C---:B------:R-:W-:Y:S07]  /*40a0*/  HMMA.16816.F32.BF16 R24, R168.reuse, R132, R24 ;  /* 0x00000084a818723c */ /* 0x040fee0000041818 */
[----:B------:R-:W-:Y:S01]  /*40b0*/  IMAD.U32 R132, RZ, RZ, UR18 ;  /* 0x00000012ff847e24 */ /* 0x000fe2000f8e00ff */
[----:B-1----:R-:W-:Y:S01]  /*40c0*/  SHF.R.S32.HI R237, RZ, 0x1f, R237 ;  /* 0x0000001fffed7819 */ /* 0x002fe200000114ed */
[-C--:B------:R-:W-:Y:S03]  /*40d0*/  HMMA.16816.F32.BF16 R28, R168, R134.reuse, R28 ;  /* 0x00000086a81c723c */ /* 0x080fe6000004181c */
[----:B------:R-:W-:Y:S04]  /*40e0*/  LEA.HI R237, R237, R238, RZ, 0x6 ;  /* 0x000000eeeded7211 */ /* 0x000fe800078f30ff */
[----:B------:R-:W-:Y:S01]  /*40f0*/  SHF.R.S32.HI R237, RZ, 0x6, R237 ;  /* 0x00000006ffed7819 */ /* 0x000fe200000114ed */
[----:B------:R-:W-:Y:S04]  /*4100*/  HMMA.16816.F32.BF16 R32, R148, R134, R32 ;  /* 0x000000869420723c */ /* 0x000fe80000041820 */
[----:B------:R-:W-:Y:S03]  /*4110*/  IMAD R132, R132, 0x4, R237 ;  /* 0x0000000484847824 */ /* 0x000fe600078e02ed */
[C---:B------:R-:W-:Y:S01]  /*4120*/  IADD3 R148, R0.reuse, 0x2, RZ ;  /* 0x0000000200947810 */ /* 0x040fe20007ffe0ff */
[----:B------:R-:W-:Y:S01]  /*4130*/  IMAD.WIDE.U32 R134, R0, -0x326172a9, RZ ;  /* 0xcd9e8d5700867825 */ /* 0x000fe200078e00ff */
[----:B------:R-:W-:Y:S01]  /*4140*/  @P0 IADD3 R0, R152, 0x1, RZ ;  /* 0x0000000198000810 */ /* 0x000fe20007ffe0ff */
[-C--:B--2---:R-:W-:Y:S01]  /*4150*/  HMMA.16816.F32.BF16 R4, R136, R140.reuse, R4 ;  /* 0x0000008c8804723c */ /* 0x084fe20000041804 */
[----:B------:R-:W-:Y:S01]  /*4160*/  PLOP3.LUT P0, PT, PT, PT, UP0, 0x80, 0x0 ;  /* 0x000000000000781c */ /* 0x000fe20003f0f008 */
[----:B------:R-:W-:Y:S01]  /*4170*/  IMAD.WIDE.U32 R148, R148, -0x326172a9, RZ ;  /* 0xcd9e8d5794947825 */ /* 0x000fe200078e00ff */
[----:B------:R-:W-:Y:S02]  /*4180*/  @P4 ISETP.GE.AND P4, PT, R0, UR6, PT ;  /* 0x0000000600004c0c */ /* 0x000fe4000bf86270 */
[----:B------:R-:W-:Y:S01]  /*4190*/  LOP3.LUT R132, R233, UR8, R132, 0x96, !PT ;  /* 0x00000008e9847c12 */ /* 0x000fe2000f8e9684 */
[----:B------:R-:W2:Y:S01]  /*41a0*/  LDL R0, [R1] ;  /* 0x0000000001007983 */ /* 0x000ea20000100800 */
[----:B------:R-:W-:Y:S01]  /*41b0*/  LOP3.LUT R150, R234, UR9, RZ, 0x3c, !PT ;  /* 0x00000009ea967c12 */ /* 0x000fe2000f8e3cff */
[C---:B------:R-:W-:Y:S04]  /*41c0*/  HMMA.16816.F32.BF16 R8, R144.reuse, R140, R8 ;  /* 0x0000008c9008723c */ /* 0x040fe80000041808 */
[-C--:B------:R-:W-:Y:S01]  /*41d0*/  LOP3.LUT R151, R135, R150.reuse, RZ, 0x3c, !PT ;  /* 0x0000009687977212 */ /* 0x080fe200078e3cff */
[----:B------:R-:W-:Y:S01]  /*41e0*/  IMAD.WIDE.U32 R132, R132, -0x326172a9, RZ ;  /* 0xcd9e8d5784847825 */ /* 0x000fe200078e00ff */
[----:B------:R-:W-:Y:S02]  /*41f0*/  LOP3.LUT R149, R149, R150, RZ, 0x3c, !PT ;  /* 0x0000009695957212 */ /* 0x000fe400078e3cff */
[-C--:B------:R-:W-:Y:S01]  /*4200*/  HMMA.16816.F32.BF16 R12, R144, R142.reuse, R12 ;  /* 0x0000008e900c723c */ /* 0x080fe2000004180c */
[----:B------:R-:W-:Y:S03]  /*4210*/  IMAD.WIDE.U32 R140, R151, -0x2daee0ad, RZ ;  /* 0xd2511f53978c7825 */ /* 0x000fe600078e00ff */
[C---:B------:R-:W-:Y:S02]  /*4220*/  LOP3.LUT R154, R133.reuse, UR10, R134, 0x96, !PT ;  /* 0x0000000a859a7c12 */ /* 0x040fe4000f8e9686 */
[----:B------:R-:W-:Y:S02]  /*4230*/  @P2 IADD3 R134, R152, 0x8, RZ ;  /* 0x0000000898862810 */ /* 0x000fe40007ffe0ff */
[----:B------:R-:W-:Y:S01]  /*4240*/  LOP3.LUT R148, R133, UR10, R148, 0x96, !PT ;  /* 0x0000000a85947c12 */ /* 0x000fe2000f8e9694 */
[C---:B------:R-:W-:Y:S01]  /*4250*/  HMMA.16816.F32.BF16 R16, R136.reuse, R142, R16 ;  /* 0x0000008e8810723c */ /* 0x040fe20000041810 */
[----:B------:R-:W-:Y:S01]  /*4260*/  @P1 ISETP.GE.AND P1, PT, R134, UR6, PT ;  /* 0x0000000686001c0c */ /* 0x000fe2000bf26270 */
[----:B------:R-:W-:Y:S01]  /*4270*/  UIADD3 UR10, UR8, 0x76cf5d0a, URZ ;  /* 0x76cf5d0a080a7890 */ /* 0x000fe2000fffe03f */
[----:B------:R-:W-:Y:S02]  /*4280*/  @P0 FSEL R4, R4, -INF , !P6 ;  /* 0xff80000004040808 */ /* 0x000fe40007000000 */
[----:B------:R-:W-:Y:S02]  /*4290*/  PLOP3.LUT P0, PT, PT, PT, UP0, 0x80, 0x0 ;  /* 0x000000000000781c */ /* 0x000fe40003f0f008 */
[----:B------:R-:W-:Y:S02]  /*42a0*/  @P5 FSEL R5, R5, -INF , !P4 ;  /* 0xff80000005055808 */ /* 0x000fe40006000000 */
[----:B------:R-:W-:Y:S03]  /*42b0*/  PLOP3.LUT P5, PT, PT, PT, UP0, 0x80, 0x0 ;  /* 0x000000000000781c */ /* 0x000fe60003faf008 */
[----:B------:R-:W-:Y:S01]  /*42c0*/  LOP3.LUT R153, R132, UR11, RZ, 0x3c, !PT ;  /* 0x0000000b84997c12 */ /* 0x000fe2000f8e3cff */
[----:B-----5:R-:W-:Y:S01]  /*42d0*/  FMUL.FTZ R132, R252, 1.4426950216293334961 ;  /* 0x3fb8aa3bfc847820 */ /* 0x020fe20000410000 */
[----:B------:R-:W-:Y:S04]  /*42e0*/  UIADD3 UR11, UR8, -0x4498517b, URZ ;  /* 0xbb67ae85080b7890 */ /* 0x000fe8000fffe03f */
[----:B------:R-:W-:Y:S02]  /*42f0*/  @P0 FSEL R8, R8, -INF , !P6 ;  /* 0xff80000008080808 */ /* 0x000fe40007000000 */
[----:B------:R-:W-:Y:S02]  /*4300*/  FSETP.NEU.FTZ.AND P0, PT, R252, -INF , PT ;  /* 0xff800000fc00780b */ /* 0x000fe40003f1d000 */
[----:B------:R-:W-:Y:S02]  /*4310*/  @P5 FSEL R10, R10, -INF , !P6 ;  /* 0xff8000000a0a5808 */ /* 0x000fe40007000000 */
[----:B------:R-:W-:Y:S02]  /*4320*/  FSEL R132, R132, RZ, P0 ;  /* 0x000000ff84847208 */ /* 0x000fe40000000000 */
[----:B------:R-:W-:Y:S02]  /*4330*/  PLOP3.LUT P0, PT, PT, PT, UP0, 0x80, 0x0 ;  /* 0x000000000000781c */ /* 0x000fe40003f0f008 */
[----:B------:R-:W-:Y:S01]  /*4340*/  LOP3.LUT R135, R232, UR11, RZ, 0x3c, !PT ;  /* 0x0000000be8877c12 */ /* 0x000fe2000f8e3cff */
[----:B------:R-:W-:Y:S01]  /*4350*/  FFMA.FTZ R8, R8, c[0x0][0x23c], -R132 ;  /* 0x00008f0008087a23 */ /* 0x000fe20000010884 */
[----:B------:R-:W-:Y:S02]  /*4360*/  UIADD3 UR11, UR9, -0x255992d5, URZ ;  /* 0xdaa66d2b090b7890 */ /* 0x000fe4000fffe03f */
[----:B------:R-:W-:Y:S01]  /*4370*/  LOP3.LUT R151, R135, R141, RZ, 0x3c, !PT ;  /* 0x0000008d87977212 */ /* 0x000fe200078e3cff */
[----:B------:R-:W-:Y:S01]  /*4380*/  MUFU.EX2 R233, R8 ;  /* 0x0000000800e97308 */ /* 0x000fe20000000800 */
[C---:B----4-:R-:W-:Y:S01]  /*4390*/  FSETP.NEU.FTZ.AND P2, PT, R155.reuse, -INF , PT ;  /* 0xff8000009b00780b */ /* 0x050fe20003f5d000 */
[----:B------:R-:W-:Y:S02]  /*43a0*/  FMUL.FTZ R133, R155, 1.4426950216293334961 ;  /* 0x3fb8aa3b9b857820 */ /* 0x000fe40000410000 */
[----:B------:R-:W-:Y:S03]  /*43b0*/  IMAD.WIDE.U32 R154, R154, -0x2daee0ad, RZ ;  /* 0xd2511f539a9a7825 */ /* 0x000fe600078e00ff */
[----:B------:R-:W-:Y:S02]  /*43c0*/  FSEL R133, R133, RZ, P2 ;  /* 0x000000ff85857208 */ /* 0x000fe40001000000 */
[----:B------:R-:W-:Y:S02]  /*43d0*/  PLOP3.LUT P2, PT, PT, PT, UP0, 0x80, 0x0 ;  /* 0x000000000000781c */ /* 0x000fe40003f4f008 */
[----:B------:R-:W-:Y:S11]  /*43e0*/  LOP3.LUT R150, R155, UR10, R140, 0x96, !PT ;  /* 0x0000000a9b967c12 */ /* 0x000ff6000f8e968c */
[----:B------:R-:W-:Y:S02]  /*43f0*/  @P2 FSEL R7, R7, -INF , !P4 ;  /* 0xff80000007072808 */ /* 0x000fe40006000000 */
[----:B------:R-:W-:Y:S03]  /*4400*/  PLOP3.LUT P2, PT, PT, PT, UP0, 0x80, 0x0 ;  /* 0x000000000000781c */ /* 0x000fe60003f4f008 */
[--C-:B------:R-:W-:Y:S06]  /*4410*/  FFMA.FTZ R171, R7, c[0x0][0x23c], -R133.reuse ;  /* 0x00008f0007ab7a23 */ /* 0x100fec0000010885 */
[----:B------:R-:W-:Y:S04]  /*4420*/  MUFU.EX2 R171, R171 ;  /* 0x000000ab00ab7308 */ /* 0x000fe80000000800 */
[----:B------:R-:W-:Y:S02]  /*4430*/  @P2 FSEL R11, R11, -INF , !P4 ;  /* 0xff8000000b0b2808 */ /* 0x000fe40006000000 */
[----:B------:R-:W-:Y:S11]  /*4440*/  PLOP3.LUT P2, PT, PT, PT, UP0, 0x80, 0x0 ;  /* 0x000000000000781c */ /* 0x000ff60003f4f008 */
[----:B------:R-:W-:Y:S02]  /*4450*/  @!UPT UIADD3 URZ, URZ, URZ, URZ ;  /* 0x0000003f3f3ff290 */ /* 0x000fe4000fffe03f */
[----:B------:R-:W-:Y:S02]  /*4460*/  @P2 IADD3 R140, R152, 0x11, RZ ;  /* 0x00000011988c2810 */ /* 0x000fe40007ffe0ff */
[----:B------:R-:W-:Y:S02]  /*4470*/  PLOP3.LUT P2, PT, PT, PT, UP0, 0x80, 0x0 ;  /* 0x000000000000781c */ /* 0x000fe40003f4f008 */
[C---:B------:R-:W-:Y:S01]  /*4480*/  FSETP.NEU.FTZ.AND P3, PT, R156.reuse, -INF , PT ;  /* 0xff8000009c00780b */ /* 0x040fe20003f7d000 */
[----:B------:R-:W-:Y:S05]  /*4490*/  FMUL.FTZ R134, R156, 1.4426950216293334961 ;  /* 0x3fb8aa3b9c867820 */ /* 0x000fea0000410000 */
[----:B------:R-:W-:Y:S02]  /*44a0*/  FSEL R134, R134, RZ, P3 ;  /* 0x000000ff86867208 */ /* 0x000fe40001800000 */
[----:B------:R-:W-:Y:S03]  /*44b0*/  PLOP3.LUT P3, PT, PT, PT, UP0, 0x80, 0x0 ;  /* 0x000000000000781c */ /* 0x000fe60003f6f008 */
[--C-:B------:R-:W-:Y:S02]  /*44c0*/  FFMA.FTZ R4, R4, c[0x0][0x23c], -R134.reuse ;  /* 0x00008f0004047a23 */ /* 0x100fe40000010886 */
[----:B------:R-:W-:Y:S02]  /*44d0*/  FFMA.FTZ R5, R5, c[0x0][0x23c], -R134 ;  /* 0x00008f0005057a23 */ /* 0x000fe40000010886 */
[----:B------:R-:W-:Y:S06]  /*44e0*/  MUFU.EX2 R166, R4 ;  /* 0x0000000400a67308 */ /* 0x000fec0000000800 */
[----:B------:R-:W-:Y:S02]  /*44f0*/  @P3 FSEL R6, R6, -INF , !P6 ;  /* 0xff80000006063808 */ /* 0x000fe40007000000 */
[----:B------:R-:W-:Y:S02]  /*4500*/  PLOP3.LUT P3, PT, PT, PT, UP0, 0x80, 0x0 ;  /* 0x000000000000781c */ /* 0x000fe40003f6f008 */
[----:B------:R-:W-:Y:S01]  /*4510*/  PLOP3.LUT P6, PT, PT, PT, UP0, 0x80, 0x0 ;  /* 0x000000000000781c */ /* 0x000fe20003fcf008 */
[--C-:B------:R-:W-:Y:S01]  /*4520*/  FFMA.FTZ R6, R6, c[0x0][0x23c], -R133.reuse ;  /* 0x00008f0006067a23 */ /* 0x100fe20000010885 */
[----:B------:R1:W-:Y:S09]  /*4530*/  MUFU.EX2 R165, R5 ;  /* 0x0000000500a57308 */ /* 0x0003f20000000800 */
[----:B------:R-:W-:Y:S01]  /*4540*/  @P3 FSEL R9, R9, -INF , !P4 ;  /* 0xff80000009093808 */ /* 0x000fe20006000000 */
[----:B------:R3:W-:Y:S01]  /*4550*/  MUFU.EX2 R164, R6 ;  /* 0x0000000600a47308 */ /* 0x0007e20000000800 */
[----:B------:R-:W-:Y:S02]  /*4560*/  PLOP3.LUT P3, PT, PT, PT, UP0, 0x80, 0x0 ;  /* 0x000000000000781c */ /* 0x000fe40003f6f008 */
[----:B------:R-:W-:Y:S01]  /*4570*/  PLOP3.LUT P4, PT, PT, PT, UP0, 0x80, 0x0 ;  /* 0x000000000000781c */ /* 0x000fe20003f8f008 */
[----:B------:R-:W-:Y:S06]  /*4580*/  FFMA.FTZ R9, R9, c[0x0][0x23c], -R132 ;  /* 0x00008f0009097a23 */ /* 0x000fec0000010884 */
[----:B------:R4:W-:Y:S04]  /*4590*/  MUFU.EX2 R232, R9 ;  /* 0x0000000900e87308 */ /* 0x0009e80000000800 */
[C---:B------:R-:W-:Y:S01]  /*45a0*/  @P3 IADD3 R7, R152.reuse, 0x10, RZ ;  /* 0x0000001098073810 */ /* 0x040fe20007ffe0ff */
[----:B-1----:R-:W-:Y:S01]  /*45b0*/  IMAD.WIDE.U32 R4, R149, -0x2daee0ad, RZ ;  /* 0xd2511f5395047825 */ /* 0x002fe200078e00ff */
[----:B------:R-:W-:Y:S02]  /*45c0*/  PLOP3.LUT P3, PT, PT, PT, UP0, 0x80, 0x0 ;  /* 0x000000000000781c */ /* 0x000fe40003f6f008 */
[----:B------:R-:W-:Y:S01]  /*45d0*/  @P4 IADD3 R141, R152, 0x18, RZ ;  /* 0x00000018988d4810 */ /* 0x000fe20007ffe0ff */
[----:B------:R-:W-:Y:S01]  /*45e0*/  IMAD.WIDE.U32 R148, R148, -0x2daee0ad, RZ ;  /* 0xd2511f5394947825 */ /* 0x000fe200078e00ff */
[----:B------:R-:W-:Y:S02]  /*45f0*/  LOP3.LUT R142, R135, R5, RZ, 0x3c, !PT ;  /* 0x00000005878e7212 */ /* 0x000fe400078e3cff */
[----:B------:R-:W-:Y:S02]  /*4600*/  @P2 ISETP.GE.AND P2, PT, R7, UR6, PT ;  /* 0x0000000607002c0c */ /* 0x000fe4000bf46270 */
[----:B---3--:R-:W-:Y:S01]  /*4610*/  @P6 IADD3 R6, R152, 0x9, RZ ;  /* 0x0000000998066810 */ /* 0x008fe20007ffe0ff */
[----:B------:R-:W-:Y:S01]  /*4620*/  IMAD.WIDE.U32 R142, R142, -0x326172a9, RZ ;  /* 0xcd9e8d578e8e7825 */ /* 0x000fe200078e00ff */
[----:B------:R-:W-:Y:S02]  /*4630*/  PLOP3.LUT P6, PT, PT, PT, UP0, 0x80, 0x0 ;  /* 0x000000000000781c */ /* 0x000fe40003fcf008 */
[----:B------:R-:W-:Y:S01]  /*4640*/  LOP3.LUT R135, R149, UR10, R4, 0x96, !PT ;  /* 0x0000000a95877c12 */ /* 0x000fe2000f8e9604 */
[----:B------:R-:W-:Y:S01]  /*4650*/  IMAD.WIDE.U32 R4, R151, -0x326172a9, RZ ;  /* 0xcd9e8d5797047825 */ /* 0x000fe200078e00ff */
[----:B------:R-:W-:Y:S01]  /*4660*/  @P0 IADD3 R152, R152, 0x19, RZ ;  /* 0x0000001998980810 */ /* 0x000fe20007ffe0ff */
[----:B------:R-:W-:Y:S01]  /*4670*/  UIADD3 UR10, UR8, 0x32370b8f, URZ ;  /* 0x32370b8f080a7890 */ /* 0x000fe2000fffe03f */
[----:B------:R-:W-:Y:S01]  /*4680*/  @P3 ISETP.GE.AND P3, PT, R6, UR6, PT ;  /* 0x0000000606003c0c */ /* 0x000fe2000bf66270 */
[----:B------:R-:W-:Y:S01]  /*4690*/  IMAD.WIDE.U32 R150, R150, -0x326172a9, RZ ;  /* 0xcd9e8d5796967825 */ /* 0x000fe200078e00ff */
[----:B------:R-:W-:Y:S02]  /*46a0*/  LOP3.LUT R8, R153, R5, RZ, 0x3c, !PT ;  /* 0x0000000599087212 */ /* 0x000fe400078e3cff */
[----:B------:R-:W-:Y:S02]  /*46b0*/  PLOP3.LUT P0, PT, PT, PT, UP0, 0x80, 0x0 ;  /* 0x000000000000781c */ /* 0x000fe40003f0f008 */
[C---:B--2---:R-:W-:Y:S01]  /*46c0*/  FSETP.NEU.FTZ.AND P5, PT, R0.reuse, -INF , PT ;  /* 0xff8000000000780b */ /* 0x044fe20003fbd000 */
[----:B------:R-:W-:Y:S01]  /*46d0*/  FMUL.FTZ R0, R0, 1.4426950216293334961 ;  /* 0x3fb8aa3b00007820 */ /* 0x000fe20000410000 */
[----:B------:R-:W-:Y:S01]  /*46e0*/  @P6 FSEL R14, R14, -INF , !P1 ;  /* 0xff8000000e0e6808 */ /* 0x000fe20004800000 */
[----:B----4-:R-:W-:Y:S01]  /*46f0*/  IMAD.WIDE.U32 R8, R8, -0x2daee0ad, RZ ;  /* 0xd2511f5308087825 */ /* 0x010fe200078e00ff */
[----:B------:R-:W-:Y:S02]  /*4700*/  PLOP3.LUT P6, PT, PT, PT, UP0, 0x80, 0x0 ;  /* 0x000000000000781c */ /* 0x000fe40003fcf008 */
[----:B------:R-:W-:Y:S02]  /*4710*/  FSEL R0, R0, RZ, P5 ;  /* 0x000000ff00007208 */ /* 0x000fe40002800000 */
[----:B------:R-:W-:Y:S02]  /*4720*/  PLOP3.LUT P5, PT, PT, PT, UP0, 0x80, 0x0 ;  /* 0x000000000000781c */ /* 0x000fe40003faf008 */
[----:B------:R-:W-:Y:S01]  /*4730*/  PLOP3.LUT P4, PT, PT, PT, UP0, 0x80, 0x0 ;  /* 0x000000000000781c */ /* 0x000fe20003f8f008 */
[--C-:B------:R-:W-:Y:S01]  /*4740*/  FFMA.FTZ R10, R10, c[0x0][0x23c], -R0.reuse ;  /* 0x00008f000a0a7a23 */ /* 0x100fe20000010800 */
[----:B------:R-:W-:Y:S01]  /*4750*/  @P0 FSEL R16, R16, -INF , !P1 ;  /* 0xff80000010100808 */ /* 0x000fe20004800000 */
[--C-:B------:R-:W-:Y:S01]  /*4760*/  FFMA.FTZ R234, R11, c[0x0][0x23c], -R0.reuse ;  /* 0x00008f000bea7a23 */ /* 0x100fe20000010800 */
[----:B------:R-:W-:Y:S01]  /*4770*/  PLOP3.LUT P0, PT, PT, PT, UP0, 0x80, 0x0 ;  /* 0x000000000000781c */ /* 0x000fe20003f0f008 */
[----:B------:R-:W-:Y:S01]  /*4780*/  FFMA.FTZ R14, R14, c[0x0][0x23c], -R0 ;  /* 0x00008f000e0e7a23 */ /* 0x000fe20000010800 */
[----:B------:R-:W-:Y:S01]  /*4790*/  LOP3.LUT R9, R9, UR10, R154, 0x96, !PT ;  /* 0x0000000a09097c12 */ /* 0x000fe2000f8e969a */
[----:B------:R-:W-:Y:S01]  /*47a0*/  FFMA.FTZ R16, R16, c[0x0][0x23c], -R134 ;  /* 0x00008f0010107a23 */ /* 0x000fe20000010886 */
[----:B------:R-:W-:Y:S01]  /*47b0*/  @P6 ISETP.GE.AND P6, PT, R152, UR6, PT ;  /* 0x0000000698006c0c */ /* 0x000fe2000bfc6270 */
[----:B------:R1:W-:Y:S01]  /*47c0*/  MUFU.EX2 R235, R10 ;  /* 0x0000000a00eb7308 */ /* 0x0003e20000000800 */
[----:B------:R-:W-:Y:S02]  /*47d0*/  LOP3.LUT R152, R151, UR11, R4, 0x96, !PT ;  /* 0x0000000b97987c12 */ /* 0x000fe4000f8e9604 */
[----:B------:R-:W-:Y:S01]  /*47e0*/  @P5 FSEL R12, R12, -INF , !P1 ;  /* 0xff8000000c0c5808 */ /* 0x000fe20004800000 */
[----:B------:R-:W2:Y:S01]  /*47f0*/  LDSM.16.M88.4 R4, [R222+0xd400] ;  /* 0x00d40000de04783b */ /* 0x000ea20000000200 */
[----:B------:R-:W-:Y:S02]  /*4800*/  PLOP3.LUT P5, PT, PT, PT, UP0, 0x80, 0x0 ;  /* 0x000000000000781c */ /* 0x000fe40003faf008 */
[----:B------:R-:W-:Y:S01]  /*4810*/  @P4 ISETP.GE.AND P4, PT, R140, UR6, PT ;  /* 0x000000068c004c0c */ /* 0x000fe2000bf86270 */
[----:B------:R-:W-:Y:S01]  /*4820*/  FFMA.FTZ R12, R12, c[0x0][0x23c], -R132 ;  /* 0x00008f000c0c7a23 */ /* 0x000fe20000010884 */
[----:B------:R-:W-:Y:S01]  /*4830*/  LOP3.LUT R140, R153, R143, RZ, 0x3c, !PT ;  /* 0x0000008f998c7212 */ /* 0x000fe200078e3cff */
[----:B------:R-:W-:Y:S01]  /*4840*/  MUFU.EX2 R163, R16 ;  /* 0x0000001000a37308 */ /* 0x000fe20000000800 */
[----:B------:R-:W-:Y:S01]  /*4850*/  @P0 FSEL R18, R18, -INF , !P1 ;  /* 0xff80000012120808 */ /* 0x000fe20004800000 */
[----:B------:R-:W-:Y:S01]  /*4860*/  IMAD.WIDE.U32 R152, R152, -0x2daee0ad, RZ ;  /* 0xd2511f5398987825 */ /* 0x000fe200078e00ff */
[----:B------:R-:W-:Y:S02]  /*4870*/  PLOP3.LUT P0, PT, PT, PT, UP0, 0x80, 0x0 ;  /* 0x000000000000781c */ /* 0x000fe40003f0f008 */
[----:B------:R-:W-:Y:S01]  /*4880*/  PLOP3.LUT P1, PT, PT, PT, UP0, 0x80, 0x0 ;  /* 0x000000000000781c */ /* 0x000fe20003f2f008 */
[--C-:B------:R-:W-:Y:S01]  /*4890*/  FFMA.FTZ R18, R18, c[0x0][0x23c], -R133.reuse ;  /* 0x00008f0012127a23 */ /* 0x100fe20000010885 */
[----:B------:R-:W-:Y:S01]  /*48a0*/  LOP3.LUT R154, R153, UR13, R8, 0x96, !PT ;  /* 0x0000000d999a7c12 */ /* 0x000fe2000f8e9608 */
[----:B------:R-:W-:Y:S01]  /*48b0*/  IMAD.WIDE.U32 R8, R9, -0x326172a9, RZ ;  /* 0xcd9e8d5709087825 */ /* 0x000fe200078e00ff */
[----:B------:R-:W-:Y:S01]  /*48c0*/  @P5 ISETP.GE.AND P5, PT, R141, UR6, PT ;  /* 0x000000068d005c0c */ /* 0x000fe2000bfa6270 */
[----:B------:R3:W-:Y:S02]  /*48d0*/  MUFU.EX2 R170, R12 ;  /* 0x0000000c00aa7308 */ /* 0x0007e40000000800 */
[----:B------:R-:W-:Y:S04]  /*48e0*/  IMAD.WIDE.U32 R140, R140, -0x2daee0ad, RZ ;  /* 0xd2511f538c8c7825 */ /* 0x000fe800078e00ff */
[----:B------:R-:W-:Y:S01]  /*48f0*/  @P0 FSEL R13, R13, -INF , !P3 ;  /* 0xff8000000d0d0808 */ /* 0x000fe20005800000 */
[----:B-1----:R-:W-:Y:S01]  /*4900*/  IMAD.WIDE.U32 R10, R135, -0x326172a9, RZ ;  /* 0xcd9e8d57870a7825 */ /* 0x002fe200078e00ff */
[----:B------:R-:W-:Y:S02]  /*4910*/  PLOP3.LUT P0, PT, PT, PT, UP0, 0x80, 0x0 ;  /* 0x000000000000781c */ /* 0x000fe40003f0f008 */
[----:B------:R-:W-:Y:S01]  /*4920*/  @P1 FSEL R15, R15, -INF , !P3 ;  /* 0xff8000000f0f1808 */ /* 0x000fe20005800000 */
[----:B------:R-:W-:Y:S01]  /*4930*/  FFMA.FTZ R13, R13, c[0x0][0x23c], -R132 ;  /* 0x00008f000d0d7a23 */ /* 0x000fe20000010884 */
[----:B------:R-:W-:Y:S01]  /*4940*/  PLOP3.LUT P1, PT, PT, PT, UP0, 0x80, 0x0 ;  /* 0x000000000000781c */ /* 0x000fe20003f2f008 */
[----:B------:R-:W-:Y:S01]  /*4950*/  MUFU.EX2 R161, R18 ;  /* 0x0000001200a17308 */ /* 0x000fe20000000800 */
[----:B------:R-:W-:Y:S01]  /*4960*/  LOP3.LUT R149, R11, UR11, R142, 0x96, !PT ;  /* 0x0000000b0b957c12 */ /* 0x000fe2000f8e968e */
[----:B------:R-:W-:Y:S01]  /*4970*/  FFMA.FTZ R15, R15, c[0x0][0x23c], -R0 ;  /* 0x00008f000f0f7a23 */ /* 0x000fe20000010800 */
[----:B------:R-:W-:Y:S01]  /*4980*/  LOP3.LUT R142, R141, UR10, R148, 0x96, !PT ;  /* 0x0000000a8d8e7c12 */ /* 0x000fe2000f8e9694 */
[----:B------:R-:W-:Y:S01]  /*4990*/  UIADD3 UR10, UR9, 0x78dde6e4, URZ ;  /* 0x78dde6e4090a7890 */ /* 0x000fe2000fffe03f */
[----:B------:R-:W-:Y:S01]  /*49a0*/  IMAD.WIDE.U32 R154, R154, -0x326172a9, RZ ;  /* 0xcd9e8d579a9a7825 */ /* 0x000fe200078e00ff */
[----:B------:R-:W-:Y:S02]  /*49b0*/  UIADD3 UR11, UR8, -0x56f99767, URZ ;  /* 0xa9066899080b7890 */ /* 0x000fe4000fffe03f */
[----:B------:R-:W-:Y:S01]  /*49c0*/  @P0 FSEL R17, R17, -INF , !P3 ;  /* 0xff80000011110808 */ /* 0x000fe20005800000 */
[----:B------:R-:W-:Y:S01]  /*49d0*/  IMAD.WIDE.U32 R148, R149, -0x2daee0ad, RZ ;  /* 0xd2511f5395947825 */ /* 0x000fe200078e00ff */
[----:B------:R-:W-:Y:S01]  /*49e0*/  PLOP3.LUT P0, PT, PT, PT, UP0, 0x80, 0x0 ;  /* 0x000000000000781c */ /* 0x000fe20003f0f008 */
[-C--:B--2---:R-:W-:Y:S01]  /*49f0*/  HMMA.16816.F32.BF16 R20, R136, R4.reuse, R20 ;  /* 0x000000048814723c */ /* 0x084fe20000041814 */
[----:B------:R-:W-:Y:S01]  /*4a00*/  @P1 FSEL R19, R19, -INF , !P3 ;  /* 0xff80000013131808 */ /* 0x000fe20005800000 */
[----:B------:R-:W-:Y:S01]  /*4a10*/  FFMA.FTZ R17, R17, c[0x0][0x23c], -R134 ;  /* 0x00008f0011117a23 */ /* 0x000fe20000010886 */
[----:B------:R-:W-:Y:S01]  /*4a20*/  PLOP3.LUT P1, PT, PT, PT, UP0, 0x80, 0x0 ;  /* 0x000000000000781c */ /* 0x000fe20003f2f008 */
[----:B------:R-:W-:Y:S01]  /*4a30*/  IMAD.WIDE.U32 R142, R142, -0x326172a9, RZ ;  /* 0xcd9e8d578e8e7825 */ /* 0x000fe200078e00ff */
[----:B------:R-:W-:Y:S01]  /*4a40*/  PLOP3.LUT P3, PT, PT, PT, UP0, 0x80, 0x0 ;  /* 0x000000000000781c */ /* 0x000fe20003f6f008 */
[----:B------:R1:W-:Y:S01]  /*4a50*/  MUFU.EX2 R167, R13 ;  /* 0x0000000d00a77308 */ /* 0x0003e20000000800 */
[----:B------:R-:W-:Y:S01]  /*4a60*/  LOP3.LUT R140, R149, UR13, R140, 0x96, !PT ;  /* 0x0000000d958c7c12 */ /* 0x000fe2000f8e968c */
[C---:B------:R-:W-:Y:S01]  /*4a70*/  HMMA.16816.F32.BF16 R24, R144.reuse, R4, R24 ;  /* 0x000000049018723c */ /* 0x040fe20000041818 */
[----:B---3--:R-:W-:Y:S03]  /*4a80*/  LOP3.LUT R12, R143, UR10, R10, 0x96, !PT ;  /* 0x0000000a8f0c7c12 */ /* 0x008fe6000f8e960a */
[----:B------:R-:W-:Y:S01]  /*4a90*/  LOP3.LUT R9, R9, UR10, R150, 0x96, !PT ;  /* 0x0000000a09097c12 */ /* 0x000fe2000f8e9696 */
[--C-:B------:R-:W-:Y:S01]  /*4aa0*/  FFMA.FTZ R19, R19, c[0x0][0x23c], -R133.reuse ;  /* 0x00008f0013137a23 */ /* 0x100fe20000010885 */
[----:B------:R-:W-:Y:S01]  /*4ab0*/  LOP3.LUT R10, R155, UR12, R8, 0x96, !PT ;  /* 0x0000000c9b0a7c12 */ /* 0x000fe2000f8e9608 */
[----:B------:R-:W-:Y:S01]  /*4ac0*/  IMAD.WIDE.U32 R140, R140, -0x326172a9, RZ ;  /* 0xcd9e8d578c8c7825 */ /* 0x000fe200078e00ff */
[-C--:B------:R-:W-:Y:S01]  /*4ad0*/  HMMA.16816.F32.BF16 R28, R144, R6.reuse, R28 ;  /* 0x00000006901c723c */ /* 0x080fe2000004181c */
[----:B------:R-:W-:Y:S01]  /*4ae0*/  MUFU.EX2 R162, R17 ;  /* 0x0000001100a27308 */ /* 0x000fe20000000800 */
[----:B------:R-:W-:Y:S02]  /*4af0*/  UIADD3 UR10, UR8, 0x646e171e, URZ ;  /* 0x646e171e080a7890 */ /* 0x000fe4000fffe03f */
[----:B------:R-:W-:Y:S01]  /*4b00*/  LOP3.LUT R142, R141, UR12, R142, 0x96, !PT ;  /* 0x0000000c8d8e7c12 */ /* 0x000fe2000f8e968e */
[----:B------:R-:W-:Y:S03]  /*4b10*/  IMAD.WIDE.U32 R10, R10, -0x2daee0ad, RZ ;  /* 0xd2511f530a0a7825 */ /* 0x000fe600078e00ff */
[----:B------:R-:W-:Y:S01]  /*4b20*/  @P0 FSEL R20, R20, -INF , !P2 ;  /* 0xff80000014140808 */ /* 0x000fe20005000000 */
[----:B------:R-:W-:Y:S01]  /*4b30*/  HMMA.16816.F32.BF16 R32, R136, R6, R32 ;  /* 0x000000068820723c */ /* 0x000fe20000041820 */
[----:B------:R-:W-:Y:S01]  /*4b40*/  PLOP3.LUT P0, PT, PT, PT, UP0, 0x80, 0x0 ;  /* 0x000000000000781c */ /* 0x000fe20003f0f008 */
[----:B------:R2:W-:Y:S01]  /*4b50*/  MUFU.EX2 R160, R19 ;  /* 0x0000001300a07308 */ /* 0x0005e20000000800 */
[----:B------:R-:W-:Y:S01]  /*4b60*/  SHF.R.U32.HI R238, RZ, 0x10, R10 ;  /* 0x00000010ffee7819 */ /* 0x000fe2000001160a */
[----:B------:R-:W-:Y:S01]  /*4b70*/  FFMA.FTZ R20, R20, c[0x0][0x23c], -R134 ;  /* 0x00008f0014147a23 */ /* 0x000fe20000010886 */
[----:B------:R-:W-:Y:S01]  /*4b80*/  @P3 FSEL R22, R22, -INF , !P2 ;  /* 0xff80000016163808 */ /* 0x000fe20005000000 */
[----:B------:R-:W-:Y:S01]  /*4b90*/  IMAD.WIDE.U32 R8, R9, -0x2daee0ad, RZ ;  /* 0xd2511f5309087825 */ /* 0x000fe200078e00ff */
[----:B------:R-:W-:Y:S02]  /*4ba0*/  @P1 FSEL R24, R24, -INF , !P2 ;  /* 0xff80000018181808 */ /* 0x000fe40005000000 */
[----:B------:R-:W-:Y:S02]  /*4bb0*/  PLOP3.LUT P1, PT, PT, PT, UP0, 0x80, 0x0 ;  /* 0x000000000000781c */ /* 0x000fe40003f2f008 */
[----:B------:R-:W-:Y:S01]  /*4bc0*/  PLOP3.LUT P3, PT, PT, PT, UP0, 0x80, 0x0 ;  /* 0x000000000000781c */ /* 0x000fe20003f6f008 */
[--C-:B------:R-:W-:Y:S01]  /*4bd0*/  FFMA.FTZ R22, R22, c[0x0][0x23c], -R133.reuse ;  /* 0x00008f0016167a23 */ /* 0x100fe20000010885 */
[----:B------:R-:W-:Y:S01]  /*4be0*/  LOP3.LUT R152, R9, UR11, R152, 0x96, !PT ;  /* 0x0000000b09987c12 */ /* 0x000fe2000f8e9698 */
[----:B------:R-:W-:Y:S01]  /*4bf0*/  FFMA.FTZ R24, R24, c[0x0][0x23c], -R132 ;  /* 0x00008f0018187a23 */ /* 0x000fe20000010884 */
[----:B------:R-:W-:Y:S01]  /*4c00*/  @P0 FSEL R26, R26, -INF , !P2 ;  /* 0xff8000001a1a0808 */ /* 0x000fe20005000000 */
[----:B------:R-:W-:Y:S01]  /*4c10*/  MUFU.EX2 R169, R14 ;  /* 0x0000000e00a97308 */ /* 0x000fe20000000800 */
[----:B------:R-:W-:Y:S01]  /*4c20*/  PLOP3.LUT P0, PT, PT, PT, UP0, 0x80, 0x0 ;  /* 0x000000000000781c */ /* 0x000fe20003f0f008 */
[----:B-1----:R-:W-:Y:S01]  /*4c30*/  IMAD.WIDE.U32 R12, R12, -0x2daee0ad, RZ ;  /* 0xd2511f530c0c7825 */ /* 0x002fe200078e00ff */
[----:B------:R-:W-:Y:S03]  /*4c40*/  PLOP3.LUT P2, PT, PT, PT, UP0, 0x80, 0x0 ;  /* 0x000000000000781c */ /* 0x000fe60003f4f008 */
[----:B------:R-:W-:Y:S01]  /*4c50*/  @P1 FSEL R23, R23, -INF , !P4 ;  /* 0xff80000017171808 */ /* 0x000fe20006000000 */
[----:B------:R-:W-:Y:S01]  /*4c60*/  IMAD.WIDE.U32 R4, R152, -0x326172a9, RZ ;  /* 0xcd9e8d5798047825 */ /* 0x000fe200078e00ff */
[----:B------:R-:W-:Y:S02]  /*4c70*/  PLOP3.LUT P1, PT, PT, PT, UP0, 0x80, 0x0 ;  /* 0x000000000000781c */ /* 0x000fe40003f2f008 */
[----:B------:R1:W-:Y:S01]  /*4c80*/  MUFU.EX2 R168, R15 ;  /* 0x0000000f00a87308 */ /* 0x0003e20000000800 */
[----:B------:R-:W-:Y:S01]  /*4c90*/  LOP3.LUT R148, R13, UR11, R148, 0x96, !PT ;  /* 0x0000000b0d947c12 */ /* 0x000fe2000f8e9694 */
[----:B------:R-:W-:Y:S01]  /*4ca0*/  UIADD3 UR11, UR9, -0x4ab325aa, URZ ;  /* 0xb54cda56090b7890 */ /* 0x000fe2000fffe03f */
[----:B------:R-:W-:Y:S01]  /*4cb0*/  LOP3.LUT R13, R11, UR10, R8, 0x96, !PT ;  /* 0x0000000a0b0d7c12 */ /* 0x000fe2000f8e9608 */
[----:B------:R-:W-:Y:S01]  /*4cc0*/  IMAD.WIDE.U32 R8, R142, -0x2daee0ad, RZ ;  /* 0xd2511f538e087825 */ /* 0x000fe200078e00ff */
[----:B------:R-:W-:Y:S02]  /*4cd0*/  @P0 FSEL R27, R27, -INF , !P4 ;  /* 0xff8000001b1b0808 */ /* 0x000fe40006000000 */
[----:B------:R-:W-:Y:S01]  /*4ce0*/  PLOP3.LUT P0, PT, PT, PT, UP0, 0x80, 0x0 ;  /* 0x000000000000781c */ /* 0x000fe20003f0f008 */
[--C-:B------:R-:W-:Y:S01]  /*4cf0*/  FFMA.FTZ R26, R26, c[0x0][0x23c], -R0.reuse ;  /* 0x00008f001a1a7a23 */ /* 0x100fe20000010800 */
[----:B------:R-:W-:Y:S01]  /*4d00*/  @P2 FSEL R25, R25, -INF , !P4 ;  /* 0xff80000019192808 */ /* 0x000fe20006000000 */
[----:B------:R-:W-:Y:S01]  /*4d10*/  MUFU.EX2 R234, R234 ;  /* 0x000000ea00ea7308 */ /* 0x000fe20000000800 */
[----:B------:R-:W-:Y:S01]  /*4d20*/  @P1 FSEL R30, R30, -INF , !P5 ;  /* 0xff8000001e1e1808 */ /* 0x000fe20006800000 */
[--C-:B------:R-:W-:Y:S01]  /*4d30*/  FFMA.FTZ R27, R27, c[0x0][0x23c], -R0.reuse ;  /* 0x00008f001b1b7a23 */ /* 0x100fe20000010800 */
[----:B------:R-:W-:Y:S01]  /*4d40*/  PLOP3.LUT P1, PT, PT, PT, UP0, 0x80, 0x0 ;  /* 0x000000000000781c */ /* 0x000fe20003f2f008 */
[--C-:B------:R-:W-:Y:S01]  /*4d50*/  FFMA.FTZ R23, R23, c[0x0][0x23c], -R133.reuse ;  /* 0x00008f0017177a23 */ /* 0x100fe20000010885 */
[----:B------:R-:W-:Y:S01]  /*4d60*/  PLOP3.LUT P2, PT, PT, PT, UP0, 0x80, 0x0 ;  /* 0x000000000000781c */ /* 0x000fe20003f4f008 */
[----:B------:R-:W-:Y:S01]  /*4d70*/  FFMA.FTZ R30, R30, c[0x0][0x23c], -R0 ;  /* 0x00008f001e1e7a23 */ /* 0x000fe20000010800 */
[----:B------:R-:W-:Y:S01]  /*4d80*/  @P3 FSEL R21, R21, -INF , !P4 ;  /* 0xff80000015153808 */ /* 0x000fe20006000000 */
[----:B------:R-:W-:Y:S01]  /*4d90*/  FFMA.FTZ R25, R25, c[0x0][0x23c], -R132 ;  /* 0x00008f0019197a23 */ /* 0x000fe20000010884 */
[----:B------:R-:W-:Y:S01]  /*4da0*/  PLOP3.LUT P3, PT, PT, PT, UP0, 0x80, 0x0 ;  /* 0x000000000000781c */ /* 0x000fe20003f6f008 */
[----:B------:R-:W-:Y:S01]  /*4db0*/  MUFU.EX2 R159, R20 ;  /* 0x00000014009f7308 */ /* 0x000fe20000000800 */
[C---:B------:R-:W-:Y:S01]  /*4dc0*/  LOP3.LUT R135, R8.reuse, 0xff, RZ, 0xc0, !PT ;  /* 0x000000ff08877812 */ /* 0x040fe200078ec0ff */
[----:B------:R-:W-:Y:S01]  /*4dd0*/  FFMA.FTZ R21, R21, c[0x0][0x23c], -R134 ;  /* 0x00008f0015157a23 */ /* 0x000fe20000010886 */
[--C-:B------:R-:W-:Y:S02]  /*4de0*/  SHF.R.U32.HI R237, RZ, 0x10, R8.reuse ;  /* 0x00000010ffed7819 */ /* 0x100fe40000011608 */
[----:B------:R-:W-:Y:S02]  /*4df0*/  SHF.R.U32.HI R141, RZ, 0x18, R8 ;  /* 0x00000018ff8d7819 */ /* 0x000fe40000011608 */
[----:B------:R-:W-:Y:S02]  /*4e00*/  LOP3.LUT R143, R8, 0xffff, RZ, 0xc0, !PT ;  /* 0x0000ffff088f7812 */ /* 0x000fe400078ec0ff */
[----:B------:R-:W-:Y:S01]  /*4e10*/  LOP3.LUT R8, R5, UR11, R154, 0x96, !PT ;  /* 0x0000000b05087c12 */ /* 0x000fe2000f8e969a */
[----:B------:R-:W-:Y:S01]  /*4e20*/  MUFU.EX2 R158, R21 ;  /* 0x00000015009e7308 */ /* 0x000fe20000000800 */
[----:B------:R-:W-:Y:S02]  /*4e30*/  @P0 FSEL R34, R34, -INF , !P5 ;  /* 0xff80000022220808 */ /* 0x000fe40006800000 */
[----:B------:R-:W-:Y:S02]  /*4e40*/  PLOP3.LUT P0, PT, PT, PT, UP0, 0x80, 0x0 ;  /* 0x000000000000781c */ /* 0x000fe40003f0f008 */
[----:B------:R-:W-:Y:S01]  /*4e50*/  LOP3.LUT R16, R4, 0xffff, RZ, 0xc0, !PT ;  /* 0x0000ffff04107812 */ /* 0x000fe200078ec0ff */
[----:B------:R-:W-:Y:S01]  /*4e60*/  FFMA.FTZ R34, R34, c[0x0][0x23c], -R133 ;  /* 0x00008f0022227a23 */ /* 0x000fe20000010885 */
[----:B------:R-:W-:Y:S02]  /*4e70*/  LOP3.LUT R18, R4, 0xff, RZ, 0xc0, !PT ;  /* 0x000000ff04127812 */ /* 0x000fe400078ec0ff */
[--C-:B--2---:R-:W-:Y:S01]  /*4e80*/  SHF.R.U32.HI R19, RZ, 0x18, R4.reuse ;  /* 0x00000018ff137819 */ /* 0x104fe20000011604 */
[----:B------:R-:W-:Y:S01]  /*4e90*/  MUFU.EX2 R157, R22 ;  /* 0x00000016009d7308 */ /* 0x000fe20000000800 */
[----:B------:R-:W-:Y:S01]  /*4ea0*/  SHF.R.U32.HI R17, RZ, 0x10, R4 ;  /* 0x00000010ff117819 */ /* 0x000fe20000011604 */
[----:B------:R-:W-:Y:S01]  /*4eb0*/  IMAD.WIDE.U32 R4, R148, -0x326172a9, RZ ;  /* 0xcd9e8d5794047825 */ /* 0x000fe200078e00ff */
[----:B------:R-:W-:Y:S01]  /*4ec0*/  LOP3.LUT R12, R9, UR10, R12, 0x96, !PT ;  /* 0x0000000a090c7c12 */ /* 0x000fe2000f8e960c */
[----:B------:R-:W-:Y:S01]  /*4ed0*/  ULDC.U8 UR10, c[0x0][0x2d8] ;  /* 0x0000b600000a7ab9 */ /* 0x000fe20000000000 */
[----:B------:R-:W-:Y:S02]  /*4ee0*/  LOP3.LUT R9, R8, 0xffff, RZ, 0xc0, !PT ;  /* 0x0000ffff08097812 */ /* 0x000fe400078ec0ff */
[----:B-1----:R-:W-:Y:S02]  /*4ef0*/  LOP3.LUT R15, R10, 0xff, RZ, 0xc0, !PT ;  /* 0x000000ff0a0f7812 */ /* 0x002fe400078ec0ff */
[----:B------:R-:W-:Y:S01]  /*4f00*/  SHF.R.U32.HI R14, RZ, 0x18, R10 ;  /* 0x00000018ff0e7819 */ /* 0x000fe2000001160a */
[----:B------:R-:W-:Y:S01]  /*4f10*/  MUFU.EX2 R155, R24 ;  /* 0x00000018009b7308 */ /* 0x000fe20000000800 */
[----:B------:R-:W-:Y:S02]  /*4f20*/  @P1 FSEL R29, R29, -INF , !P6 ;  /* 0xff8000001d1d1808 */ /* 0x000fe40007000000 */
[----:B------:R-:W-:Y:S02]  /*4f30*/  @P2 FSEL R32, R32, -INF , !P5 ;  /* 0xff80000020202808 */ /* 0x000fe40006800000 */
[----:B------:R-:W-:Y:S02]  /*4f40*/  PLOP3.LUT P2, PT, PT, PT, UP0, 0x80, 0x0 ;  /* 0x000000000000781c */ /* 0x000fe40003f4f008 */
[----:B------:R-:W-:Y:S01]  /*4f50*/  PLOP3.LUT P1, PT, PT, PT, UP0, 0x80, 0x0 ;  /* 0x000000000000781c */ /* 0x000fe20003f2f008 */
[----:B------:R-:W-:Y:S01]  /*4f60*/  FFMA.FTZ R32, R32, c[0x0][0x23c], -R134 ;  /* 0x00008f0020207a23 */ /* 0x000fe20000010886 */
[----:B------:R-:W-:Y:S01]  /*4f70*/  LOP3.LUT R142, R10, 0xffff, RZ, 0xc0, !PT ;  /* 0x0000ffff0a8e7812 */ /* 0x000fe200078ec0ff */
[----:B------:R-:W-:Y:S01]  /*4f80*/  MUFU.EX2 R153, R26 ;  /* 0x0000001a00997308 */ /* 0x000fe20000000800 */
[----:B------:R-:W-:Y:S02]  /*4f90*/  @P3 FSEL R28, R28, -INF , !P5 ;  /* 0xff8000001c1c3808 */ /* 0x000fe40006800000 */
[----:B------:R-:W-:Y:S02]  /*4fa0*/  ISETP.LE.U32.AND P4, PT, R15, UR10, PT ;  /* 0x0000000a0f007c0c */ /* 0x000fe4000bf83070 */
[----:B------:R-:W-:Y:S01]  /*4fb0*/  ISETP.LE.U32.AND P3, PT, R14, UR10, PT ;  /* 0x0000000a0e007c0c */ /* 0x000fe2000bf63070 */
[--C-:B------:R-:W-:Y:S01]  /*4fc0*/  FFMA.FTZ R28, R28, c[0x0][0x23c], -R132.reuse ;  /* 0x00008f001c1c7a23 */ /* 0x100fe20000010884 */
[C---:B------:R-:W-:Y:S01]  /*4fd0*/  LOP3.LUT R10, R4.reuse, 0xffff, RZ, 0xc0, !PT ;  /* 0x0000ffff040a7812 */ /* 0x040fe200078ec0ff */
[----:B------:R-:W-:Y:S01]  /*4fe0*/  FFMA.FTZ R132, R29, c[0x0][0x23c], -R132 ;  /* 0x00008f001d847a23 */ /* 0x000fe20000010884 */
[----:B------:R-:W-:Y:S01]  /*4ff0*/  LOP3.LUT R15, R4, 0xff, RZ, 0xc0, !PT ;  /* 0x000000ff040f7812 */ /* 0x000fe200078ec0ff */
[----:B------:R-:W1:Y:S01]  /*5000*/  MUFU.EX2 R149, R32 ;  /* 0x0000002000957308 */ /* 0x000e620000000800 */
[--C-:B------:R-:W-:Y:S02]  /*5010*/  SHF.R.U32.HI R14, RZ, 0x10, R4.reuse ;  /* 0x00000010ff0e7819 */ /* 0x100fe40000011604 */
[----:B------:R-:W-:Y:S02]  /*5020*/  SHF.R.U32.HI R11, RZ, 0x18, R4 ;  /* 0x00000018ff0b7819 */ /* 0x000fe40000011604 */
[----:B------:R-:W-:Y:S02]  /*5030*/  SHF.R.U32.HI R4, RZ, 0x8, R9 ;  /* 0x00000008ff047819 */ /* 0x000fe40000011609 */
[----:B------:R-:W-:Y:S01]  /*5040*/  LOP3.LUT R6, R5, UR11, R140, 0x96, !PT ;  /* 0x0000000b05067c12 */ /* 0x000fe2000f8e968c */
[----:B------:R-:W-:Y:S01]  /*5050*/  IMAD.U32 R140, RZ, RZ, UR17 ;  /* 0x00000011ff8c7e24 */ /* 0x000fe2000f8e00ff */
[----:B------:R-:W-:Y:S01]  /*5060*/  LOP3.LUT R7, R8, 0xff, RZ, 0xc0, !PT ;  /* 0x000000ff08077812 */ /* 0x000fe200078ec0ff */
[----:B------:R-:W-:Y:S01]  /*5070*/  MUFU.EX2 R156, R23 ;  /* 0x00000017009c7308 */ /* 0x000fe20000000800 */
[--C-:B------:R-:W-:Y:S02]  /*5080*/  SHF.R.U32.HI R5, RZ, 0x18, R8.reuse ;  /* 0x00000018ff057819 */ /* 0x100fe40000011608 */
[----:B------:R-:W-:Y:S02]  /*5090*/  SHF.R.U32.HI R8, RZ, 0x10, R8 ;  /* 0x00000010ff087819 */ /* 0x000fe40000011608 */
[----:B------:R-:W-:Y:S02]  /*50a0*/  LOP3.LUT R4, R4, 0xffff, RZ, 0xc0, !PT ;  /* 0x0000ffff04047812 */ /* 0x000fe400078ec0ff */
[----:B------:R-:W-:Y:S02]  /*50b0*/  @P0 FSEL R33, R33, -INF , !P6 ;  /* 0xff80000021210808 */ /* 0x000fe40007000000 */
[----:B------:R-:W-:Y:S01]  /*50c0*/  ISETP.LE.U32.AND P0, PT, R4, UR10, PT ;  /* 0x0000000a04007c0c */ /* 0x000fe2000bf03070 */
[----:B------:R-:W-:Y:S01]  /*50d0*/  MUFU.EX2 R154, R25 ;  /* 0x00000019009a7308 */ /* 0x000fe20000000800 */
[----:B------:R-:W-:Y:S01]  /*50e0*/  LOP3.LUT R8, R8, 0xff, RZ, 0xc0, !PT ;  /* 0x000000ff08087812 */ /* 0x000fe200078ec0ff */
[----:B------:R-:W-:Y:S01]  /*50f0*/  FFMA.FTZ R134, R33, c[0x0][0x23c], -R134 ;  /* 0x00008f0021867a23 */ /* 0x000fe20000010886 */
[----:B------:R-:W-:Y:S01]  /*5100*/  LOP3.LUT R4, R6, 0xffff, RZ, 0xc0, !PT ;  /* 0x0000ffff06047812 */ /* 0x000fe200078ec0ff */
[----:B-1----:R-:W-:Y:S01]  /*5110*/  @!P4 FADD.FTZ R149, -R149, -RZ ;  /* 0x800000ff9595c221 */ /* 0x002fe20000010100 */
[----:B------:R-:W-:Y:S02]  /*5120*/  @P2 FSEL R31, R31, -INF , !P6 ;  /* 0xff8000001f1f2808 */ /* 0x000fe40007000000 */
[----:B------:R-:W-:Y:S02]  /*5130*/  @P1 FSEL R35, R35, -INF , !P6 ;  /* 0xff80000023231808 */ /* 0x000fe40007000000 */
[----:B------:R-:W-:Y:S01]  /*5140*/  ISETP.LE.U32.AND P6, PT, R8, UR10, PT ;  /* 0x0000000a08007c0c */ /* 0x000fe2000bfc3070 */
[----:B------:R-:W-:Y:S01]  /*5150*/  MUFU.EX2 R148, R134 ;  /* 0x0000008600947308 */ /* 0x000fe20000000800 */
[----:B------:R-:W-:Y:S01]  /*5160*/  SHF.R.U32.HI R4, RZ, 0x8, R4 ;  /* 0x00000008ff047819 */ /* 0x000fe20000011604 */
[----:B------:R-:W-:Y:S01]  /*5170*/  @!P0 FADD.FTZ R165, -R165, -RZ ;  /* 0x800000ffa5a58221 */ /* 0x000fe20000010100 */
[----:B------:R-:W-:Y:S01]  /*5180*/  ISETP.LE.U32.AND P2, PT, R5, UR10, PT ;  /* 0x0000000a05007c0c */ /* 0x000fe2000bf43070 */
[----:B------:R-:W-:Y:S01]  /*5190*/  FFMA.FTZ R0, R31, c[0x0][0x23c], -R0 ;  /* 0x00008f001f007a23 */ /* 0x000fe20000010800 */
[----:B------:R-:W-:Y:S01]  /*51a0*/  ISETP.LE.U32.AND P5, PT, R7, UR10, PT ;  /* 0x0000000a07007c0c */ /* 0x000fe2000bfa3070 */
[----:B------:R-:W-:Y:S01]  /*51b0*/  FFMA.FTZ R133, R35, c[0x0][0x23c], -R133 ;  /* 0x00008f0023857a23 */ /* 0x000fe20000010885 */
[----:B------:R-:W-:Y:S02]  /*51c0*/  LOP3.LUT R4, R4, 0xffff, RZ, 0xc0, !PT ;  /* 0x0000ffff04047812 */ /* 0x000fe400078ec0ff */
[----:B------:R-:W-:Y:S01]  /*51d0*/  LOP3.LUT R7, R6, 0xff, RZ, 0xc0, !PT ;  /* 0x000000ff06077812 */ /* 0x000fe200078ec0ff */
[----:B------:R-:W-:Y:S01]  /*51e0*/  MUFU.EX2 R144, R0 ;  /* 0x0000000000907308 */ /* 0x000fe20000000800 */
[--C-:B------:R-:W-:Y:S01]  /*51f0*/  SHF.R.U32.HI R5, RZ, 0x10, R6.reuse ;  /* 0x00000010ff057819 */ /* 0x100fe20000011606 */
[----:B------:R-:W-:Y:S01]  /*5200*/  @!P6 FADD.FTZ R164, -R164, -RZ ;  /* 0x800000ffa4a4e221 */ /* 0x000fe20000010100 */
[----:B------:R-:W-:Y:S02]  /*5210*/  SHF.R.U32.HI R6, RZ, 0x18, R6 ;  /* 0x00000018ff067819 */ /* 0x000fe40000011606 */
[----:B------:R-:W-:Y:S01]  /*5220*/  ISETP.LE.U32.AND P0, PT, R4, UR10, PT ;  /* 0x0000000a04007c0c */ /* 0x000fe2000bf03070 */
[----:B------:R-:W-:Y:S01]  /*5230*/  @!P2 FADD.FTZ R171, -R171, -RZ ;  /* 0x800000ffababa221 */ /* 0x000fe20000010100 */
[----:B------:R-:W-:Y:S01]  /*5240*/  ISETP.LE.U32.AND P6, PT, R6, UR10, PT ;  /* 0x0000000a06007c0c */ /* 0x000fe2000bfc3070 */
[----:B------:R-:W-:Y:S01]  /*5250*/  @!P5 FADD.FTZ R166, -R166, -RZ ;  /* 0x800000ffa6a6d221 */ /* 0x000fe20000010100 */
[----:B------:R-:W-:Y:S01]  /*5260*/  ISETP.LE.U32.AND P1, PT, R7, UR10, PT ;  /* 0x0000000a07007c0c */ /* 0x000fe2000bf23070 */
[----:B------:R-:W-:Y:S01]  /*5270*/  MUFU.EX2 R146, R34 ;  /* 0x0000002200927308 */ /* 0x000fe20000000800 */
[----:B------:R-:W-:Y:S02]  /*5280*/  LOP3.LUT R5, R5, 0xff, RZ, 0xc0, !PT ;  /* 0x000000ff05057812 */ /* 0x000fe400078ec0ff */
[----:B------:R-:W-:Y:S02]  /*5290*/  ISETP.LE.U32.AND P2, PT, R15, UR10, PT ;  /* 0x0000000a0f007c0c */ /* 0x000fe4000bf43070 */
[----:B------:R-:W-:Y:S02]  /*52a0*/  ISETP.LE.U32.AND P5, PT, R5, UR10, PT ;  /* 0x0000000a05007c0c */ /* 0x000fe4000bfa3070 */
[----:B------:R-:W-:Y:S01]  /*52b0*/  LOP3.LUT R5, R14, 0xff, RZ, 0xc0, !PT ;  /* 0x000000ff0e057812 */ /* 0x000fe200078ec0ff */
[----:B------:R-:W-:Y:S01]  /*52c0*/  @!P0 FADD.FTZ R232, -R232, -RZ ;  /* 0x800000ffe8e88221 */ /* 0x000fe20000010100 */
[----:B------:R-:W-:Y:S01]  /*52d0*/  SHF.R.U32.HI R4, RZ, 0x8, R10 ;  /* 0x00000008ff047819 */ /* 0x000fe2000001160a */
[----:B------:R-:W-:Y:S01]  /*52e0*/  @!P6 FADD.FTZ R234, -R234, -RZ ;  /* 0x800000ffeaeae221 */ /* 0x000fe20000010100 */
[----:B------:R-:W-:Y:S01]  /*52f0*/  ISETP.LE.U32.AND P0, PT, R5, UR10, PT ;  /* 0x0000000a05007c0c */ /* 0x000fe2000bf03070 */
[----:B------:R-:W-:Y:S01]  /*5300*/  @!P1 FADD.FTZ R233, -R233, -RZ ;  /* 0x800000ffe9e99221 */ /* 0x000fe20000010100 */
[----:B------:R-:W-:Y:S01]  /*5310*/  LOP3.LUT R4, R4, 0xffff, RZ, 0xc0, !PT ;  /* 0x0000ffff04047812 */ /* 0x000fe200078ec0ff */
[----:B------:R-:W1:Y:S01]  /*5320*/  MUFU.EX2 R145, R133 ;  /* 0x0000008500917308 */ /* 0x000e620000000800 */
        /* <DEDUP_REMOVED lines=18> */
[----:B------:R-:W-:Y:S01]  /*5450*/  MUFU.EX2 R147, R30 ;  /* 0x0000001e00937308 */ /* 0x000fe20000000800 */
[----:B------:R-:W-:Y:S01]  /*5460*/  ISETP.LE.U32.AND P2, PT, R5, UR10, PT ;  /* 0x0000000a05007c0c */ /* 0x000fe2000bf43070 */
[----:B-1----:R-:W-:Y:S01]  /*5470*/  @!P3 FADD.FTZ R145, -R145, -RZ ;  /* 0x800000ff9191b221 */ /* 0x002fe20000010100 */
        /* <DEDUP_REMOVED lines=15> */
[----:B------:R-:W1:Y:S01]  /*5570*/  MUFU.EX2 R150, R132 ;  /* 0x0000008400967308 */ /* 0x000e620000000800 */
[----:B------:R-:W-:Y:S02]  /*5580*/  SHF.R.U32.HI R5, RZ, 0x10, R12 ;  /* 0x00000010ff057819 */ /* 0x000fe4000001160c */
[----:B------:R-:W-:Y:S01]  /*5590*/  ISETP.LE.U32.AND P0, PT, R4, UR10, PT ;  /* 0x0000000a04007c0c */ /* 0x000fe2000bf03070 */
[----:B------:R-:W-:Y:S01]  /*55a0*/  @!P6 FADD.FTZ R157, -R157, -RZ ;  /* 0x800000ff9d9de221 */ /* 0x000fe20000010100 */
[----:B------:R-:W-:Y:S02]  /*55b0*/  LOP3.LUT R4, R5, 0xff, RZ, 0xc0, !PT ;  /* 0x000000ff05047812 */ /* 0x000fe400078ec0ff */
[----:B------:R-:W-:Y:S02]  /*55c0*/  SHF.R.U32.HI R5, RZ, 0x8, R142 ;  /* 0x00000008ff057819 */ /* 0x000fe4000001168e */
[----:B------:R-:W-:Y:S02]  /*55d0*/  ISETP.LE.U32.AND P6, PT, R4, UR10, PT ;  /* 0x0000000a04007c0c */ /* 0x000fe4000bfc3070 */
[----:B------:R-:W-:Y:S01]  /*55e0*/  LOP3.LUT R4, R5, 0xffff, RZ, 0xc0, !PT ;  /* 0x0000ffff05047812 */ /* 0x000fe200078ec0ff */
[----:B------:R-:W-:Y:S01]  /*55f0*/  @!P2 FADD.FTZ R155, -R155, -RZ ;  /* 0x800000ff9b9ba221 */ /* 0x000fe20000010100 */
[----:B------:R-:W-:Y:S02]  /*5600*/  ISETP.LE.U32.AND P1, PT, R19, UR10, PT ;  /* 0x0000000a13007c0c */ /* 0x000fe4000bf23070 */
[----:B------:R-:W-:Y:S01]  /*5610*/  ISETP.LE.U32.AND P2, PT, R4, UR10, PT ;  /* 0x0000000a04007c0c */ /* 0x000fe2000bf43070 */
[----:B------:R-:W-:Y:S01]  /*5620*/  @!P0 FADD.FTZ R154, -R154, -RZ ;  /* 0x800000ff9a9a8221 */ /* 0x000fe20000010100 */
[----:B------:R-:W-:Y:S02]  /*5630*/  LOP3.LUT R4, R238, 0xff, RZ, 0xc0, !PT ;  /* 0x000000ffee047812 */ /* 0x000fe400078ec0ff */
[----:B------:R-:W-:Y:S01]  /*5640*/  SHF.R.U32.HI R5, RZ, 0x8, R143 ;  /* 0x00000008ff057819 */ /* 0x000fe2000001168f */
[----:B------:R2:W5:Y:S01]  /*5650*/  LDL R238, [R1+0x10] ;  /* 0x0000100001ee7983 */ /* 0x0005620000100800 */
[----:B------:R-:W-:Y:S01]  /*5660*/  F2FP.RELU.BF16.PACK_AB R7, R171, R164 ;  /* 0x000000a4ab07723e */ /* 0x000fe200000018ff */
[----:B------:R-:W-:Y:S01]  /*5670*/  @!P6 FADD.FTZ R153, -R153, -RZ ;  /* 0x800000ff9999e221 */ /* 0x000fe20000010100 */
[----:B------:R-:W-:Y:S02]  /*5680*/  ISETP.LE.U32.AND P6, PT, R4, UR10, PT ;  /* 0x0000000a04007c0c */ /* 0x000fe4000bfc3070 */
[----:B------:R-:W-:Y:S01]  /*5690*/  F2FP.RELU.BF16.PACK_AB R4, R165, R166 ;  /* 0x000000a6a504723e */ /* 0x000fe200000018ff */
[----:B------:R-:W-:Y:S01]  /*56a0*/  @!P1 FADD.FTZ R160, -R160, -RZ ;  /* 0x800000ffa0a09221 */ /* 0x000fe20000010100 */
[----:B------:R-:W-:Y:S01]  /*56b0*/  LOP3.LUT R5, R5, 0xffff, RZ, 0xc0, !PT ;  /* 0x0000ffff05057812 */ /* 0x000fe200078ec0ff */
[----:B------:R-:W-:Y:S01]  /*56c0*/  @!P2 FADD.FTZ R148, -R148, -RZ ;  /* 0x800000ff9494a221 */ /* 0x000fe20000010100 */
[----:B------:R-:W-:Y:S01]  /*56d0*/  LOP3.LUT R6, R237, 0xff, RZ, 0xc0, !PT ;  /* 0x000000ffed067812 */ /* 0x000fe200078ec0ff */
[----:B------:R3:W-:Y:S01]  /*56e0*/  STS [R242+0x13000], R4 ;  /* 0x01300004f2007388 */ /* 0x0007e20000000800 */
[----:B------:R-:W-:Y:S02]  /*56f0*/  ISETP.LE.U32.AND P2, PT, R5, UR10, PT ;  /* 0x0000000a05007c0c */ /* 0x000fe4000bf43070 */
[----:B------:R-:W-:Y:S01]  /*5700*/  F2FP.RELU.BF16.PACK_AB R5, R162, R163 ;  /* 0x000000a3a205723e */ /* 0x000fe200000018ff */
[----:B------:R4:W-:Y:S01]  /*5710*/  STS [R242+0x13400], R7 ;  /* 0x01340007f2007388 */ /* 0x0009e20000000800 */
[----:B------:R-:W-:Y:S01]  /*5720*/  ISETP.LE.U32.AND P4, PT, R6, UR10, PT ;  /* 0x0000000a06007c0c */ /* 0x000fe2000bf83070 */
[----:B------:R-:W-:Y:S01]  /*5730*/  @!P6 FADD.FTZ R146, -R146, -RZ ;  /* 0x800000ff9292e221 */ /* 0x000fe20000010100 */
[----:B------:R-:W-:Y:S01]  /*5740*/  F2FP.RELU.BF16.PACK_AB R6, R232, R233 ;  /* 0x000000e9e806723e */ /* 0x000fe200000018ff */
[----:B------:R2:W-:Y:S01]  /*5750*/  STS [R241+0x13000], R5 ;  /* 0x01300005f1007388 */ /* 0x0005e20000000800 */
[----:B------:R-:W-:Y:S02]  /*5760*/  F2FP.RELU.BF16.PACK_AB R0, R234, R235 ;  /* 0x000000ebea00723e */ /* 0x000fe400000018ff */
[----:B------:R-:W-:Y:S01]  /*5770*/  SHF.R.U32.HI R13, RZ, 0x18, R13 ;  /* 0x00000018ff0d7819 */ /* 0x000fe2000001160d */
[----:B------:R2:W5:Y:S01]  /*5780*/  LDL R237, [R1+0xc] ;  /* 0x00000c0001ed7983 */ /* 0x0005620000100800 */
[----:B------:R-:W-:Y:S01]  /*5790*/  SHF.R.U32.HI R12, RZ, 0x18, R12 ;  /* 0x00000018ff0c7819 */ /* 0x000fe2000001160c */
[----:B-1----:R-:W-:Y:S01]  /*57a0*/  @!P2 FADD.FTZ R150, -R150, -RZ ;  /* 0x800000ff9696a221 */ /* 0x002fe20000010100 */
[----:B------:R-:W-:Y:S02]  /*57b0*/  ISETP.LE.U32.AND P1, PT, R13, UR10, PT ;  /* 0x0000000a0d007c0c */ /* 0x000fe4000bf23070 */
[----:B------:R-:W-:Y:S01]  /*57c0*/  ISETP.LE.U32.AND P0, PT, R12, UR10, PT ;  /* 0x0000000a0c007c0c */ /* 0x000fe2000bf03070 */
[----:B------:R-:W-:Y:S01]  /*57d0*/  @!P4 FADD.FTZ R147, -R147, -RZ ;  /* 0x800000ff9393c221 */ /* 0x000fe20000010100 */
[----:B------:R-:W-:Y:S02]  /*57e0*/  ISETP.LE.U32.AND P5, PT, R135, UR10, PT ;  /* 0x0000000a87007c0c */ /* 0x000fe4000bfa3070 */
[----:B------:R-:W-:Y:S02]  /*57f0*/  FSETP.GE.FTZ.AND P2, PT, R166, RZ, PT ;  /* 0x000000ffa600720b */ /* 0x000fe40003f56000 */
[----:B------:R-:W-:Y:S02]  /*5800*/  FSETP.GE.FTZ.AND P4, PT, R162, RZ, PT ;  /* 0x000000ffa200720b */ /* 0x000fe40003f96000 */
[----:B---3--:R-:W-:Y:S02]  /*5810*/  F2FP.RELU.BF16.PACK_AB R4, R160, R161 ;  /* 0x000000a1a004723e */ /* 0x008fe400000018ff */
[----:B------:R-:W-:Y:S01]  /*5820*/  FSETP.GE.FTZ.AND P3, PT, R159, RZ, PT ;  /* 0x000000ff9f00720b */ /* 0x000fe20003f76000 */
[----:B------:R-:W-:Y:S01]  /*5830*/  @!P1 FADD.FTZ R156, -R156, -RZ ;  /* 0x800000ff9c9c9221 */ /* 0x000fe20000010100 */
[----:B----4-:R-:W-:Y:S01]  /*5840*/  F2FP.RELU.BF16.PACK_AB R7, R167, R170 ;  /* 0x000000aaa707723e */ /* 0x010fe200000018ff */
[----:B------:R1:W-:Y:S01]  /*5850*/  STS [R241+0x13400], R4 ;  /* 0x01340004f1007388 */ /* 0x0003e20000000800 */
[----:B------:R-:W-:Y:S01]  /*5860*/  ISETP.LE.U32.AND P1, PT, R141, UR10, PT ;  /* 0x0000000a8d007c0c */ /* 0x000fe2000bf23070 */
[----:B------:R-:W-:Y:S01]  /*5870*/  @!P0 FADD.FTZ R152, -R152, -RZ ;  /* 0x800000ff98988221 */ /* 0x000fe20000010100 */
[----:B--2---:R-:W-:Y:S01]  /*5880*/  F2FP.RELU.BF16.PACK_AB R5, R158, R159 ;  /* 0x0000009f9e05723e */ /* 0x004fe200000018ff */
[----:B------:R2:W-:Y:S01]  /*5890*/  STS [R242+0x14000], R6 ;  /* 0x01400006f2007388 */ /* 0x0005e20000000800 */
[----:B------:R-:W-:Y:S01]  /*58a0*/  @!P5 FADD.FTZ R151, -R151, -RZ ;  /* 0x800000ff9797d221 */ /* 0x000fe20000010100 */
[----:B------:R-:W-:Y:S01]  /*58b0*/  FSETP.GE.FTZ.AND P5, PT, R163, RZ, PT ;  /* 0x000000ffa300720b */ /* 0x000fe20003fb6000 */
[----:B------:R-:W-:Y:S01]  /*58c0*/  IMAD.U32 R141, RZ, RZ, UR16 ;  /* 0x00000010ff8d7e24 */ /* 0x000fe2000f8e00ff */
[----:B------:R3:W-:Y:S04]  /*58d0*/  STS [R242+0x14400], R0 ;  /* 0x01440000f2007388 */ /* 0x0007e80000000800 */
[----:B------:R4:W-:Y:S02]  /*58e0*/  STS [R241+0x14000], R7 ;  /* 0x01400007f1007388 */ /* 0x0009e40000000800 */
[----:B------:R-:W-:Y:S01]  /*58f0*/  @!P1 FADD.FTZ R144, -R144, -RZ ;  /* 0x800000ff90909221 */ /* 0x000fe20000010100 */
[----:B------:R-:W-:Y:S02]  /*5900*/  FSETP.GE.FTZ.AND P1, PT, R165, RZ, PT ;  /* 0x000000ffa500720b */ /* 0x000fe40003f36000 */
[----:B-1----:R-:W-:Y:S02]  /*5910*/  F2FP.RELU.BF16.PACK_AB R4, R156, R157 ;  /* 0x0000009d9c04723e */ /* 0x002fe400000018ff */
[----:B--2---:R-:W-:Y:S02]  /*5920*/  F2FP.RELU.BF16.PACK_AB R6, R168, R169 ;  /* 0x000000a9a806723e */ /* 0x004fe400000018ff */
[----:B---3--:R-:W-:Y:S03]  /*5930*/  F2FP.RELU.BF16.PACK_AB R0, R148, R149 ;  /* 0x000000959400723e */ /* 0x008fe600000018ff */
[----:B------:R1:W-:Y:S01]  /*5940*/  STS [R241+0x14400], R6 ;  /* 0x01440006f1007388 */ /* 0x0003e20000000800 */
[----:B----4-:R-:W-:Y:S03]  /*5950*/  F2FP.RELU.BF16.PACK_AB R7, R154, R155 ;  /* 0x0000009b9a07723e */ /* 0x010fe600000018ff */
[----:B------:R2:W-:Y:S04]  /*5960*/  STS [R240+0x13000], R5 ;  /* 0x01300005f0007388 */ /* 0x0005e80000000800 */
[----:B------:R3:W-:Y:S04]  /*5970*/  STS [R240+0x13400], R4 ;  /* 0x01340004f0007388 */ /* 0x0007e80000000800 */
[----:B------:R4:W-:Y:S01]  /*5980*/  STS [R239+0x13000], R0 ;  /* 0x01300000ef007388 */ /* 0x0009e20000000800 */
[----:B-1----:R-:W-:Y:S02]  /*5990*/  F2FP.RELU.BF16.PACK_AB R6, R152, R153 ;  /* 0x000000999806723e */ /* 0x002fe400000018ff */
[----:B--2---:R-:W-:Y:S02]  /*59a0*/  F2FP.RELU.BF16.PACK_AB R5, R145, R146 ;  /* 0x000000929105723e */ /* 0x004fe400000018ff */
[----:B---3--:R-:W-:Y:S03]  /*59b0*/  F2FP.RELU.BF16.PACK_AB R4, R150, R151 ;  /* 0x000000979604723e */ /* 0x008fe600000018ff */
[----:B------:R-:W-:Y:S01]  /*59c0*/  STS [R239+0x13400], R5 ;  /* 0x01340005ef007388 */ /* 0x000fe20000000800 */
[----:B----4-:R-:W-:Y:S03]  /*59d0*/  F2FP.RELU.BF16.PACK_AB R0, R144, R147 ;  /* 0x000000939000723e */ /* 0x010fe600000018ff */
[----:B------:R-:W-:Y:S04]  /*59e0*/  STS [R240+0x14000], R7 ;  /* 0x01400007f0007388 */ /* 0x000fe80000000800 */
[----:B------:R-:W-:Y:S04]  /*59f0*/  STS [R240+0x14400], R6 ;  /* 0x01440006f0007388 */ /* 0x000fe80000000800 */
[----:B------:R1:W-:Y:S04]  /*5a00*/  STS [R239+0x14400], R0 ;  /* 0x01440000ef007388 */ /* 0x0003e80000000800 */
[----:B------:R-:W-:Y:S04]  /*5a10*/  STS [R239+0x14000], R4 ;  /* 0x01400004ef007388 */ /* 0x000fe80000000800 */
[----:B------:R-:W2:Y:S08]  /*5a20*/  LDSM.16.M88.4 R32, [R223+0x6000] ;  /* 0x00600000df20783b */ /* 0x000eb00000000200 */
[----:B------:R-:W3:Y:S08]  /*5a30*/  LDSM.16.M88.4 R28, [R223+0x6800] ;  /* 0x00680000df1c783b */ /* 0x000ef00000000200 */
[----:B------:R-:W3:Y:S08]  /*5a40*/  LDSM.16.M88.4 R132, [R224+0x6000] ;  /* 0x00600000e084783b */ /* 0x000ef00000000200 */
[----:B-1----:R-:W4:Y:S04]  /*5a50*/  LDL R0, [R1+0x14] ;  /* 0x0000140001007983 */ /* 0x002f280000100800 */
[----:B------:R-:W1:Y:S01]  /*5a60*/  LDSM.16.M88.4 R136, [R224+0x6800] ;  /* 0x00680000e088783b */ /* 0x000e620000000200 */
[-C--:B--2---:R-:W-:Y:S08]  /*5a70*/  HMMA.16816.F32.BF16 R4, R32, R172.reuse, RZ ;  /* 0x000000ac2004723c */ /* 0x084ff000000418ff */
[C---:B---3--:R-:W-:Y:S08]  /*5a80*/  HMMA.16816.F32.BF16 R8, R28.reuse, R172, RZ ;  /* 0x000000ac1c08723c */ /* 0x048ff000000418ff */
        /* <DEDUP_REMOVED lines=31> */
[C---:B------:R-:W-:Y:S01]  /*5c80*/  HMMA.16816.F32.BF16 R24, R136.reuse, R200, R24 ;  /* 0x000000c88818723c */ /* 0x040fe20000041818 */
[C---:B----4-:R-:W-:Y:S07]  /*5c90*/  LEA R142, P0, R0.reuse, R140, 0x2 ;  /* 0x0000008c008e7211 */ /* 0x050fee00078010ff */
[-C--:B------:R-:W-:Y:S01]  /*5ca0*/  HMMA.16816.F32.BF16 R28, R136, R202.reuse, R28 ;  /* 0x000000ca881c723c */ /* 0x080fe2000004181c */
[----:B------:R-:W-:Y:S01]  /*5cb0*/  LEA.HI.X.SX32 R143, R0, R141, 0x2, P0 ;  /* 0x0000008d008f7211 */ /* 0x000fe200000f16ff */
[----:B------:R-:W1:Y:S01]  /*5cc0*/  LDSM.16.M88.4 R136, [R223+0x8000] ;  /* 0x00800000df88783b */ /* 0x000e620000000200 */
[----:B------:R-:W-:Y:S05]  /*5cd0*/  FSETP.GE.FTZ.AND P0, PT, R164, RZ, PT ;  /* 0x000000ffa400720b */ /* 0x000fea0003f16000 */
[----:B------:R-:W-:Y:S02]  /*5ce0*/  HMMA.16816.F32.BF16 R32, R132, R202, R32 ;  /* 0x000000ca8420723c */ /* 0x000fe40000041820 */
[----:B------:R-:W2:Y:S04]  /*5cf0*/  LDG.E R141, [R142.64] ;  /* 0x000000048e8d7981 */ /* 0x000ea8000c1e1900 */
[----:B------:R-:W3:Y:S04]  /*5d00*/  LDG.E R140, [R142.64+0x20] ;  /* 0x000020048e8c7981 */ /* 0x000ee8000c1e1900 */
[----:B------:R-:W4:Y:S01]  /*5d10*/  LDSM.16.M88.4 R132, [R223+0x8800] ;  /* 0x00880000df84783b */ /* 0x000f220000000200 */
[-C--:B-1----:R-:W-:Y:S08]  /*5d20*/  HMMA.16816.F32.BF16 R4, R136, R204.reuse, R4 ;  /* 0x000000cc8804723c */ /* 0x082ff00000041804 */
[C---:B----4-:R-:W-:Y:S08]  /*5d30*/  HMMA.16816.F32.BF16 R8, R132.reuse, R204, R8 ;  /* 0x000000cc8408723c */ /* 0x050ff00000041808 */
        /* <DEDUP_REMOVED lines=12> */
[----:B---3--:R-:W-:Y:S01]  /*5e00*/  FADD.FTZ R0, -R140, R6 ;  /* 0x000000068c007221 */ /* 0x008fe20000010100 */
        /* <DEDUP_REMOVED lines=11> */
[----:B------:R2:W3:Y:S04]  /*5ec0*/  LDG.E R4, [R142.64+0x80] ;  /* 0x000080048e047981 */ /* 0x0004e8000c1e1900 */
[----:B------:R2:W4:Y:S02]  /*5ed0*/  LDG.E R0, [R142.64+0xa0] ;  /* 0x0000a0048e007981 */ /* 0x000524000c1e1900 */
[----:B--2---:R-:W-:Y:S02]  /*5ee0*/  IMAD.MOV.U32 R142, RZ, RZ, R244 ;  /* 0x000000ffff8e7224 */ /* 0x004fe400078e00f4 */
[----:B------:R-:W-:Y:S01]  /*5ef0*/  IMAD.MOV.U32 R143, RZ, RZ, R243 ;  /* 0x000000ffff8f7224 */ /* 0x000fe200078e00f3 */
        /* <DEDUP_REMOVED lines=49> */
[C---:B---3--:R-:W-:Y:S02]  /*6210*/  FADD.FTZ R5, -R4.reuse, R9 ;  /* 0x0000000904057221 */ /* 0x048fe40000010100 */
        /* <DEDUP_REMOVED lines=16> */
[C---:B----4-:R-:W-:Y:S01]  /*6320*/  FADD.FTZ R5, -R0.reuse, R14 ;  /* 0x0000000e00057221 */ /* 0x050fe20000010100 */
        /* <DEDUP_REMOVED lines=45> */
[----:B------:R-:W-:Y:S01]  /*6600*/  FMUL.FTZ R17, R144, R0 ;  /* 0x0000000090117220 */ /* 0x000fe20000410000 */
[----:B------:R-:W-:-:S05]  /*6610*/  @!P0 BRA `(.L_x_331) ;  /* 0x0000030000008947 */ /* 0x000fca0003800000 */
[----:B------:R-:W-:Y:S01]  /*6620*/  ULOP3.LUT UR10, UR7, 0x1, URZ, 0xc0, !UPT ;  /* 0x00000001070a7892 */ /* 0x000fe2000f8ec03f */
        /* <DEDUP_REMOVED lines=47> */
.L_x_331:
        /* <DEDUP_REMOVED lines=11> */
[----:B-1----:R-:W-:Y:S02]  /*69d0*/  F2FP.BF16.PACK_AB R9, R18, R19 ;  /* 0x000000131209723e */ /* 0x002fe400000010ff */
        /* <DEDUP_REMOVED lines=22> */
[----:B-1----:R-:W-:Y:S05]  /*6b40*/  IMAD.SHL.U32 R0, R229, 0x2, RZ ;  /* 0x00000002e5007824 */ /* 0x002fea00078e00ff */
[----:B------:R-:W-:Y:S04]  /*6b50*/  LDSM.16.MT88.4 R4, [R2+0x13000] ;  /* 0x013000000204783b */ /* 0x000fe80000004200 */
[----:B------:R-:W1:Y:S04]  /*6b60*/  LDSM.16.MT88.4 R8, [R0+0x6000] ;  /* 0x006000000008783b */ /* 0x000e680000004200 */
[----:B------:R-:W3:Y:S04]  /*6b70*/  LDSM.16.MT88.4 R12, [R2+0x15000] ;  /* 0x01500000020c783b */ /* 0x000ee80000004200 */
[----:B------:R-:W4:Y:S04]  /*6b80*/  LDSM.16.MT88.4 R16, [R0+0x7000] ;  /* 0x007000000010783b */ /* 0x000f280000004200 */
[----:B------:R-:W2:Y:S04]  /*6b90*/  LDSM.16.MT88.4 R20, [R0+0x8000] ;  /* 0x008000000014783b */ /* 0x000ea80000004200 */
[----:B------:R-:W-:Y:S04]  /*6ba0*/  LDSM.16.MT88.4 R24, [R2+0x13800] ;  /* 0x013800000218783b */ /* 0x000fe80000004200 */
[----:B------:R-:W2:Y:S04]  /*6bb0*/  LDSM.16.MT88.4 R28, [R0+0x6400] ;  /* 0x00640000001c783b */ /* 0x000ea80000004200 */
[----:B------:R-:W2:Y:S04]  /*6bc0*/  LDSM.16.MT88.4 R32, [R2+0x15800] ;  /* 0x015800000220783b */ /* 0x000ea80000004200 */
[----:B------:R-:W2:Y:S04]  /*6bd0*/  LDSM.16.MT88.4 R132, [R0+0x7400] ;  /* 0x007400000084783b */ /* 0x000ea80000004200 */
[----:B------:R-:W-:Y:S01]  /*6be0*/  LDSM.16.MT88.4 R136, [R2+0x16800] ;  /* 0x016800000288783b */ /* 0x000fe20000004200 */
[-C--:B-1----:R-:W-:Y:S08]  /*6bf0*/  HMMA.16816.F32.BF16 R36, R4, R8.reuse, R36 ;  /* 0x000000080424723c */ /* 0x082ff00000041824 */
[C---:B---3--:R-:W-:Y:S08]  /*6c00*/  HMMA.16816.F32.BF16 R40, R12.reuse, R8, R40 ;  /* 0x000000080c28723c */ /* 0x048ff00000041828 */
[-C--:B------:R-:W-:Y:S08]  /*6c10*/  HMMA.16816.F32.BF16 R44, R12, R10.reuse, R44 ;  /* 0x0000000a0c2c723c */ /* 0x080ff0000004182c */
[C---:B------:R-:W-:Y:S01]  /*6c20*/  HMMA.16816.F32.BF16 R48, R4.reuse, R10, R48 ;  /* 0x0000000a0430723c */ /* 0x040fe20000041830 */
[----:B------:R-:W1:Y:S07]  /*6c30*/  LDSM.16.MT88.4 R8, [R0+0x8400] ;  /* 0x008400000008783b */ /* 0x000e6e0000004200 */
[-C--:B----4-:R-:W-:Y:S08]  /*6c40*/  HMMA.16816.F32.BF16 R52, R4, R16.reuse, R52 ;  /* 0x000000100434723c */ /* 0x090ff00000041834 */
[C---:B------:R-:W-:Y:S08]  /*6c50*/  HMMA.16816.F32.BF16 R56, R12.reuse, R16, R56 ;  /* 0x000000100c38723c */ /* 0x040ff00000041838 */
[-C--:B------:R-:W-:Y:S08]  /*6c60*/  HMMA.16816.F32.BF16 R60, R12, R18.reuse, R60 ;  /* 0x000000120c3c723c */ /* 0x080ff0000004183c */
[C---:B------:R-:W-:Y:S01]  /*6c70*/  HMMA.16816.F32.BF16 R64, R4.reuse, R18, R64 ;  /* 0x000000120440723c */ /* 0x040fe20000041840 */
[----:B------:R-:W-:Y:S07]  /*6c80*/  LDSM.16.MT88.4 R16, [R2+0x16000] ;  /* 0x016000000210783b */ /* 0x000fee0000004200 */
[-C--:B--2---:R-:W-:Y:S08]  /*6c90*/  HMMA.16816.F32.BF16 R68, R4, R20.reuse, R68 ;  /* 0x000000140444723c */ /* 0x084ff00000041844 */
[C---:B------:R-:W-:Y:S08]  /*6ca0*/  HMMA.16816.F32.BF16 R72, R12.reuse, R20, R72 ;  /* 0x000000140c48723c */ /* 0x040ff00000041848 */
[-C--:B------:R-:W-:Y:S01]  /*6cb0*/  HMMA.16816.F32.BF16 R76, R12, R22.reuse, R76 ;  /* 0x000000160c4c723c */ /* 0x080fe2000004184c */
[----:B------:R-:W-:Y:S07]  /*6cc0*/  LDSM.16.MT88.4 R12, [R0+0x6800] ;  /* 0x00680000000c783b */ /* 0x000fee0000004200 */
[----:B------:R-:W-:Y:S01]  /*6cd0*/  HMMA.16816.F32.BF16 R80, R4, R22, R80 ;  /* 0x000000160450723c */ /* 0x000fe20000041850 */
[----:B------:R-:W2:Y:S04]  /*6ce0*/  LDSM.16.MT88.4 R4, [R2+0x14000] ;  /* 0x014000000204783b */ /* 0x000ea80000004200 */
        /* <DEDUP_REMOVED lines=16> */
[----:B------:R-:W1:Y:S04]  /*6df0*/  LDSM.16.MT88.4 R8, [R0+0x7c00] ;  /* 0x007c00000008783b */ /* 0x000e680000004200 */
[----:B------:R-:W1:Y:S03]  /*6e00*/  LDSM.16.MT88.4 R24, [R0+0x8c00] ;  /* 0x008c00000018783b */ /* 0x000e660000004200 */
[-C--:B--2---:R-:W-:Y:S01]  /*6e10*/  HMMA.16816.F32.BF16 R36, R4, R12.reuse, R36 ;  /* 0x0000000c0424723c */ /* 0x084fe20000041824 */
        /* <DEDUP_REMOVED lines=58> */
.L_x_332:
[----:B------:R-:W-:Y:S01]  /*71c0*/  LDSM.16.M88.4 R24, [R225] ;  /* 0x00000000e118783b */ /* 0x000fe20000000200 */
[----:B------:R-:W-:Y:S01]  /*71d0*/  IMAD.MOV.U32 R147, RZ, RZ, 0x4 ;  /* 0x00000004ff937424 */ /* 0x000fe200078e00ff */
[----:B------:R-:W-:Y:S01]  /*71e0*/  ULOP3.LUT UR10, UR7, 0x1, URZ, 0xc0, !UPT ;  /* 0x00000001070a7892 */ /* 0x000fe2000f8ec03f */
[----:B------:R-:W-:Y:S01]  /*71f0*/  IMAD.MOV.U32 R146, RZ, RZ, c[0x0][0x22c] ;  /* 0x00008b00ff927624 */ /* 0x000fe200078e00ff */
[----:B-1----:R-:W1:Y:S01]  /*7200*/  LDSM.16.MT88.4 R8, [R0+0x9000] ;  /* 0x009000000008783b */ /* 0x002e620000004200 */
[----:B------:R-:W-:Y:S02]  /*7210*/  @UP5 UIADD3 UR11, UP4, UR14, -0x100, URZ ;  /* 0xffffff000e0b5890 */ /* 0x000fe4000ff9e03f */
[----:B------:R-:W-:Y:S01]  /*7220*/  IMAD R146, R146, c[0x0][0x1c0], RZ ;  /* 0x0000700092927a24 */ /* 0x000fe200078e02ff */
[----:B------:R-:W2:Y:S01]  /*7230*/  LDSM.16.MT88.4 R16, [R0+0xb000] ;  /* 0x00b000000010783b */ /* 0x000ea20000004200 */
[----:B------:R-:W-:Y:S02]  /*7240*/  UISETP.NE.U32.AND UP1, UPT, UR10, 0x1, UPT ;  /* 0x000000010a00788c */ /* 0x000fe4000bf25070 */
[----:B------:R-:W-:Y:S01]  /*7250*/  IMAD.U32 R146, R146, -0x40, RZ ;  /* 0xffffffc092927824 */ /* 0x000fe200078e00ff */
[----:B------:R-:W3:Y:S01]  /*7260*/  LDSM.16.MT88.4 R28, [R0+0xd000] ;  /* 0x00d00000001c783b */ /* 0x000ee20000004200 */
[----:B------:R-:W-:Y:S02]  /*7270*/  UIADD3 UR12, UR7, -0x1, URZ ;  /* 0xffffffff070c7890 */ /* 0x000fe4000fffe03f */
[----:B------:R-:W-:Y:S01]  /*7280*/  @UP5 UIADD3.X UR10, UR15, -0x1, URZ, UP4, !UPT ;  /* 0xffffffff0f0a5890 */ /* 0x000fe2000a7fe43f */
[----:B------:R-:W4:Y:S01]  /*7290*/  LDL R148, [R1+0x14] ;  /* 0x0000140001947983 */ /* 0x000f220000100800 */
[C---:B------:R-:W-:Y:S03]  /*72a0*/  LEA R244, P1, R146.reuse, R142, 0x2 ;  /* 0x0000008e92f47211 */ /* 0x040fe600078210ff */
[----:B------:R-:W-:Y:S01]  /*72b0*/  LDSM.16.M88.4 R32, [R226] ;  /* 0x00000000e220783b */ /* 0x000fe20000000200 */
[----:B------:R-:W-:Y:S01]  /*72c0*/  LEA.HI.X.SX32 R243, R146, R143, 0x2, P1 ;  /* 0x0000008f92f37211 */ /* 0x000fe200008f16ff */
[----:B------:R-:W-:Y:S02]  /*72d0*/  IMAD.MOV.U32 R146, RZ, RZ, c[0x0][0x22c] ;  /* 0x00008b00ff927624 */ /* 0x000fe400078e00ff */
[----:B------:R2:W4:Y:S02]  /*72e0*/  LDL R140, [R1+0x4] ;  /* 0x00000400018c7983 */ /* 0x0005240000100800 */
[----:B------:R-:W-:Y:S02]  /*72f0*/  IMAD R146, R146, c[0x0][0x1c0], RZ ;  /* 0x0000700092927a24 */ /* 0x000fe400078e02ff */
[----:B------:R-:W3:Y:S02]  /*7300*/  LDSM.16.MT88.4 R132, [R0+0x9400] ;  /* 0x009400000084783b */ /* 0x000ee40000004200 */
[----:B------:R-:W-:Y:S02]  /*7310*/  IMAD.SHL.U32 R146, R146, 0x20, RZ ;  /* 0x0000002092927824 */ /* 0x000fe400078e00ff */
        /* <DEDUP_REMOVED lines=72> */
[----:B----4-:R-:W-:Y:S01]  /*77a0*/  @P0 IADD3 R136, R148, -0x40, RZ ;  /* 0xffffffc094880810 */ /* 0x010fe20007ffe0ff */
[C---:B------:R-:W-:Y:S01]  /*77b0*/  HMMA.16816.F32.BF16 R8, R28.reuse, R138, R8 ;  /* 0x0000008a1c08723c */ /* 0x040fe20000041808 */
[----:B------:R-:W-:Y:S03]  /*77c0*/  IMAD.MOV.U32 R148, RZ, RZ, c[0x0][0x22c] ;  /* 0x00008b00ff947624 */ /* 0x000fe600078e00ff */
[----:B------:R-:W-:Y:S01]  /*77d0*/  @P0 IMAD.WIDE R136, R136, R147, UR14 ;  /* 0x0000000e88880e25 */ /* 0x000fe2000f8e0293 */
[----:B------:R-:W-:Y:S02]  /*77e0*/  @UP5 UMOV UR14, UR11 ;  /* 0x0000000b000e5c82 */ /* 0x000fe40008000000 */
[----:B------:R-:W-:Y:S01]  /*77f0*/  @UP5 UMOV UR15, UR10 ;  /* 0x0000000a000f5c82 */ /* 0x000fe20008000000 */
[C---:B--2---:R-:W-:Y:S01]  /*7800*/  HMMA.16816.F32.BF16 R12, R28.reuse, R32, R12 ;  /* 0x000000201c0c723c */ /* 0x044fe2000004180c */
[----:B------:R-:W2:Y:S03]  /*7810*/  @P0 LDG.E R140, [R136.64] ;  /* 0x00000004888c0981 */ /* 0x000ea6000c1e1900 */
[----:B------:R-:W-:Y:S01]  /*7820*/  IMAD R0, R0, c[0x0][0x1c0], RZ ;  /* 0x0000700000007a24 */ /* 0x000fe200078e02ff */
[----:B------:R-:W3:Y:S01]  /*7830*/  @P0 LDG.E R141, [R136.64+0x20] ;  /* 0x00002004888d0981 */ /* 0x000ee2000c1e1900 */
[----:B------:R-:W-:Y:S02]  /*7840*/  IMAD R148, R148, c[0x0][0x1c0], RZ ;  /* 0x0000700094947a24 */ /* 0x000fe400078e02ff */
[C---:B------:R-:W-:Y:S01]  /*7850*/  HMMA.16816.F32.BF16 R16, R28.reuse, R34, R16 ;  /* 0x000000221c10723c */ /* 0x040fe20000041810 */
[----:B------:R-:W4:Y:S03]  /*7860*/  @P0 LDG.E R145, [R136.64+0xa0] ;  /* 0x0000a00488910981 */ /* 0x000f26000c1e1900 */
[----:B------:R-:W-:Y:S01]  /*7870*/  IMAD.MOV.U32 R32, RZ, RZ, R244 ;  /* 0x000000ffff207224 */ /* 0x000fe200078e00f4 */
[----:B------:R1:W5:Y:S01]  /*7880*/  @P0 LDG.E R252, [R136.64+0x80] ;  /* 0x0000800488fc0981 */ /* 0x000362000c1e1900 */
[----:B------:R-:W-:Y:S02]  /*7890*/  IMAD.MOV.U32 R147, RZ, RZ, c[0x0][0x22c] ;  /* 0x00008b00ff937624 */ /* 0x000fe400078e00ff */
[C---:B------:R-:W-:Y:S04]  /*78a0*/  HMMA.16816.F32.BF16 R20, R28.reuse, R132, R20 ;  /* 0x000000841c14723c */ /* 0x040fe80000041814 */
[----:B------:R-:W-:Y:S02]  /*78b0*/  IMAD.MOV.U32 R33, RZ, RZ, R243 ;  /* 0x000000ffff217224 */ /* 0x000fe400078e00f3 */
[----:B------:R-:W-:Y:S02]  /*78c0*/  IMAD R147, R147, c[0x0][0x1c0], RZ ;  /* 0x0000700093937a24 */ /* 0x000fe400078e02ff */
[----:B------:R-:W-:Y:S01]  /*78d0*/  HMMA.16816.F32.BF16 R24, R28, R134, R24 ;  /* 0x000000861c18723c */ /* 0x000fe20000041818 */
[----:B------:R-:W-:Y:S03]  /*78e0*/  RED.E.ADD.F32.FTZ.RN.STRONG.GPU [R32.64], R4 ;  /* 0x000000042000798e */ /* 0x000fe6000c10e784 */
[----:B------:R-:W-:Y:S02]  /*78f0*/  IMAD R147, R147, 0x18, RZ ;  /* 0x0000001893937824 */ /* 0x000fe400078e02ff */
[----:B------:R-:W-:Y:S02]  /*7900*/  IMAD R0, R0, 0x30, RZ ;  /* 0x0000003000007824 */ /* 0x000fe400078e02ff */
[----:B------:R-:W-:Y:S01]  /*7910*/  IMAD R148, R148, 0x38, RZ ;  /* 0x0000003894947824 */ /* 0x000fe200078e02ff */
[----:B--2---:R2:W-:Y:S04]  /*7920*/  @P0 STL [R1+0x4], R140 ;  /* 0x0000048c01000387 */ /* 0x0045e80000100800 */
[----:B---3--:R2:W-:Y:S04]  /*7930*/  @P0 STL [R1+0x8], R141 ;  /* 0x0000088d01000387 */ /* 0x0085e80000100800 */
[----:B------:R-:W3:Y:S04]  /*7940*/  LDL R139, [R1+0x28] ;  /* 0x00002800018b7983 */ /* 0x000ee80000100800 */
[----:B------:R-:W3:Y:S04]  /*7950*/  LDL R138, [R1+0x30] ;  /* 0x00003000018a7983 */ /* 0x000ee80000100800 */
[----:B----4-:R4:W-:Y:S01]  /*7960*/  @P0 STL [R1], R145 ;  /* 0x0000009101000387 */ /* 0x0109e20000100800 */
[----:B--2---:R-:W-:Y:S04]  /*7970*/  IMAD.MOV.U32 R140, RZ, RZ, c[0x0][0x22c] ;  /* 0x00008b00ff8c7624 */ /* 0x004fe800078e00ff */
[----:B------:R-:W-:Y:S02]  /*7980*/  IMAD R140, R140, c[0x0][0x1c0], RZ ;  /* 0x000070008c8c7a24 */ /* 0x000fe400078e02ff */
[----:B------:R-:W-:Y:S02]  /*7990*/  IMAD.MOV.U32 R141, RZ, RZ, c[0x0][0x22c] ;  /* 0x00008b00ff8d7624 */ /* 0x000fe400078e00ff */
[----:B------:R-:W-:Y:S02]  /*79a0*/  IMAD.SHL.U32 R140, R140, 0x8, RZ ;  /* 0x000000088c8c7824 */ /* 0x000fe400078e00ff */
[----:B------:R-:W-:Y:S03]  /*79b0*/  IMAD R141, R141, c[0x0][0x1c0], RZ ;  /* 0x000070008d8d7a24 */ /* 0x000fe600078e02ff */
[CC--:B------:R-:W-:Y:S01]  /*79c0*/  LEA R34, P1, R140.reuse, R32.reuse, 0x2 ;  /* 0x000000208c227211 */ /* 0x0c0fe200078210ff */
[----:B------:R-:W-:Y:S02]  /*79d0*/  IMAD.SHL.U32 R141, R141, 0x10, RZ ;  /* 0x000000108d8d7824 */ /* 0x000fe400078e00ff */
[----:B----4-:R-:W-:Y:S01]  /*79e0*/  IMAD.MOV.U32 R145, RZ, RZ, c[0x0][0x22c] ;  /* 0x00008b00ff917624 */ /* 0x010fe200078e00ff */
[-C--:B------:R-:W-:Y:S02]  /*79f0*/  LEA.HI.X.SX32 R35, R140, R33.reuse, 0x2, P1 ;  /* 0x000000218c237211 */ /* 0x080fe400008f16ff */
[-C--:B-1----:R-:W-:Y:S01]  /*7a00*/  LEA R136, P0, R141, R32.reuse, 0x2 ;  /* 0x000000208d887211 */ /* 0x082fe200078010ff */
[----:B------:R-:W-:Y:S01]  /*7a10*/  IMAD R145, R145, c[0x0][0x1c0], RZ ;  /* 0x0000700091917a24 */ /* 0x000fe200078e02ff */
[-C--:B------:R-:W-:Y:S01]  /*7a20*/  LEA R132, P1, R147, R32.reuse, 0x2 ;  /* 0x0000002093847211 */ /* 0x080fe200078210ff */
[----:B------:R1:W-:Y:S01]  /*7a30*/  RED.E.ADD.F32.FTZ.RN.STRONG.GPU [R34.64], R5 ;  /* 0x000000052200798e */ /* 0x0003e2000c10e784 */
[-C--:B------:R-:W-:Y:S01]  /*7a40*/  LEA.HI.X.SX32 R137, R141, R33.reuse, 0x2, P0 ;  /* 0x000000218d897211 */ /* 0x080fe200000f16ff */
[----:B------:R-:W-:Y:S01]  /*7a50*/  IMAD R145, R145, 0x28, RZ ;  /* 0x0000002891917824 */ /* 0x000fe200078e02ff */
[-C--:B------:R-:W-:Y:S01]  /*7a60*/  LEA.HI.X.SX32 R133, R147, R33.reuse, 0x2, P1 ;  /* 0x0000002193857211 */ /* 0x080fe200008f16ff */
[----:B------:R-:W-:Y:S01]  /*7a70*/  IMAD.MOV.U32 R147, RZ, RZ, c[0x0][0x22c] ;  /* 0x00008b00ff937624 */ /* 0x000fe200078e00ff */
[-C--:B------:R-:W-:Y:S01]  /*7a80*/  LEA R4, P1, R0, R32.reuse, 0x2 ;  /* 0x0000002000047211 */ /* 0x080fe200078210ff */
[----:B------:R2:W-:Y:S01]  /*7a90*/  RED.E.ADD.F32.FTZ.RN.STRONG.GPU [R136.64], R6 ;  /* 0x000000068800798e */ /* 0x0005e2000c10e784 */
[CC--:B------:R-:W-:Y:S01]  /*7aa0*/  LEA R30, P0, R146.reuse, R32.reuse, 0x2 ;  /* 0x00000020921e7211 */ /* 0x0c0fe200078010ff */
[----:B------:R-:W-:Y:S01]  /*7ab0*/  IMAD R147, R147, c[0x0][0x1c0], RZ ;  /* 0x0000700093937a24 */ /* 0x000fe200078e02ff */
[CC--:B------:R-:W-:Y:S01]  /*7ac0*/  LEA R28, P2, R145.reuse, R32.reuse, 0x2 ;  /* 0x00000020911c7211 */ /* 0x0c0fe200078410ff */
[----:B------:R4:W-:Y:S01]  /*7ad0*/  RED.E.ADD.F32.FTZ.RN.STRONG.GPU [R132.64], R7 ;  /* 0x000000078400798e */ /* 0x0009e2000c10e784 */
[-C--:B------:R-:W-:Y:S01]  /*7ae0*/  LEA.HI.X.SX32 R31, R146, R33.reuse, 0x2, P0 ;  /* 0x00000021921f7211 */ /* 0x080fe200000f16ff */
[----:B------:R-:W-:Y:S01]  /*7af0*/  IMAD.MOV.U32 R146, RZ, RZ, c[0x0][0x22c] ;  /* 0x00008b00ff927624 */ /* 0x000fe200078e00ff */
[-C--:B------:R-:W-:Y:S01]  /*7b00*/  LEA.HI.X.SX32 R29, R145, R33.reuse, 0x2, P2 ;  /* 0x00000021911d7211 */ /* 0x080fe200010f16ff */
[----:B------:R-:W-:Y:S01]  /*7b10*/  IMAD.MOV.U32 R145, RZ, RZ, c[0x0][0x22c] ;  /* 0x00008b00ff917624 */ /* 0x000fe200078e00ff */
[----:B------:R-:W-:Y:S01]  /*7b20*/  IADD3 R134, R141, 0x40, RZ ;  /* 0x000000408d867810 */ /* 0x000fe20007ffe0ff */
[----:B------:R4:W-:Y:S01]  /*7b30*/  RED.E.ADD.F32.FTZ.RN.STRONG.GPU [R30.64], R8 ;  /* 0x000000081e00798e */ /* 0x0009e2000c10e784 */
[----:B------:R-:W-:Y:S02]  /*7b40*/  IMAD.SHL.U32 R147, R147, 0x10, RZ ;  /* 0x0000001093937824 */ /* 0x000fe400078e00ff */
[----:B------:R-:W-:Y:S01]  /*7b50*/  IMAD R145, R145, c[0x0][0x1c0], RZ ;  /* 0x0000700091917a24 */ /* 0x000fe200078e02ff */
[----:B------:R4:W-:Y:S01]  /*7b60*/  RED.E.ADD.F32.FTZ.RN.STRONG.GPU [R28.64], R9 ;  /* 0x000000091c00798e */ /* 0x0009e2000c10e784 */
[----:B------:R-:W-:Y:S01]  /*7b70*/  IMAD R146, R146, c[0x0][0x1c0], RZ ;  /* 0x0000700092927a24 */ /* 0x000fe200078e02ff */
[----:B------:R-:W-:Y:S01]  /*7b80*/  IADD3 R143, R147, 0x20, RZ ;  /* 0x00000020938f7810 */ /* 0x000fe20007ffe0ff */
[----:B------:R-:W-:Y:S02]  /*7b90*/  IMAD.SHL.U32 R145, R145, 0x10, RZ ;  /* 0x0000001091917824 */ /* 0x000fe400078e00ff */
[----:B------:R-:W-:Y:S01]  /*7ba0*/  IMAD.SHL.U32 R146, R146, 0x8, RZ ;  /* 0x0000000892927824 */ /* 0x000fe200078e00ff */
[-C--:B-1----:R-:W-:Y:S02]  /*7bb0*/  LEA.HI.X.SX32 R5, R0, R33.reuse, 0x2, P1 ;  /* 0x0000002100057211 */ /* 0x082fe400008f16ff */
[----:B------:R-:W3:Y:S01]  /*7bc0*/  LDL R0, [R1+0x2c] ;  /* 0x00002c0001007983 */ /* 0x000ee20000100800 */
[----:B------:R-:W-:Y:S01]  /*7bd0*/  IADD3 R142, R145, 0x20, RZ ;  /* 0x00000020918e7810 */ /* 0x000fe20007ffe0ff */
[----:B------:R-:W-:Y:S01]  /*7be0*/  IMAD.IADD R143, R146, 0x1, R143 ;  /* 0x00000001928f7824 */ /* 0x000fe200078e028f */
[----:B------:R-:W-:Y:S01]  /*7bf0*/  IADD3 R145, R147, 0x20, RZ ;  /* 0x0000002093917810 */ /* 0x000fe20007ffe0ff */
[----:B------:R1:W-:Y:S01]  /*7c00*/  RED.E.ADD.F32.FTZ.RN.STRONG.GPU [R4.64], R10 ;  /* 0x0000000a0400798e */ /* 0x0003e2000c10e784 */
[-C--:B--2---:R-:W-:Y:S01]  /*7c10*/  LEA R6, P0, R148, R32.reuse, 0x2 ;  /* 0x0000002094067211 */ /* 0x084fe200078010ff */
[----:B------:R-:W-:Y:S02]  /*7c20*/  IMAD.IADD R143, R146, 0x1, R143 ;  /* 0x00000001928f7824 */ /* 0x000fe400078e028f */
[----:B----4-:R-:W2:Y:S01]  /*7c30*/  LDL R132, [R1+0x18] ;  /* 0x0000180001847983 */ /* 0x010ea20000100800 */
[-C--:B------:R-:W-:Y:S01]  /*7c40*/  LEA.HI.X.SX32 R7, R148, R33.reuse, 0x2, P0 ;  /* 0x0000002194077211 */ /* 0x080fe200000f16ff */
[----:B------:R-:W-:Y:S01]  /*7c50*/  IMAD.IADD R145, R146, 0x1, R145 ;  /* 0x0000000192917824 */ /* 0x000fe200078e0291 */
[C---:B------:R-:W-:Y:S03]  /*7c60*/  IADD3 R133, R141.reuse, 0x40, RZ ;  /* 0x000000408d857810 */ /* 0x040fe60007ffe0ff */
[----:B------:R4:W-:Y:S01]  /*7c70*/  RED.E.ADD.F32.FTZ.RN.STRONG.GPU [R6.64], R11 ;  /* 0x0000000b0600798e */ /* 0x0009e2000c10e784 */
[C---:B------:R-:W-:Y:S01]  /*7c80*/  IADD3 R31, R141.reuse, 0x40, RZ ;  /* 0x000000408d1f7810 */ /* 0x040fe20007ffe0ff */
[C---:B------:R-:W-:Y:S01]  /*7c90*/  IMAD.IADD R133, R140.reuse, 0x1, R133 ;  /* 0x000000018c857824 */ /* 0x040fe200078e0285 */
[----:B------:R-:W-:Y:S01]  /*7ca0*/  IADD3 R30, R141, 0x40, RZ ;  /* 0x000000408d1e7810 */ /* 0x000fe20007ffe0ff */
[----:B------:R4:W-:Y:S01]  /*7cb0*/  RED.E.ADD.F32.FTZ.RN.STRONG.GPU [R32.64+0x80], R12 ;  /* 0x0000800c2000798e */ /* 0x0009e2000c10e784 */
[CC--:B------:R-:W-:Y:S01]  /*7cc0*/  LEA R28, P1, R145.reuse, R32.reuse, 0x2 ;  /* 0x00000020911c7211 */ /* 0x0c0fe200078210ff */
[C---:B------:R-:W-:Y:S02]  /*7cd0*/  IMAD.IADD R31, R140.reuse, 0x1, R31 ;  /* 0x000000018c1f7824 */ /* 0x040fe400078e021f */
[----:B------:R4:W-:Y:S01]  /*7ce0*/  RED.E.ADD.F32.FTZ.RN.STRONG.GPU [R34.64+0x80], R13 ;  /* 0x0000800d2200798e */ /* 0x0009e2000c10e784 */
[-C--:B------:R-:W-:Y:S01]  /*7cf0*/  LEA.HI.X.SX32 R29, R145, R33.reuse, 0x2, P1 ;  /* 0x00000021911d7211 */ /* 0x080fe200008f16ff */
[C---:B------:R-:W-:Y:S02]  /*7d00*/  IMAD.IADD R30, R140.reuse, 0x1, R30 ;  /* 0x000000018c1e7824 */ /* 0x040fe400078e021e */
[C---:B------:R-:W-:Y:S02]  /*7d10*/  IMAD.IADD R133, R140.reuse, 0x1, R133 ;  /* 0x000000018c857824 */ /* 0x040fe400078e0285 */
[C---:B------:R-:W-:Y:S02]  /*7d20*/  IMAD.IADD R30, R140.reuse, 0x1, R30 ;  /* 0x000000018c1e7824 */ /* 0x040fe400078e021e */
[----:B------:R-:W-:Y:S01]  /*7d30*/  IMAD.IADD R133, R140, 0x1, R133 ;  /* 0x000000018c857824 */ /* 0x000fe200078e0285 */
[CC--:B-1----:R-:W-:Y:S04]  /*7d40*/  LEA R4, P0, R142.reuse, R32.reuse, 0x2 ;  /* 0x000000208e047211 */ /* 0x0c2fe800078010ff */
[-C--:B------:R-:W-:Y:S02]  /*7d50*/  LEA.HI.X.SX32 R5, R142, R33.reuse, 0x2, P0 ;  /* 0x000000218e057211 */ /* 0x080fe400000f16ff */
[----:B------:R-:W-:Y:S02]  /*7d60*/  IADD3 R142, R147, 0x20, RZ ;  /* 0x00000020938e7810 */ /* 0x000fe40007ffe0ff */
[CC--:B------:R-:W-:Y:S01]  /*7d70*/  LEA R10, P0, R143.reuse, R32.reuse, 0x2 ;  /* 0x000000208f0a7211 */ /* 0x0c0fe200078010ff */
[----:B------:R1:W-:Y:S02]  /*7d80*/  RED.E.ADD.F32.FTZ.RN.STRONG.GPU [R4.64], R14 ;  /* 0x0000000e0400798e */ /* 0x0003e4000c10e784 */
[C---:B------:R-:W-:Y:S01]  /*7d90*/  IMAD.IADD R142, R146.reuse, 0x1, R142 ;  /* 0x00000001928e7824 */ /* 0x040fe200078e028e */
[-C--:B----4-:R-:W-:Y:S01]  /*7da0*/  LEA.HI.X.SX32 R11, R143, R33.reuse, 0x2, P0 ;  /* 0x000000218f0b7211 */ /* 0x090fe200000f16ff */
[----:B------:R4:W-:Y:S01]  /*7db0*/  RED.E.ADD.F32.FTZ.RN.STRONG.GPU [R28.64], R15 ;  /* 0x0000000f1c00798e */ /* 0x0009e2000c10e784 */
[CC--:B------:R-:W-:Y:S01]  /*7dc0*/  LEA R12, P4, R31.reuse, R32.reuse, 0x2 ;  /* 0x000000201f0c7211 */ /* 0x0c0fe200078810ff */
[C---:B------:R-:W-:Y:S02]  /*7dd0*/  IMAD.IADD R142, R146.reuse, 0x1, R142 ;  /* 0x00000001928e7824 */ /* 0x040fe400078e028e */
[----:B------:R4:W-:Y:S01]  /*7de0*/  RED.E.ADD.F32.FTZ.RN.STRONG.GPU [R10.64], R16 ;  /* 0x000000100a00798e */ /* 0x0009e2000c10e784 */
[-C--:B------:R-:W-:Y:S01]  /*7df0*/  LEA.HI.X.SX32 R13, R31, R33.reuse, 0x2, P4 ;  /* 0x000000211f0d7211 */ /* 0x080fe200020f16ff */
[----:B------:R-:W-:Y:S05]  /*7e00*/  IMAD.IADD R142, R146, 0x1, R142 ;  /* 0x00000001928e7824 */ /* 0x000fea00078e028e */
[CC--:B------:R-:W-:Y:S04]  /*7e10*/  LEA R8, P2, R142.reuse, R32.reuse, 0x2 ;  /* 0x000000208e087211 */ /* 0x0c0fe800078410ff */
[-C--:B------:R-:W-:Y:S05]  /*7e20*/  LEA.HI.X.SX32 R9, R142, R33.reuse, 0x2, P2 ;  /* 0x000000218e097211 */ /* 0x080fea00010f16ff */
[----:B------:R4:W-:Y:S01]  /*7e30*/  RED.E.ADD.F32.FTZ.RN.STRONG.GPU [R8.64], R17 ;  /* 0x000000110800798e */ /* 0x0009e2000c10e784 */
[CC--:B-1----:R-:W-:Y:S04]  /*7e40*/  LEA R14, P5, R134.reuse, R32.reuse, 0x2 ;  /* 0x00000020860e7211 */ /* 0x0c2fe800078a10ff */
[-C--:B----4-:R-:W-:Y:S02]  /*7e50*/  LEA.HI.X.SX32 R15, R134, R33.reuse, 0x2, P5 ;  /* 0x00000021860f7211 */ /* 0x090fe400028f16ff */
[CC--:B------:R-:W-:Y:S04]  /*7e60*/  LEA R10, P3, R30.reuse, R32.reuse, 0x2 ;  /* 0x000000201e0a7211 */ /* 0x0c0fe800078610ff */
[-C--:B------:R-:W-:Y:S02]  /*7e70*/  LEA.HI.X.SX32 R11, R30, R33.reuse, 0x2, P3 ;  /* 0x000000211e0b7211 */ /* 0x080fe400018f16ff */
[----:B------:R-:W-:Y:S01]  /*7e80*/  LDSM.16.MT88.4 R28, [R3+0x2000] ;  /* 0x00200000031c783b */ /* 0x000fe20000004200 */
        /* <DEDUP_REMOVED lines=19> */
[CC--:B-1----:R-:W-:Y:S04]  /*7fc0*/  LEA R4, P0, R0.reuse, R32.reuse, 0x2 ;  /* 0x0000002000047211 */ /* 0x0c2fe800078010ff */
[-C--:B------:R-:W-:Y:S02]  /*7fd0*/  LEA.HI.X.SX32 R5, R0, R33.reuse, 0x2, P0 ;  /* 0x0000002100057211 */ /* 0x080fe400000f16ff */
[----:B------:R-:W-:Y:S01]  /*7fe0*/  PLOP3.LUT P0, PT, PT, PT, UP1, 0x80, 0x0 ;  /* 0x000000000000781c */ /* 0x000fe20003f0f018 */
[----:B------:R-:W-:Y:S01]  /*7ff0*/  @UP5 UIADD3 UR17, UP1, UR17, -0x100, URZ ;  /* 0xffffff0011115890 */ /* 0x000fe2000ff3e03f */
[C---:B--2---:R-:W-:Y:S02]  /*8000*/  LEA R6, P1, R132.reuse, R32, 0x2 ;  /* 0x0000002084067211 */ /* 0x044fe400078210ff */
[C---:B------:R-:W-:Y:S01]  /*8010*/  IADD3 R0, R3.reuse, -0x3000, RZ ;  /* 0xffffd00003007810 */ /* 0x040fe20007ffe0ff */
[----:B------:R-:W-:Y:S01]  /*8020*/  @UP5 UIADD3.X UR16, UR16, -0x1, URZ, UP1, !UPT ;  /* 0xffffffff10105890 */ /* 0x000fe20008ffe43f */
[----:B------:R-:W-:Y:S02]  /*8030*/  LEA.HI.X.SX32 R7, R132, R33, 0x2, P1 ;  /* 0x0000002184077211 */ /* 0x000fe400008f16ff */
[----:B------:R-:W-:Y:S01]  /*8040*/  LDSM.16.MT88.4 R32, [R2+0xf800] ;  /* 0x00f800000220783b */ /* 0x000fe20000004200 */
[----:B------:R-:W-:Y:S01]  /*8050*/  ISETP.LT.AND P1, PT, RZ, UR7, PT ;  /* 0x00000007ff007c0c */ /* 0x000fe2000bf21270 */
[----:B------:R-:W-:Y:S02]  /*8060*/  UMOV UR7, UR12 ;  /* 0x0000000c00077c82 */ /* 0x000fe40008000000 */
[----:B------:R-:W-:Y:S01]  /*8070*/  RED.E.ADD.F32.FTZ.RN.STRONG.GPU [R6.64], R26 ;  /* 0x0000001a0600798e */ /* 0x000fe2000c10e784 */
[----:B------:R-:W-:Y:S03]  /*8080*/  @P0 IADD3 R0, R3, 0x3000, RZ ;  /* 0x0000300003000810 */ /* 0x000fe60007ffe0ff */
        /* <DEDUP_REMOVED lines=36> */
[----:B------:R-:W3:Y:S04]  /*82d0*/  LDSM.16.MT88.4 R8, [R3+0x1c00] ;  /* 0x001c00000308783b */ /* 0x000ee80000004200 */
[----:B------:R2:W1:Y:S03]  /*82e0*/  LDSM.16.MT88.4 R32, [R3+0x2c00] ;  /* 0x002c00000320783b */ /* 0x0004660000004200 */
[-C--:B----4-:R-:W-:Y:S08]  /*82f0*/  HMMA.16816.F32.BF16 R84, R4, R12.reuse, R84 ;  /* 0x0000000c0454723c */ /* 0x090ff00000041854 */
[C---:B------:R-:W-:Y:S08]  /*8300*/  HMMA.16816.F32.BF16 R88, R16.reuse, R12, R88 ;  /* 0x0000000c1058723c */ /* 0x040ff00000041858 */
[-C--:B------:R-:W-:Y:S04]  /*8310*/  HMMA.16816.F32.BF16 R92, R16, R14.reuse, R92 ;  /* 0x0000000e105c723c */ /* 0x080fe8000004185c */
[----:B--2---:R-:W-:Y:S04]  /*8320*/  IMAD.MOV.U32 R3, RZ, RZ, R0 ;  /* 0x000000ffff037224 */ /* 0x004fe800078e0000 */
        /* <DEDUP_REMOVED lines=13> */
[-C--:B---3--:R-:W-:Y:S08]  /*8400*/  HMMA.16816.F32.BF16 R100, R24, R8.reuse, R100 ;  /* 0x000000081864723c */ /* 0x088ff00000041864 */
        /* <DEDUP_REMOVED lines=224> */
.L_x_334:
        /* <DEDUP_REMOVED lines=19> */
.L_x_335:
        /* <DEDUP_REMOVED lines=55> */
.L_x_337:
[----:B------:R-:W-:Y:S05]  /*96b0*/  BSYNC B0 ;  /* 0x0000000000007941 */ /* 0x000fea0003800000 */
.L_x_336:
        /* <DEDUP_REMOVED lines=20> */
.L_x_339:
[----:B------:R-:W-:Y:S05]  /*9800*/  BSYNC B0 ;  /* 0x0000000000007941 */ /* 0x000fea0003800000 */
.L_x_338:
        /* <DEDUP_REMOVED lines=29> */
.L_x_341:
[----:B------:R-:W-:Y:S05]  /*99e0*/  BSYNC B0 ;  /* 0x0000000000007941 */ /* 0x000fea0003800000 */
.L_x_340:
        /* <DEDUP_REMOVED lines=18> */
.L_x_317:
        /* <DEDUP_REMOVED lines=20> */
.L_x_343:
        /* <DEDUP_REMOVED lines=18> */
.L_x_344:
        /* <DEDUP_REMOVED lines=41> */
.L_x_346:
[----:B-1----:R-:W-:Y:S05]  /*a000*/  BSYNC B0 ;  /* 0x0000000000007941 */ /* 0x002fea0003800000 */
.L_x_345:
        /* <DEDUP_REMOVED lines=19> */
.L_x_348:
[----:B------:R-:W-:Y:S05]  /*a140*/  BSYNC B0 ;  /* 0x0000000000007941 */ /* 0x000fea0003800000 */
.L_x_347:
        /* <DEDUP_REMOVED lines=29> */
.L_x_350:
[----:B------:R-:W-:Y:S05]  /*a320*/  BSYNC B0 ;  /* 0x0000000000007941 */ /* 0x000fea0003800000 */
.L_x_349:
        /* <DEDUP_REMOVED lines=16> */
.L_x_342:
[----:B------:R-:W-:Y:S05]  /*a430*/  BSYNC B1 ;  /* 0x0000000000017941 */ /* 0x000fea0003800000 */
.L_x_312:
        /* <DEDUP_REMOVED lines=11> */
.L_x_351:
[----:B------:R-:W-:Y:S05]  /*a4f0*/  EXIT ;  /* 0x000000000000794d */ /* 0x000fea0003800000 */
.L_x_353:
        /* <DEDUP_REMOVED lines=16> */
.L_x_1284:


//--------------------- .text._ZN5flash44flash_bwd_dq_dk_dv_loop_seqk_parallel_kernelI23Flash_bwd_kernel_traitsILi96ELi64ELi128ELi8ELi2ELi4ELi4ELb1ELb0EN7cutlass10bfloat16_tE19Flash_kernel_traitsILi96ELi64ELi128ELi8ES3_EELb0ELb0ELb0ELb0ELb0ELb0ELb1EEEvNS_16Flash_bwd_paramsE --------------------------
	.section	.text._ZN5flash44flash_bwd_dq_dk_dv_loop_seqk_parallel_kernelI23Flash_bwd_kernel_traitsILi96ELi64ELi128ELi8ELi2ELi4ELi4ELb1ELb0EN7cutlass10bfloat16_tE19Flash_kernel_traitsILi96ELi64ELi128ELi8ES3_EELb0ELb0ELb0ELb0ELb0ELb0ELb1EEEvNS_16Flash_bwd_paramsE,"ax",@progbits
	.sectioninfo	@"SHI_REGISTERS=255"
	.align	128
        .global         _ZN5flash44flash_bwd_dq_dk_dv_loop_seqk_parallel_kernelI23Flash_bwd_kernel_traitsILi96ELi64ELi128ELi8ELi2ELi4ELi4ELb1ELb0EN7cutlass10bfloat16_tE19Flash_kernel_traitsILi96ELi64ELi128ELi8ES3_EELb0ELb0ELb0ELb0ELb0ELb0ELb1EEEvNS_16Flash_bwd_paramsE
        .type           _ZN5flash44flash_bwd_dq_dk_dv_loop_seqk_parallel_kernelI23Flash_bwd_kernel_traitsILi96ELi64ELi128ELi8ELi2ELi4ELi4ELb1ELb0EN7cutlass10bfloat16_tE19Flash_kernel_traitsILi96ELi64ELi128ELi8ES3_EELb0ELb0ELb0ELb0ELb0ELb0ELb1EEEvNS_16Flash_bwd_paramsE,@function
        .size           _ZN5flash44flash_bwd_dq_dk_dv_loop_seqk_parallel_kernelI23Flash_bwd_kernel_traitsILi96ELi64ELi128ELi8ELi2ELi4ELi4ELb1ELb0EN7cutlass10bfloat16_tE19Flash_kernel_traitsILi96ELi64ELi128ELi8ES3_EELb0ELb0ELb0ELb0ELb0ELb0ELb1EEEvNS_16Flash_bwd_paramsE,(.L_x_1285 - _ZN5flash44flash_bwd_dq_dk_dv_loop_seqk_parallel_kernelI23Flash_bwd_kernel_traitsILi96ELi64ELi128ELi8ELi2ELi4ELi4ELb1ELb0EN7cutlass10bfloat16_tE19Flash_kernel_traitsILi96ELi64ELi128ELi8ES3_EELb0ELb0ELb0ELb0ELb0ELb0ELb1EEEvNS_16Flash_bwd_paramsE)
        .other          _ZN5flash44flash_bwd_dq_dk_dv_loop_seqk_parallel_kernelI23Flash_bwd_kernel_traitsILi96ELi64ELi128ELi8ELi2ELi4ELi4ELb1ELb0EN7cutlass10bfloat16_tE19Flash_kernel_traitsILi96ELi64ELi128ELi8ES3_EELb0ELb0ELb0ELb0ELb0ELb0ELb1EEEvNS_16Flash_bwd_paramsE,@"STO_CUDA_ENTRY STV_DEFAULT"
_ZN5flash44flash_bwd_dq_dk_dv_loop_seqk_parallel_kernelI23Flash_bwd_kernel_traitsILi96ELi64ELi128ELi8ELi2ELi4ELi4ELb1ELb0EN7cutlass10bfloat16_tE19Flash_kernel_traitsILi96ELi64ELi128ELi8ES3_EELb0ELb0ELb0ELb0ELb0ELb0ELb1EEEvNS_16Flash_bwd_paramsE:
.text._ZN5flash44flash_bwd_dq_dk_dv_loop_seqk_parallel_kernelI23Flash_bwd_kernel_traitsILi96ELi64ELi128ELi8ELi2ELi4ELi4ELb1ELb0EN7cutlass10bfloat16_tE19Flash_kernel_traitsILi96ELi64ELi128ELi8ES3_EELb0ELb0ELb0ELb0ELb0ELb0ELb1EEEvNS_16Flash_bwd_paramsE:
        /* <DEDUP_REMOVED lines=35> */
[----:B------:R-:W-:Y:S01]  /*0230*/  SHF.R.S32.HI R6, RZ, 0x4, R12 ;  /* 0x00000004ff067819 */ /* 0x000fe2000001140c */
[----:B---3--:R-:W-:Y:S01]  /*0240*/  UIMAD UR47, UR38, UR46, URZ ;  /* 0x0000002e262f72a4 */ /* 0x008fe2000f8e023f */
[----:B------:R-:W-:Y:S01]  /*0250*/  LEA.HI R10, R20, R21, RZ, 0x5 ;  /* 0x00000015140a7211 */ /* 0x000fe200078f28ff */
[----:B------:R-:W-:Y:S01]  /*0260*/  UIMAD UR46, UR46, UR12, URZ ;  /* 0x0000000c2e2e72a4 */ /* 0x000fe2000f8e023f */
[--C-:B------:R-:W-:Y:S01]  /*0270*/  SHF.R.S32.HI R7, RZ, 0x2, R5.reuse ;  /* 0x00000002ff077819 */ /* 0x100fe20000011405 */
[----:B------:R-:W-:Y:S01]  /*0280*/  UIMAD UR55, UR8, UR6, UR55 ;  /* 0x00000006083772a4 */ /* 0x000fe2000f8e0237 */
[----:B------:R-:W-:Y:S01]  /*0290*/  SHF.R.S32.HI R0, RZ, 0x1f, R5 ;  /* 0x0000001fff007819 */ /* 0x000fe20000011405 */
[----:B------:R-:W-:Y:S01]  /*02a0*/  UIMAD UR52, UR7, UR33, URZ ;  /* 0x00000021073472a4 */ /* 0x000fe2000f8e023f */
[----:B------:R-:W-:Y:S01]  /*02b0*/  LEA.HI R3, R12, R6, RZ, 0x1 ;  /* 0x000000060c037211 */ /* 0x000fe200078f08ff */
[----:B------:R-:W-:Y:S01]  /*02c0*/  UIMAD UR6, UR33, UR11, UR38 ;  /* 0x0000000b210672a4 */ /* 0x000fe2000f8e0226 */
[----:B------:R-:W-:Y:S01]  /*02d0*/  LOP3.LUT R4, R10, 0xffffffe0, RZ, 0xc0, !PT ;  /* 0xffffffe00a047812 */ /* 0x000fe200078ec0ff */
[----:B------:R-:W-:Y:S01]  /*02e0*/  @!UP2 UIMAD UR7, UR33, UR13, UR38 ;  /* 0x0000000d2107a2a4 */ /* 0x000fe2000f8e0226 */
[-C--:B------:R-:W-:Y:S01]  /*02f0*/  LEA.HI R2, R0, R7.reuse, RZ, 0x3 ;  /* 0x0000000700027211 */ /* 0x080fe200078f18ff */
[----:B------:R-:W-:Y:S01]  /*0300*/  USHF.L.U32 UR41, UR46, 0x6, URZ ;  /* 0x000000062e297899 */ /* 0x000fe2000800063f */
[----:B------:R-:W-:Y:S01]  /*0310*/  LOP3.LUT R3, R3, 0xfffffffe, RZ, 0xc0, !PT ;  /* 0xfffffffe03037812 */ /* 0x000fe200078ec0ff */
[----:B------:R-:W-:Y:S01]  /*0320*/  IMAD.IADD R0, R21, 0x1, -R4 ;  /* 0x0000000115007824 */ /* 0x000fe200078e0a04 */
[----:B------:R-:W-:Y:S01]  /*0330*/  LEA.HI R8, R5, R7, RZ, 0x1 ;  /* 0x0000000705087211 */ /* 0x000fe200078f08ff */
[----:B------:R-:W-:Y:S01]  /*0340*/  ULDC UR49, c[0x0][0x214] ;  /* 0x0000850000317ab9 */ /* 0x000fe20000000800 */
[----:B------:R-:W-:Y:S01]  /*0350*/  LOP3.LUT R2, R2, 0xfffffff8, RZ, 0xc0, !PT ;  /* 0xfffffff802027812 */ /* 0x000fe200078ec0ff */
[----:B------:R-:W-:Y:S01]  /*0360*/  IMAD.IADD R15, R6, 0x1, -R3 ;  /* 0x00000001060f7824 */ /* 0x000fe200078e0a03 */
[----:B------:R-:W-:Y:S01]  /*0370*/  SHF.R.S32.HI R3, RZ, 0x1f, R0 ;  /* 0x0000001fff037819 */ /* 0x000fe20000011400 */
[----:B------:R-:W-:Y:S01]  /*0380*/  ULDC UR56, c[0x0][0x1c8] ;  /* 0x0000720000387ab9 */ /* 0x000fe20000000800 */
[----:B------:R-:W-:Y:S01]  /*0390*/  LOP3.LUT R4, R8, 0x7fffffe, RZ, 0xc0, !PT ;  /* 0x07fffffe08047812 */ /* 0x000fe200078ec0ff */
[----:B------:R-:W-:Y:S01]  /*03a0*/  IMAD.IADD R8, R7, 0x1, -R2 ;  /* 0x0000000107087824 */ /* 0x000fe200078e0a02 */
[----:B------:R-:W-:Y:S01]  /*03b0*/  LEA.HI R22, R3, R0, RZ, 0x2 ;  /* 0x0000000003167211 */ /* 0x000fe200078f10ff */
[----:B------:R-:W-:Y:S01]  /*03c0*/  ULDC.U8 UR10, c[0x0][0x3d0] ;  /* 0x0000f400000a7ab9 */ /* 0x000fe20000000000 */
[----:B------:R-:W-:Y:S01]  /*03d0*/  SHF.R.S32.HI R0, RZ, 0x5, R10 ;  /* 0x00000005ff007819 */ /* 0x000fe2000001140a */
[----:B------:R-:W-:Y:S01]  /*03e0*/  IMAD.IADD R9, R7, 0x1, -R4 ;  /* 0x0000000107097824 */ /* 0x000fe200078e0a04 */
[-C--:B------:R-:W-:Y:S01]  /*03f0*/  LEA.HI R16, R20, R21.reuse, RZ, 0x3 ;  /* 0x0000001514107211 */ /* 0x080fe200078f18ff */
[----:B------:R-:W-:Y:S01]  /*0400*/  ULDC UR50, c[0x0][0x224] ;  /* 0x0000890000327ab9 */ /* 0x000fe20000000800 */
[----:B------:R-:W-:Y:S01]  /*0410*/  SHF.R.S32.HI R2, RZ, 0x1f, R10 ;  /* 0x0000001fff027819 */ /* 0x000fe2000001140a */
[----:B------:R-:W-:Y:S01]  /*0420*/  IMAD R9, R0, 0x8, R9 ;  /* 0x0000000800097824 */ /* 0x000fe200078e0209 */
[----:B------:R-:W-:Y:S01]  /*0430*/  LOP3.LUT R5, R5, 0xfffffffc, RZ, 0xc0, !PT ;  /* 0xfffffffc05057812 */ /* 0x000fe200078ec0ff */
[----:B------:R-:W-:Y:S01]  /*0440*/  @UP2 UIMAD UR54, UR33, UR49, URZ ;  /* 0x00000031213622a4 */ /* 0x000fe2000f8e023f */
[-C--:B------:R-:W-:Y:S01]  /*0450*/  LEA.HI R4, R10, R0.reuse, RZ, 0x1 ;  /* 0x000000000a047211 */ /* 0x080fe200078f08ff */
[----:B------:R-:W-:Y:S01]  /*0460*/  ULDC.64 UR4, c[0x0][0x118] ;  /* 0x0000460000047ab9 */ /* 0x000fe20000000a00 */
[----:B------:R-:W-:Y:S01]  /*0470*/  SHF.R.S32.HI R3, RZ, 0x3, R16 ;  /* 0x00000003ff037819 */ /* 0x000fe20000011410 */
[----:B------:R-:W-:Y:S01]  /*0480*/  IMAD.IADD R17, R21, 0x1, -R5 ;  /* 0x0000000115117824 */ /* 0x000fe200078e0a05 */
[----:B------:R-:W-:Y:S01]  /*0490*/  LEA.HI R2, R2, R0, RZ, 0x2 ;  /* 0x0000000002027211 */ /* 0x000fe200078f10ff */
[----:B------:R-:W-:Y:S01]  /*04a0*/  ULOP3.LUT UR56, UR38, UR56, URZ, 0x3c, !UPT ;  /* 0x0000003826387292 */ /* 0x000fe2000f8e3c3f */
[----:B------:R-:W-:Y:S01]  /*04b0*/  LOP3.LUT R5, R4, 0xfffffffe, RZ, 0xc0, !PT ;  /* 0xfffffffe04057812 */ /* 0x000fe200078ec0ff */
[----:B------:R-:W-:Y:S01]  /*04c0*/  IMAD.SHL.U32 R3, R3, 0x40, RZ ;  /* 0x0000004003037824 */ /* 0x000fe200078e00ff */
[----:B------:R-:W-:Y:S01]  /*04d0*/  LOP3.LUT R4, R2, 0xfffffffc, RZ, 0xc0, !PT ;  /* 0xfffffffc02047812 */ /* 0x000fe200078ec0ff */
[----:B------:R-:W-:Y:S01]  /*04e0*/  IMAD.SHL.U32 R24, R17, 0x8, RZ ;  /* 0x0000000811187824 */ /* 0x000fe200078e00ff */
[----:B------:R-:W-:Y:S01]  /*04f0*/  LEA.HI R10, R20, R21, RZ, 0x6 ;  /* 0x00000015140a7211 */ /* 0x000fe200078f30ff */
[C---:B------:R-:W-:Y:S01]  /*0500*/  IMAD.IADD R231, R0.reuse, 0x1, -R5 ;  /* 0x0000000100e77824 */ /* 0x040fe200078e0a05 */
[----:B------:R-:W-:Y:S01]  /*0510*/  LOP3.LUT R2, R3, 0xc0, RZ, 0xc0, !PT ;  /* 0x000000c003027812 */ /* 0x000fe200078ec0ff */
[----:B------:R-:W-:Y:S01]  /*0520*/  IMAD.IADD R11, R0, 0x1, -R4 ;  /* 0x00000001000b7824 */ /* 0x000fe200078e0a04 */
[----:B------:R-:W-:Y:S01]  /*0530*/  LOP3.LUT R0, R12, 0xfffffff0, RZ, 0xc0, !PT ;  /* 0xfffffff00c007812 */ /* 0x000fe200078ec0ff */
[----:B------:R-:W-:Y:S01]  /*0540*/  STL [R1+0x8], R24 ;  /* 0x0000081801007387 */ /* 0x000fe20000100800 */
[----:B------:R-:W-:Y:S01]  /*0550*/  LOP3.LUT R3, R2, 0x18, R24, 0xf8, !PT ;  /* 0x0000001802037812 */ /* 0x000fe200078ef818 */
[----:B------:R-:W-:Y:S01]  /*0560*/  USHF.R.S32.HI UR61, URZ, 0x1f, UR38 ;  /* 0x0000001f3f3d7899 */ /* 0x000fe20008011426 */
[----:B------:R-:W-:Y:S01]  /*0570*/  SHF.R.U32.HI R2, RZ, 0x3, R2 ;  /* 0x00000003ff027819 */ /* 0x000fe20000011602 */
[----:B------:R-:W-:Y:S01]  /*0580*/  IMAD.IADD R0, R21, 0x1, -R0 ;  /* 0x0000000115007824 */ /* 0x000fe200078e0a00 */
[----:B------:R-:W-:Y:S01]  /*0590*/  SHF.R.S32.HI R10, RZ, 0x6, R10 ;  /* 0x00000006ff0a7819 */ /* 0x000fe2000001140a */
[----:B------:R-:W-:Y:S01]  /*05a0*/  UISETP.NE.AND UP3, UPT, UR10, URZ, UPT ;  /* 0x0000003f0a00728c */ /* 0x000fe2000bf65270 */
[----:B------:R-:W-:Y:S01]  /*05b0*/  LOP3.LUT R7, R3, R2, RZ, 0x3c, !PT ;  /* 0x0000000203077212 */ /* 0x000fe200078e3cff */
[----:B------:R-:W-:Y:S01]  /*05c0*/  USHF.R.S32.HI UR60, URZ, 0x1f, UR33 ;  /* 0x0000001f3f3c7899 */ /* 0x000fe20008011421 */
[----:B------:R-:W-:Y:S01]  /*05d0*/  SHF.R.S32.HI R4, RZ, 0x1f, R0 ;  /* 0x0000001fff047819 */ /* 0x000fe20000011400 */
[----:B------:R-:W-:Y:S01]  /*05e0*/  USHF.R.S32.HI UR59, URZ, 0x1f, UR38 ;  /* 0x0000001f3f3b7899 */ /* 0x000fe20008011426 */
[----:B------:R-:W-:Y:S01]  /*05f0*/  LOP3.LUT R3, R16, 0xfffffff8, RZ, 0xc0, !PT ;  /* 0xfffffff810037812 */ /* 0x000fe200078ec0ff */
[----:B------:R-:W-:Y:S01]  /*0600*/  USHF.R.S32.HI UR58, URZ, 0x1f, UR33 ;  /* 0x0000001f3f3a7899 */ /* 0x000fe20008011421 */
[-C--:B------:R-:W-:Y:S01]  /*0610*/  LEA.HI R2, R0, R0.reuse, RZ, 0x1 ;  /* 0x0000000000027211 */ /* 0x080fe200078f08ff */
[----:B------:R-:W-:Y:S01]  /*0620*/  USHF.R.S32.HI UR57, URZ, 0x1f, UR38 ;  /* 0x0000001f3f397899 */ /* 0x000fe20008011426 */
[----:B------:R-:W-:Y:S01]  /*0630*/  LEA.HI R12, R4, R0, RZ, 0x3 ;  /* 0x00000000040c7211 */ /* 0x000fe200078f18ff */
[----:B------:R-:W-:Y:S01]  /*0640*/  IMAD.IADD R3, R21, 0x1, -R3 ;  /* 0x0000000115037824 */ /* 0x000fe200078e0a03 */
[----:B------:R-:W-:Y:S01]  /*0650*/  LOP3.LUT R5, R2, 0x7fffffe, RZ, 0xc0, !PT ;  /* 0x07fffffe02057812 */ /* 0x000fe200078ec0ff */
[----:B------:R-:W-:Y:S01]  /*0660*/  UIMAD.WIDE.U32 UR42, UR36, UR44, URZ ;  /* 0x0000002c242a72a5 */ /* 0x000fe2000f8e003f */
[----:B------:R-:W-:Y:S01]  /*0670*/  LOP3.LUT R4, R12, 0xfffffff8, RZ, 0xc0, !PT ;  /* 0xfffffff80c047812 */ /* 0x000fe200078ec0ff */
[----:B------:R-:W-:Y:S01]  /*0680*/  UIMAD UR51, UR37, UR44, URZ ;  /* 0x0000002c253372a4 */ /* 0x000fe2000f8e023f */
[----:B------:R-:W-:Y:S01]  /*0690*/  LEA.HI R6, R3, R3, RZ, 0x1 ;  /* 0x0000000303067211 */ /* 0x000fe200078f08ff */
[----:B------:R-:W-:Y:S01]  /*06a0*/  IMAD.IADD R19, R0, 0x1, -R5 ;  /* 0x0000000100137824 */ /* 0x000fe200078e0a05 */
[----:B------:R-:W-:Y:S01]  /*06b0*/  LOP3.LUT P2, RZ, R8, 0x2, RZ, 0xc0, !PT ;  /* 0x0000000208ff7812 */ /* 0x000fe2000784c0ff */
[----:B------:R-:W-:Y:S01]  /*06c0*/  IMAD.IADD R14, R0, 0x1, -R4 ;  /* 0x00000001000e7824 */ /* 0x000fe200078e0a04 */
[----:B------:R-:W-:Y:S01]  /*06d0*/  LOP3.LUT R0, R6, 0x3fffffe, RZ, 0xc0, !PT ;  /* 0x03fffffe06007812 */ /* 0x000fe200078ec0ff */
[----:B------:R-:W-:Y:S01]  /*06e0*/  IMAD.U32 R4, R9, 0x20, R7 ;  /* 0x0000002009047824 */ /* 0x000fe200078e0007 */
[--C-:B------:R-:W-:Y:S01]  /*06f0*/  SHF.R.S32.HI R7, RZ, 0x1, R2.reuse ;  /* 0x00000001ff077819 */ /* 0x100fe20000011402 */
[----:B------:R-:W-:Y:S01]  /*0700*/  USHF.R.S32.HI UR53, URZ, 0x1f, UR47 ;  /* 0x0000001f3f357899 */ /* 0x000fe2000801142f */
[----:B------:R-:W-:Y:S01]  /*0710*/  SHF.R.S32.HI R2, RZ, 0x1f, R2 ;  /* 0x0000001fff027819 */ /* 0x000fe20000011402 */
[----:B------:R-:W-:Y:S01]  /*0720*/  IMAD.IADD R5, R3, 0x1, -R0 ;  /* 0x0000000103057824 */ /* 0x000fe200078e0a00 */
[----:B------:R1:W-:Y:S01]  /*0730*/  STL [R1+0x38], R4 ;  /* 0x0000380401007387 */ /* 0x0003e20000100800 */
[----:B------:R-:W-:Y:S01]  /*0740*/  IMAD R0, R10, 0x4, R15 ;  /* 0x000000040a007824 */ /* 0x000fe200078e020f */
[----:B------:R-:W-:Y:S01]  /*0750*/  LEA.HI R9, R20, R21, RZ, 0x7 ;  /* 0x0000001514097211 */ /* 0x000fe200078f38ff */
[----:B------:R-:W-:Y:S01]  /*0760*/  IMAD.SHL.U32 R21, R21, 0x2, RZ ;  /* 0x0000000215157824 */ /* 0x000fe200078e00ff */
[----:B------:R-:W-:Y:S01]  /*0770*/  LOP3.LUT P5, RZ, R14, 0x2, RZ, 0xc0, !PT ;  /* 0x000000020eff7812 */ /* 0x000fe200078ac0ff */
[----:B------:R-:W-:Y:S01]  /*0780*/  IMAD R18, R0, 0x8, R5 ;  /* 0x0000000800127824 */ /* 0x000fe200078e0205 */
[----:B------:R-:W-:Y:S01]  /*0790*/  SHF.R.S32.HI R0, RZ, 0x1, R6 ;  /* 0x00000001ff007819 */ /* 0x000fe20000011406 */
[----:B------:R-:W-:Y:S01]  /*07a0*/  UIMAD UR50, UR6, UR50, URZ ;  /* 0x00000032063272a4 */ /* 0x000fe2000f8e023f */
[----:B------:R-:W-:Y:S01]  /*07b0*/  LEA.HI R5, R2, R7, RZ, 0x2 ;  /* 0x0000000702057211 */ /* 0x000fe200078f10ff */
[----:B------:R-:W-:Y:S01]  /*07c0*/  IMAD.SHL.U32 R2, R3, 0x40, RZ ;  /* 0x0000004003027824 */ /* 0x000fe200078e00ff */
[----:B------:R-:W-:Y:S01]  /*07d0*/  LOP3.LUT P4, RZ, R0, 0x2, RZ, 0xc0, !PT ;  /* 0x0000000200ff7812 */ /* 0x000fe2000788c0ff */
[----:B------:R-:W-:Y:S01]  /*07e0*/  IMAD.SHL.U32 R3, R11, 0x10, RZ ;  /* 0x000000100b037824 */ /* 0x000fe200078e00ff */
[----:B------:R-:W-:Y:S01]  /*07f0*/  LOP3.LUT R5, R5, 0xfffffffc, RZ, 0xc0, !PT ;  /* 0xfffffffc05057812 */ /* 0x000fe200078ec0ff */
[----:B------:R-:W-:Y:S01]  /*0800*/  @!UP2 UIMAD UR49, UR7, UR49, URZ ;  /* 0x000000310731a2a4 */ /* 0x000fe2000f8e023f */
[----:B------:R-:W-:Y:S01]  /*0810*/  LEA.HI R6, R8, R8, RZ, 0x1 ;  /* 0x0000000808067211 */ /* 0x000fe200078f08ff */
[----:B------:R-:W-:Y:S01]  /*0820*/  USHF.R.S32.HI UR48, URZ, 0x1f, UR41 ;  /* 0x0000001f3f307899 */ /* 0x000fe20008011429 */
[----:B------:R-:W-:Y:S01]  /*0830*/  LOP3.LUT P6, RZ, R14, 0x4, RZ, 0xc0, !PT ;  /* 0x000000040eff7812 */ /* 0x000fe200078cc0ff */
[----:B------:R-:W-:Y:S01]  /*0840*/  IMAD.IADD R13, R7, 0x1, -R5 ;  /* 0x00000001070d7824 */ /* 0x000fe200078e0a05 */
[C---:B------:R-:W-:Y:S01]  /*0850*/  SEL R226, R230.reuse, 0xffffffe0, !P5 ;  /* 0xffffffe0e6e27807 */ /* 0x040fe20006800000 */
[----:B------:R-:W-:Y:S01]  /*0860*/  UMOV UR40, 0xffffd000 ;  /* 0xffffd00000287882 */ /* 0x000fe20000000000 */
[----:B------:R-:W-:-:S02]  /*0870*/  SEL R221, R230, 0xffffffe0, !P4 ;  /* 0xffffffe0e6dd7807 */ /* 0x000fc40006000000 */
[----:B------:R-:W-:Y:S02]  /*0880*/  SEL R227, R227, 0x40, P6 ;  /* 0x00000040e3e37807 */ /* 0x000fe40003000000 */
[----:B------:R-:W-:Y:S02]  /*0890*/  LOP3.LUT P0, RZ, R13, 0x2, RZ, 0xc0, !PT ;  /* 0x000000020dff7812 */ /* 0x000fe4000780c0ff */
[----:B-1----:R-:W-:Y:S02]  /*08a0*/  LOP3.LUT R4, R8, 0x1, RZ, 0xc0, !PT ;  /* 0x0000000108047812 */ /* 0x002fe400078ec0ff */
[----:B------:R-:W-:Y:S02]  /*08b0*/  SEL R230, R230, 0xffffffe0, !P0 ;  /* 0xffffffe0e6e67807 */ /* 0x000fe40004000000 */
[----:B------:R-:W-:Y:S01]  /*08c0*/  ISETP.NE.U32.AND P3, PT, R4, 0x1, PT ;  /* 0x000000010400780c */ /* 0x000fe20003f65070 */
[----:B------:R-:W-:Y:S01]  /*08d0*/  IMAD.SHL.U32 R4, R0, 0x40, RZ ;  /* 0x0000004000047824 */ /* 0x000fe200078e00ff */
[----:B------:R-:W-:-:S02]  /*08e0*/  LOP3.LUT R0, R2, 0x1c0, RZ, 0xc0, !PT ;  /* 0x000001c002007812 */ /* 0x000fc400078ec0ff */
[----:B------:R-:W-:Y:S02]  /*08f0*/  SEL R233, R233, 0x10, !P3 ;  /* 0x00000010e9e97807 */ /* 0x000fe40005800000 */
[----:B------:R-:W-:Y:S02]  /*0900*/  LOP3.LUT R2, R4, 0xc0, RZ, 0xc0, !PT ;  /* 0x000000c004027812 */ /* 0x000fe400078ec0ff */
[----:B------:R-:W-:Y:S02]  /*0910*/  LOP3.LUT R3, R0, 0x30, R3, 0xf8, !PT ;  /* 0x0000003000037812 */ /* 0x000fe400078ef803 */
[----:B------:R-:W-:Y:S02]  /*0920*/  LOP3.LUT R5, R2, 0x8, R16, 0xf8, !PT ;  /* 0x0000000802057812 */ /* 0x000fe400078ef810 */
[----:B------:R-:W-:Y:S02]  /*0930*/  SHF.R.U32.HI R4, RZ, 0x3, R2 ;  /* 0x00000003ff047819 */ /* 0x000fe40000011602 */
[----:B------:R-:W-:-:S02]  /*0940*/  LOP3.LUT R2, R3, 0x8, R16, 0xf8, !PT ;  /* 0x0000000803027812 */ /* 0x000fc400078ef810 */
[----:B------:R-:W-:Y:S02]  /*0950*/  SHF.R.U32.HI R0, RZ, 0x3, R0 ;  /* 0x00000003ff007819 */ /* 0x000fe40000011600 */
[----:B------:R-:W-:Y:S01]  /*0960*/  LOP3.LUT R222, R5, R4, RZ, 0x3c, !PT ;  /* 0x0000000405de7212 */ /* 0x000fe200078e3cff */
[----:B------:R-:W-:Y:S01]  /*0970*/  IMAD.SHL.U32 R5, R17, 0x2, RZ ;  /* 0x0000000211057824 */ /* 0x000fe200078e00ff */
[----:B------:R-:W-:Y:S01]  /*0980*/  LOP3.LUT R16, R2, R0, RZ, 0x3c, !PT ;  /* 0x0000000002107212 */ /* 0x000fe200078e3cff */
[----:B------:R-:W-:Y:S01]  /*0990*/  IMAD.SHL.U32 R2, R8, 0x40, RZ ;  /* 0x0000004008027824 */ /* 0x000fe200078e00ff */
[----:B------:R-:W-:Y:S01]  /*09a0*/  LOP3.LUT R0, R6, 0x3fffffe, RZ, 0xc0, !PT ;  /* 0x03fffffe06007812 */ /* 0x000fe200078ec0ff */
[----:B------:R-:W-:Y:S01]  /*09b0*/  IMAD.U32 R222, R18, 0x20, R222 ;  /* 0x0000002012de7824 */ /* 0x000fe200078e00de */
[----:B------:R-:W-:Y:S02]  /*09c0*/  SHF.R.S32.HI R3, RZ, 0x3, R12 ;  /* 0x00000003ff037819 */ /* 0x000fe4000001140c */
[----:B------:R-:W-:Y:S01]  /*09d0*/  LOP3.LUT R2, R2, 0x1c0, RZ, 0xc0, !PT ;  /* 0x000001c002027812 */ /* 0x000fe200078ec0ff */
[----:B------:R-:W-:-:S02]  /*09e0*/  IMAD.IADD R7, R8, 0x1, -R0 ;  /* 0x0000000108077824 */ /* 0x000fc400078e0a00 */
[----:B------:R-:W-:Y:S02]  /*09f0*/  IMAD.SHL.U32 R0, R10, 0x20, RZ ;  /* 0x000000200a007824 */ /* 0x000fe400078e00ff */
[----:B------:R-:W-:Y:S02]  /*0a00*/  IMAD R12, R3, 0x8, R19 ;  /* 0x00000008030c7824 */ /* 0x000fe400078e0213 */
[C---:B------:R-:W-:Y:S01]  /*0a10*/  IMAD R225, R11.reuse, 0x2, R3 ;  /* 0x000000020be17824 */ /* 0x040fe200078e0203 */
[----:B------:R-:W-:Y:S01]  /*0a20*/  LOP3.LUT R8, R0, 0x6, R21, 0xf8, !PT ;  /* 0x0000000600087812 */ /* 0x000fe200078ef815 */
[----:B------:R-:W-:Y:S01]  /*0a30*/  IMAD.U32 R3, RZ, RZ, UR14 ;  /* 0x0000000eff037e24 */ /* 0x000fe2000f8e00ff */
[----:B------:R-:W-:Y:S01]  /*0a40*/  LOP3.LUT R4, R2, 0x20, R0, 0xf8, !PT ;  /* 0x0000002002047812 */ /* 0x000fe200078ef800 */
[----:B------:R-:W-:Y:S01]  /*0a50*/  IMAD R0, R11, 0x200, R5 ;  /* 0x000002000b007824 */ /* 0x000fe200078e0205 */
[----:B------:R-:W-:Y:S01]  /*0a60*/  SHF.R.U32.HI R2, RZ, 0x3, R2 ;  /* 0x00000003ff027819 */ /* 0x000fe20000011602 */
[----:B------:R1:W-:Y:S01]  /*0a70*/  STL [R1+0x54], R8 ;  /* 0x0000540801007387 */ /* 0x0003e20000100800 */
[----:B------:R-:W-:-:S02]  /*0a80*/  IMAD R221, R222, 0x2, R221 ;  /* 0x00000002dedd7824 */ /* 0x000fc400078e02dd */
[----:B------:R-:W-:Y:S01]  /*0a90*/  IMAD R10, R7, 0x20, R0 ;  /* 0x00000020070a7824 */ /* 0x000fe200078e0200 */
[----:B------:R-:W-:Y:S01]  /*0aa0*/  SHF.R.S32.HI R0, RZ, 0x1, R6 ;  /* 0x00000001ff007819 */ /* 0x000fe20000011406 */
[----:B------:R-:W-:-:S03]  /*0ab0*/  IMAD.SHL.U32 R222, R222, 0x2, RZ ;  /* 0x00000002dede7824 */ /* 0x000fc600078e00ff */
[C---:B------:R-:W-:Y:S01]  /*0ac0*/  LOP3.LUT P1, RZ, R0.reuse, 0x2, RZ, 0xc0, !PT ;  /* 0x0000000200ff7812 */ /* 0x040fe2000782c0ff */
[----:B------:R-:W-:-:S05]  /*0ad0*/  IMAD.SHL.U32 R0, R0, 0x40, RZ ;  /* 0x0000004000007824 */ /* 0x000fca00078e00ff */
[----:B------:R-:W-:Y:S02]  /*0ae0*/  LOP3.LUT R0, R0, 0xc0, RZ, 0xc0, !PT ;  /* 0x000000c000007812 */ /* 0x000fe400078ec0ff */
        /* <DEDUP_REMOVED lines=33> */
[----:B------:R-:W-:Y:S01]  /*0d00*/  IADD3 R4, R24, 0x40, RZ ;  /* 0x0000004018047810 */ /* 0x000fe20007ffe0ff */
[----:B------:R-:W-:Y:S01]  /*0d10*/  IMAD R231, R231, 0x200, R0 ;  /* 0x00000200e7e77824 */ /* 0x000fe200078e0200 */
[----:B------:R-:W-:Y:S01]  /*0d20*/  @P2 IADD3 R234, R236, -0x20, RZ ;  /* 0xffffffe0ecea2810 */ /* 0x000fe20007ffe0ff */
[----:B------:R-:W-:Y:S01]  /*0d30*/  IMAD.IADD R226, R225, 0x1, R226 ;  /* 0x00000001e1e27824 */ /* 0x000fe200078e02e2 */
[----:B------:R-:W-:Y:S01]  /*0d40*/  IADD3 R0, R11, -0x40, RZ ;  /* 0xffffffc00b007810 */ /* 0x000fe20007ffe0ff */
[----:B------:R-:W-:Y:S01]  /*0d50*/  IMAD.IADD R231, R231, 0x1, R5 ;  /* 0x00000001e7e77824 */ /* 0x000fe200078e0205 */
[----:B------:R-:W-:Y:S01]  /*0d60*/  IADD3 R5, R24, 0x20, RZ ;  /* 0x0000002018057810 */ /* 0x000fe20007ffe0ff */
[----:B------:R-:W-:Y:S01]  /*0d70*/  STL [R1+0x58], R11 ;  /* 0x0000580b01007387 */ /* 0x000fe20000100800 */
[----:B------:R-:W-:Y:S01]  /*0d80*/  SHF.R.S32.HI R2, RZ, 0x1f, R0 ;  /* 0x0000001fff027819 */ /* 0x000fe20000011400 */
[----:B------:R-:W-:-:S02]  /*0d90*/  IMAD.IADD R228, R225, 0x1, R227 ;  /* 0x00000001e1e47824 */ /* 0x000fc400078e02e3 */
[----:B------:R-:W-:Y:S01]  /*0da0*/  STL [R1+0x20], R5 ;  /* 0x0000200501007387 */ /* 0x000fe20000100800 */
[C---:B------:R-:W-:Y:S01]  /*0db0*/  SHF.L.U64.HI R2, R0.reuse, 0x2, R2 ;  /* 0x0000000200027819 */ /* 0x040fe20000010202 */
[----:B------:R-:W-:Y:S02]  /*0dc0*/  IMAD.SHL.U32 R0, R0, 0x4, RZ ;  /* 0x0000000400007824 */ /* 0x000fe400078e00ff */
[----:B------:R1:W-:Y:S01]  /*0dd0*/  STL [R1+0x24], R4 ;  /* 0x0000240401007387 */ /* 0x0003e20000100800 */
[----:B------:R-:W-:Y:S02]  /*0de0*/  IMAD.IADD R233, R233, 0x1, R234 ;  /* 0x00000001e9e97824 */ /* 0x000fe400078e02ea */
[----:B------:R-:W-:Y:S01]  /*0df0*/  IMAD.IADD R227, R226, 0x1, R227 ;  /* 0x00000001e2e37824 */ /* 0x000fe200078e02e3 */
        /* <DEDUP_REMOVED lines=8> */
.L_x_395:
        /* <DEDUP_REMOVED lines=53> */
.L_x_354:
        /* <DEDUP_REMOVED lines=58> */
.L_x_356:
        /* <DEDUP_REMOVED lines=18> */
.L_x_357:
        /* <DEDUP_REMOVED lines=71> */
.L_x_358:
[----:B------:R-:W-:Y:S02]  /*1b00*/  UMOV UR11, UR50 ;  /* 0x00000032000b7c82 */ /* 0x000fe40008000000 */
.L_x_359:
[----:B------:R-:W2:Y:S04]  /*1b10*/  LDL.64 R4, [R1+0x8] ;  /* 0x0000080001047983 */ /* 0x000ea80000100a00 */
[----:B------:R1:W3:Y:S01]  /*1b20*/  LDL.64 R20, [R1+0x8] ;  /* 0x0000080001147983 */ /* 0x0002e20000100a00 */
[----:B------:R-:W-:Y:S01]  /*1b30*/  UIADD3 UR8, UP5, UP4, UR8, UR41, UR47 ;  /* 0x0000002908087290 */ /* 0x000fe2000fcbe02f */
[----:B------:R-:W-:Y:S02]  /*1b40*/  BSSY B1, `(.L_x_355) ;  /* 0x0000844000017945 */ /* 0x000fe40003800000 */
[----:B------:R-:W4:Y:S01]  /*1b50*/  S2R R8, SR_TID.X ;  /* 0x0000000000087919 */ /* 0x000f220000002100 */
[----:B------:R-:W-:-:S03]  /*1b60*/  UIADD3 UR15, UP1, UP0, UR13, UR8, UR15 ;  /* 0x000000080d0f7290 */ /* 0x000fc6000f83e00f */
[----:B------:R-:W-:Y:S02]  /*1b70*/  ULDC.64 UR8, c[0x0][0x1a8] ;  /* 0x00006a0000087ab9 */ /* 0x000fe40000000a00 */
[----:B------:R-:W-:-:S04]  /*1b80*/  UIMAD UR7, UR61, UR8, URZ ;  /* 0x000000083d0772a4 */ /* 0x000fc8000f8e023f */
        /* <DEDUP_REMOVED lines=8> */
[----:B------:R-:W-:Y:S01]  /*1c10*/  LEA.HI R3, R9, R8, RZ, 0x2 ;  /* 0x0000000809037211 */ /* 0x000fe200078f10ff */
        /* <DEDUP_REMOVED lines=9> */
[--C-:B------:R-:W-:Y:S02]  /*1cb0*/  SHF.R.S32.HI R21, RZ, 0x1f, R20.reuse ;  /* 0x0000001fff157819 */ /* 0x100fe40000011414 */
[----:B------:R-:W-:Y:S01]  /*1cc0*/  IADD3 R4, P0, R20, UR22, RZ ;  /* 0x0000001614047c10 */ /* 0x000fe2000ff1e0ff */
[----:B------:R-:W-:Y:S02]  /*1cd0*/  UMOV UR22, 0x4 ;  /* 0x0000000400167882 */ /* 0x000fe40000000000 */
[C---:B------:R-:W-:Y:S01]  /*1ce0*/  IMAD.WIDE.U32 R6, R0.reuse, c[0x0][0x190], R20 ;  /* 0x0000640000067a25 */ /* 0x040fe200078e0014 */
[----:B------:R1:W-:Y:S03]  /*1cf0*/  STL [R1+0xc], R21 ;  /* 0x00000c1501007387 */ /* 0x0003e60000100800 */
[----:B------:R-:W-:Y:S01]  /*1d00*/  IMAD R0, R0, c[0x0][0x194], R5 ;  /* 0x0000650000007a24 */ /* 0x000fe200078e0205 */
[----:B------:R-:W-:-:S02]  /*1d10*/  IADD3 R6, P1, R6, UR39, RZ ;  /* 0x0000002706067c10 */ /* 0x000fc4000ff3e0ff */
[----:B------:R-:W-:Y:S02]  /*1d20*/  IADD3.X R5, R21, UR28, RZ, P0, !PT ;  /* 0x0000001c15057c10 */ /* 0x000fe400087fe4ff */
        /* <DEDUP_REMOVED lines=36> */
[----:B-1----:R-:W2:Y:S01]  /*1f70*/  LDL R17, [R1+0x38] ;  /* 0x0000380001117983 */ /* 0x002ea20000100800 */
[----:B------:R-:W-:Y:S01]  /*1f80*/  PLOP3.LUT P0, PT, PT, PT, UP3, 0x80, 0x0 ;  /* 0x000000000000781c */ /* 0x000fe20003f0f038 */
[----:B------:R-:W-:Y:S01]  /*1f90*/  UIMAD UR13, UR20, -0x80, UR6 ;  /* 0xffffff80140d78a4 */ /* 0x000fe2000f8e0206 */
[----:B------:R-:W-:Y:S01]  /*1fa0*/  MOV R15, UR24 ;  /* 0x00000018000f7c02 */ /* 0x000fe20008000f00 */
[----:B------:R-:W-:Y:S01]  /*1fb0*/  ULDC.64 UR14, c[0x0][0x1a0] ;  /* 0x00006800000e7ab9 */ /* 0x000fe20000000a00 */
[----:B------:R-:W-:Y:S01]  /*1fc0*/  BSSY B0, `(.L_x_361) ;  /* 0x0000044000007945 */ /* 0x000fe20003800000 */
[----:B------:R-:W-:Y:S01]  /*1fd0*/  UIMAD UR7, UR19, UR14, URZ ;  /* 0x0000000e130772a4 */ /* 0x000fe2000f8e023f */
[----:B------:R-:W-:Y:S01]  /*1fe0*/  MOV R242, R10 ;  /* 0x0000000a00f27202 */ /* 0x000fe20000000f00 */
[----:B------:R-:W-:Y:S01]  /*1ff0*/  UMOV UR10, UR8 ;  /* 0x00000008000a7c82 */ /* 0x000fe20008000000 */
[----:B------:R-:W-:Y:S01]  /*2000*/  ISETP.GE.AND P1, PT, R3, UR13, PT ;  /* 0x0000000d03007c0c */ /* 0x000fe2000bf26270 */
[----:B------:R-:W-:Y:S01]  /*2010*/  UIMAD UR8, UR24, UR15, UR7 ;  /* 0x0000000f180872a4 */ /* 0x000fe2000f8e0207 */
[----:B------:R-:W-:Y:S01]  /*2020*/  IMAD.WIDE.U32 R4, R15, c[0x0][0x1a0], R20 ;  /* 0x000068000f047a25 */ /* 0x000fe200078e0014 */
[----:B------:R-:W-:Y:S01]  /*2030*/  UMOV UR12, UR16 ;  /* 0x00000010000c7c82 */ /* 0x000fe20008000000 */
[----:B------:R-:W-:Y:S01]  /*2040*/  MOV R240, R12 ;  /* 0x0000000c00f07202 */ /* 0x000fe20000000f00 */
[----:B------:R-:W-:Y:S01]  /*2050*/  @P0 BAR.SYNC.DEFER_BLOCKING 0x0 ;  /* 0x0000000000000b1d */ /* 0x000fe20000010000 */
[----:B------:R-:W-:Y:S01]  /*2060*/  IMAD.MOV.U32 R241, RZ, RZ, R8 ;  /* 0x000000fffff17224 */ /* 0x000fe200078e0008 */
[----:B------:R-:W-:Y:S01]  /*2070*/  IADD3 R6, P0, R4, UR31, RZ ;  /* 0x0000001f04067c10 */ /* 0x000fe2000ff1e0ff */
[----:B------:R-:W-:Y:S01]  /*2080*/  IMAD.U32 R4, RZ, RZ, UR8 ;  /* 0x00000008ff047e24 */ /* 0x000fe2000f8e00ff */
[----:B------:R-:W-:Y:S01]  /*2090*/  MOV R237, R11 ;  /* 0x0000000b00ed7202 */ /* 0x000fe20000000f00 */
[----:B------:R-:W-:Y:S01]  /*20a0*/  IMAD.MOV.U32 R239, RZ, RZ, R9 ;  /* 0x000000ffffef7224 */ /* 0x000fe200078e0009 */
[----:B------:R-:W-:-:S02]  /*20b0*/  UMOV UR7, UR11 ;  /* 0x0000000b00077c82 */ /* 0x000fc40008000000 */
[----:B------:R-:W-:Y:S01]  /*20c0*/  ULEA.HI UR11, UR7, UR7, URZ, 0x1 ;  /* 0x00000007070b7291 */ /* 0x000fe2000f8f083f */
[----:B------:R-:W-:Y:S01]  /*20d0*/  IADD3.X R7, R5, UR32, R4, P0, !PT ;  /* 0x0000002005077c10 */ /* 0x000fe200087fe404 */
[----:B------:R-:W-:Y:S02]  /*20e0*/  IMAD R4, R16, c[0x0][0x1b8], RZ ;  /* 0x00006e0010047a24 */ /* 0x000fe400078e02ff */
[----:B------:R-:W-:Y:S02]  /*20f0*/  ULOP3.LUT UR8, UR11, 0xfffffffe, URZ, 0xc0, !UPT ;  /* 0xfffffffe0b087892 */ /* 0x000fe4000f8ec03f */
[C---:B------:R-:W-:Y:S01]  /*2100*/  IMAD R4, R14.reuse, c[0x0][0x1bc], R4 ;  /* 0x00006f000e047a24 */ /* 0x040fe200078e0204 */
[----:B------:R-:W-:Y:S01]  /*2110*/  UMOV UR11, UR17 ;  /* 0x00000011000b7c82 */ /* 0x000fe20008000000 */
[----:B------:R-:W-:Y:S01]  /*2120*/  IMAD.WIDE.U32 R6, R14, c[0x0][0x1b8], R6 ;  /* 0x00006e000e067a25 */ /* 0x000fe200078e0006 */
[----:B------:R-:W-:-:S03]  /*2130*/  UIADD3 UR8, UR7, -UR8, URZ ;  /* 0x8000000807087290 */ /* 0x000fc6000fffe03f */
[----:B------:R-:W-:Y:S01]  /*2140*/  IMAD.IADD R13, R7, 0x1, R4 ;  /* 0x00000001070d7824 */ /* 0x000fe200078e0204 */
        /* <DEDUP_REMOVED lines=43> */
.L_x_362:
[----:B------:R-:W-:Y:S05]  /*2400*/  BSYNC B0 ;  /* 0x0000000000007941 */ /* 0x000fea0003800000 */
.L_x_361:
        /* <DEDUP_REMOVED lines=41> */
.L_x_364:
[----:B------:R-:W-:Y:S05]  /*26a0*/  BSYNC B0 ;  /* 0x0000000000007941 */ /* 0x000fea0003800000 */
.L_x_363:
        /* <DEDUP_REMOVED lines=39> */
.L_x_366:
[----:B------:R-:W-:Y:S05]  /*2920*/  BSYNC B0 ;  /* 0x0000000000007941 */ /* 0x000fea0003800000 */
.L_x_365:
        /* <DEDUP_REMOVED lines=19> */
.L_x_368:
        /* <DEDUP_REMOVED lines=36> */
.L_x_369:
[----:B------:R-:W-:Y:S05]  /*2ca0*/  BSYNC B0 ;  /* 0x0000000000007941 */ /* 0x000fea0003800000 */
.L_x_367:
        /* <DEDUP_REMOVED lines=42> */
[----:B---3--:R2:W-:Y:S04]  /*2f50*/  STL [R1+0x10], R12 ;  /* 0x0000100c01007387 */ /* 0x0085e80000100800 */
        /* <DEDUP_REMOVED lines=38> */
.L_x_371:
[----:B------:R-:W-:Y:S05]  /*31c0*/  BSYNC B0 ;  /* 0x0000000000007941 */ /* 0x000fea0003800000 */
.L_x_370:
        /* <DEDUP_REMOVED lines=39> */
.L_x_373:
[----:B------:R-:W-:Y:S05]  /*3440*/  BSYNC B0 ;  /* 0x0000000000007941 */ /* 0x000fea0003800000 */
.L_x_372:
[----:B------:R-:W0:Y:S01]  /*3450*/  LDGDEPBAR ;  /* 0x00000000000079af */ /* 0x000e220000000000 */
[----:B------:R-:W-:Y:S01]  /*3460*/  IADD3 R3, R231, 0x1800, RZ ;  /* 0x00001800e7037810 */ /* 0x000fe20007ffe0ff */
[----:B------:R-:W-:Y:S01]  /*3470*/  UIADD3 UR8, UR24, 0x80, URZ ;  /* 0x0000008018087890 */ /* 0x000fe2000fffe03f */
[----:B-1-3--:R-:W-:Y:S01]  /*3480*/  IADD3 R0, R229, 0x1800, RZ ;  /* 0x00001800e5007810 */ /* 0x00afe20007ffe0ff */
[----:B------:R-:W-:Y:S01]  /*3490*/  STL [R1], R232 ;  /* 0x000000e801007387 */ /* 0x000fe20000100800 */
[----:B------:R-:W-:Y:S01]  /*34a0*/  SEL R3, R3, R231, !P0 ;  /* 0x000000e703037207 */ /* 0x000fe20004000000 */
[----:B------:R-:W-:Y:S01]  /*34b0*/  CS2R R126, SRZ ;  /* 0x00000000007e7805 */ /* 0x000fe2000001ff00 */
[----:B------:R-:W-:Y:S01]  /*34c0*/  SEL R0, R0, R229, !P0 ;  /* 0x000000e500007207 */ /* 0x000fe20004000000 */
[----:B------:R-:W-:Y:S01]  /*34d0*/  CS2R R124, SRZ ;  /* 0x00000000007c7805 */ /* 0x000fe2000001ff00 */
[----:B------:R-:W-:Y:S01]  /*34e0*/  SHF.L.U32 R223, R231, 0x1, RZ ;  /* 0x00000001e7df7819 */ /* 0x000fe200000006ff */
[----:B------:R-:W-:Y:S01]  /*34f0*/  IMAD.SHL.U32 R220, R3, 0x2, RZ ;  /* 0x0000000203dc7824 */ /* 0x000fe200078e00ff */
[----:B------:R-:W-:Y:S01]  /*3500*/  CS2R R130, SRZ ;  /* 0x0000000000827805 */ /* 0x000fe2000001ff00 */
[----:B------:R-:W-:Y:S01]  /*3510*/  IMAD.SHL.U32 R3, R0, 0x2, RZ ;  /* 0x0000000200037824 */ /* 0x000fe200078e00ff */
[----:B------:R-:W-:Y:S01]  /*3520*/  MOV R0, c[0x0][0x22c] ;  /* 0x00008b0000007a02 */ /* 0x000fe20000000f00 */
[----:B------:R-:W-:Y:S01]  /*3530*/  CS2R R128, SRZ ;  /* 0x0000000000807805 */ /* 0x000fe2000001ff00 */
[----:B------:R-:W-:Y:S01]  /*3540*/  CS2R R122, SRZ ;  /* 0x00000000007a7805 */ /* 0x000fe2000001ff00 */
[----:B------:R-:W-:Y:S01]  /*3550*/  CS2R R120, SRZ ;  /* 0x0000000000787805 */ /* 0x000fe2000001ff00 */
[----:B------:R-:W-:Y:S01]  /*3560*/  CS2R R118, SRZ ;  /* 0x0000000000767805 */ /* 0x000fe2000001ff00 */
[----:B------:R-:W-:Y:S01]  /*3570*/  IMAD R0, R0, c[0x0][0x1c0], RZ ;  /* 0x0000700000007a24 */ /* 0x000fe200078e02ff */
[----:B------:R-:W-:Y:S01]  /*3580*/  CS2R R116, SRZ ;  /* 0x0000000000747805 */ /* 0x000fe2000001ff00 */
[----:B------:R-:W-:Y:S01]  /*3590*/  CS2R R110, SRZ ;  /* 0x00000000006e7805 */ /* 0x000fe2000001ff00 */
[----:B------:R-:W-:Y:S01]  /*35a0*/  CS2R R108, SRZ ;  /* 0x00000000006c7805 */ /* 0x000fe2000001ff00 */
[----:B------:R-:W-:Y:S01]  /*35b0*/  IMAD.SHL.U32 R6, R0, 0x10, RZ ;  /* 0x0000001000067824 */ /* 0x000fe200078e00ff */
[----:B------:R-:W-:Y:S01]  /*35c0*/  CS2R R114, SRZ ;  /* 0x0000000000727805 */ /* 0x000fe2000001ff00 */
[----:B------:R-:W-:-:S04]  /*35d0*/  DEPBAR.LE SB0, 0x1 ;  /* 0x000080400000791a */ /* 0x000fc80000000000 */
[----:B------:R-:W-:Y:S01]  /*35e0*/  BAR.SYNC.DEFER_BLOCKING 0x0 ;  /* 0x0000000000007b1d */ /* 0x000fe20000010000 */
[----:B------:R-:W-:Y:S01]  /*35f0*/  IMAD.SHL.U32 R4, R0, 0x8, RZ ;  /* 0x0000000800047824 */ /* 0x000fe200078e00ff */
[C---:B------:R-:W-:Y:S01]  /*3600*/  IADD3 R5, R6.reuse, 0x20, RZ ;  /* 0x0000002006057810 */ /* 0x040fe20007ffe0ff */
[----:B------:R-:W-:Y:S01]  /*3610*/  CS2R R112, SRZ ;  /* 0x0000000000707805 */ /* 0x000fe2000001ff00 */
[----:B------:R-:W-:Y:S01]  /*3620*/  IADD3 R0, R6, 0x40, RZ ;  /* 0x0000004006007810 */ /* 0x000fe20007ffe0ff */
[----:B------:R-:W-:Y:S01]  /*3630*/  CS2R R106, SRZ ;  /* 0x00000000006a7805 */ /* 0x000fe2000001ff00 */
[C---:B------:R-:W-:Y:S01]  /*3640*/  SHF.L.U64.HI R6, R19.reuse, 0x2, R17 ;  /* 0x0000000213067819 */ /* 0x040fe20000010211 */
[C---:B------:R-:W-:Y:S01]  /*3650*/  IMAD.IADD R5, R4.reuse, 0x1, R5 ;  /* 0x0000000104057824 */ /* 0x040fe200078e0205 */
[----:B------:R-:W-:Y:S01]  /*3660*/  CS2R R104, SRZ ;  /* 0x0000000000687805 */ /* 0x000fe2000001ff00 */
[----:B------:R-:W-:Y:S01]  /*3670*/  IMAD.IADD R0, R4, 0x1, R0 ;  /* 0x0000000104007824 */ /* 0x000fe200078e0200 */
[----:B------:R-:W-:Y:S01]  /*3680*/  CS2R R102, SRZ ;  /* 0x0000000000667805 */ /* 0x000fe2000001ff00 */
[----:B------:R1:W-:Y:S01]  /*3690*/  STL [R1+0x48], R6 ;  /* 0x0000480601007387 */ /* 0x0003e20000100800 */
        /* <DEDUP_REMOVED lines=24> */
[----:B-1----:R-:W-:Y:S01]  /*3820*/  SHF.L.U32 R6, R19, 0x2, RZ ;  /* 0x0000000213067819 */ /* 0x002fe200000006ff */
[----:B------:R-:W1:Y:S01]  /*3830*/  LDSM.16.M88.4 R184, [R221+0xf400] ;  /* 0x00f40000ddb8783b */ /* 0x000e620000000200 */
[----:B------:R-:W-:Y:S01]  /*3840*/  CS2R R58, SRZ ;  /* 0x00000000003a7805 */ /* 0x000fe2000001ff00 */
[----:B------:R-:W-:Y:S01]  /*3850*/  CS2R R56, SRZ ;  /* 0x0000000000387805 */ /* 0x000fe2000001ff00 */
[----:B------:R-:W-:Y:S01]  /*3860*/  CS2R R54, SRZ ;  /* 0x0000000000367805 */ /* 0x000fe2000001ff00 */
[----:B------:R5:W-:Y:S01]  /*3870*/  STL [R1+0x44], R6 ;  /* 0x0000440601007387 */ /* 0x000be20000100800 */
        /* <DEDUP_REMOVED lines=12> */
[----:B------:R-:W-:Y:S01]  /*3940*/  IMAD.IADD R224, R223, 0x1, R230 ;  /* 0x00000001dfe07824 */ /* 0x000fe200078e02e6 */
[----:B------:R-:W-:-:S02]  /*3950*/  UISETP.GE.AND UP0, UPT, UR8, UR6, UPT ;  /* 0x000000060800728c */ /* 0x000fc4000bf06270 */
[----:B------:R-:W1:Y:S04]  /*3960*/  LDSM.16.M88.4 R200, [R221+0x11400] ;  /* 0x01140000ddc8783b */ /* 0x000e680000000200 */
[----:B------:R-:W1:Y:S04]  /*3970*/  LDSM.16.M88.4 R204, [R222+0x13000] ;  /* 0x01300000decc783b */ /* 0x000e680000000200 */
[----:B------:R-:W1:Y:S01]  /*3980*/  LDSM.16.M88.4 R208, [R222+0x13400] ;  /* 0x01340000ded0783b */ /* 0x000e620000000200 */
[C---:B-----5:R-:W-:Y:S01]  /*3990*/  IMAD.IADD R6, R4.reuse, 0x1, R5 ;  /* 0x0000000104067824 */ /* 0x060fe200078e0205 */
[----:B------:R-:W-:-:S02]  /*39a0*/  IADD3 R5, R4, R0, RZ ;  /* 0x0000000004057210 */ /* 0x000fc40007ffe0ff */
[----:B------:R-:W1:Y:S01]  /*39b0*/  LDSM.16.M88.4 R212, [R221+0x13000] ;  /* 0x01300000ddd4783b */ /* 0x000e620000000200 */
[C---:B------:R-:W-:Y:S01]  /*39c0*/  IMAD.IADD R6, R4.reuse, 0x1, R6 ;  /* 0x0000000104067824 */ /* 0x040fe200078e0206 */
[C---:B------:R-:W-:Y:S02]  /*39d0*/  IADD3 R5, R4.reuse, R5, RZ ;  /* 0x0000000504057210 */ /* 0x040fe40007ffe0ff */
[----:B------:R-:W1:Y:S01]  /*39e0*/  LDSM.16.M88.4 R216, [R221+0x13400] ;  /* 0x01340000ddd8783b */ /* 0x000e620000000200 */
[C---:B------:R-:W-:Y:S01]  /*39f0*/  IMAD.IADD R6, R4.reuse, 0x1, R6 ;  /* 0x0000000104067824 */ /* 0x040fe200078e0206 */
[----:B------:R-:W-:-:S04]  /*3a00*/  IADD3 R5, R4, R5, RZ ;  /* 0x0000000504057210 */ /* 0x000fc80007ffe0ff */
[----:B------:R5:W-:Y:S01]  /*3a10*/  STL [R1+0x2c], R6 ;  /* 0x00002c0601007387 */ /* 0x000be20000100800 */
[----:B------:R-:W-:-:S03]  /*3a20*/  IADD3 R0, R4, R5, RZ ;  /* 0x0000000504007210 */ /* 0x000fc60007ffe0ff */
[----:B------:R1:W-:Y:S01]  /*3a30*/  STL [R1+0x28], R5 ;  /* 0x0000280501007387 */ /* 0x0003e20000100800 */
[----:B-----5:R-:W-:-:S05]  /*3a40*/  IMAD.IADD R6, R4, 0x1, R6 ;  /* 0x0000000104067824 */ /* 0x020fca00078e0206 */
[----:B------:R1:W-:Y:S04]  /*3a50*/  STL [R1+0x34], R6 ;  /* 0x0000340601007387 */ /* 0x0003e80000100800 */
[----:B--234-:R1:W-:Y:S02]  /*3a60*/  STL [R1+0x30], R0 ;  /* 0x0000300001007387 */ /* 0x01c3e40000100800 */
.L_x_376:
[----:B------:R-:W0:Y:S01]  /*3a70*/  LDGDEPBAR ;  /* 0x00000000000079af */ /* 0x000e220000000000 */
[----:B-1----:R-:W-:Y:S01]  /*3a80*/  IADD3 R0, R230, R220, RZ ;  /* 0x000000dce6007210 */ /* 0x002fe20007ffe0ff */
        /* <DEDUP_REMOVED lines=128> */
[----:B--2---:R-:W2:Y:S08]  /*4290*/  LDL R11, [R1+0x10] ;  /* 0x00001000010b7983 */ /* 0x004eb00000100800 */
        /* <DEDUP_REMOVED lines=360> */
[----:B------:R-:W-:Y:S03]  /*5920*/  FADD.FTZ R21, -R140, R21 ;  /* 0x000000158c157221 */ /* 0x000fe60000010100 */
[----:B------:R-:W-:Y:S03]  /*5930*/  FFMA.FTZ R136, -R150, R150, 1 ;  /* 0x3f80000096887423 */ /* 0x000fe60000010196 */
[----:B------:R-:W-:Y:S02]  /*5940*/  FFMA.FTZ R132, -R145, R145, 1 ;  /* 0x3f80000091847423 */ /* 0x000fe40000010191 */
[----:B------:R-:W-:Y:S03]  /*5950*/  FMUL.FTZ R133, R159, R16 ;  /* 0x000000109f857220 */ /* 0x000fe60000410000 */
[----:B------:R-:W-:Y:S02]  /*5960*/  FMUL.FTZ R132, R132, c[0x0][0x2ec] ;  /* 0x0000bb0084847a20 */ /* 0x000fe40000410000 */
[----:B------:R-:W-:Y:S02]  /*5970*/  FFMA.FTZ R16, -R144, R144, 1 ;  /* 0x3f80000090107423 */ /* 0x000fe40000010190 */
[----:B------:R-:W-:Y:S02]  /*5980*/  FMUL.FTZ R145, R141, R132 ;  /* 0x000000848d917220 */ /* 0x000fe40000410000 */
[----:B------:R-:W-:Y:S02]  /*5990*/  FMUL.FTZ R132, R158, R17 ;  /* 0x000000119e847220 */ /* 0x000fe40000410000 */
[----:B------:R-:W-:Y:S02]  /*59a0*/  FFMA.FTZ R17, -R151, R151, 1 ;  /* 0x3f80000097117423 */ /* 0x000fe40000010197 */
[----:B------:R-:W-:Y:S02]  /*59b0*/  FMUL.FTZ R16, R16, c[0x0][0x2ec] ;  /* 0x0000bb0010107a20 */ /* 0x000fe40000410000 */
[----:B------:R-:W-:Y:S02]  /*59c0*/  FMUL.FTZ R17, R17, c[0x0][0x2ec] ;  /* 0x0000bb0011117a20 */ /* 0x000fe40000410000 */
[----:B------:R-:W-:Y:S02]  /*59d0*/  FMUL.FTZ R135, R157, R20 ;  /* 0x000000149d877220 */ /* 0x000fe40000410000 */
[C---:B------:R-:W-:Y:S02]  /*59e0*/  FADD.FTZ R20, -R140.reuse, R32 ;  /* 0x000000208c147221 */ /* 0x040fe40000010100 */
[----:B------:R-:W-:Y:S02]  /*59f0*/  FADD.FTZ R32, -R140, R33 ;  /* 0x000000218c207221 */ /* 0x000fe40000010100 */
[----:B------:R-:W-:Y:S02]  /*5a00*/  FMUL.FTZ R144, R133, R17 ;  /* 0x0000001185907220 */ /* 0x000fe40000410000 */
[----:B-1----:R-:W-:Y:S02]  /*5a10*/  FMUL.FTZ R143, R132, R16 ;  /* 0x00000010848f7220 */ /* 0x002fe40000410000 */
[----:B------:R-:W-:Y:S01]  /*5a20*/  FFMA.FTZ R17, -R148, R148, 1 ;  /* 0x3f80000094117423 */ /* 0x000fe20000010194 */
[----:B------:R-:W-:Y:S01]  /*5a30*/  MOV R148, R238 ;  /* 0x000000ee00947202 */ /* 0x000fe20000000f00 */
[----:B------:R-:W-:Y:S02]  /*5a40*/  FFMA.FTZ R16, -R147, R147, 1 ;  /* 0x3f80000093107423 */ /* 0x000fe40000010193 */
[----:B------:R-:W-:Y:S02]  /*5a50*/  FMUL.FTZ R33, R155, R20 ;  /* 0x000000149b217220 */ /* 0x000fe40000410000 */
[----:B------:R-:W-:Y:S02]  /*5a60*/  FMUL.FTZ R32, R152, R32 ;  /* 0x0000002098207220 */ /* 0x000fe40000410000 */
[----:B------:R-:W-:Y:S02]  /*5a70*/  FMUL.FTZ R17, R17, c[0x0][0x2ec] ;  /* 0x0000bb0011117a20 */ /* 0x000fe40000410000 */
[----:B------:R-:W-:Y:S02]  /*5a80*/  FMUL.FTZ R16, R16, c[0x0][0x2ec] ;  /* 0x0000bb0010107a20 */ /* 0x000fe40000410000 */
[----:B------:R-:W-:Y:S02]  /*5a90*/  FMUL.FTZ R140, R33, R17 ;  /* 0x00000011218c7220 */ /* 0x000fe40000410000 */
[----:B------:R-:W-:Y:S02]  /*5aa0*/  FMUL.FTZ R139, R32, R16 ;  /* 0x00000010208b7220 */ /* 0x000fe40000410000 */
[----:B------:R-:W-:Y:S02]  /*5ab0*/  FMUL.FTZ R134, R156, R21 ;  /* 0x000000159c867220 */ /* 0x000fe40000410000 */
[----:B------:R-:W-:Y:S02]  /*5ac0*/  FFMA.FTZ R21, -R154, R154, 1 ;  /* 0x3f8000009a157423 */ /* 0x000fe4000001019a */
[----:B------:R-:W-:Y:S02]  /*5ad0*/  FMUL.FTZ R136, R136, c[0x0][0x2ec] ;  /* 0x0000bb0088887a20 */ /* 0x000fe40000410000 */
[----:B------:R-:W-:Y:S02]  /*5ae0*/  FMUL.FTZ R21, R21, c[0x0][0x2ec] ;  /* 0x0000bb0015157a20 */ /* 0x000fe40000410000 */
[----:B------:R-:W-:Y:S02]  /*5af0*/  FFMA.FTZ R132, -R164, R164, 1 ;  /* 0x3f800000a4847423 */ /* 0x000fe400000101a4 */
[----:B------:R-:W-:Y:S02]  /*5b00*/  FMUL.FTZ R142, R135, R21 ;  /* 0x00000015878e7220 */ /* 0x000fe40000410000 */
        /* <DEDUP_REMOVED lines=9> */
[----:B------:R-:W-:Y:S02]  /*5ba0*/  FMUL.FTZ R141, R134, R20 ;  /* 0x00000014868d7220 */ /* 0x000fe40000410000 */
[----:B------:R-:W-:Y:S02]  /*5bb0*/  FFMA.FTZ R134, -R165, R165, 1 ;  /* 0x3f800000a5867423 */ /* 0x000fe400000101a5 */
[----:B------:R-:W-:Y:S02]  /*5bc0*/  FMUL.FTZ R133, R133, c[0x0][0x2ec] ;  /* 0x0000bb0085857a20 */ /* 0x000fe40000410000 */
[----:B------:R-:W-:Y:S02]  /*5bd0*/  FMUL.FTZ R134, R134, c[0x0][0x2ec] ;  /* 0x0000bb0086867a20 */ /* 0x000fe40000410000 */
[----:B------:R-:W-:Y:S02]  /*5be0*/  FFMA.FTZ R20, -R2, R2, 1 ;  /* 0x3f80000002147423 */ /* 0x000fe40000010102 */
[----:B------:R-:W-:Y:S02]  /*5bf0*/  FFMA.FTZ R33, -R250, R250, 1 ;  /* 0x3f800000fa217423 */ /* 0x000fe400000101fa */
[----:B------:R-:W-:Y:S02]  /*5c00*/  FFMA.FTZ R21, -R243, R243, 1 ;  /* 0x3f800000f3157423 */ /* 0x000fe400000101f3 */
[----:B------:R-:W-:Y:S02]  /*5c10*/  FMUL.FTZ R33, R33, c[0x0][0x2ec] ;  /* 0x0000bb0021217a20 */ /* 0x000fe40000410000 */
[----:B------:R-:W-:Y:S02]  /*5c20*/  FMUL.FTZ R20, R20, c[0x0][0x2ec] ;  /* 0x0000bb0014147a20 */ /* 0x000fe40000410000 */
[----:B------:R-:W-:Y:S02]  /*5c30*/  FMUL.FTZ R21, R21, c[0x0][0x2ec] ;  /* 0x0000bb0015157a20 */ /* 0x000fe40000410000 */
[C---:B--2---:R-:W-:Y:S02]  /*5c40*/  FADD.FTZ R17, -R5.reuse, R6 ;  /* 0x0000000605117221 */ /* 0x044fe40000010100 */
[----:B------:R-:W-:Y:S02]  /*5c50*/  FADD.FTZ R16, -R5, R7 ;  /* 0x0000000705107221 */ /* 0x000fe40000010100 */
[----:B------:R-:W-:Y:S02]  /*5c60*/  FFMA.FTZ R6, -R170, R170, 1 ;  /* 0x3f800000aa067423 */ /* 0x000fe400000101aa */
[----:B------:R-:W-:Y:S02]  /*5c70*/  FFMA.FTZ R7, -R171, R171, 1 ;  /* 0x3f800000ab077423 */ /* 0x000fe400000101ab */
[----:B------:R-:W-:Y:S02]  /*5c80*/  FMUL.FTZ R16, R57, R16 ;  /* 0x0000001039107220 */ /* 0x000fe40000410000 */
[----:B------:R-:W-:Y:S02]  /*5c90*/  FMUL.FTZ R6, R6, c[0x0][0x2ec] ;  /* 0x0000bb0006067a20 */ /* 0x000fe40000410000 */
[----:B------:R-:W-:Y:S02]  /*5ca0*/  FMUL.FTZ R17, R58, R17 ;  /* 0x000000113a117220 */ /* 0x000fe40000410000 */
[----:B------:R-:W-:Y:S01]  /*5cb0*/  FMUL.FTZ R7, R7, c[0x0][0x2ec] ;  /* 0x0000bb0007077a20 */ /* 0x000fe20000410000 */
[----:B------:R1:W5:Y:S01]  /*5cc0*/  LDL.LU R58, [R1+0xbc] ;  /* 0x0000bc00013a7983 */ /* 0x0003620000300800 */
[C---:B------:R-:W-:Y:S02]  /*5cd0*/  FADD.FTZ R18, -R5.reuse, R18 ;  /* 0x0000001205127221 */ /* 0x040fe40000010100 */
[C---:B------:R-:W-:Y:S01]  /*5ce0*/  FADD.FTZ R19, -R5.reuse, R19 ;  /* 0x0000001305137221 */ /* 0x040fe20000010100 */
[----:B------:R1:W5:Y:S01]  /*5cf0*/  LDL.LU R57, [R1+0xb8] ;  /* 0x0000b80001397983 */ /* 0x0003620000300800 */
[----:B------:R-:W-:Y:S02]  /*5d00*/  FMUL.FTZ R137, R16, R6 ;  /* 0x0000000610897220 */ /* 0x000fe40000410000 */
[----:B------:R-:W-:Y:S02]  /*5d10*/  FFMA.FTZ R6, -R162, R162, 1 ;  /* 0x3f800000a2067423 */ /* 0x000fe400000101a2 */
[----:B------:R-:W-:Y:S02]  /*5d20*/  FADD.FTZ R34, -R5, R34 ;  /* 0x0000002205227221 */ /* 0x000fe40000010100 */
[----:B------:R-:W-:Y:S02]  /*5d30*/  FMUL.FTZ R138, R17, R7 ;  /* 0x00000007118a7220 */ /* 0x000fe40000410000 */
[----:B------:R-:W-:Y:S02]  /*5d40*/  FMUL.FTZ R7, R249, R18 ;  /* 0x00000012f9077220 */ /* 0x000fe40000410000 */
[----:B------:R-:W-:Y:S02]  /*5d50*/  FMUL.FTZ R16, R247, R19 ;  /* 0x00000013f7107220 */ /* 0x000fe40000410000 */
[C---:B------:R-:W-:Y:S02]  /*5d60*/  FADD.FTZ R17, -R5.reuse, R22 ;  /* 0x0000001605117221 */ /* 0x040fe40000010100 */
[C---:B------:R-:W-:Y:S02]  /*5d70*/  FADD.FTZ R18, -R5.reuse, R23 ;  /* 0x0000001705127221 */ /* 0x040fe40000010100 */
[----:B------:R-:W-:Y:S02]  /*5d80*/  FMUL.FTZ R6, R6, c[0x0][0x2ec] ;  /* 0x0000bb0006067a20 */ /* 0x000fe40000410000 */
[----:B------:R-:W-:Y:S02]  /*5d90*/  FADD.FTZ R19, -R5, R35 ;  /* 0x0000002305137221 */ /* 0x000fe40000010100 */
[----:B------:R-:W-:Y:S02]  /*5da0*/  FMUL.FTZ R5, R167, R34 ;  /* 0x00000022a7057220 */ /* 0x000fe40000410000 */
[----:B------:R-:W-:Y:S02]  /*5db0*/  FMUL.FTZ R35, R16, R6 ;  /* 0x0000000610237220 */ /* 0x000fe40000410000 */
[----:B------:R-:W-:Y:S02]  /*5dc0*/  FMUL.FTZ R6, R166, R19 ;  /* 0x00000013a6067220 */ /* 0x000fe40000410000 */
[----:B------:R-:W-:Y:S02]  /*5dd0*/  FMUL.FTZ R136, R5, R136 ;  /* 0x0000008805887220 */ /* 0x000fe40000410000 */
[----:B---3--:R-:W-:Y:S02]  /*5de0*/  FADD.FTZ R5, -R4, R8 ;  /* 0x0000000804057221 */ /* 0x008fe40000010100 */
[----:B------:R-:W-:Y:S02]  /*5df0*/  FMUL.FTZ R135, R6, R135 ;  /* 0x0000008706877220 */ /* 0x000fe40000410000 */
[----:B------:R-:W-:Y:S02]  /*5e00*/  FADD.FTZ R6, -R4, R9 ;  /* 0x0000000904067221 */ /* 0x000fe40000010100 */
[----:B------:R-:W-:Y:S02]  /*5e10*/  FMUL.FTZ R5, R56, R5 ;  /* 0x0000000538057220 */ /* 0x000fe40000410000 */
[----:B------:R-:W-:Y:S01]  /*5e20*/  FMUL.FTZ R132, R7, R132 ;  /* 0x0000008407847220 */ /* 0x000fe20000410000 */
[----:B------:R1:W5:Y:S01]  /*5e30*/  LDL.LU R56, [R1+0xb4] ;  /* 0x0000b40001387983 */ /* 0x0003620000300800 */
[C---:B------:R-:W-:Y:S02]  /*5e40*/  FADD.FTZ R7, -R4.reuse, R12 ;  /* 0x0000000c04077221 */ /* 0x040fe40000010100 */
[----:B------:R-:W-:Y:S02]  /*5e50*/  FMUL.FTZ R6, R55, R6 ;  /* 0x0000000637067220 */ /* 0x000fe40000410000 */
[----:B------:R-:W-:Y:S01]  /*5e60*/  FADD.FTZ R8, -R4, R13 ;  /* 0x0000000d04087221 */ /* 0x000fe20000010100 */
[----:B------:R1:W5:Y:S01]  /*5e70*/  LDL.LU R55, [R1+0xb0] ;  /* 0x0000b00001377983 */ /* 0x0003620000300800 */
[----:B------:R-:W-:Y:S02]  /*5e80*/  FMUL.FTZ R7, R54, R7 ;  /* 0x0000000736077220 */ /* 0x000fe40000410000 */
[----:B------:R-:W-:Y:S01]  /*5e90*/  FMUL.FTZ R8, R53, R8 ;  /* 0x0000000835087220 */ /* 0x000fe20000410000 */
[----:B------:R1:W5:Y:S01]  /*5ea0*/  LDL.LU R54, [R1+0xac] ;  /* 0x0000ac0001367983 */ /* 0x0003620000300800 */
[----:B------:R-:W-:Y:S02]  /*5eb0*/  FFMA.FTZ R23, -R51, R51, 1 ;  /* 0x3f80000033177423 */ /* 0x000fe40000010133 */
[----:B------:R-:W-:Y:S01]  /*5ec0*/  FFMA.FTZ R34, -R252, R252, 1 ;  /* 0x3f800000fc227423 */ /* 0x000fe200000101fc */
[----:B------:R1:W5:Y:S01]  /*5ed0*/  LDL.LU R53, [R1+0xa8] ;  /* 0x0000a80001357983 */ /* 0x0003620000300800 */
[----:B------:R-:W-:Y:S02]  /*5ee0*/  FMUL.FTZ R23, R23, c[0x0][0x2ec] ;  /* 0x0000bb0017177a20 */ /* 0x000fe40000410000 */
[----:B------:R-:W-:Y:S01]  /*5ef0*/  FMUL.FTZ R34, R34, c[0x0][0x2ec] ;  /* 0x0000bb0022227a20 */ /* 0x000fe20000410000 */
[----:B------:R1:W5:Y:S01]  /*5f00*/  LDL.LU R52, [R1+0xa4] ;  /* 0x0000a40001347983 */ /* 0x0003620000300800 */
[----:B------:R-:W-:Y:S02]  /*5f10*/  FADD.FTZ R24, -R4, R24 ;  /* 0x0000001804187221 */ /* 0x000fe40000010100 */
[----:B------:R-:W-:Y:S01]  /*5f20*/  FMUL.FTZ R32, R5, R32 ;  /* 0x0000002005207220 */ /* 0x000fe20000410000 */
[----:B------:R1:W5:Y:S01]  /*5f30*/  LDL.LU R51, [R1+0xa0] ;  /* 0x0000a00001337983 */ /* 0x0003620000300800 */
        /* <DEDUP_REMOVED lines=11> */
[----:B------:R-:W-:Y:S02]  /*5ff0*/  FFMA.FTZ R24, -R168, R168, 1 ;  /* 0x3f800000a8187423 */ /* 0x000fe400000101a8 */
[----:B------:R-:W-:Y:S01]  /*6000*/  FMUL.FTZ R25, R25, c[0x0][0x2ec] ;  /* 0x0000bb0019197a20 */ /* 0x000fe20000410000 */
[----:B------:R1:W5:Y:S01]  /*6010*/  LDL.LU R48, [R1+0x94] ;  /* 0x0000940001307983 */ /* 0x0003620000300800 */
[----:B------:R-:W-:Y:S02]  /*6020*/  FMUL.FTZ R7, R47, R7 ;  /* 0x000000072f077220 */ /* 0x000fe40000410000 */
[----:B------:R-:W-:Y:S01]  /*6030*/  FFMA.FTZ R29, -R161, R161, 1 ;  /* 0x3f800000a11d7423 */ /* 0x000fe200000101a1 */
[----:B------:R1:W5:Y:S01]  /*6040*/  LDL.LU R47, [R1+0x90] ;  /* 0x00009000012f7983 */ /* 0x0003620000300800 */
[----:B------:R-:W-:Y:S02]  /*6050*/  FMUL.FTZ R24, R24, c[0x0][0x2ec] ;  /* 0x0000bb0018187a20 */ /* 0x000fe40000410000 */
[----:B------:R-:W-:Y:S02]  /*6060*/  FMUL.FTZ R25, R4, R25 ;  /* 0x0000001904197220 */ /* 0x000fe40000410000 */
[----:B----4-:R-:W-:Y:S02]  /*6070*/  FADD.FTZ R4, -R0, R10 ;  /* 0x0000000a00047221 */ /* 0x010fe40000010100 */
[----:B------:R-:W-:Y:S02]  /*6080*/  FFMA.FTZ R28, -R160, R160, 1 ;  /* 0x3f800000a01c7423 */ /* 0x000fe400000101a0 */
[----:B------:R-:W-:Y:S02]  /*6090*/  FMUL.FTZ R29, R29, c[0x0][0x2ec] ;  /* 0x0000bb001d1d7a20 */ /* 0x000fe40000410000 */
[----:B------:R-:W-:Y:S02]  /*60a0*/  FMUL.FTZ R24, R5, R24 ;  /* 0x0000001805187220 */ /* 0x000fe40000410000 */
[----:B------:R-:W-:Y:S02]  /*60b0*/  FADD.FTZ R5, -R0, R11 ;  /* 0x0000000b00057221 */ /* 0x000fe40000010100 */
[----:B------:R-:W-:Y:S02]  /*60c0*/  FMUL.FTZ R4, R46, R4 ;  /* 0x000000042e047220 */ /* 0x000fe40000410000 */
[----:B------:R-:W-:Y:S01]  /*60d0*/  FMUL.FTZ R28, R28, c[0x0][0x2ec] ;  /* 0x0000bb001c1c7a20 */ /* 0x000fe20000410000 */
[----:B------:R1:W5:Y:S01]  /*60e0*/  LDL.LU R46, [R1+0x8c] ;  /* 0x00008c00012e7983 */ /* 0x0003620000300800 */
[----:B------:R-:W-:Y:S02]  /*60f0*/  FMUL.FTZ R29, R6, R29 ;  /* 0x0000001d061d7220 */ /* 0x000fe40000410000 */
[C---:B------:R-:W-:Y:S02]  /*6100*/  FADD.FTZ R6, -R0.reuse, R14 ;  /* 0x0000000e00067221 */ /* 0x040fe40000010100 */
[----:B------:R-:W-:Y:S02]  /*6110*/  FMUL.FTZ R5, R45, R5 ;  /* 0x000000052d057220 */ /* 0x000fe40000410000 */
[----:B------:R-:W-:Y:S01]  /*6120*/  FMUL.FTZ R28, R7, R28 ;  /* 0x0000001c071c7220 */ /* 0x000fe20000410000 */
[----:B------:R1:W5:Y:S01]  /*6130*/  LDL.LU R45, [R1+0x88] ;  /* 0x00008800012d7983 */ /* 0x0003620000300800 */
        /* <DEDUP_REMOVED lines=8> */
[----:B------:R-:W-:Y:S01]  /*61c0*/  FMUL.FTZ R17, R246, R17 ;  /* 0x00000011f6117220 */ /* 0x000fe20000410000 */
[----:B------:R1:W5:Y:S01]  /*61d0*/  LDL.LU R42, [R1+0x7c] ;  /* 0x00007c00012a7983 */ /* 0x0003620000300800 */
[----:B------:R-:W-:Y:S02]  /*61e0*/  FMUL.FTZ R133, R18, R133 ;  /* 0x0000008512857220 */ /* 0x000fe40000410000 */
[----:B------:R-:W-:Y:S01]  /*61f0*/  FFMA.FTZ R18, -R40, R40, 1 ;  /* 0x3f80000028127423 */ /* 0x000fe20000010128 */
[----:B------:R1:W5:Y:S01]  /*6200*/  LDL.LU R41, [R1+0x78] ;  /* 0x0000780001297983 */ /* 0x0003620000300800 */
[----:B------:R-:W-:Y:S02]  /*6210*/  FMUL.FTZ R134, R17, R134 ;  /* 0x0000008611867220 */ /* 0x000fe40000410000 */
[----:B------:R-:W-:Y:S01]  /*6220*/  FFMA.FTZ R17, -R39, R39, 1 ;  /* 0x3f80000027117423 */ /* 0x000fe20000010127 */
[----:B------:R1:W5:Y:S01]  /*6230*/  LDL.LU R40, [R1+0x74] ;  /* 0x0000740001287983 */ /* 0x0003620000300800 */
[----:B------:R-:W-:Y:S02]  /*6240*/  FMUL.FTZ R10, R10, c[0x0][0x2ec] ;  /* 0x0000bb000a0a7a20 */ /* 0x000fe40000410000 */
[----:B------:R-:W-:Y:S01]  /*6250*/  FMUL.FTZ R13, R13, c[0x0][0x2ec] ;  /* 0x0000bb000d0d7a20 */ /* 0x000fe20000410000 */
[----:B------:R1:W5:Y:S01]  /*6260*/  LDL.LU R39, [R1+0x70] ;  /* 0x0000700001277983 */ /* 0x0003620000300800 */
        /* <DEDUP_REMOVED lines=9> */
[----:B------:R1:W5:Y:S01]  /*6300*/  LDL.LU R38, [R1+0x6c] ;  /* 0x00006c0001267983 */ /* 0x0003620000300800 */
[----:B------:R-:W-:Y:S02]  /*6310*/  FMUL.FTZ R4, R37, R4 ;  /* 0x0000000425047220 */ /* 0x000fe40000410000 */
[----:B------:R-:W-:Y:S01]  /*6320*/  FMUL.FTZ R5, R36, R5 ;  /* 0x0000000524057220 */ /* 0x000fe20000410000 */
[----:B------:R1:W5:Y:S01]  /*6330*/  LDL.LU R37, [R1+0x68] ;  /* 0x0000680001257983 */ /* 0x0003620000300800 */
[----:B------:R-:W-:Y:S02]  /*6340*/  FMUL.FTZ R6, R3, R6 ;  /* 0x0000000603067220 */ /* 0x000fe40000410000 */
[----:B------:R-:W-:Y:S01]  /*6350*/  FFMA.FTZ R19, -R251, R251, 1 ;  /* 0x3f800000fb137423 */ /* 0x000fe200000101fb */
[----:B------:R1:W5:Y:S01]  /*6360*/  LDL.LU R36, [R1+0x64] ;  /* 0x0000640001247983 */ /* 0x0003620000300800 */
[----:B------:R-:W-:Y:S02]  /*6370*/  FFMA.FTZ R22, -R244, R244, 1 ;  /* 0x3f800000f4167423 */ /* 0x000fe400000101f4 */
[----:B------:R-:W-:Y:S01]  /*6380*/  FMUL.FTZ R17, R17, c[0x0][0x2ec] ;  /* 0x0000bb0011117a20 */ /* 0x000fe20000410000 */
[----:B------:R1:W5:Y:S01]  /*6390*/  LDL.LU R3, [R1+0x60] ;  /* 0x0000600001037983 */ /* 0x0003620000300800 */
[----:B------:R-:W-:Y:S02]  /*63a0*/  FMUL.FTZ R19, R19, c[0x0][0x2ec] ;  /* 0x0000bb0013137a20 */ /* 0x000fe40000410000 */
[----:B------:R-:W-:Y:S01]  /*63b0*/  FMUL.FTZ R22, R22, c[0x0][0x2ec] ;  /* 0x0000bb0016167a20 */ /* 0x000fe20000410000 */
[----:B------:R1:W5:Y:S01]  /*63c0*/  LDL.LU R2, [R1+0x5c] ;  /* 0x00005c0001027983 */ /* 0x0003620000300800 */
[----:B------:R-:W-:Y:S02]  /*63d0*/  FMUL.FTZ R33, R8, R33 ;  /* 0x0000002108217220 */ /* 0x000fe40000410000 */
[----:B------:R-:W-:Y:S01]  /*63e0*/  FMUL.FTZ R17, R7, R17 ;  /* 0x0000001107117220 */ /* 0x000fe20000410000 */
[----:B------:R1:W5:Y:S01]  /*63f0*/  LDL.64 R152, [R1+0x8] ;  /* 0x0000080001987983 */ /* 0x0003620000100a00 */
[----:B------:R-:W-:Y:S02]  /*6400*/  FMUL.FTZ R20, R0, R20 ;  /* 0x0000001400147220 */ /* 0x000fe40000410000 */
[----:B------:R-:W-:Y:S02]  /*6410*/  FMUL.FTZ R19, R4, R19 ;  /* 0x0000001304137220 */ /* 0x000fe40000410000 */
[----:B------:R-:W-:Y:S01]  /*6420*/  FMUL.FTZ R22, R5, R22 ;  /* 0x0000001605167220 */ /* 0x000fe20000410000 */
[----:B------:R1:W5:Y:S01]  /*6430*/  LDL R150, [R1+0x20] ;  /* 0x0000200001967983 */ /* 0x0003620000100800 */
[----:B------:R-:W-:Y:S03]  /*6440*/  FMUL.FTZ R21, R6, R21 ;  /* 0x0000001506157220 */ /* 0x000fe60000410000 */
[----:B------:R1:W5:Y:S01]  /*6450*/  LDL R147, [R1+0x24] ;  /* 0x0000240001937983 */ /* 0x0003620000100800 */
[----:B------:R-:W-:-:S05]  /*6460*/  @!P0 BRA `(.L_x_374) ;  /* 0x0000031000008947 */ /* 0x000fca0003800000 */
[----:B------:R-:W2:Y:S01]  /*6470*/  LDL.LU R7, [R1] ;  /* 0x0000000001077983 */ /* 0x000ea20000300800 */
[----:B------:R-:W-:Y:S01]  /*6480*/  ULOP3.LUT UR8, UR7, 0x1, URZ, 0xc0, !UPT ;  /* 0x0000000107087892 */ /* 0x000fe2000f8ec03f */
[----:B------:R-:W-:Y:S01]  /*6490*/  IMAD.MOV.U32 R0, RZ, RZ, c[0x0][0x190] ;  /* 0x00006400ff007624 */ /* 0x000fe200078e00ff */
[----:B-----5:R-:W-:Y:S02]  /*64a0*/  ISETP.GE.AND P3, PT, R152, c[0x0][0x220], PT ;  /* 0x0000880098007a0c */ /* 0x020fe40003f66270 */
[----:B------:R-:W-:Y:S01]  /*64b0*/  UISETP.NE.U32.AND UP1, UPT, UR8, 0x1, UPT ;  /* 0x000000010800788c */ /* 0x000fe2000bf25070 */
[----:B------:R-:W-:Y:S01]  /*64c0*/  IMAD.U32 R0, R0, -0x40, RZ ;  /* 0xffffffc000007824 */ /* 0x000fe200078e00ff */
[----:B------:R-:W-:Y:S02]  /*64d0*/  ISETP.GE.AND P2, PT, R150, c[0x0][0x220], PT ;  /* 0x0000880096007a0c */ /* 0x000fe40003f46270 */
[----:B------:R-:W-:Y:S01]  /*64e0*/  USEL UR8, UR40, 0x3000, !UP1 ;  /* 0x0000300028087887 */ /* 0x000fe2000c800000 */
[----:B------:R-:W-:Y:S02]  /*64f0*/  ISETP.GE.AND P1, PT, R147, c[0x0][0x220], PT ;  /* 0x0000880093007a0c */ /* 0x000fe40003f26270 */
[----:B------:R-:W-:Y:S02]  /*6500*/  LEA R242, P4, R0, R242, 0x1 ;  /* 0x000000f200f27211 */ /* 0x000fe400078808ff */
[----:B------:R-:W-:Y:S02]  /*6510*/  SHF.R.S32.HI R4, RZ, 0x1f, R0 ;  /* 0x0000001fff047819 */ /* 0x000fe40000011400 */
[----:B------:R-:W-:Y:S02]  /*6520*/  IADD3 R232, R232, UR8, RZ ;  /* 0x00000008e8e87c10 */ /* 0x000fe4000fffe0ff */
[----:B------:R-:W-:Y:S01]  /*6530*/  LEA.HI.X R241, R0, R241, R4, 0x1, P4 ;  /* 0x000000f100f17211 */ /* 0x000fe200020f0c04 */
[--C-:B------:R-:W-:Y:S01]  /*6540*/  @!P3 IMAD.MOV.U32 R4, RZ, RZ, R242.reuse ;  /* 0x000000ffff04b224 */ /* 0x100fe200078e00f2 */
[----:B------:R-:W-:Y:S01]  /*6550*/  IADD3 R220, R220, UR8, RZ ;  /* 0x00000008dcdc7c10 */ /* 0x000fe2000fffe0ff */
[----:B------:R3:W-:Y:S01]  /*6560*/  @P3 STS [R232], RZ ;  /* 0x000000ffe8003388 */ /* 0x0007e20000000800 */
[--C-:B------:R-:W-:Y:S02]  /*6570*/  @!P2 IMAD.MOV.U32 R6, RZ, RZ, R242.reuse ;  /* 0x000000ffff06a224 */ /* 0x100fe400078e00f2 */
[--C-:B------:R-:W-:Y:S01]  /*6580*/  @!P3 IMAD.MOV.U32 R5, RZ, RZ, R241.reuse ;  /* 0x000000ffff05b224 */ /* 0x100fe200078e00f1 */
[----:B------:R3:W-:Y:S04]  /*6590*/  @P3 STS [R232+0x4], RZ ;  /* 0x000004ffe8003388 */ /* 0x0007e80000000800 */
[----:B------:R3:W-:Y:S04]  /*65a0*/  @P3 STS [R232+0x8], RZ ;  /* 0x000008ffe8003388 */ /* 0x0007e80000000800 */
[----:B------:R3:W-:Y:S01]  /*65b0*/  @P3 STS [R232+0xc], RZ ;  /* 0x00000cffe8003388 */ /* 0x0007e20000000800 */
[C---:B--2---:R-:W-:Y:S02]  /*65c0*/  IADD3 R0, R7.reuse, UR8, RZ ;  /* 0x0000000807007c10 */ /* 0x044fe4000fffe0ff */
[C---:B------:R-:W-:Y:S02]  /*65d0*/  @!P2 IADD3 R9, R7.reuse, UR8, RZ ;  /* 0x000000080709ac10 */ /* 0x040fe4000fffe0ff */
[----:B------:R-:W-:Y:S01]  /*65e0*/  @!P1 IADD3 R8, R7, UR8, RZ ;  /* 0x0000000807089c10 */ /* 0x000fe2000fffe0ff */
[----:B------:R-:W-:Y:S01]  /*65f0*/  @!PT LDS RZ, [RZ] ;  /* 0x00000000fffff984 */ /* 0x000fe20000000800 */
[----:B------:R-:W-:Y:S01]  /*6600*/  @!PT LDS RZ, [RZ] ;  /* 0x00000000fffff984 */ /* 0x000fe20000000800 */
[----:B------:R-:W-:Y:S01]  /*6610*/  @!PT LDS RZ, [RZ] ;  /* 0x00000000fffff984 */ /* 0x000fe20000000800 */
[----:B------:R2:W-:Y:S01]  /*6620*/  @!P3 LDGSTS.E.BYPASS.LTC128B.128 [R0], [R4.64] ;  /* 0x000000000400bfae */ /* 0x0005e2000b901d44 */
[--C-:B------:R-:W-:Y:S03]  /*6630*/  @!P2 IMAD.MOV.U32 R7, RZ, RZ, R241.reuse ;  /* 0x000000ffff07a224 */ /* 0x100fe600078e00f1 */
        /* <DEDUP_REMOVED lines=18> */
[----:B------:R-:W0:Y:S04]  /*6760*/  LDGDEPBAR ;  /* 0x00000000000079af */ /* 0x000e280000000000 */
[----:B------:R3:W-:Y:S02]  /*6770*/  STL [R1], R0 ;  /* 0x0000000001007387 */ /* 0x0007e40000100800 */
.L_x_374:
        /* <DEDUP_REMOVED lines=11> */
[----:B---3--:R-:W-:Y:S02]  /*6830*/  F2FP.BF16.PACK_AB R9, R17, R18 ;  /* 0x000000121109723e */ /* 0x008fe400000010ff */
        /* <DEDUP_REMOVED lines=23> */
[----:B-----5:R-:W-:Y:S04]  /*69b0*/  LDSM.16.MT88.4 R4, [R2+0x13000] ;  /* 0x013000000204783b */ /* 0x020fe80000004200 */
        /* <DEDUP_REMOVED lines=71> */
[----:B------:R-:W-:Y:S01]  /*6e30*/  IMAD.SHL.U32 R4, R151, 0x2, RZ ;  /* 0x0000000297047824 */ /* 0x000fe200078e00ff */
        /* <DEDUP_REMOVED lines=30> */
.L_x_375:
        /* <DEDUP_REMOVED lines=16> */
[----:B------:R-:W5:Y:S03]  /*7120*/  LDL R156, [R1+0x50] ;  /* 0x00005000019c7983 */ /* 0x000f660000100800 */
[----:B------:R-:W-:Y:S01]  /*7130*/  IMAD.SHL.U32 R144, R144, 0x8, RZ ;  /* 0x0000000890907824 */ /* 0x000fe200078e00ff */
[----:B------:R-:W3:Y:S04]  /*7140*/  LDSM.16.MT88.4 R132, [R0+0x9400] ;  /* 0x009400000084783b */ /* 0x000ee80000004200 */
[----:B------:R2:W4:Y:S04]  /*7150*/  LDL R145, [R1+0x1c] ;  /* 0x00001c0001917983 */ /* 0x0005280000100800 */
[----:B------:R-:W3:Y:S04]  /*7160*/  LDSM.16.MT88.4 R136, [R0+0xb400] ;  /* 0x00b400000088783b */ /* 0x000ee80000004200 */
[----:B------:R3:W4:Y:S01]  /*7170*/  LDL R146, [R1+0x14] ;  /* 0x0000140001927983 */ /* 0x0007220000100800 */
[C---:B-1----:R-:W-:Y:S03]  /*7180*/  HMMA.16816.F32.BF16 R4, R24.reuse, R8, RZ ;  /* 0x000000081804723c */ /* 0x042fe600000418ff */
[----:B------:R-:W1:Y:S04]  /*7190*/  LDSM.16.MT88.4 R140, [R0+0xd400] ;  /* 0x00d40000008c783b */ /* 0x000e680000004200 */
[----:B------:R1:W4:Y:S01]  /*71a0*/  LDL R154, [R1+0x10] ;  /* 0x00001000019a7983 */ /* 0x0003220000100800 */
        /* <DEDUP_REMOVED lines=70> */
[----:B-----5:R-:W-:Y:S01]  /*7610*/  @P0 IADD3.X R35, R156, UR9, RZ, P2, !PT ;  /* 0x000000099c230c10 */ /* 0x020fe200097fe4ff */
        /* <DEDUP_REMOVED lines=9> */
[----:B------:R-:W5:Y:S01]  /*76b0*/  @P0 LDG.E R155, [R34.64] ;  /* 0x00000004229b0981 */ /* 0x000f62000c1e1900 */
        /* <DEDUP_REMOVED lines=20> */
[----:B---3--:R3:W-:Y:S04]  /*7800*/  @P0 STL [R1+0x10], R154 ;  /* 0x0000109a01000387 */ /* 0x0087e80000100800 */
[----:B-----5:R5:W-:Y:S01]  /*7810*/  @P0 STL [R1+0x18], R155 ;  /* 0x0000189b01000387 */ /* 0x020be20000100800 */
        /* <DEDUP_REMOVED lines=13> */
[----:B-----5:R-:W-:Y:S01]  /*78f0*/  IMAD.MOV.U32 R155, RZ, RZ, c[0x0][0x22c] ;  /* 0x00008b00ff9b7624 */ /* 0x020fe200078e00ff */
[-C--:B------:R-:W-:Y:S02]  /*7900*/  LEA R34, P0, R146, R32.reuse, 0x2 ;  /* 0x0000002092227211 */ /* 0x080fe400078010ff */
[-C--:B------:R-:W-:Y:S01]  /*7910*/  LEA R132, P1, R154, R32.reuse, 0x2 ;  /* 0x000000209a847211 */ /* 0x080fe200078210ff */
        /* <DEDUP_REMOVED lines=50> */
[CC--:B-----5:R-:W-:Y:S01]  /*7c40*/  LEA R12, P4, R35.reuse, R32.reuse, 0x2 ;  /* 0x00000020230c7211 */ /* 0x0e0fe200078810ff */
        /* <DEDUP_REMOVED lines=8> */
[CC--:B-----5:R-:W-:Y:S04]  /*7cd0*/  LEA R10, P3, R34.reuse, R32.reuse, 0x2 ;  /* 0x00000020220a7211 */ /* 0x0e0fe800078610ff */
        /* <DEDUP_REMOVED lines=264> */
.L_x_377:
        /* <DEDUP_REMOVED lines=18> */
.L_x_378:
[----:B------:R-:W-:Y:S01]  /*8e80*/  BAR.SYNC.DEFER_BLOCKING 0x0 ;  /* 0x0000000000007b1d */ /* 0x000fe20000010000 */
[----:B-1----:R-:W-:Y:S01]  /*8e90*/  IMAD.SHL.U32 R3, R151, 0x2, RZ ;  /* 0x0000000297037824 */ /* 0x002fe200078e00ff */
        /* <DEDUP_REMOVED lines=53> */
.L_x_380:
[----:B------:R-:W-:Y:S05]  /*91f0*/  BSYNC B0 ;  /* 0x0000000000007941 */ /* 0x000fea0003800000 */
.L_x_379:
        /* <DEDUP_REMOVED lines=20> */
.L_x_382:
[----:B------:R-:W-:Y:S05]  /*9340*/  BSYNC B0 ;  /* 0x0000000000007941 */ /* 0x000fea0003800000 */
.L_x_381:
        /* <DEDUP_REMOVED lines=29> */
.L_x_384:
[----:B------:R-:W-:Y:S05]  /*9520*/  BSYNC B0 ;  /* 0x0000000000007941 */ /* 0x000fea0003800000 */
.L_x_383:
        /* <DEDUP_REMOVED lines=18> */
.L_x_360:
[----:B-1----:R-:W-:Y:S02]  /*9650*/  UISETP.NE.AND UP0, UPT, UR21, -0x1, UPT ;  /* 0xffffffff1500788c */ /* 0x002fe4000bf05270 */
        /* <DEDUP_REMOVED lines=19> */
.L_x_386:
        /* <DEDUP_REMOVED lines=18> */
.L_x_387:
[----:B------:R-:W2:Y:S04]  /*98b0*/  LDL.64 R16, [R1+0x8] ;  /* 0x0000080001107983 */ /* 0x000ea80000100a00 */
[----:B------:R1:W5:Y:S04]  /*98c0*/  LDL R13, [R1+0x24] ;  /* 0x00002400010d7983 */ /* 0x0003680000100800 */
[----:B------:R1:W5:Y:S01]  /*98d0*/  LDL R14, [R1+0x20] ;  /* 0x00002000010e7983 */ /* 0x0003620000100800 */
[----:B------:R-:W-:Y:S01]  /*98e0*/  USHF.L.U32 UR7, UR20, 0x7, URZ ;  /* 0x0000000714077899 */ /* 0x000fe2000800063f */
[----:B------:R-:W-:Y:S01]  /*98f0*/  BSSY B0, `(.L_x_388) ;  /* 0x0000026000007945 */ /* 0x000fe20003800000 */
[----:B------:R-:W-:Y:S01]  /*9900*/  ULDC.64 UR8, c[0x0][0x3a0] ;  /* 0x0000e80000087ab9 */ /* 0x000fe20000000a00 */
[----:B------:R-:W3:Y:S01]  /*9910*/  S2R R7, SR_TID.X ;  /* 0x0000000000077919 */ /* 0x000ee20000002100 */
[----:B------:R-:W-:-:S02]  /*9920*/  USHF.R.S32.HI UR10, URZ, 0x1f, UR7 ;  /* 0x0000001f3f0a7899 */ /* 0x000fc40008011407 */
[----:B------:R-:W-:Y:S01]  /*9930*/  IMAD.U32 R11, RZ, RZ, UR7 ;  /* 0x00000007ff0b7e24 */ /* 0x000fe2000f8e00ff */
[----:B------:R-:W-:Y:S02]  /*9940*/  UIMAD UR6, UR20, -0x80, UR6 ;  /* 0xffffff80140678a4 */ /* 0x000fe4000f8e0206 */
[----:B------:R-:W-:-:S04]  /*9950*/  UIMAD UR8, UR10, UR8, URZ ;  /* 0x000000080a0872a4 */ /* 0x000fc8000f8e023f */
[----:B------:R-:W-:-:S06]  /*9960*/  UIMAD UR8, UR7, UR9, UR8 ;  /* 0x00000009070872a4 */ /* 0x000fcc000f8e0208 */
[----:B------:R-:W-:Y:S01]  /*9970*/  IMAD.U32 R3, RZ, RZ, UR8 ;  /* 0x00000008ff037e24 */ /* 0x000fe2000f8e00ff */
[----:B------:R-:W-:Y:S02]  /*9980*/  ULDC.64 UR8, c[0x0][0x3b8] ;  /* 0x0000ee0000087ab9 */ /* 0x000fe40000000a00 */
[----:B------:R-:W-:-:S04]  /*9990*/  UIMAD UR8, UR57, UR8, URZ ;  /* 0x00000008390872a4 */ /* 0x000fc8000f8e023f */
[----:B------:R-:W-:Y:S01]  /*99a0*/  UIMAD UR8, UR38, UR9, UR8 ;  /* 0x00000009260872a4 */ /* 0x000fe2000f8e0208 */
[----:B---3--:R-:W-:-:S04]  /*99b0*/  SHF.R.S32.HI R0, RZ, 0x1f, R7 ;  /* 0x0000001fff007819 */ /* 0x008fc80000011407 */
[----:B------:R-:W-:-:S04]  /*99c0*/  LEA.HI R0, R0, R7, RZ, 0x2 ;  /* 0x0000000700007211 */ /* 0x000fc800078f10ff */
        /* <DEDUP_REMOVED lines=24> */
.L_x_389:
[----:B-1----:R-:W-:Y:S05]  /*9b50*/  BSYNC B0 ;  /* 0x0000000000007941 */ /* 0x002fea0003800000 */
.L_x_388:
        /* <DEDUP_REMOVED lines=19> */
.L_x_391:
[----:B------:R-:W-:Y:S05]  /*9c90*/  BSYNC B0 ;  /* 0x0000000000007941 */ /* 0x000fea0003800000 */
.L_x_390:
        /* <DEDUP_REMOVED lines=29> */
.L_x_393:
[----:B------:R-:W-:Y:S05]  /*9e70*/  BSYNC B0 ;  /* 0x0000000000007941 */ /* 0x000fea0003800000 */
.L_x_392:
        /* <DEDUP_REMOVED lines=16> */
.L_x_385:
[----:B------:R-:W-:Y:S05]  /*9f80*/  BSYNC B1 ;  /* 0x0000000000017941 */ /* 0x000fea0003800000 */
.L_x_355:
        /* <DEDUP_REMOVED lines=11> */
.L_x_394:
[----:B------:R-:W-:Y:S05]  /*a040*/  EXIT ;  /* 0x000000000000794d */ /* 0x000fea0003800000 */
.L_x_396:
        /* <DEDUP_REMOVED lines=11> */
.L_x_1285:


//--------------------- .text._ZN5flash44flash_bwd_dq_dk_dv_loop_seqk_parallel_kernelI23Flash_bwd_kernel_traitsILi96ELi64ELi128ELi8ELi2ELi4ELi4ELb1ELb0EN7cutlass10bfloat16_tE19Flash_kernel_traitsILi96ELi64ELi128ELi8ES3_EELb1ELb0ELb1ELb0ELb0ELb0ELb0EEEvNS_16Flash_bwd_paramsE --------------------------
	.section	.text._ZN5flash44flash_bwd_dq_dk_dv_loop_seqk_parallel_kernelI23Flash_bwd_kernel_traitsILi96ELi64ELi128ELi8ELi2ELi4ELi4ELb1ELb0EN7cutlass10bfloat16_tE19Flash_kernel_traitsILi96ELi64ELi128ELi8ES3_EELb1ELb0ELb1ELb0ELb0ELb0ELb0EEEvNS_16Flash_bwd_paramsE,"ax",@progbits
	.sectioninfo	@"SHI_REGISTERS=255"
	.align	128
        .global         _ZN5flash44flash_bwd_dq_dk_dv_loop_seqk_parallel_kernelI23Flash_bwd_kernel_traitsILi96ELi64ELi128ELi8ELi2ELi4ELi4ELb1ELb0EN7cutlass10bfloat16_tE19Flash_kernel_traitsILi96ELi64ELi128ELi8ES3_EELb1ELb0ELb1ELb0ELb0ELb0ELb0EEEvNS_16Flash_bwd_paramsE
        .type           _ZN5flash44flash_bwd_dq_dk_dv_loop_seqk_parallel_kernelI23Flash_bwd_kernel_traitsILi96ELi64ELi128ELi8ELi2ELi4ELi4ELb1ELb0EN7cutlass10bfloat16_tE19Flash_kernel_traitsILi96ELi64ELi128ELi8ES3_EELb1ELb0ELb1ELb0ELb0ELb0ELb0EEEvNS_16Flash_bwd_paramsE,@function
        .size           _ZN5flash44flash_bwd_dq_dk_dv_loop_seqk_parallel_kernelI23Flash_bwd_kernel_traitsILi96ELi64ELi128ELi8ELi2ELi4ELi4ELb1ELb0EN7cutlass10bfloat16_tE19Flash_kernel_traitsILi96ELi64ELi128ELi8ES3_EELb1ELb0ELb1ELb0ELb0ELb0ELb0EEEvNS_16Flash_bwd_paramsE,(.L_x_1286 - _ZN5flash44flash_bwd_dq_dk_dv_loop_seqk_parallel_kernelI23Flash_bwd_kernel_traitsILi96ELi64ELi128ELi8ELi2ELi4ELi4ELb1ELb0EN7cutlass10bfloat16_tE19Flash_kernel_traitsILi96ELi64ELi128ELi8ES3_EELb1ELb0ELb1ELb0ELb0ELb0ELb0EEEvNS_16Flash_bwd_paramsE)
        .other          _ZN5flash44flash_bwd_dq_dk_dv_loop_seqk_parallel_kernelI23Flash_bwd_kernel_traitsILi96ELi64ELi128ELi8ELi2ELi4ELi4ELb1ELb0EN7cutlass10bfloat16_tE19Flash_kernel_traitsILi96ELi64ELi128ELi8ES3_EELb1ELb0ELb1ELb0ELb0ELb0ELb0EEEvNS_16Flash_bwd_paramsE,@"STO_CUDA_ENTRY STV_DEFAULT"
_ZN5flash44flash_bwd_dq_dk_dv_loop_seqk_parallel_kernelI23Flash_bwd_kernel_traitsILi96ELi64ELi128ELi8ELi2ELi4ELi4ELb1ELb0EN7cutlass10bfloat16_tE19Flash_kernel_traitsILi96ELi64ELi128ELi8ES3_EELb1ELb0ELb1ELb0ELb0ELb0ELb0EEEvNS_16Flash_bwd_paramsE:
.text._ZN5flash44flash_bwd_dq_dk_dv_loop_seqk_parallel_kernelI23Flash_bwd_kernel_traitsILi96ELi64ELi128ELi8ELi2ELi4ELi4ELb1ELb0EN7cutlass10bfloat16_tE19Flash_kernel_traitsILi96ELi64ELi128ELi8ES3_EELb1ELb0ELb1ELb0ELb0ELb0ELb0EEEvNS_16Flash_bwd_paramsE:
        /* <DEDUP_REMOVED lines=19> */
[----:B------:R-:W-:Y:S01]  /*0130*/  UMOV UR9, 0x80 ;  /* 0x0000008000097882 */ /* 0x000fe20000000000 */
[----:B------:R-:W3:Y:S01]  /*0140*/  S2UR UR39, SR_CTAID.Y ;  /* 0x00000000002779c3 */ /* 0x000ee20000002600 */
[----:B------:R-:W-:-:S02]  /*0150*/  ULDC UR7, c[0x0][0x210] ;  /* 0x0000840000077ab9 */ /* 0x000fc40000000800 */
[----:B------:R-:W-:Y:S02]  /*0160*/  ULDC UR61, c[0x0][0x234] ;  /* 0x00008d00003d7ab9 */ /* 0x000fe40000000800 */
[----:B------:R-:W-:Y:S02]  /*0170*/  UIMAD UR61, UR9, UR7, UR61 ;  /* 0x00000007093d72a4 */ /* 0x000fe4000f8e023d */
        /* <DEDUP_REMOVED lines=8> */
[----:B------:R-:W-:Y:S01]  /*0200*/  ULDC UR15, c[0x0][0x1c0] ;  /* 0x00007000000f7ab9 */ /* 0x000fe20000000800 */
[CC--:B------:R-:W-:Y:S01]  /*0210*/  LEA.HI R5, R0.reuse, R8.reuse, RZ, 0x5 ;  /* 0x0000000800057211 */ /* 0x0c0fe200078f28ff */
[----:B------:R-:W-:Y:S01]  /*0220*/  USHF.R.S32.HI UR8, URZ, 0x1f, UR17 ;  /* 0x0000001f3f087899 */ /* 0x000fe20008011411 */
[CC--:B------:R-:W-:Y:S01]  /*0230*/  LEA.HI R13, R0.reuse, R8.reuse, RZ, 0x3 ;  /* 0x00000008000d7211 */ /* 0x0c0fe200078f18ff */
[----:B---3--:R-:W-:Y:S01]  /*0240*/  USHF.R.S32.HI UR10, URZ, 0x1f, UR39 ;  /* 0x0000001f3f0a7899 */ /* 0x008fe20008011427 */
[CC--:B------:R-:W-:Y:S01]  /*0250*/  LEA.HI R3, R0.reuse, R8.reuse, RZ, 0x4 ;  /* 0x0000000800037211 */ /* 0x0c0fe200078f20ff */
[----:B------:R-:W-:Y:S01]  /*0260*/  UIMAD.WIDE UR40, UR51, UR40, URZ ;  /* 0x00000028332872a5 */ /* 0x000fe2000f8e023f */
[CC--:B------:R-:W-:Y:S01]  /*0270*/  LEA.HI R15, R0.reuse, R8.reuse, RZ, 0x6 ;  /* 0x00000008000f7211 */ /* 0x0c0fe200078f30ff */
[----:B------:R-:W-:Y:S01]  /*0280*/  UIMAD UR52, UR42, UR51, URZ ;  /* 0x000000332a3472a4 */ /* 0x000fe2000f8e023f */
[----:B------:R-:W-:Y:S01]  /*0290*/  LEA.HI R17, R0, R8, RZ, 0x7 ;  /* 0x0000000800117211 */ /* 0x000fe200078f38ff */
[----:B------:R-:W-:Y:S01]  /*02a0*/  UIMAD UR51, UR51, UR14, URZ ;  /* 0x0000000e333372a4 */ /* 0x000fe2000f8e023f */
[----:B------:R-:W-:Y:S01]  /*02b0*/  LOP3.LUT R6, R5, 0xffffffe0, RZ, 0xc0, !PT ;  /* 0xffffffe005067812 */ /* 0x000fe200078ec0ff */
[----:B------:R-:W-:Y:S01]  /*02c0*/  ULDC UR16, c[0x0][0x1c0] ;  /* 0x0000700000107ab9 */ /* 0x000fe20000000800 */
[----:B------:R-:W-:Y:S01]  /*02d0*/  LOP3.LUT R0, R13, 0xfffffff8, RZ, 0xc0, !PT ;  /* 0xfffffff80d007812 */ /* 0x000fe200078ec0ff */
[----:B------:R-:W-:Y:S01]  /*02e0*/  ULDC UR13, c[0x0][0x1c0] ;  /* 0x00007000000d7ab9 */ /* 0x000fe20000000800 */
        /* <DEDUP_REMOVED lines=11> */
[----:B------:R-:W-:Y:S01]  /*03a0*/  UIMAD UR58, UR8, UR39, URZ ;  /* 0x00000027083a72a4 */ /* 0x000fe2000f8e023f */
[----:B------:R-:W-:Y:S01]  /*03b0*/  LEA.HI R2, R4, R0, RZ, 0x3 ;  /* 0x0000000004027211 */ /* 0x000fe200078f18ff */
[----:B------:R-:W-:Y:S01]  /*03c0*/  UIMAD.WIDE.U32 UR48, UR39, UR17, URZ ;  /* 0x00000011273072a5 */ /* 0x000fe2000f8e003f */
[----:B------:R-:W-:Y:S01]  /*03d0*/  LEA.HI R3, R3, R6, RZ, 0x1 ;  /* 0x0000000603037211 */ /* 0x000fe200078f08ff */
[----:B------:R-:W-:Y:S01]  /*03e0*/  UIMAD UR7, UR39, UR13, UR42 ;  /* 0x0000000d270772a4 */ /* 0x000fe2000f8e022a */
[----:B------:R-:W-:Y:S01]  /*03f0*/  LOP3.LUT R4, R7, 0x7fffffe, RZ, 0xc0, !PT ;  /* 0x07fffffe07047812 */ /* 0x000fe200078ec0ff */
[----:B------:R-:W-:Y:S01]  /*0400*/  @!UP5 UIMAD UR8, UR39, UR16, UR42 ;  /* 0x000000102708d2a4 */ /* 0x000fe2000f8e022a */
[----:B------:R-:W-:Y:S01]  /*0410*/  LOP3.LUT R2, R2, 0xfffffff8, RZ, 0xc0, !PT ;  /* 0xfffffff802027812 */ /* 0x000fe200078ec0ff */
[----:B------:R-:W-:Y:S01]  /*0420*/  USHF.L.U32 UR50, UR51, 0x6, URZ ;  /* 0x0000000633327899 */ /* 0x000fe2000800063f */
        /* <DEDUP_REMOVED lines=9> */
[----:B------:R-:W-:Y:S01]  /*04c0*/  ULDC.U8 UR12, c[0x0][0x3d0] ;  /* 0x0000f400000c7ab9 */ /* 0x000fe20000000000 */
[-C--:B------:R-:W-:Y:S01]  /*04d0*/  LEA.HI R4, R5, R0.reuse, RZ, 0x1 ;  /* 0x0000000005047211 */ /* 0x080fe200078f08ff */
[----:B------:R-:W-:Y:S01]  /*04e0*/  ULDC UR56, c[0x0][0x224] ;  /* 0x0000890000387ab9 */ /* 0x000fe20000000800 */
[----:B------:R-:W-:Y:S01]  /*04f0*/  LEA.HI R2, R2, R0, RZ, 0x2 ;  /* 0x0000000002027211 */ /* 0x000fe200078f10ff */
[----:B------:R-:W-:Y:S01]  /*0500*/  IMAD.SHL.U32 R3, R3, 0x40, RZ ;  /* 0x0000004003037824 */ /* 0x000fe200078e00ff */
[----:B------:R-:W-:Y:S01]  /*0510*/  LOP3.LUT R5, R4, 0xfffffffe, RZ, 0xc0, !PT ;  /* 0xfffffffe04057812 */ /* 0x000fe200078ec0ff */
[----:B------:R-:W-:Y:S01]  /*0520*/  @UP5 UIMAD UR60, UR39, UR55, URZ ;  /* 0x00000037273c52a4 */ /* 0x000fe2000f8e023f */
[----:B------:R-:W-:Y:S01]  /*0530*/  LOP3.LUT R4, R2, 0xfffffffc, RZ, 0xc0, !PT ;  /* 0xfffffffc02047812 */ /* 0x000fe200078ec0ff */
[----:B------:R-:W-:Y:S01]  /*0540*/  ULDC.64 UR4, c[0x0][0x118] ;  /* 0x0000460000047ab9 */ /* 0x000fe20000000a00 */
        /* <DEDUP_REMOVED lines=9> */
[----:B------:R-:W-:Y:S01]  /*05e0*/  ULDC UR44, c[0x0][0x2e8] ;  /* 0x0000ba00002c7ab9 */ /* 0x000fe20000000800 */
[----:B------:R-:W-:Y:S01]  /*05f0*/  LOP3.LUT R0, R0, R3, RZ, 0x3c, !PT ;  /* 0x0000000300007212 */ /* 0x000fe200078e3cff */
[----:B------:R-:W-:Y:S01]  /*0600*/  ULDC.U8 UR11, c[0x0][0x2d8] ;  /* 0x0000b600000b7ab9 */ /* 0x000fe20000000000 */
[----:B------:R-:W-:Y:S01]  /*0610*/  LEA.HI R249, R2, R10, RZ, 0x2 ;  /* 0x0000000a02f97211 */ /* 0x000fe200078f10ff */
[----:B------:R-:W-:Y:S01]  /*0620*/  UISETP.NE.AND UP6, UPT, UR12, URZ, UPT ;  /* 0x0000003f0c00728c */ /* 0x000fe2000bfc5270 */
        /* <DEDUP_REMOVED lines=11> */
[C---:B------:R-:W-:Y:S01]  /*06e0*/  LEA.HI R6, R7.reuse, R7, RZ, 0x1 ;  /* 0x0000000707067211 */ /* 0x040fe200078f08ff */
[C---:B------:R-:W-:Y:S01]  /*06f0*/  IMAD.IADD R15, R8.reuse, 0x1, -R4 ;  /* 0x00000001080f7824 */ /* 0x040fe200078e0a04 */
[----:B------:R-:W-:Y:S01]  /*0700*/  LOP3.LUT P2, RZ, R7, 0x2, RZ, 0xc0, !PT ;  /* 0x0000000207ff7812 */ /* 0x000fe2000784c0ff */
[----:B------:R-:W-:Y:S01]  /*0710*/  IMAD.IADD R10, R8, 0x1, -R2 ;  /* 0x00000001080a7824 */ /* 0x000fe200078e0a02 */
[----:B------:R-:W-:Y:S01]  /*0720*/  SHF.R.S32.HI R249, RZ, 0x2, R249 ;  /* 0x00000002fff97819 */ /* 0x000fe200000114f9 */
[C---:B------:R-:W-:Y:S01]  /*0730*/  IMAD R2, R19.reuse, 0x4, R14 ;  /* 0x0000000413027824 */ /* 0x040fe200078e020e */
[----:B------:R-:W-:Y:S01]  /*0740*/  @!UP5 UIMAD UR55, UR8, UR55, URZ ;  /* 0x000000370837d2a4 */ /* 0x000fe2000f8e023f */
[----:B------:R-:W-:Y:S01]  /*0750*/  IMAD.SHL.U32 R19, R19, 0x20, RZ ;  /* 0x0000002013137824 */ /* 0x000fe200078e00ff */
[----:B------:R-:W-:Y:S01]  /*0760*/  LOP3.LUT P5, RZ, R10, 0x2, RZ, 0xc0, !PT ;  /* 0x000000020aff7812 */ /* 0x000fe200078ac0ff */
[----:B------:R-:W-:Y:S01]  /*0770*/  IMAD R249, R18, 0x10, R249 ;  /* 0x0000001012f97824 */ /* 0x000fe200078e02f9 */
[----:B------:R-:W-:Y:S01]  /*0780*/  LOP3.LUT P6, RZ, R10, 0x4, RZ, 0xc0, !PT ;  /* 0x000000040aff7812 */ /* 0x000fe200078cc0ff */
[----:B------:R-:W-:Y:S01]  /*0790*/  USHF.R.S32.HI UR54, URZ, 0x1f, UR50 ;  /* 0x0000001f3f367899 */ /* 0x000fe20008011432 */
[----:B------:R-:W-:Y:S01]  /*07a0*/  SEL R202, R206, 0xffffffe0, !P5 ;  /* 0xffffffe0ceca7807 */ /* 0x000fe20006800000 */
[----:B------:R-:W-:Y:S01]  /*07b0*/  UMOV UR43, 0xffffd000 ;  /* 0xffffd000002b7882 */ /* 0x000fe20000000000 */
[----:B------:R-:W-:-:S02]  /*07c0*/  SEL R203, R203, 0xffffffc0, !P6 ;  /* 0xffffffc0cbcb7807 */ /* 0x000fc40007000000 */
[----:B-1----:R-:W-:-:S05]  /*07d0*/  LOP3.LUT R3, R5, 0x7fffffe, RZ, 0xc0, !PT ;  /* 0x07fffffe05037812 */ /* 0x002fca00078ec0ff */
[----:B------:R-:W-:Y:S01]  /*07e0*/  IMAD.IADD R4, R12, 0x1, -R3 ;  /* 0x000000010c047824 */ /* 0x000fe200078e0a03 */
[----:B------:R-:W-:-:S03]  /*07f0*/  LOP3.LUT R3, R7, 0x1, RZ, 0xc0, !PT ;  /* 0x0000000107037812 */ /* 0x000fc600078ec0ff */
[----:B------:R-:W-:Y:S01]  /*0800*/  IMAD R8, R2, 0x8, R4 ;  /* 0x0000000802087824 */ /* 0x000fe200078e0204 */
[--C-:B------:R-:W-:Y:S02]  /*0810*/  SHF.R.S32.HI R4, RZ, 0x1, R0.reuse ;  /* 0x00000001ff047819 */ /* 0x100fe40000011400 */
[----:B------:R-:W-:Y:S02]  /*0820*/  SHF.R.S32.HI R0, RZ, 0x1f, R0 ;  /* 0x0000001fff007819 */ /* 0x000fe40000011400 */
[----:B------:R-:W-:Y:S01]  /*0830*/  ISETP.NE.U32.AND P3, PT, R3, 0x1, PT ;  /* 0x000000010300780c */ /* 0x000fe20003f65070 */
[----:B------:R-:W-:Y:S01]  /*0840*/  IMAD.SHL.U32 R3, R12, 0x40, RZ ;  /* 0x000000400c037824 */ /* 0x000fe200078e00ff */
[----:B------:R-:W-:Y:S02]  /*0850*/  LEA.HI R2, R0, R4, RZ, 0x2 ;  /* 0x0000000400027211 */ /* 0x000fe400078f10ff */
[----:B------:R-:W-:Y:S02]  /*0860*/  SHF.R.S32.HI R0, RZ, 0x1, R5 ;  /* 0x00000001ff007819 */ /* 0x000fe40000011405 */
[----:B------:R-:W-:-:S02]  /*0870*/  LOP3.LUT R5, R3, 0x1c0, RZ, 0xc0, !PT ;  /* 0x000001c003057812 */ /* 0x000fc400078ec0ff */
[C---:B------:R-:W-:Y:S01]  /*0880*/  LOP3.LUT P4, RZ, R0.reuse, 0x2, RZ, 0xc0, !PT ;  /* 0x0000000200ff7812 */ /* 0x040fe2000788c0ff */
[----:B------:R-:W-:Y:S01]  /*0890*/  IMAD.SHL.U32 R0, R0, 0x40, RZ ;  /* 0x0000004000007824 */ /* 0x000fe200078e00ff */
[----:B------:R-:W-:Y:S01]  /*08a0*/  LOP3.LUT R3, R2, 0xfffffffc, RZ, 0xc0, !PT ;  /* 0xfffffffc02037812 */ /* 0x000fe200078ec0ff */
[----:B------:R-:W-:Y:S01]  /*08b0*/  IMAD.SHL.U32 R2, R11, 0x10, RZ ;  /* 0x000000100b027824 */ /* 0x000fe200078e00ff */
[----:B------:R-:W-:Y:S02]  /*08c0*/  SEL R198, R206, 0xffffffe0, !P4 ;  /* 0xffffffe0cec67807 */ /* 0x000fe40006000000 */
[----:B------:R-:W-:Y:S01]  /*08d0*/  LOP3.LUT R0, R0, 0xc0, RZ, 0xc0, !PT ;  /* 0x000000c000007812 */ /* 0x000fe200078ec0ff */
[----:B------:R-:W-:Y:S01]  /*08e0*/  IMAD.IADD R12, R4, 0x1, -R3 ;  /* 0x00000001040c7824 */ /* 0x000fe200078e0a03 */
[----:B------:R-:W-:Y:S02]  /*08f0*/  LOP3.LUT R2, R5, 0x30, R2, 0xf8, !PT ;  /* 0x0000003005027812 */ /* 0x000fe400078ef802 */
[----:B------:R-:W-:-:S02]  /*0900*/  LOP3.LUT R3, R0, 0x8, R13, 0xf8, !PT ;  /* 0x0000000800037812 */ /* 0x000fc400078ef80d */
[----:B------:R-:W-:Y:S02]  /*0910*/  SHF.R.U32.HI R0, RZ, 0x3, R0 ;  /* 0x00000003ff007819 */ /* 0x000fe40000011600 */
[----:B------:R-:W-:Y:S02]  /*0920*/  LOP3.LUT R4, R2, 0x8, R13, 0xf8, !PT ;  /* 0x0000000802047812 */ /* 0x000fe400078ef80d */
[----:B------:R-:W-:Y:S02]  /*0930*/  LOP3.LUT R197, R3, R0, RZ, 0x3c, !PT ;  /* 0x0000000003c57212 */ /* 0x000fe400078e3cff */
[----:B------:R-:W-:Y:S02]  /*0940*/  LOP3.LUT R0, R6, 0x3fffffe, RZ, 0xc0, !PT ;  /* 0x03fffffe06007812 */ /* 0x000fe400078ec0ff */
[----:B------:R-:W-:Y:S01]  /*0950*/  SHF.R.U32.HI R2, RZ, 0x3, R5 ;  /* 0x00000003ff027819 */ /* 0x000fe20000011605 */
[----:B------:R-:W-:Y:S01]  /*0960*/  IMAD.U32 R197, R8, 0x20, R197 ;  /* 0x0000002008c57824 */ /* 0x000fe200078e00c5 */
[----:B------:R-:W-:Y:S01]  /*0970*/  LOP3.LUT P0, RZ, R12, 0x2, RZ, 0xc0, !PT ;  /* 0x000000020cff7812 */ /* 0x000fe2000780c0ff */
[C---:B------:R-:W-:Y:S01]  /*0980*/  IMAD.IADD R5, R7.reuse, 0x1, -R0 ;  /* 0x0000000107057824 */ /* 0x040fe200078e0a00 */
[----:B------:R-:W-:Y:S01]  /*0990*/  LOP3.LUT R13, R4, R2, RZ, 0x3c, !PT ;  /* 0x00000002040d7212 */ /* 0x000fe200078e3cff */
[----:B------:R-:W-:Y:S01]  /*09a0*/  IMAD.SHL.U32 R0, R7, 0x40, RZ ;  /* 0x0000004007007824 */ /* 0x000fe200078e00ff */
[----:B------:R-:W-:Y:S01]  /*09b0*/  SEL R238, R238, 0x10, !P3 ;  /* 0x00000010eeee7807 */ /* 0x000fe20005800000 */
[----:B------:R-:W-:Y:S01]  /*09c0*/  IMAD.U32 R2, RZ, RZ, UR6 ;  /* 0x00000006ff027e24 */ /* 0x000fe2000f8e00ff */
[----:B------:R-:W-:Y:S01]  /*09d0*/  USHF.R.S32.HI UR6, URZ, 0x1f, UR42 ;  /* 0x0000001f3f067899 */ /* 0x000fe2000801142a */
[----:B------:R-:W-:Y:S01]  /*09e0*/  IMAD.SHL.U32 R4, R16, 0x2, RZ ;  /* 0x0000000210047824 */ /* 0x000fe200078e00ff */
[----:B------:R-:W-:Y:S01]  /*09f0*/  LOP3.LUT R0, R0, 0x1c0, RZ, 0xc0, !PT ;  /* 0x000001c000007812 */ /* 0x000fe200078ec0ff */
[----:B------:R-:W-:Y:S01]  /*0a00*/  IMAD.SHL.U32 R197, R197, 0x2, RZ ;  /* 0x00000002c5c57824 */ /* 0x000fe200078e00ff */
[----:B------:R1:W-:Y:S01]  /*0a10*/  STL [R1+0x40], R2 ;  /* 0x0000400201007387 */ /* 0x0003e20000100800 */
[----:B------:R-:W-:Y:S01]  /*0a20*/  SEL R206, R206, 0xffffffe0, !P0 ;  /* 0xffffffe0cece7807 */ /* 0x000fe20004000000 */
[----:B------:R-:W-:Y:S01]  /*0a30*/  IMAD.U32 R3, RZ, RZ, UR6 ;  /* 0x00000006ff037e24 */ /* 0x000fe2000f8e00ff */
[----:B------:R-:W-:Y:S01]  /*0a40*/  SHF.R.U32.HI R3, RZ, 0x3, R0 ;  /* 0x00000003ff037819 */ /* 0x000fe20000011600 */
[----:B------:R-:W-:Y:S01]  /*0a50*/  USHF.L.U32 UR6, UR39, 0x7, URZ ;  /* 0x0000000727067899 */ /* 0x000fe2000800063f */
[----:B------:R-:W-:Y:S01]  /*0a60*/  LOP3.LUT R0, R0, 0x20, R19, 0xf8, !PT ;  /* 0x0000002000007812 */ /* 0x000fe200078ef813 */
[----:B------:R-:W-:Y:S01]  /*0a70*/  STL [R1+0x3c], R19 ;  /* 0x00003c1301007387 */ /* 0x000fe20000100800 */
[----:B------:R-:W-:-:S02]  /*0a80*/  IMAD.IADD R198, R197, 0x1, R198 ;  /* 0x00000001c5c67824 */ /* 0x000fc400078e02c6 */
[----:B------:R-:W-:Y:S01]  /*0a90*/  LOP3.LUT R7, R0, R3, RZ, 0x3c, !PT ;  /* 0x0000000300077212 */ /* 0x000fe200078e3cff */
[----:B------:R-:W-:Y:S01]  /*0aa0*/  IMAD.U32 R3, RZ, RZ, UR6 ;  /* 0x00000006ff037e24 */ /* 0x000fe2000f8e00ff */
[----:B------:R-:W-:Y:S01]  /*0ab0*/  SHF.R.S32.HI R0, RZ, 0x1, R6 ;  /* 0x00000001ff007819 */ /* 0x000fe20000011406 */
[----:B------:R-:W-:-:S03]  /*0ac0*/  UIMAD UR6, UR39, UR15, UR42 ;  /* 0x0000000f270672a4 */ /* 0x000fc6000f8e022a */
[C---:B------:R-:W-:Y:S01]  /*0ad0*/  LOP3.LUT P1, RZ, R0.reuse, 0x2, RZ, 0xc0, !PT ;  /* 0x0000000200ff7812 */ /* 0x040fe2000782c0ff */
[----:B------:R-:W-:Y:S01]  /*0ae0*/  IMAD.SHL.U32 R0, R0, 0x40, RZ ;  /* 0x0000004000007824 */ /* 0x000fe200078e00ff */
[----:B------:R-:W-:-:S04]  /*0af0*/  USHF.L.U32 UR45, UR6, 0x5, URZ ;  /* 0x00000005062d7899 */ /* 0x000fc8000800063f */
[----:B------:R-:W-:Y:S01]  /*0b00*/  LOP3.LUT R0, R0, 0xc0, RZ, 0xc0, !PT ;  /* 0x000000c000007812 */ /* 0x000fe200078ec0ff */
[----:B------:R-:W-:Y:S01]  /*0b10*/  USHF.R.S32.HI UR53, URZ, 0x1f, UR45 ;  /* 0x0000001f3f357899 */ /* 0x000fe2000801142d */
[----:B-1----:R-:W-:-:S05]  /*0b20*/  SHF.R.S32.HI R2, RZ, 0x3, R9 ;  /* 0x00000003ff027819 */ /* 0x002fca0000011409 */
[----:B------:R-:W-:Y:S02]  /*0b30*/  IMAD R15, R2, 0x8, R15 ;  /* 0x00000008020f7824 */ /* 0x000fe400078e020f */
[C---:B------:R-:W-:Y:S02]  /*0b40*/  IMAD R201, R11.reuse, 0x2, R2 ;  /* 0x000000020bc97824 */ /* 0x040fe400078e0202 */
[----:B------:R-:W-:-:S04]  /*0b50*/  IMAD R2, R11, 0x200, R4 ;  /* 0x000002000b027824 */ /* 0x000fc800078e0204 */
[----:B------:R-:W-:Y:S01]  /*0b60*/  IMAD R9, R5, 0x20, R2 ;  /* 0x0000002005097824 */ /* 0x000fe200078e0202 */
[----:B------:R-:W-:-:S05]  /*0b70*/  SHF.R.S32.HI R2, RZ, 0x7, R17 ;  /* 0x00000007ff027819 */ /* 0x000fca0000011411 */
[C---:B------:R-:W-:Y:S02]  /*0b80*/  IMAD R3, R2.reuse, 0x1000, R4 ;  /* 0x0000100002037824 */ /* 0x040fe400078e0204 */
[----:B------:R-:W-:Y:S02]  /*0b90*/  IMAD.SHL.U32 R2, R2, 0x8, RZ ;  /* 0x0000000802027824 */ /* 0x000fe400078e00ff */
[----:B------:R-:W-:Y:S01]  /*0ba0*/  IMAD R5, R18, 0x400, R3 ;  /* 0x0000040012057824 */ /* 0x000fe200078e0203 */
[----:B------:R-:W-:Y:S01]  /*0bb0*/  SHF.R.U32.HI R3, RZ, 0x3, R0 ;  /* 0x00000003ff037819 */ /* 0x000fe20000011600 */
[----:B------:R-:W-:Y:S01]  /*0bc0*/  IMAD.SHL.U32 R4, R14, 0x10, RZ ;  /* 0x000000100e047824 */ /* 0x000fe200078e00ff */
        /* <DEDUP_REMOVED lines=17> */
[----:B------:R-:W-:Y:S01]  /*0ce0*/  IMAD.U32 R0, RZ, RZ, UR10 ;  /* 0x0000000aff007e24 */ /* 0x000fe2000f8e00ff */
[C---:B------:R-:W-:Y:S01]  /*0cf0*/  LOP3.LUT R5, R4.reuse, R2, R5, 0x1e, !PT ;  /* 0x0000000204057212 */ /* 0x040fe200078e1e05 */
[----:B------:R-:W-:Y:S01]  /*0d00*/  IMAD.SHL.U32 R0, R15, 0x20, RZ ;  /* 0x000000200f007824 */ /* 0x000fe200078e00ff */
[----:B------:R-:W-:Y:S01]  /*0d10*/  LOP3.LUT R2, R4, R7, R2, 0x1e, !PT ;  /* 0x0000000704027212 */ /* 0x000fe200078e1e02 */
[----:B------:R-:W-:Y:S01]  /*0d20*/  IMAD.U32 R4, RZ, RZ, UR9 ;  /* 0x00000009ff047e24 */ /* 0x000fe2000f8e00ff */
[----:B------:R-:W-:Y:S01]  /*0d30*/  LEA R4, R8, 0x9000, 0x1 ;  /* 0x0000900008047811 */ /* 0x000fe200078e08ff */
[----:B------:R-:W-:Y:S01]  /*0d40*/  IMAD R207, R18, 0x200, R0 ;  /* 0x0000020012cf7824 */ /* 0x000fe200078e0200 */
[----:B------:R-:W-:Y:S01]  /*0d50*/  IADD3 R241, R240, 0x20, RZ ;  /* 0x00000020f0f17810 */ /* 0x000fe20007ffe0ff */
[----:B------:R-:W-:Y:S01]  /*0d60*/  IMAD.IADD R205, R0, 0x1, R2 ;  /* 0x0000000100cd7824 */ /* 0x000fe200078e0202 */
[C---:B------:R-:W-:Y:S01]  /*0d70*/  IADD3 R2, R250.reuse, 0x20, RZ ;  /* 0x00000020fa027810 */ /* 0x040fe20007ffe0ff */
[----:B------:R-:W-:Y:S01]  /*0d80*/  IMAD.U32 R201, R201, 0x200, R6 ;  /* 0x00000200c9c97824 */ /* 0x000fe200078e0006 */
[----:B------:R-:W-:Y:S01]  /*0d90*/  IADD3 R0, R250, 0x40, RZ ;  /* 0x00000040fa007810 */ /* 0x000fe20007ffe0ff */
[----:B------:R-:W-:Y:S01]  /*0da0*/  IMAD.IADD R207, R207, 0x1, R5 ;  /* 0x00000001cfcf7824 */ /* 0x000fe200078e0205 */
[----:B------:R-:W-:Y:S01]  /*0db0*/  @P2 IADD3 R241, R240, -0x20, RZ ;  /* 0xffffffe0f0f12810 */ /* 0x000fe20007ffe0ff */
[----:B------:R1:W-:Y:S01]  /*0dc0*/  STL [R1+0xc], R2 ;  /* 0x00000c0201007387 */ /* 0x0003e20000100800 */
[----:B------:R-:W-:Y:S01]  /*0dd0*/  LEA R201, R201, 0xf000, 0x1 ;  /* 0x0000f000c9c97811 */ /* 0x000fe200078e08ff */
[----:B------:R-:W-:-:S02]  /*0de0*/  IMAD.SHL.U32 R199, R207, 0x2, RZ ;  /* 0x00000002cfc77824 */ /* 0x000fc400078e00ff */
[----:B------:R2:W-:Y:S01]  /*0df0*/  STL [R1+0x10], R0 ;  /* 0x0000100001007387 */ /* 0x0005e20000100800 */
[----:B------:R-:W-:Y:S02]  /*0e00*/  IMAD.IADD R238, R238, 0x1, R241 ;  /* 0x00000001eeee7824 */ /* 0x000fe400078e02f1 */
[C---:B------:R-:W-:Y:S01]  /*0e10*/  IMAD.IADD R202, R201.reuse, 0x1, R202 ;  /* 0x00000001c9ca7824 */ /* 0x040fe200078e02ca */
[----:B------:R3:W-:Y:S01]  /*0e20*/  STL [R1+0x2c], R4 ;  /* 0x00002c0401007387 */ /* 0x0007e20000100800 */
[--C-:B------:R-:W-:Y:S02]  /*0e30*/  IMAD.IADD R204, R201, 0x1, R203.reuse ;  /* 0x00000001c9cc7824 */ /* 0x100fe400078e02cb */
[----:B------:R-:W-:Y:S02]  /*0e40*/  IMAD.IADD R203, R202, 0x1, R203 ;  /* 0x00000001cacb7824 */ /* 0x000fe400078e02cb */
[----:B------:R-:W-:Y:S02]  /*0e50*/  IMAD.IADD R200, R199, 0x1, R206 ;  /* 0x00000001c7c87824 */ /* 0x000fe400078e02ce */
[----:B-1----:R-:W-:Y:S01]  /*0e60*/  IMAD.SHL.U32 R2, R3, 0x2, RZ ;  /* 0x0000000203027824 */ /* 0x002fe200078e00ff */
[----:B--2---:R-:W-:-:S02]  /*0e70*/  IADD3 R0, R4, 0x20, RZ ;  /* 0x0000002004007810 */ /* 0x004fc40007ffe0ff */
[----:B------:R-:W-:-:S05]  /*0e80*/  @P1 IADD3 R0, R4, -0x20, RZ ;  /* 0xffffffe004001810 */ /* 0x000fca0007ffe0ff */
[----:B------:R3:W-:Y:S02]  /*0e90*/  STL [R1+0x30], R0 ;  /* 0x0000300001007387 */ /* 0x0007e40000100800 */
.L_x_440:
        /* <DEDUP_REMOVED lines=53> */
.L_x_397:
        /* <DEDUP_REMOVED lines=23> */
[----:B------:R-:W-:Y:S02]  /*1360*/  ULDC.64 UR16, c[0x0][0x190] ;  /* 0x0000640000107ab9 */ /* 0x000fe40000000a00 */
[----:B------:R-:W-:Y:S02]  /*1370*/  UIMAD.WIDE.U32 UR12, UR39, UR8, URZ ;  /* 0x00000008270c72a5 */ /* 0x000fe4000f8e003f */
[----:B------:R-:W-:Y:S02]  /*1380*/  UIMAD UR7, UR39, UR9, UR7 ;  /* 0x00000009270772a4 */ /* 0x000fe4000f8e0207 */
[----:B------:R-:W-:-:S02]  /*1390*/  UISETP.NE.AND UP3, UPT, UR14, -0x1, UPT ;  /* 0xffffffff0e00788c */ /* 0x000fc4000bf65270 */
[----:B------:R-:W-:Y:S02]  /*13a0*/  UIMAD.WIDE.U32 UR8, UR14, UR16, URZ ;  /* 0x000000100e0872a5 */ /* 0x000fe4000f8e003f */
[----:B------:R-:W-:Y:S02]  /*13b0*/  UIADD3 UR30, UR13, UR7, URZ ;  /* 0x000000070d1e7290 */ /* 0x000fe4000fffe03f */
[----:B------:R-:W-:Y:S02]  /*13c0*/  USEL UR31, UR12, UR8, !UP3 ;  /* 0x000000080c1f7287 */ /* 0x000fe4000d800000 */
[----:B------:R-:W-:Y:S02]  /*13d0*/  UIADD3 UR8, UR15, 0x80, UR37 ;  /* 0x000000800f087890 */ /* 0x000fe4000fffe025 */
[----:B------:R-:W-:Y:S02]  /*13e0*/  ULDC UR10, c[0x0][0x2e4] ;  /* 0x0000b900000a7ab9 */ /* 0x000fe40000000800 */
[----:B------:R-:W-:-:S02]  /*13f0*/  UIMAD UR7, UR14, UR17, URZ ;  /* 0x000000110e0772a4 */ /* 0x000fc4000f8e023f */
[----:B------:R-:W-:Y:S02]  /*1400*/  UIADD3 UR10, UR8, UR10, -UR6 ;  /* 0x0000000a080a7290 */ /* 0x000fe4000fffe806 */
[----:B------:R-:W-:Y:S02]  /*1410*/  @UP3 UIADD3 UR30, UR9, UR7, URZ ;  /* 0x00000007091e3290 */ /* 0x000fe4000fffe03f */
[----:B------:R-:W-:Y:S02]  /*1420*/  UIADD3 UR8, UR15, 0x3f, URZ ;  /* 0x0000003f0f087890 */ /* 0x000fe4000fffe03f */
[----:B------:R-:W-:Y:S02]  /*1430*/  UIADD3 UR7, UR10, 0x3f, URZ ;  /* 0x0000003f0a077890 */ /* 0x000fe4000fffe03f */
[----:B------:R-:W-:Y:S02]  /*1440*/  USHF.R.S32.HI UR9, URZ, 0x1f, UR8 ;  /* 0x0000001f3f097899 */ /* 0x000fe40008011408 */
[----:B------:R-:W-:-:S02]  /*1450*/  USHF.R.S32.HI UR10, URZ, 0x1f, UR7 ;  /* 0x0000001f3f0a7899 */ /* 0x000fc40008011407 */
[----:B-1----:R-:W-:Y:S02]  /*1460*/  UISETP.NE.AND UP0, UPT, UR38, -0x1, UPT ;  /* 0xffffffff2600788c */ /* 0x002fe4000bf05270 */
[----:B------:R-:W-:Y:S02]  /*1470*/  ULEA.HI UR8, UR9, UR8, URZ, 0x6 ;  /* 0x0000000809087291 */ /* 0x000fe4000f8f303f */
[----:B------:R-:W-:Y:S02]  /*1480*/  ULEA.HI UR7, UR10, UR7, URZ, 0x6 ;  /* 0x000000070a077291 */ /* 0x000fe4000f8f303f */
[----:B------:R-:W-:Y:S01]  /*1490*/  USHF.R.S32.HI UR8, URZ, 0x6, UR8 ;  /* 0x000000063f087899 */ /* 0x000fe20008011408 */
[----:B------:R-:W-:Y:S01]  /*14a0*/  PLOP3.LUT P0, PT, PT, PT, UP0, 0x80, 0x0 ;  /* 0x000000000000781c */ /* 0x000fe20003f0f008 */
[----:B------:R-:W-:Y:S02]  /*14b0*/  USHF.R.S32.HI UR7, URZ, 0x6, UR7 ;  /* 0x000000063f077899 */ /* 0x000fe40008011407 */
[----:B------:R-:W-:-:S02]  /*14c0*/  ULDC.64 UR12, c[0x0][0x198] ;  /* 0x00006600000c7ab9 */ /* 0x000fc40000000a00 */
[----:B------:R-:W-:Y:S02]  /*14d0*/  UISETP.LT.AND UP2, UPT, UR8, UR7, UPT ;  /* 0x000000070800728c */ /* 0x000fe4000bf41270 */
[----:B------:R-:W-:Y:S02]  /*14e0*/  @UP0 UIADD3 UR10, UR36, UR38, URZ ;  /* 0x00000026240a0290 */ /* 0x000fe4000fffe03f */
[----:B------:R-:W-:Y:S02]  /*14f0*/  USEL UR28, UR8, UR7, UP2 ;  /* 0x00000007081c7287 */ /* 0x000fe40009000000 */
[----:B------:R-:W-:Y:S02]  /*1500*/  @UP0 UIMAD.WIDE.U32 UR8, UR10, UR12, URZ ;  /* 0x0000000c0a0802a5 */ /* 0x000fe4000f8e003f */
[----:B------:R-:W-:Y:S02]  /*1510*/  ULEA UR18, UR28, 0xffffffc0, 0x6 ;  /* 0xffffffc01c127891 */ /* 0x000fe4000f8e303f */
[----:B------:R-:W-:-:S02]  /*1520*/  @UP0 UIMAD UR23, UR10, UR13, UR9 ;  /* 0x0000000d0a1702a4 */ /* 0x000fc4000f8e0209 */
[----:B------:R-:W-:Y:S02]  /*1530*/  USHF.R.S32.HI UR26, URZ, 0x1f, UR18 ;  /* 0x0000001f3f1a7899 */ /* 0x000fe40008011412 */
[----:B------:R-:W-:Y:S01]  /*1540*/  @UP0 UMOV UR22, UR8 ;  /* 0x0000000800160c82 */ /* 0x000fe20008000000 */
[----:B------:R-:W-:Y:S05]  /*1550*/  @P0 BRA `(.L_x_399) ;  /* 0x000000c000000947 */ /* 0x000fea0003800000 */
[----:B------:R-:W-:Y:S02]  /*1560*/  USHF.R.S32.HI UR7, URZ, 0x1f, UR36 ;  /* 0x0000001f3f077899 */ /* 0x000fe40008011424 */
[----:B------:R-:W-:Y:S02]  /*1570*/  ULDC.64 UR8, c[0x0][0x198] ;  /* 0x0000660000087ab9 */ /* 0x000fe40000000a00 */
[----:B------:R-:W-:Y:S02]  /*1580*/  UIMAD UR7, UR7, UR8, URZ ;  /* 0x00000008070772a4 */ /* 0x000fe4000f8e023f */
[----:B------:R-:W-:Y:S02]  /*1590*/  ULDC.64 UR12, c[0x0][0x180] ;  /* 0x00006000000c7ab9 */ /* 0x000fe40000000a00 */
[----:B------:R-:W-:-:S02]  /*15a0*/  UIMAD UR10, UR36, UR9, UR7 ;  /* 0x00000009240a72a4 */ /* 0x000fc4000f8e0207 */
[----:B------:R-:W-:Y:S02]  /*15b0*/  UIMAD.WIDE.U32 UR8, UR36, UR8, URZ ;  /* 0x00000008240872a5 */ /* 0x000fe4000f8e003f */
[----:B------:R-:W-:Y:S02]  /*15c0*/  UIMAD UR7, UR32, UR12, URZ ;  /* 0x0000000c200772a4 */ /* 0x000fe4000f8e023f */
[----:B------:R-:W-:Y:S02]  /*15d0*/  UIADD3 UR9, UR9, UR10, URZ ;  /* 0x0000000a09097290 */ /* 0x000fe4000fffe03f */
[----:B------:R-:W-:Y:S02]  /*15e0*/  UIMAD UR7, UR39, UR13, UR7 ;  /* 0x0000000d270772a4 */ /* 0x000fe4000f8e0207 */
[----:B------:R-:W-:-:S04]  /*15f0*/  UIMAD.WIDE.U32 UR8, UR39, UR12, UR8 ;  /* 0x0000000c270872a5 */ /* 0x000fc8000f8e0008 */
[----:B------:R-:W-:-:S03]  /*1600*/  UIADD3 UR23, UR9, UR7, URZ ;  /* 0x0000000709177290 */ /* 0x000fc6000fffe03f */
[----:B------:R-:W-:Y:S02]  /*1610*/  UMOV UR22, UR8 ;  /* 0x0000000800167c82 */ /* 0x000fe40008000000 */
.L_x_399:
        /* <DEDUP_REMOVED lines=18> */
.L_x_400:
[----:B------:R-:W2:Y:S01]  /*1740*/  LDL R0, [R1+0x40] ;  /* 0x0000400001007983 */ /* 0x000ea20000100800 */
        /* <DEDUP_REMOVED lines=18> */
[----:B------:R-:W3:Y:S01]  /*1870*/  S2UR UR10, SR_CTAID.X ;  /* 0x00000000000a79c3 */ /* 0x000ee20000002500 */
[----:B------:R-:W-:Y:S02]  /*1880*/  @!UP3 UMOV UR24, UR8 ;  /* 0x000000080018bc82 */ /* 0x000fe40008000000 */
[----:B------:R-:W-:Y:S02]  /*1890*/  UIADD3 UR7, UR49, UR7, URZ ;  /* 0x0000000731077290 */ /* 0x000fe4000fffe03f */
[----:B------:R-:W-:Y:S02]  /*18a0*/  UIMAD.WIDE.U32 UR8, UR40, UR14, URZ ;  /* 0x0000000e280872a5 */ /* 0x000fe4000f8e003f */
[----:B------:R-:W-:Y:S01]  /*18b0*/  UIMAD UR7, UR40, UR7, UR57 ;  /* 0x00000007280772a4 */ /* 0x000fe2000f8e0239 */
[----:B-1----:R-:W-:Y:S01]  /*18c0*/  IADD3 R4, R4, 0xffffffe, RZ ;  /* 0x0ffffffe04047810 */ /* 0x002fe20007ffe0ff */
[----:B------:R-:W-:-:S02]  /*18d0*/  USEL UR21, UR46, UR8, !UP3 ;  /* 0x000000082e157287 */ /* 0x000fc4000d800000 */
[----:B------:R-:W-:Y:S01]  /*18e0*/  UIADD3 UR17, UR47, UR7, URZ ;  /* 0x000000072f117290 */ /* 0x000fe2000fffe03f */
[----:B------:R1:W4:Y:S01]  /*18f0*/  F2I.FTZ.U32.TRUNC.NTZ R5, R4 ;  /* 0x0000000400057305 */ /* 0x000322000021f000 */
[----:B------:R-:W-:-:S04]  /*1900*/  UIMAD UR7, UR41, UR14, URZ ;  /* 0x0000000e290772a4 */ /* 0x000fc8000f8e023f */
[----:B------:R-:W-:Y:S02]  /*1910*/  @UP3 UIADD3 UR17, UR9, UR7, URZ ;  /* 0x0000000709113290 */ /* 0x000fe4000fffe03f */
[----:B------:R-:W-:-:S04]  /*1920*/  USHF.L.U64.HI UR7, UR39, 0x7, UR32 ;  /* 0x0000000727077899 */ /* 0x000fc80008010220 */
[----:B------:R-:W-:Y:S02]  /*1930*/  USEL UR7, UR7, URZ, UP1 ;  /* 0x0000003f07077287 */ /* 0x000fe40008800000 */
[----:B---3--:R-:W-:Y:S01]  /*1940*/  UIMAD.WIDE.U32 UR8, UR10, UR12, URZ ;  /* 0x0000000c0a0872a5 */ /* 0x008fe2000f8e003f */
[----:B-1----:R-:W-:-:S03]  /*1950*/  IMAD.MOV.U32 R4, RZ, RZ, RZ ;  /* 0x000000ffff047224 */ /* 0x002fc600078e00ff */
[----:B------:R-:W-:Y:S02]  /*1960*/  UIMAD UR13, UR10, UR13, UR9 ;  /* 0x0000000d0a0d72a4 */ /* 0x000fe4000f8e0209 */
[----:B------:R-:W-:Y:S02]  /*1970*/  USHF.L.U32 UR10, UR39, 0x7, URZ ;  /* 0x00000007270a7899 */ /* 0x000fe4000800063f */
[----:B------:R-:W-:Y:S02]  /*1980*/  USEL UR20, UR8, URZ, UP6 ;  /* 0x0000003f08147287 */ /* 0x000fe4000b000000 */
[----:B------:R-:W-:Y:S02]  /*1990*/  USEL UR8, UR10, URZ, UP1 ;  /* 0x0000003f0a087287 */ /* 0x000fe40008800000 */
[----:B------:R-:W-:Y:S02]  /*19a0*/  ULDC UR12, c[0x0][0x234] ;  /* 0x00008d00000c7ab9 */ /* 0x000fe40000000800 */
[----:B------:R-:W-:-:S02]  /*19b0*/  UIADD3 UR8, UP1, UR18, UR8, URZ ;  /* 0x0000000812087290 */ /* 0x000fc4000ff3e03f */
[----:B------:R-:W-:Y:S02]  /*19c0*/  USEL UR13, UR13, URZ, UP6 ;  /* 0x0000003f0d0d7287 */ /* 0x000fe4000b000000 */
        /* <DEDUP_REMOVED lines=17> */
[----:B------:R-:W-:Y:S01]  /*1ae0*/  @UP5 UIMAD UR16, UR42, UR12, UR7 ;  /* 0x0000000c2a1052a4 */ /* 0x000fe2000f8e0207 */
[----:B------:R-:W-:-:S06]  /*1af0*/  ISETP.GE.U32.AND P3, PT, R3, R6, PT ;  /* 0x000000060300720c */ /* 0x000fcc0003f66070 */
[----:B------:R-:W-:-:S07]  /*1b00*/  @!UP5 UMOV UR16, UR55 ;  /* 0x000000370010dc82 */ /* 0x000fce0008000000 */
        /* <DEDUP_REMOVED lines=12> */
.L_x_401:
[----:B------:R-:W-:Y:S02]  /*1bd0*/  UMOV UR12, UR56 ;  /* 0x00000038000c7c82 */ /* 0x000fe40008000000 */
.L_x_402:
[----:B------:R-:W1:Y:S01]  /*1be0*/  S2R R15, SR_TID.X ;  /* 0x00000000000f7919 */ /* 0x000e620000002100 */
[----:B------:R-:W-:Y:S01]  /*1bf0*/  UIADD3 UR8, UP4, UP3, UR8, UR50, UR52 ;  /* 0x0000003208087290 */ /* 0x000fe2000fb9e034 */
[----:B------:R-:W-:Y:S01]  /*1c00*/  SHF.R.S32.HI R251, RZ, 0x1f, R250 ;  /* 0x0000001ffffb7819 */ /* 0x000fe200000114fa */
[----:B------:R-:W-:Y:S01]  /*1c10*/  USHF.R.S32.HI UR33, URZ, 0x1f, UR42 ;  /* 0x0000001f3f217899 */ /* 0x000fe2000801142a */
[----:B------:R-:W-:Y:S01]  /*1c20*/  IMAD.U32 R8, RZ, RZ, UR18 ;  /* 0x00000012ff087e24 */ /* 0x000fe2000f8e00ff */
[----:B------:R-:W-:Y:S01]  /*1c30*/  UIADD3 UR21, UP2, UP1, UR20, UR8, UR21 ;  /* 0x0000000814157290 */ /* 0x000fe2000f95e015 */
[----:B------:R-:W-:Y:S01]  /*1c40*/  BSSY B1, `(.L_x_398) ;  /* 0x0000903000017945 */ /* 0x000fe20003800000 */
[----:B------:R-:W-:Y:S02]  /*1c50*/  UIADD3.X UR7, UR10, UR54, UR59, UP4, UP3 ;  /* 0x000000360a077290 */ /* 0x000fe4000a7e643b */
[----:B------:R-:W-:-:S02]  /*1c60*/  ULDC.64 UR8, c[0x0][0x1a8] ;  /* 0x00006a0000087ab9 */ /* 0x000fc40000000a00 */
[----:B------:R-:W-:Y:S02]  /*1c70*/  UIADD3.X UR20, UR13, UR7, UR17, UP2, UP1 ;  /* 0x000000070d147290 */ /* 0x000fe400097e2411 */
[----:B------:R-:W-:Y:S02]  /*1c80*/  UIMAD UR7, UR33, UR8, URZ ;  /* 0x00000008210772a4 */ /* 0x000fe4000f8e023f */
[----:B------:R-:W-:Y:S02]  /*1c90*/  ULDC UR34, c[0x0][0x2e8] ;  /* 0x0000ba0000227ab9 */ /* 0x000fe40000000800 */
[----:B------:R-:W-:-:S03]  /*1ca0*/  UIMAD UR14, UR42, UR9, UR7 ;  /* 0x000000092a0e72a4 */ /* 0x000fc6000f8e0207 */
[----:B------:R-:W-:Y:S02]  /*1cb0*/  ULDC.64 UR8, c[0x0][0x378] ;  /* 0x0000de0000087ab9 */ /* 0x000fe40000000a00 */
[----:B------:R-:W-:Y:S01]  /*1cc0*/  UIMAD UR7, UR33, UR8, URZ ;  /* 0x00000008210772a4 */ /* 0x000fe2000f8e023f */
[----:B-1----:R-:W-:Y:S02]  /*1cd0*/  SHF.R.S32.HI R9, RZ, 0x1f, R15 ;  /* 0x0000001fff097819 */ /* 0x002fe4000001140f */
[----:B------:R-:W-:Y:S02]  /*1ce0*/  UMOV UR33, 0x4 ;  /* 0x0000000400217882 */ /* 0x000fe40000000000 */
[----:B------:R-:W-:Y:S01]  /*1cf0*/  UIMAD UR13, UR42, UR9, UR7 ;  /* 0x000000092a0d72a4 */ /* 0x000fe2000f8e0207 */
[----:B------:R-:W-:Y:S02]  /*1d00*/  LEA.HI R3, R9, R15, RZ, 0x2 ;  /* 0x0000000f09037211 */ /* 0x000fe400078f10ff */
[----:B------:R-:W-:-:S02]  /*1d10*/  ULDC.64 UR8, c[0x0][0x370] ;  /* 0x0000dc0000087ab9 */ /* 0x000fc40000000a00 */
[----:B------:R-:W-:Y:S01]  /*1d20*/  SHF.R.S32.HI R3, RZ, 0x2, R3 ;  /* 0x00000002ff037819 */ /* 0x000fe20000011403 */
[----:B------:R-:W-:Y:S02]  /*1d30*/  UIMAD UR7, UR26, UR8, URZ ;  /* 0x000000081a0772a4 */ /* 0x000fe4000f8e023f */
[----:B------:R-:W-:Y:S01]  /*1d40*/  UIADD3 UR8, UR18, UR12, URZ ;  /* 0x0000000c12087290 */ /* 0x000fe2000fffe03f */
[----:B------:R-:W-:Y:S01]  /*1d50*/  SHF.R.S32.HI R17, RZ, 0x1f, R3 ;  /* 0x0000001fff117819 */ /* 0x000fe20000011403 */
[----:B------:R-:W-:Y:S01]  /*1d60*/  UIMAD UR10, UR18, UR9, UR7 ;  /* 0x00000009120a72a4 */ /* 0x000fe2000f8e0207 */
[----:B------:R-:W-:Y:S01]  /*1d70*/  IADD3 R0, P1, R3, UR18, RZ ;  /* 0x0000001203007c10 */ /* 0x000fe2000ff3e0ff */
[----:B------:R-:W-:Y:S02]  /*1d80*/  UIADD3 UR7, -UR6, UR15, UR37 ;  /* 0x0000000f06077290 */ /* 0x000fe4000fffe125 */
[----:B------:R-:W-:Y:S01]  /*1d90*/  UIADD3 UR12, UR18, UR16, URZ ;  /* 0x00000010120c7290 */ /* 0x000fe2000fffe03f */
[----:B------:R-:W-:Y:S01]  /*1da0*/  IADD3.X R7, R17, UR26, RZ, P1, !PT ;  /* 0x0000001a11077c10 */ /* 0x000fe20008ffe4ff */
[----:B------:R-:W-:Y:S01]  /*1db0*/  IMAD.WIDE.U32 R4, R0, c[0x0][0x190], R250 ;  /* 0x0000640000047a25 */ /* 0x000fe200078e00fa */
[----:B------:R-:W-:-:S03]  /*1dc0*/  UIADD3 UR7, UR7, -UR34, URZ ;  /* 0x8000002207077290 */ /* 0x000fc6000fffe03f */
[----:B------:R-:W-:Y:S01]  /*1dd0*/  IMAD R7, R7, c[0x0][0x190], RZ ;  /* 0x0000640007077a24 */ /* 0x000fe200078e02ff */
[----:B------:R-:W-:Y:S01]  /*1de0*/  IADD3 R6, P1, R4, UR31, RZ ;  /* 0x0000001f04067c10 */ /* 0x000fe2000ff3e0ff */
[----:B------:R-:W-:Y:S02]  /*1df0*/  USHF.R.S32.HI UR18, URZ, 0x1f, UR7 ;  /* 0x0000001f3f127899 */ /* 0x000fe40008011407 */
[----:B------:R-:W-:Y:S02]  /*1e00*/  IMAD R0, R0, c[0x0][0x194], R7 ;  /* 0x0000650000007a24 */ /* 0x000fe400078e0207 */
[----:B------:R-:W-:Y:S02]  /*1e10*/  ULEA.HI UR18, UR18, UR7, URZ, 0x6 ;  /* 0x0000000712127291 */ /* 0x000fe4000f8f303f */
[----:B------:R-:W-:Y:S01]  /*1e20*/  UIADD3 UR7, UR28, -0x1, URZ ;  /* 0xffffffff1c077890 */ /* 0x000fe2000fffe03f */
[----:B------:R-:W-:Y:S01]  /*1e30*/  IADD3.X R7, R5, UR30, R0, P1, !PT ;  /* 0x0000001e05077c10 */ /* 0x000fe20008ffe400 */
[----:B------:R-:W-:Y:S01]  /*1e40*/  USHF.R.S32.HI UR18, URZ, 0x6, UR18 ;  /* 0x000000063f127899 */ /* 0x000fe20008011412 */
[----:B------:R-:W-:Y:S01]  /*1e50*/  LEA.HI R0, R9, R15, RZ, 0x5 ;  /* 0x0000000f09007211 */ /* 0x000fe200078f28ff */
[----:B------:R-:W-:Y:S01]  /*1e60*/  ULDC.64 UR30, c[0x0][0x3c8] ;  /* 0x0000f200001e7ab9 */ /* 0x000fe20000000a00 */
[----:B------:R-:W-:Y:S01]  /*1e70*/  IADD3 R4, P1, R250, UR24, RZ ;  /* 0x00000018fa047c10 */ /* 0x000fe2000ff3e0ff */
[----:B------:R-:W-:Y:S01]  /*1e80*/  UISETP.LT.AND UP1, UPT, URZ, UR18, UPT ;  /* 0x000000123f00728c */ /* 0x000fe2000bf21270 */
[----:B------:R-:W-:Y:S01]  /*1e90*/  LOP3.LUT R9, R0, 0xffffffe0, RZ, 0xc0, !PT ;  /* 0xffffffe000097812 */ /* 0x000fe200078ec0ff */
[----:B------:R-:W-:Y:S01]  /*1ea0*/  UIMAD.WIDE UR8, UR8, UR33, UR30 ;  /* 0x00000021080872a5 */ /* 0x000fe2000f8e021e */
[----:B------:R-:W-:Y:S01]  /*1eb0*/  SHF.R.S32.HI R0, RZ, 0x5, R0 ;  /* 0x00000005ff007819 */ /* 0x000fe20000011400 */
[----:B------:R-:W-:Y:S01]  /*1ec0*/  USEL UR18, URZ, UR18, !UP1 ;  /* 0x000000123f127287 */ /* 0x000fe2000c800000 */
[----:B------:R-:W-:Y:S01]  /*1ed0*/  IADD3.X R5, R251, UR25, RZ, P1, !PT ;  /* 0x00000019fb057c10 */ /* 0x000fe20008ffe4ff */
[----:B------:R-:W-:-:S02]  /*1ee0*/  IMAD.IADD R15, R15, 0x1, -R9 ;  /* 0x000000010f0f7824 */ /* 0x000fc400078e0a09 */
[----:B------:R-:W-:Y:S02]  /*1ef0*/  UISETP.GT.AND UP1, UPT, UR28, UR18, UPT ;  /* 0x000000121c00728c */ /* 0x000fe4000bf24270 */
[----:B------:R-:W-:Y:S01]  /*1f00*/  IMAD R0, R0, UR51, R15 ;  /* 0x0000003300007c24 */ /* 0x000fe2000f8e020f */
[----:B------:R-:W-:Y:S01]  /*1f10*/  UMOV UR17, UR8 ;  /* 0x0000000800117c82 */ /* 0x000fe20008000000 */
[----:B------:R-:W-:Y:S01]  /*1f20*/  IMAD.WIDE.U32 R4, R8, c[0x0][0x370], R4 ;  /* 0x0000dc0008047a25 */ /* 0x000fe200078e0004 */
[----:B------:R-:W-:Y:S02]  /*1f30*/  UMOV UR16, UR9 ;  /* 0x0000000900107c82 */ /* 0x000fe40008000000 */
[C---:B------:R-:W-:Y:S01]  /*1f40*/  IADD3 R211, P1, R0.reuse, UR21, RZ ;  /* 0x0000001500d37c10 */ /* 0x040fe2000ff3e0ff */
[----:B------:R-:W-:Y:S01]  /*1f50*/  ULDC.64 UR8, c[0x0][0x200] ;  /* 0x0000800000087ab9 */ /* 0x000fe20000000a00 */
[----:B------:R-:W-:Y:S02]  /*1f60*/  IADD3 R5, R5, UR10, RZ ;  /* 0x0000000a05057c10 */ /* 0x000fe4000fffe0ff */
[----:B------:R-:W-:Y:S01]  /*1f70*/  LEA.HI.X.SX32 R8, R0, UR20, 0x1, P1 ;  /* 0x0000001400087c11 */ /* 0x000fe200088f0eff */
[----:B------:R-:W-:Y:S01]  /*1f80*/  IMAD.U32 R0, RZ, RZ, UR42 ;  /* 0x0000002aff007e24 */ /* 0x000fe2000f8e00ff */
[----:B------:R-:W-:-:S03]  /*1f90*/  LEA R212, P1, R211, c[0x0][0x350], 0x2 ;  /* 0x0000d400d3d47a11 */ /* 0x000fc600078210ff */
[C---:B------:R-:W-:Y:S01]  /*1fa0*/  IMAD.WIDE.U32 R4, R0.reuse, c[0x0][0x378], R4 ;  /* 0x0000de0000047a25 */ /* 0x040fe200078e0004 */
[----:B------:R-:W-:Y:S02]  /*1fb0*/  LEA.HI.X R211, R211, c[0x0][0x354], R8, 0x2, P1 ;  /* 0x0000d500d3d37a11 */ /* 0x000fe400008f1408 */
[----:B------:R-:W-:Y:S01]  /*1fc0*/  PLOP3.LUT P1, PT, PT, PT, UP1, 0x80, 0x0 ;  /* 0x000000000000781c */ /* 0x000fe20003f2f018 */
[----:B------:R-:W-:Y:S01]  /*1fd0*/  IMAD.WIDE.U32 R6, R0, c[0x0][0x1a8], R6 ;  /* 0x00006a0000067a25 */ /* 0x000fe200078e0006 */
[----:B------:R-:W-:Y:S01]  /*1fe0*/  IADD3 R5, R5, UR13, RZ ;  /* 0x0000000d05057c10 */ /* 0x000fe2000fffe0ff */
[----:B------:R-:W-:Y:S02]  /*1ff0*/  UIMAD.WIDE UR12, UR12, UR33, UR8 ;  /* 0x000000210c0c72a5 */ /* 0x000fe4000f8e0208 */
        /* <DEDUP_REMOVED lines=28> */
.L_x_404:
        /* <DEDUP_REMOVED lines=18> */
.L_x_405:
        /* <DEDUP_REMOVED lines=35> */
.L_x_407:
[----:B-1----:R-:W-:Y:S05]  /*2510*/  BSYNC B0 ;  /* 0x0000000000007941 */ /* 0x002fea0003800000 */
.L_x_406:
        /* <DEDUP_REMOVED lines=19> */
.L_x_409:
[----:B------:R-:W-:Y:S05]  /*2650*/  BSYNC B0 ;  /* 0x0000000000007941 */ /* 0x000fea0003800000 */
.L_x_408:
        /* <DEDUP_REMOVED lines=31> */
.L_x_411:
[----:B------:R-:W-:Y:S05]  /*2850*/  BSYNC B0 ;  /* 0x0000000000007941 */ /* 0x000fea0003800000 */
.L_x_410:
        /* <DEDUP_REMOVED lines=18> */
.L_x_403:
        /* <DEDUP_REMOVED lines=64> */
.L_x_414:
[----:B------:R-:W-:Y:S05]  /*2d80*/  BSYNC B0 ;  /* 0x0000000000007941 */ /* 0x000fea0003800000 */
.L_x_413:
        /* <DEDUP_REMOVED lines=41> */
.L_x_416:
[----:B------:R-:W-:Y:S05]  /*3020*/  BSYNC B0 ;  /* 0x0000000000007941 */ /* 0x000fea0003800000 */
.L_x_415:
        /* <DEDUP_REMOVED lines=39> */
.L_x_418:
[----:B------:R-:W-:Y:S05]  /*32a0*/  BSYNC B0 ;  /* 0x0000000000007941 */ /* 0x000fea0003800000 */
.L_x_417:
        /* <DEDUP_REMOVED lines=19> */
.L_x_420:
        /* <DEDUP_REMOVED lines=36> */
.L_x_421:
[----:B------:R-:W-:Y:S05]  /*3620*/  BSYNC B0 ;  /* 0x0000000000007941 */ /* 0x000fea0003800000 */
.L_x_419:
[C---:B-1----:R-:W-:Y:S01]  /*3630*/  IADD3 R4, R249.reuse, 0x20, RZ ;  /* 0x00000020f9047810 */ /* 0x042fe20007ffe0ff */
[----:B------:R-:W-:Y:S01]  /*3640*/  ULDC.64 UR20, c[0x0][0x198] ;  /* 0x0000660000147ab9 */ /* 0x000fe20000000a00 */
[C---:B------:R-:W-:Y:S01]  /*3650*/  ISETP.GE.AND P2, PT, R249.reuse, UR8, PT ;  /* 0x00000008f9007c0c */ /* 0x040fe2000bf46270 */
[----:B------:R-:W-:Y:S01]  /*3660*/  IMAD.U32 R6, RZ, RZ, UR37 ;  /* 0x00000025ff067e24 */ /* 0x000fe2000f8e00ff */
[C---:B------:R-:W-:Y:S02]  /*3670*/  IADD3 R5, R249.reuse, 0x8, RZ ;  /* 0x00000008f9057810 */ /* 0x040fe40007ffe0ff */
[----:B------:R-:W-:Y:S02]  /*3680*/  MOV R9, 0x7f800000 ;  /* 0x7f80000000097802 */ /* 0x000fe40000000f00 */
[----:B------:R-:W-:Y:S01]  /*3690*/  IADD3 R8, R249, 0x28, RZ ;  /* 0x00000028f9087810 */ /* 0x000fe20007ffe0ff */
[----:B--2-4-:R-:W-:Y:S01]  /*36a0*/  IMAD.MOV.U32 R11, RZ, RZ, 0x7f800000 ;  /* 0x7f800000ff0b7424 */ /* 0x014fe200078e00ff */
[----:B------:R-:W-:Y:S01]  /*36b0*/  ISETP.GE.AND P4, PT, R4, UR8, PT ;  /* 0x0000000804007c0c */ /* 0x000fe2000bf86270 */
[----:B------:R-:W-:Y:S01]  /*36c0*/  IMAD.MOV.U32 R4, RZ, RZ, 0x4 ;  /* 0x00000004ff047424 */ /* 0x000fe200078e00ff */
[----:B------:R-:W-:Y:S01]  /*36d0*/  ISETP.GE.AND P6, PT, R5, UR8, PT ;  /* 0x0000000805007c0c */ /* 0x000fe2000bfc6270 */
[----:B------:R-:W-:Y:S01]  /*36e0*/  UIMAD UR9, UR19, UR20, URZ ;  /* 0x00000014130972a4 */ /* 0x000fe2000f8e023f */
[----:B------:R-:W-:Y:S01]  /*36f0*/  ISETP.GE.AND P3, PT, R8, UR8, PT ;  /* 0x0000000808007c0c */ /* 0x000fe2000bf66270 */
[----:B------:R-:W-:Y:S01]  /*3700*/  IMAD.WIDE R4, R249, R4, UR12 ;  /* 0x0000000cf9047e25 */ /* 0x000fe2000f8e0204 */
[----:B------:R-:W-:Y:S01]  /*3710*/  MOV R10, 0x7f800000 ;  /* 0x7f800000000a7802 */ /* 0x000fe20000000f00 */
[----:B------:R-:W-:Y:S01]  /*3720*/  UIMAD UR9, UR37, UR21, UR9 ;  /* 0x00000015250972a4 */ /* 0x000fe2000f8e0209 */
[----:B------:R-:W-:Y:S01]  /*3730*/  MOV R252, 0x7f800000 ;  /* 0x7f80000000fc7802 */ /* 0x000fe20000000f00 */
[----:B------:R-:W-:Y:S01]  /*3740*/  @P1 STS [R0+0x9000], RZ ;  /* 0x009000ff00001388 */ /* 0x000fe20000000800 */
[----:B------:R-:W-:-:S03]  /*3750*/  IMAD.WIDE.U32 R6, R6, c[0x0][0x198], R250 ;  /* 0x0000660006067a25 */ /* 0x000fc600078e00fa */
[----:B------:R-:W2:Y:S02]  /*3760*/  @!P2 LDG.E R9, [R4.64] ;  /* 0x000000040409a981 */ /* 0x000ea4000c1e1900 */
[----:B------:R-:W-:Y:S02]  /*3770*/  IADD3 R6, P2, R6, UR22, RZ ;  /* 0x0000001606067c10 */ /* 0x000fe4000ff5e0ff */
[----:B------:R1:W4:Y:S04]  /*3780*/  @!P6 LDG.E R11, [R4.64+0x20] ;  /* 0x00002004040be981 */ /* 0x000328000c1e1900 */
[----:B------:R-:W-:Y:S04]  /*3790*/  @P1 STS [R0+0x9004], RZ ;  /* 0x009004ff00001388 */ /* 0x000fe80000000800 */
[----:B------:R-:W-:Y:S04]  /*37a0*/  @P1 STS.64 [R0+0x9008], RZ ;  /* 0x009008ff00001388 */ /* 0x000fe80000000a00 */
[----:B------:R-:W-:Y:S04]  /*37b0*/  @P1 STS.128 [R0+0xb000], RZ ;  /* 0x00b000ff00001388 */ /* 0x000fe80000000c00 */
[----:B------:R-:W-:Y:S04]  /*37c0*/  @P1 STS.128 [R0+0xd000], RZ ;  /* 0x00d000ff00001388 */ /* 0x000fe80000000c00 */
[----:B------:R1:W5:Y:S04]  /*37d0*/  @!P4 LDG.E R252, [R4.64+0x80] ;  /* 0x0000800404fcc981 */ /* 0x000368000c1e1900 */
[----:B--2---:R2:W-:Y:S02]  /*37e0*/  STL [R1+0x8], R9 ;  /* 0x0000080901007387 */ /* 0x0045e40000100800 */
[----:B--2---:R-:W-:-:S04]  /*37f0*/  IMAD.MOV.U32 R9, RZ, RZ, 0x4 ;  /* 0x00000004ff097424 */ /* 0x004fc800078e00ff */
[----:B------:R-:W-:-:S05]  /*3800*/  @!P3 IMAD.WIDE R8, R8, R9, UR12 ;  /* 0x0000000c0808be25 */ /* 0x000fca000f8e0209 */
[----:B---3--:R2:W3:Y:S01]  /*3810*/  @!P3 LDG.E R10, [R8.64] ;  /* 0x00000004080ab981 */ /* 0x0084e2000c1e1900 */
[----:B-1----:R-:W-:-:S05]  /*3820*/  IMAD.U32 R4, RZ, RZ, UR9 ;  /* 0x00000009ff047e24 */ /* 0x002fca000f8e00ff */
[----:B------:R-:W-:Y:S01]  /*3830*/  IADD3.X R7, R7, UR23, R4, P2, !PT ;  /* 0x0000001707077c10 */ /* 0x000fe200097fe404 */
[----:B------:R-:W-:Y:S01]  /*3840*/  IMAD R4, R16, c[0x0][0x1b0], RZ ;  /* 0x00006c0010047a24 */ /* 0x000fe200078e02ff */
[----:B------:R-:W-:Y:S03]  /*3850*/  BSSY B0, `(.L_x_422) ;  /* 0x000002a000007945 */ /* 0x000fe60003800000 */
[C---:B------:R-:W-:Y:S02]  /*3860*/  IMAD R4, R14.reuse, c[0x0][0x1b4], R4 ;  /* 0x00006d000e047a24 */ /* 0x040fe400078e0204 */
[----:B------:R-:W-:-:S05]  /*3870*/  IMAD.WIDE.U32 R6, R14, c[0x0][0x1b0], R6 ;  /* 0x00006c000e067a25 */ /* 0x000fca00078e0006 */
[----:B--2---:R-:W-:Y:S01]  /*3880*/  IADD3 R9, R7, R4, RZ ;  /* 0x0000000407097210 */ /* 0x004fe20007ffe0ff */
        /* <DEDUP_REMOVED lines=38> */
.L_x_423:
[----:B------:R-:W-:Y:S05]  /*3af0*/  BSYNC B0 ;  /* 0x0000000000007941 */ /* 0x000fea0003800000 */
.L_x_422:
        /* <DEDUP_REMOVED lines=10> */
[----:B------:R-:W-:Y:S02]  /*3ba0*/  IMAD.X R4, RZ, RZ, R17, P1 ;  /* 0x000000ffff047224 */ /* 0x000fe400008e0611 */
[----:B-1----:R-:W-:-:S04]  /*3bb0*/  IMAD.WIDE.U32 R10, R3, c[0x0][0x198], R6 ;  /* 0x00006600030a7a25 */ /* 0x002fc800078e0006 */
        /* <DEDUP_REMOVED lines=26> */
.L_x_425:
[----:B------:R-:W-:Y:S05]  /*3d60*/  BSYNC B0 ;  /* 0x0000000000007941 */ /* 0x000fea0003800000 */
.L_x_424:
[----:B------:R-:W0:Y:S01]  /*3d70*/  LDGDEPBAR ;  /* 0x00000000000079af */ /* 0x000e220000000000 */
[----:B-1----:R-:W-:Y:S02]  /*3d80*/  IMAD.MOV.U32 R6, RZ, RZ, c[0x0][0x308] ;  /* 0x0000c200ff067624 */ /* 0x002fe400078e00ff */
[----:B------:R-:W-:Y:S01]  /*3d90*/  IMAD.MOV.U32 R7, RZ, RZ, c[0x0][0x30c] ;  /* 0x0000c300ff077624 */ /* 0x000fe200078e00ff */
[----:B------:R-:W-:-:S04]  /*3da0*/  DEPBAR.LE SB0, 0x1 ;  /* 0x000080400000791a */ /* 0x000fc80000000000 */
[----:B------:R-:W-:Y:S06]  /*3db0*/  BAR.SYNC.DEFER_BLOCKING 0x0 ;  /* 0x0000000000007b1d */ /* 0x000fec0000010000 */
[----:B------:R1:W3:Y:S01]  /*3dc0*/  LDG.E.64 R4, [R6.64+0x8] ;  /* 0x0000080406047981 */ /* 0x0002e2000c1e1b00 */
[----:B--2---:R-:W-:-:S03]  /*3dd0*/  SHF.R.S32.HI R0, RZ, 0x1f, R15 ;  /* 0x0000001fff007819 */ /* 0x004fc6000001140f */
[----:B------:R-:W2:Y:S04]  /*3de0*/  LDSM.16.M88.4 R148, [R197+0xf000] ;  /* 0x00f00000c594783b */ /* 0x000ea80000000200 */
[----:B------:R-:W4:Y:S04]  /*3df0*/  LDSM.16.M88.4 R152, [R197+0xf400] ;  /* 0x00f40000c598783b */ /* 0x000f280000000200 */
[----:B------:R-:W2:Y:S04]  /*3e00*/  LDSM.16.M88.4 R156, [R198+0xf000] ;  /* 0x00f00000c69c783b */ /* 0x000ea80000000200 */
[----:B------:R-:W2:Y:S04]  /*3e10*/  LDSM.16.M88.4 R160, [R198+0xf400] ;  /* 0x00f40000c6a0783b */ /* 0x000ea80000000200 */
[----:B------:R-:W2:Y:S04]  /*3e20*/  LDSM.16.M88.4 R164, [R197+0x11000] ;  /* 0x01100000c5a4783b */ /* 0x000ea80000000200 */
[----:B------:R-:W2:Y:S04]  /*3e30*/  LDSM.16.M88.4 R168, [R197+0x11400] ;  /* 0x01140000c5a8783b */ /* 0x000ea80000000200 */
[----:B-1----:R-:W2:Y:S01]  /*3e40*/  LDG.E.64 R6, [R6.64] ;  /* 0x0000000406067981 */ /* 0x002ea2000c1e1b00 */
[----:B------:R-:W-:Y:S01]  /*3e50*/  UIADD3 UR29, UR37, UR15, URZ ;  /* 0x0000000f251d7290 */ /* 0x000fe2000fffe03f */
[----:B------:R-:W-:Y:S01]  /*3e60*/  IMAD.MOV.U32 R248, RZ, RZ, R237 ;  /* 0x000000fffff87224 */ /* 0x000fe200078e00ed */
[----:B------:R-:W-:Y:S01]  /*3e70*/  CS2R R126, SRZ ;  /* 0x00000000007e7805 */ /* 0x000fe2000001ff00 */
[----:B------:R-:W1:Y:S01]  /*3e80*/  LDSM.16.M88.4 R172, [R198+0x11000] ;  /* 0x01100000c6ac783b */ /* 0x000e620000000200 */
[----:B------:R-:W-:Y:S01]  /*3e90*/  UIADD3 UR33, -UR6, 0x80, UR29 ;  /* 0x0000008006217890 */ /* 0x000fe2000fffe11d */
        /* <DEDUP_REMOVED lines=52> */
[----:B------:R-:W-:-:S02]  /*41e0*/  ULDC UR8, c[0x0][0x2e8] ;  /* 0x0000ba0000087ab9 */ /* 0x000fc40000000800 */
[----:B------:R-:W-:Y:S02]  /*41f0*/  UIADD3 UR33, UR33, -UR8, URZ ;  /* 0x8000000821217290 */ /* 0x000fe4000fffe03f */
[----:B------:R-:W-:Y:S02]  /*4200*/  UIADD3 UR32, UR37, 0x80, URZ ;  /* 0x0000008025207890 */ /* 0x000fe4000fffe03f */
[----:B------:R-:W-:Y:S01]  /*4210*/  ULDC UR14, c[0x0][0x2e4] ;  /* 0x0000b900000e7ab9 */ /* 0x000fe20000000800 */
[----:B---3--:R-:W-:-:S04]  /*4220*/  IADD3 R3, P2, P1, R4, UR45, R15 ;  /* 0x0000002d04037c10 */ /* 0x008fc8000f95e00f */
[----:B------:R-:W-:Y:S01]  /*4230*/  IADD3.X R4, R5, UR53, R0, P2, P1 ;  /* 0x0000003505047c10 */ /* 0x000fe200097e2400 */
[----:B------:R3:W-:Y:S01]  /*4240*/  STL [R1+0x34], R3 ;  /* 0x0000340301007387 */ /* 0x0007e20000100800 */
[----:B------:R-:W-:-:S04]  /*4250*/  IADD3 R0, R205, 0x1800, RZ ;  /* 0x00001800cd007810 */ /* 0x000fc80007ffe0ff */
[----:B------:R-:W-:Y:S01]  /*4260*/  SEL R0, R0, R205, !P0 ;  /* 0x000000cd00007207 */ /* 0x000fe20004000000 */
[----:B--2---:R-:W2:Y:S01]  /*4270*/  R2UR UR20, R6 ;  /* 0x00000000061473c2 */ /* 0x004ea200000e0000 */
[----:B---3--:R-:W-:-:S04]  /*4280*/  IADD3 R3, R207, 0x1800, RZ ;  /* 0x00001800cf037810 */ /* 0x008fc80007ffe0ff */
[----:B------:R-:W-:-:S03]  /*4290*/  SEL R3, R3, R207, !P0 ;  /* 0x000000cf03037207 */ /* 0x000fc60004000000 */
[----:B------:R-:W3:Y:S01]  /*42a0*/  R2UR UR30, R7 ;  /* 0x00000000071e73c2 */ /* 0x000ee200000e0000 */
[----:B------:R-:W-:Y:S01]  /*42b0*/  SHF.L.U32 R196, R3, 0x1, RZ ;  /* 0x0000000103c47819 */ /* 0x000fe200000006ff */
[----:B------:R-:W-:Y:S01]  /*42c0*/  IMAD.SHL.U32 R3, R0, 0x2, RZ ;  /* 0x0000000200037824 */ /* 0x000fe200078e00ff */
[----:B--2---:R-:W-:Y:S01]  /*42d0*/  LOP3.LUT R0, R4, UR20, RZ, 0x3c, !PT ;  /* 0x0000001404007c12 */ /* 0x004fe2000f8e3cff */
[----:B------:R-:W-:Y:S02]  /*42e0*/  UIADD3 UR28, UR20, -0x61c88647, URZ ;  /* 0x9e3779b9141c7890 */ /* 0x000fe4000fffe03f */
[----:B------:R-:W-:Y:S02]  /*42f0*/  UIADD3 UR34, UR20, 0x3c6ef372, URZ ;  /* 0x3c6ef37214227890 */ /* 0x000fe4000fffe03f */
[----:B------:R2:W-:Y:S01]  /*4300*/  STL [R1+0x24], R0 ;  /* 0x0000240001007387 */ /* 0x0005e20000100800 */
[----:B------:R-:W-:Y:S02]  /*4310*/  UIADD3 UR26, UR20, -0x255992d5, URZ ;  /* 0xdaa66d2b141a7890 */ /* 0x000fe4000fffe03f */
[----:B------:R-:W-:-:S02]  /*4320*/  UIADD3 UR24, UR20, 0x78dde6e4, URZ ;  /* 0x78dde6e414187890 */ /* 0x000fc4000fffe03f */
[----:B------:R-:W-:Y:S02]  /*4330*/  UIADD3 UR22, UR20, 0x1715609d, URZ ;  /* 0x1715609d14167890 */ /* 0x000fe4000fffe03f */
[----:B------:R-:W-:Y:S02]  /*4340*/  UIADD3 UR20, UR20, -0x4ab325aa, URZ ;  /* 0xb54cda5614147890 */ /* 0x000fe4000fffe03f */
[----:B---3--:R-:W-:Y:S02]  /*4350*/  UIADD3 UR31, UR30, -0x4498517b, URZ ;  /* 0xbb67ae851e1f7890 */ /* 0x008fe4000fffe03f */
[----:B------:R-:W-:Y:S02]  /*4360*/  UIADD3 UR27, UR30, 0x76cf5d0a, URZ ;  /* 0x76cf5d0a1e1b7890 */ /* 0x000fe4000fffe03f */
[----:B------:R-:W-:Y:S02]  /*4370*/  UIADD3 UR25, UR30, 0x32370b8f, URZ ;  /* 0x32370b8f1e197890 */ /* 0x000fe4000fffe03f */
[----:B------:R-:W-:-:S02]  /*4380*/  UIADD3 UR23, UR30, -0x126145ec, URZ ;  /* 0xed9eba141e177890 */ /* 0x000fc4000fffe03f */
[----:B------:R-:W-:Y:S02]  /*4390*/  UIADD3 UR21, UR30, -0x56f99767, URZ ;  /* 0xa90668991e157890 */ /* 0x000fe4000fffe03f */
[----:B------:R-:W-:Y:S01]  /*43a0*/  UIADD3 UR19, UR30, 0x646e171e, URZ ;  /* 0x646e171e1e137890 */ /* 0x000fe2000fffe03f */
[----:B--2---:R-:W-:-:S04]  /*43b0*/  IMAD.MOV.U32 R0, RZ, RZ, c[0x0][0x22c] ;  /* 0x00008b00ff007624 */ /* 0x004fc800078e00ff */
[----:B------:R-:W-:-:S04]  /*43c0*/  IMAD R0, R0, c[0x0][0x1c0], RZ ;  /* 0x0000700000007a24 */ /* 0x000fc800078e02ff */
[C---:B------:R-:W-:Y:S01]  /*43d0*/  IMAD.SHL.U32 R5, R0.reuse, 0x8, RZ ;  /* 0x0000000800057824 */ /* 0x040fe200078e00ff */
[----:B------:R-:W-:-:S04]  /*43e0*/  SHF.L.U32 R8, R0, 0x4, RZ ;  /* 0x0000000400087819 */ /* 0x000fc800000006ff */
[C---:B------:R-:W-:Y:S02]  /*43f0*/  IADD3 R6, R8.reuse, 0x20, RZ ;  /* 0x0000002008067810 */ /* 0x040fe40007ffe0ff */
[----:B------:R-:W-:-:S03]  /*4400*/  IADD3 R0, R8, 0x40, RZ ;  /* 0x0000004008007810 */ /* 0x000fc60007ffe0ff */
[C---:B------:R-:W-:Y:S01]  /*4410*/  IMAD.IADD R4, R5.reuse, 0x1, R6 ;  /* 0x0000000105047824 */ /* 0x040fe200078e0206 */
[----:B------:R-:W-:-:S03]  /*4420*/  IADD3 R0, R5, R0, RZ ;  /* 0x0000000005007210 */ /* 0x000fc60007ffe0ff */
[C---:B------:R-:W-:Y:S02]  /*4430*/  IMAD.IADD R6, R5.reuse, 0x1, R4 ;  /* 0x0000000105067824 */ /* 0x040fe400078e0204 */
        /* <DEDUP_REMOVED lines=11> */
.L_x_430:
[----:B------:R-:W0:Y:S01]  /*44f0*/  LDGDEPBAR ;  /* 0x00000000000079af */ /* 0x000e220000000000 */
[----:B---3--:R-:W-:Y:S01]  /*4500*/  IMAD.IADD R0, R206, 0x1, R196 ;  /* 0x00000001ce007824 */ /* 0x008fe200078e02c4 */
[----:B------:R-:W-:Y:S01]  /*4510*/  USHF.L.U32 UR8, UR7, 0x6, URZ ;  /* 0x0000000607087899 */ /* 0x000fe2000800063f */
[----:B------:R-:W-:Y:S01]  /*4520*/  IMAD.MOV.U32 R246, RZ, RZ, R212 ;  /* 0x000000fffff67224 */ /* 0x000fe200078e00d4 */
[----:B------:R-:W-:Y:S01]  /*4530*/  ULDC UR10, c[0x0][0x2e4] ;  /* 0x0000b900000a7ab9 */ /* 0x000fe20000000800 */
[----:B------:R-:W-:Y:S01]  /*4540*/  MOV R247, R211 ;  /* 0x000000d300f77202 */ /* 0x000fe20000000f00 */
[----:B------:R-:W-:Y:S01]  /*4550*/  UISETP.GE.AND UP0, UPT, UR8, UR33, UPT ;  /* 0x000000210800728c */ /* 0x000fe2000bf06270 */
[----:B------:R-:W-:Y:S04]  /*4560*/  DEPBAR.LE SB0, 0x0 ;  /* 0x000080000000791a */ /* 0x000fe80000000000 */
[----:B------:R-:W-:Y:S06]  /*4570*/  BAR.SYNC.DEFER_BLOCKING 0x0 ;  /* 0x0000000000007b1d */ /* 0x000fec0000010000 */
[----:B------:R-:W-:Y:S05]  /*4580*/  LDSM.16.M88.4 R32, [R196] ;  /* 0x00000000c420783b */ /* 0x000fea0000000200 */
[----:B------:R-:W1:Y:S05]  /*4590*/  LDSM.16.M88.4 R16, [R197+0x9000] ;  /* 0x00900000c510783b */ /* 0x000e6a0000000200 */
[----:B------:R-:W2:Y:S05]  /*45a0*/  LDSM.16.M88.4 R28, [R196+0x800] ;  /* 0x00080000c41c783b */ /* 0x000eaa0000000200 */
[----:B------:R-:W3:Y:S05]  /*45b0*/  LDSM.16.M88.4 R132, [R197+0x9400] ;  /* 0x00940000c584783b */ /* 0x000eea0000000200 */
[----:B------:R-:W-:Y:S05]  /*45c0*/  LDSM.16.M88.4 R136, [R0] ;  /* 0x000000000088783b */ /* 0x000fea0000000200 */
[----:B-----5:R-:W4:Y:S05]  /*45d0*/  LDSM.16.M88.4 R140, [R198+0x9000] ;  /* 0x00900000c68c783b */ /* 0x020f2a0000000200 */
[----:B------:R-:W-:Y:S01]  /*45e0*/  LDSM.16.M88.4 R144, [R198+0xd400] ;  /* 0x00d40000c690783b */ /* 0x000fe20000000200 */
[-C--:B-1----:R-:W-:Y:S08]  /*45f0*/  HMMA.16816.F32.BF16 R4, R32, R16.reuse, RZ ;  /* 0x000000102004723c */ /* 0x082ff000000418ff */
[C---:B--2---:R-:W-:Y:S08]  /*4600*/  HMMA.16816.F32.BF16 R8, R28.reuse, R16, RZ ;  /* 0x000000101c08723c */ /* 0x044ff000000418ff */
[-C--:B------:R-:W-:Y:S08]  /*4610*/  HMMA.16816.F32.BF16 R12, R28, R18.reuse, RZ ;  /* 0x000000121c0c723c */ /* 0x080ff000000418ff */
[C---:B------:R-:W-:Y:S08]  /*4620*/  HMMA.16816.F32.BF16 R16, R32.reuse, R18, RZ ;  /* 0x000000122010723c */ /* 0x040ff000000418ff */
[-C--:B---3--:R-:W-:Y:S08]  /*4630*/  HMMA.16816.F32.BF16 R20, R32, R132.reuse, RZ ;  /* 0x000000842014723c */ /* 0x088ff000000418ff */
[C---:B------:R-:W-:Y:S08]  /*4640*/  HMMA.16816.F32.BF16 R24, R28.reuse, R132, RZ ;  /* 0x000000841c18723c */ /* 0x040ff000000418ff */
[-C--:B------:R-:W-:Y:S08]  /*4650*/  HMMA.16816.F32.BF16 R28, R28, R134.reuse, RZ ;  /* 0x000000861c1c723c */ /* 0x080ff000000418ff */
[----:B------:R-:W-:Y:S01]  /*4660*/  HMMA.16816.F32.BF16 R32, R32, R134, RZ ;  /* 0x000000862020723c */ /* 0x000fe200000418ff */
[----:B------:R-:W1:Y:S07]  /*4670*/  LDSM.16.M88.4 R132, [R0+0x800] ;  /* 0x000800000084783b */ /* 0x000e6e0000000200 */
[-C--:B----4-:R-:W-:Y:S08]  /*4680*/  HMMA.16816.F32.BF16 R4, R136, R140.reuse, R4 ;  /* 0x0000008c8804723c */ /* 0x090ff00000041804 */
        /* <DEDUP_REMOVED lines=10> */
[----:B------:R-:W2:Y:S02]  /*4730*/  LDSM.16.M88.4 R140, [R196+0x1800] ;  /* 0x00180000c48c783b */ /* 0x000ea40000000200 */
        /* <DEDUP_REMOVED lines=37> */
[C---:B--2---:R-:W-:Y:S07]  /*4990*/  HMMA.16816.F32.BF16 R8, R136.reuse, R132, R8 ;  /* 0x000000848808723c */ /* 0x044fee0000041808 */
[----:B------:R-:W-:Y:S01]  /*49a0*/  IMAD.U32 R132, RZ, RZ, UR17 ;  /* 0x00000011ff847e24 */ /* 0x000fe2000f8e00ff */
[-C--:B------:R-:W-:Y:S01]  /*49b0*/  HMMA.16816.F32.BF16 R12, R136, R134.reuse, R12 ;  /* 0x00000086880c723c */ /* 0x080fe2000004180c */
[----:B------:R-:W-:Y:S03]  /*49c0*/  MOV R133, UR16 ;  /* 0x0000001000857c02 */ /* 0x000fe60008000f00 */
[C---:B------:R-:W-:Y:S04]  /*49d0*/  LEA R132, P0, R249.reuse, R132, 0x2 ;  /* 0x00000084f9847211 */ /* 0x040fe800078010ff */
[C---:B------:R-:W-:Y:S04]  /*49e0*/  HMMA.16816.F32.BF16 R16, R140.reuse, R134, R16 ;  /* 0x000000868c10723c */ /* 0x040fe80000041810 */
[----:B------:R-:W-:Y:S02]  /*49f0*/  LEA.HI.X.SX32 R133, R249, R133, 0x2, P0 ;  /* 0x00000085f9857211 */ /* 0x000fe400000f16ff */
[----:B------:R-:W-:Y:S02]  /*4a00*/  PLOP3.LUT P0, PT, PT, PT, UP0, 0x80, 0x0 ;  /* 0x000000000000781c */ /* 0x000fe40003f0f008 */
[-C--:B------:R-:W-:Y:S01]  /*4a10*/  HMMA.16816.F32.BF16 R20, R140, R144.reuse, R20 ;  /* 0x000000908c14723c */ /* 0x080fe20000041814 */
[----:B-----5:R1:W5:Y:S05]  /*4a20*/  LDG.E R210, [R132.64] ;  /* 0x0000000484d27981 */ /* 0x02036a000c1e1900 */
[----:B------:R1:W5:Y:S02]  /*4a30*/  LDG.E R209, [R132.64+0x20] ;  /* 0x0000200484d17981 */ /* 0x000364000c1e1900 */
[C---:B------:R-:W-:Y:S03]  /*4a40*/  HMMA.16816.F32.BF16 R24, R136.reuse, R144, R24 ;  /* 0x000000908818723c */ /* 0x040fe60000041818 */
[----:B------:R1:W5:Y:S05]  /*4a50*/  LDG.E R145, [R132.64+0x80] ;  /* 0x0000800484917981 */ /* 0x00036a000c1e1900 */
[-C--:B------:R-:W-:Y:S01]  /*4a60*/  HMMA.16816.F32.BF16 R28, R136, R146.reuse, R28 ;  /* 0x00000092881c723c */ /* 0x080fe2000004181c */
[----:B------:R1:W5:Y:S07]  /*4a70*/  LDG.E R144, [R132.64+0xa0] ;  /* 0x0000a00484907981 */ /* 0x00036e000c1e1900 */
        /* <DEDUP_REMOVED lines=11> */
.L_x_426:
[----:B------:R-:W-:Y:S01]  /*4b30*/  IADD3 R141, R249, UR8, RZ ;  /* 0x00000008f98d7c10 */ /* 0x000fe2000fffe0ff */
[----:B-1----:R-:W2:Y:S01]  /*4b40*/  LDL R132, [R1+0x3c] ;  /* 0x00003c0001847983 */ /* 0x002ea20000100800 */
[----:B------:R-:W-:Y:S01]  /*4b50*/  LOP3.LUT R208, R208, 0xffffbfff, RZ, 0xc0, !PT ;  /* 0xffffbfffd0d07812 */ /* 0x000fe200078ec0ff */
[----:B------:R-:W-:Y:S01]  /*4b60*/  UIADD3 UR8, UR6, 0x1, -UR15 ;  /* 0x0000000106087890 */ /* 0x000fe2000fffe80f */
[----:B------:R-:W-:Y:S01]  /*4b70*/  IMAD.U32 R0, RZ, RZ, UR35 ;  /* 0x00000023ff007e24 */ /* 0x000fe2000f8e00ff */
[----:B------:R-:W1:Y:S01]  /*4b80*/  S2R R134, SR_TID.X ;  /* 0x0000000000867919 */ /* 0x000e620000002100 */
[----:B------:R-:W-:Y:S02]  /*4b90*/  UIADD3 UR9, -UR10, UR6, -UR15 ;  /* 0x000000060a097290 */ /* 0x000fe4000fffe90f */
[----:B------:R-:W-:Y:S02]  /*4ba0*/  UIADD3 UR8, UR8, UR44, URZ ;  /* 0x0000002c08087290 */ /* 0x000fe4000fffe03f */
[----:B------:R-:W-:Y:S02]  /*4bb0*/  UMOV UR14, UR10 ;  /* 0x0000000a000e7c82 */ /* 0x000fe40008000000 */
[C---:B------:R-:W-:Y:S04]  /*4bc0*/  IADD3 R133, R141.reuse, UR9, RZ ;  /* 0x000000098d857c10 */ /* 0x040fe8000fffe0ff */
[----:B------:R-:W-:Y:S01]  /*4bd0*/  IMNMX R133, RZ, R133, !PT ;  /* 0x00000085ff857217 */ /* 0x000fe20007800200 */
[----:B-1----:R-:W-:Y:S05]  /*4be0*/  IMAD.SHL.U32 R134, R134, 0x2, RZ ;  /* 0x0000000286867824 */ /* 0x002fea00078e00ff */
[----:B--2---:R-:W-:Y:S02]  /*4bf0*/  LOP3.LUT R134, R132, 0x6, R134, 0xf8, !PT ;  /* 0x0000000684867812 */ /* 0x004fe400078ef886 */
[----:B------:R-:W-:Y:S03]  /*4c00*/  IADD3 R132, R141, UR8, RZ ;  /* 0x000000088d847c10 */ /* 0x000fe6000fffe0ff */
[----:B------:R-:W-:Y:S01]  /*4c10*/  IMAD R0, R0, 0x80, R134 ;  /* 0x0000008000007824 */ /* 0x000fe200078e0286 */
[----:B------:R-:W-:Y:S04]  /*4c20*/  IMNMX R132, R132, UR6, PT ;  /* 0x0000000684847c17 */ /* 0x000fe8000b800200 */
[C---:B------:R-:W-:Y:S02]  /*4c30*/  IADD3 R140, R0.reuse, 0x1, RZ ;  /* 0x00000001008c7810 */ /* 0x040fe40007ffe0ff */
[----:B------:R-:W-:Y:S02]  /*4c40*/  IADD3 R139, R0, 0x8, RZ ;  /* 0x00000008008b7810 */ /* 0x000fe40007ffe0ff */
[CC--:B------:R-:W-:Y:S02]  /*4c50*/  ISETP.GE.AND P6, PT, R140.reuse, R133.reuse, PT ;  /* 0x000000858c00720c */ /* 0x0c0fe40003fc6270 */
[CC--:B------:R-:W-:Y:S02]  /*4c60*/  ISETP.GE.AND P5, PT, R139.reuse, R133.reuse, PT ;  /* 0x000000858b00720c */ /* 0x0c0fe40003fa6270 */
[-C--:B------:R-:W-:Y:S02]  /*4c70*/  ISETP.GE.OR P6, PT, R140, R132.reuse, !P6 ;  /* 0x000000848c00720c */ /* 0x080fe400077c6670 */
[----:B------:R-:W-:Y:S02]  /*4c80*/  IADD3 R138, R0, 0x9, RZ ;  /* 0x00000009008a7810 */ /* 0x000fe40007ffe0ff */
[-C--:B------:R-:W-:Y:S02]  /*4c90*/  ISETP.GE.OR P5, PT, R139, R132.reuse, !P5 ;  /* 0x000000848b00720c */ /* 0x080fe40006fa6670 */
[-C--:B------:R-:W-:Y:S02]  /*4ca0*/  ISETP.GE.AND P4, PT, R138, R133.reuse, PT ;  /* 0x000000858a00720c */ /* 0x080fe40003f86270 */
[----:B------:R-:W-:Y:S02]  /*4cb0*/  IADD3 R137, R0, 0x10, RZ ;  /* 0x0000001000897810 */ /* 0x000fe40007ffe0ff */
[-C--:B------:R-:W-:Y:S02]  /*4cc0*/  ISETP.GE.OR P4, PT, R138, R132.reuse, !P4 ;  /* 0x000000848a00720c */ /* 0x080fe40006786670 */
[CC--:B------:R-:W-:Y:S02]  /*4cd0*/  ISETP.GE.AND P3, PT, R137.reuse, R133.reuse, PT ;  /* 0x000000858900720c */ /* 0x0c0fe40003f66270 */
[----:B------:R-:W-:Y:S02]  /*4ce0*/  @P6 LOP3.LUT R208, R208, 0x4000, RZ, 0xfc, !PT ;  /* 0x00004000d0d06812 */ /* 0x000fe400078efcff */
[----:B------:R-:W-:Y:S02]  /*4cf0*/  IADD3 R136, R0, 0x11, RZ ;  /* 0x0000001100887810 */ /* 0x000fe40007ffe0ff */
[----:B------:R-:W-:Y:S02]  /*4d00*/  LOP3.LUT R208, R208, 0xffffdfff, RZ, 0xc0, !PT ;  /* 0xffffdfffd0d07812 */ /* 0x000fe400078ec0ff */
[-C--:B------:R-:W-:Y:S02]  /*4d10*/  ISETP.GE.OR P3, PT, R137, R132.reuse, !P3 ;  /* 0x000000848900720c */ /* 0x080fe40005f66670 */
[----:B------:R-:W-:Y:S02]  /*4d20*/  @P5 LOP3.LUT R208, R208, 0x2000, RZ, 0xfc, !PT ;  /* 0x00002000d0d05812 */ /* 0x000fe400078efcff */
[-C--:B------:R-:W-:Y:S02]  /*4d30*/  ISETP.GE.AND P2, PT, R136, R133.reuse, PT ;  /* 0x000000858800720c */ /* 0x080fe40003f46270 */
[----:B------:R-:W-:Y:S02]  /*4d40*/  LOP3.LUT R208, R208, 0xffffefff, RZ, 0xc0, !PT ;  /* 0xffffefffd0d07812 */ /* 0x000fe400078ec0ff */
[----:B------:R-:W-:Y:S02]  /*4d50*/  IADD3 R135, R0, 0x18, RZ ;  /* 0x0000001800877810 */ /* 0x000fe40007ffe0ff */
[----:B------:R-:W-:Y:S02]  /*4d60*/  @P4 LOP3.LUT R208, R208, 0x1000, RZ, 0xfc, !PT ;  /* 0x00001000d0d04812 */ /* 0x000fe400078efcff */
[-C--:B------:R-:W-:Y:S02]  /*4d70*/  ISETP.GE.OR P2, PT, R136, R132.reuse, !P2 ;  /* 0x000000848800720c */ /* 0x080fe40005746670 */
[----:B------:R-:W-:Y:S02]  /*4d80*/  LOP3.LUT R208, R208, 0xfffff7ff, RZ, 0xc0, !PT ;  /* 0xfffff7ffd0d07812 */ /* 0x000fe400078ec0ff */
[-C--:B------:R-:W-:Y:S02]  /*4d90*/  ISETP.GE.AND P0, PT, R0, R133.reuse, PT ;  /* 0x000000850000720c */ /* 0x080fe40003f06270 */
[CC--:B------:R-:W-:Y:S02]  /*4da0*/  ISETP.GE.AND P1, PT, R135.reuse, R133.reuse, PT ;  /* 0x000000858700720c */ /* 0x0c0fe40003f26270 */
[----:B------:R-:W-:Y:S02]  /*4db0*/  @P3 LOP3.LUT R208, R208, 0x800, RZ, 0xfc, !PT ;  /* 0x00000800d0d03812 */ /* 0x000fe400078efcff */
[C---:B------:R-:W-:Y:S02]  /*4dc0*/  IADD3 R134, R0.reuse, 0x19, RZ ;  /* 0x0000001900867810 */ /* 0x040fe40007ffe0ff */
[-C--:B------:R-:W-:Y:S02]  /*4dd0*/  ISETP.GE.OR P0, PT, R0, R132.reuse, !P0 ;  /* 0x000000840000720c */ /* 0x080fe40004706670 */
[-C--:B------:R-:W-:Y:S02]  /*4de0*/  ISETP.GE.OR P1, PT, R135, R132.reuse, !P1 ;  /* 0x000000848700720c */ /* 0x080fe40004f26670 */
[----:B------:R-:W-:Y:S02]  /*4df0*/  LOP3.LUT R208, R208, 0xfffffbff, RZ, 0xc0, !PT ;  /* 0xfffffbffd0d07812 */ /* 0x000fe400078ec0ff */
[----:B------:R-:W-:Y:S02]  /*4e00*/  FSEL R4, R4, -INF , !P0 ;  /* 0xff80000004047808 */ /* 0x000fe40004000000 */
[----:B------:R-:W-:Y:S02]  /*4e10*/  ISETP.GE.AND P0, PT, R134, R133, PT ;  /* 0x000000858600720c */ /* 0x000fe40003f06270 */
[----:B------:R-:W-:Y:S02]  /*4e20*/  @P2 LOP3.LUT R208, R208, 0x400, RZ, 0xfc, !PT ;  /* 0x00000400d0d02812 */ /* 0x000fe400078efcff */
[----:B------:R-:W-:Y:S02]  /*4e30*/  ISETP.GE.OR P0, PT, R134, R132, !P0 ;  /* 0x000000848600720c */ /* 0x000fe40004706670 */
[----:B------:R-:W-:Y:S02]  /*4e40*/  IADD3 R132, R141, 0x8, RZ ;  /* 0x000000088d847810 */ /* 0x000fe40007ffe0ff */
[----:B------:R-:W-:Y:S02]  /*4e50*/  LOP3.LUT R208, R208, 0xfffffdff, RZ, 0xc0, !PT ;  /* 0xfffffdffd0d07812 */ /* 0x000fe400078ec0ff */
[----:B------:R-:W-:Y:S02]  /*4e60*/  IADD3 R133, R132, UR9, RZ ;  /* 0x0000000984857c10 */ /* 0x000fe4000fffe0ff */
[----:B------:R-:W-:Y:S02]  /*4e70*/  @P1 LOP3.LUT R208, R208, 0x200, RZ, 0xfc, !PT ;  /* 0x00000200d0d01812 */ /* 0x000fe400078efcff */
[----:B------:R-:W-:Y:S02]  /*4e80*/  IADD3 R132, R132, UR8, RZ ;  /* 0x0000000884847c10 */ /* 0x000fe4000fffe0ff */
[----:B------:R-:W-:Y:S02]  /*4e90*/  LOP3.LUT R208, R208, 0xfffffeff, RZ, 0xc0, !PT ;  /* 0xfffffeffd0d07812 */ /* 0x000fe400078ec0ff */
[----:B------:R-:W-:Y:S02]  /*4ea0*/  IMNMX R133, RZ, R133, !PT ;  /* 0x00000085ff857217 */ /* 0x000fe40007800200 */
[----:B------:R-:W-:Y:S02]  /*4eb0*/  @P0 LOP3.LUT R208, R208, 0x100, RZ, 0xfc, !PT ;  /* 0x00000100d0d00812 */ /* 0x000fe400078efcff */
[----:B------:R-:W-:Y:S02]  /*4ec0*/  IMNMX R132, R132, UR6, PT ;  /* 0x0000000684847c17 */ /* 0x000fe4000b800200 */
[-C--:B------:R-:W-:Y:S02]  /*4ed0*/  ISETP.GE.AND P0, PT, R0, R133.reuse, PT ;  /* 0x000000850000720c */ /* 0x080fe40003f06270 */
[----:B------:R-:W-:Y:S02]  /*4ee0*/  LOP3.LUT R208, R208, 0xffffff7f, RZ, 0xc0, !PT ;  /* 0xffffff7fd0d07812 */ /* 0x000fe400078ec0ff */
[-C--:B------:R-:W-:Y:S04]  /*4ef0*/  ISETP.GE.OR P0, PT, R0, R132.reuse, !P0 ;  /* 0x000000840000720c */ /* 0x080fe80004706670 */
[----:B------:R-:W-:Y:S02]  /*4f00*/  FSEL R6, R6, -INF , !P0 ;  /* 0xff80000006067808 */ /* 0x000fe40004000000 */
[CC--:B------:R-:W-:Y:S04]  /*4f10*/  ISETP.GE.AND P0, PT, R140.reuse, R133.reuse, PT ;  /* 0x000000858c00720c */ /* 0x0c0fe80003f06270 */
[-C--:B------:R-:W-:Y:S02]  /*4f20*/  ISETP.GE.OR P2, PT, R140, R132.reuse, !P0 ;  /* 0x000000848c00720c */ /* 0x080fe40004746670 */
[CC--:B------:R-:W-:Y:S04]  /*4f30*/  ISETP.GE.AND P0, PT, R139.reuse, R133.reuse, PT ;  /* 0x000000858b00720c */ /* 0x0c0fe80003f06270 */
[-C--:B------:R-:W-:Y:S02]  /*4f40*/  ISETP.GE.OR P1, PT, R139, R132.reuse, !P0 ;  /* 0x000000848b00720c */ /* 0x080fe40004726670 */
[-C--:B------:R-:W-:Y:S05]  /*4f50*/  ISETP.GE.AND P0, PT, R138, R133.reuse, PT ;  /* 0x000000858a00720c */ /* 0x080fea0003f06270 */
[----:B------:R-:W-:Y:S02]  /*4f60*/  @P2 LOP3.LUT R208, R208, 0x80, RZ, 0xfc, !PT ;  /* 0x00000080d0d02812 */ /* 0x000fe400078efcff */
[-C--:B------:R-:W-:Y:S02]  /*4f70*/  ISETP.GE.OR P2, PT, R138, R132.reuse, !P0 ;  /* 0x000000848a00720c */ /* 0x080fe40004746670 */
[----:B------:R-:W-:Y:S02]  /*4f80*/  LOP3.LUT R208, R208, 0xffffffbf, RZ, 0xc0, !PT ;  /* 0xffffffbfd0d07812 */ /* 0x000fe400078ec0ff */
[CC--:B------:R-:W-:Y:S02]  /*4f90*/  ISETP.GE.AND P0, PT, R137.reuse, R133.reuse, PT ;  /* 0x000000858900720c */ /* 0x0c0fe40003f06270 */
[----:B------:R-:W-:Y:S02]  /*4fa0*/  @P1 LOP3.LUT R208, R208, 0x40, RZ, 0xfc, !PT ;  /* 0x00000040d0d01812 */ /* 0x000fe400078efcff */
[-C--:B------:R-:W-:Y:S02]  /*4fb0*/  ISETP.GE.OR P1, PT, R137, R132.reuse, !P0 ;  /* 0x000000848900720c */ /* 0x080fe40004726670 */
[----:B------:R-:W-:Y:S02]  /*4fc0*/  LOP3.LUT R208, R208, 0xffffffdf, RZ, 0xc0, !PT ;  /* 0xffffffdfd0d07812 */ /* 0x000fe400078ec0ff */
[-C--:B------:R-:W-:Y:S02]  /*4fd0*/  ISETP.GE.AND P0, PT, R136, R133.reuse, PT ;  /* 0x000000858800720c */ /* 0x080fe40003f06270 */
[----:B------:R-:W-:Y:S02]  /*4fe0*/  @P2 LOP3.LUT R208, R208, 0x20, RZ, 0xfc, !PT ;  /* 0x00000020d0d02812 */ /* 0x000fe400078efcff */
[-C--:B------:R-:W-:Y:S02]  /*4ff0*/  ISETP.GE.OR P2, PT, R136, R132.reuse, !P0 ;  /* 0x000000848800720c */ /* 0x080fe40004746670 */
[----:B------:R-:W-:Y:S02]  /*5000*/  LOP3.LUT R208, R208, 0xffffffef, RZ, 0xc0, !PT ;  /* 0xffffffefd0d07812 */ /* 0x000fe400078ec0ff */
[CC--:B------:R-:W-:Y:S02]  /*5010*/  ISETP.GE.AND P0, PT, R135.reuse, R133.reuse, PT ;  /* 0x000000858700720c */ /* 0x0c0fe40003f06270 */
[----:B------:R-:W-:Y:S02]  /*5020*/  @P1 LOP3.LUT R208, R208, 0x10, RZ, 0xfc, !PT ;  /* 0x00000010d0d01812 */ /* 0x000fe400078efcff */
[-C--:B------:R-:W-:Y:S02]  /*5030*/  ISETP.GE.OR P1, PT, R135, R132.reuse, !P0 ;  /* 0x000000848700720c */ /* 0x080fe40004726670 */
[----:B------:R-:W-:Y:S02]  /*5040*/  LOP3.LUT R208, R208, 0xfffffff7, RZ, 0xc0, !PT ;  /* 0xfffffff7d0d07812 */ /* 0x000fe400078ec0ff */
[----:B------:R-:W-:Y:S02]  /*5050*/  ISETP.GE.AND P0, PT, R134, R133, PT ;  /* 0x000000858600720c */ /* 0x000fe40003f06270 */
[----:B------:R-:W-:Y:S02]  /*5060*/  @P2 LOP3.LUT R208, R208, 0x8, RZ, 0xfc, !PT ;  /* 0x00000008d0d02812 */ /* 0x000fe400078efcff */
[----:B------:R-:W-:Y:S02]  /*5070*/  ISETP.GE.OR P0, PT, R134, R132, !P0 ;  /* 0x000000848600720c */ /* 0x000fe40004706670 */
[----:B------:R-:W-:Y:S02]  /*5080*/  LOP3.LUT R208, R208, 0xfffffffb, RZ, 0xc0, !PT ;  /* 0xfffffffbd0d07812 */ /* 0x000fe400078ec0ff */
[----:B------:R-:W-:Y:S02]  /*5090*/  IADD3 R132, R141, 0x20, RZ ;  /* 0x000000208d847810 */ /* 0x000fe40007ffe0ff */
[----:B------:R-:W-:Y:S02]  /*50a0*/  @P1 LOP3.LUT R208, R208, 0x4, RZ, 0xfc, !PT ;  /* 0x00000004d0d01812 */ /* 0x000fe400078efcff */
[----:B------:R-:W-:Y:S02]  /*50b0*/  IADD3 R133, R132, UR9, RZ ;  /* 0x0000000984857c10 */ /* 0x000fe4000fffe0ff */
[----:B------:R-:W-:Y:S02]  /*50c0*/  LOP3.LUT R208, R208, 0xfffffffd, RZ, 0xc0, !PT ;  /* 0xfffffffdd0d07812 */ /* 0x000fe400078ec0ff */
[----:B------:R-:W-:Y:S02]  /*50d0*/  IADD3 R132, R132, UR8, RZ ;  /* 0x0000000884847c10 */ /* 0x000fe4000fffe0ff */
[----:B------:R-:W-:Y:S02]  /*50e0*/  IMNMX R133, RZ, R133, !PT ;  /* 0x00000085ff857217 */ /* 0x000fe40007800200 */
[----:B------:R-:W-:Y:S02]  /*50f0*/  @P0 LOP3.LUT R208, R208, 0x2, RZ, 0xfc, !PT ;  /* 0x00000002d0d00812 */ /* 0x000fe400078efcff */
[----:B------:R-:W-:Y:S02]  /*5100*/  IMNMX R132, R132, UR6, PT ;  /* 0x0000000684847c17 */ /* 0x000fe4000b800200 */
[CC--:B------:R-:W-:Y:S02]  /*5110*/  ISETP.GE.AND P0, PT, R0.reuse, R133.reuse, PT ;  /* 0x000000850000720c */ /* 0x0c0fe40003f06270 */
[CC--:B------:R-:W-:Y:S02]  /*5120*/  ISETP.GE.AND P6, PT, R139.reuse, R133.reuse, PT ;  /* 0x000000858b00720c */ /* 0x0c0fe40003fc6270 */
[-C--:B------:R-:W-:Y:S02]  /*5130*/  ISETP.GE.OR P0, PT, R0, R132.reuse, !P0 ;  /* 0x000000840000720c */ /* 0x080fe40004706670 */
[-C--:B------:R-:W-:Y:S02]  /*5140*/  ISETP.GE.OR P6, PT, R139, R132.reuse, !P6 ;  /* 0x000000848b00720c */ /* 0x080fe400077c6670 */
[----:B------:R-:W-:Y:S02]  /*5150*/  FSEL R8, R8, -INF , !P0 ;  /* 0xff80000008087808 */ /* 0x000fe40004000000 */
[-C--:B------:R-:W-:Y:S02]  /*5160*/  ISETP.GE.AND P0, PT, R140, R133.reuse, PT ;  /* 0x000000858c00720c */ /* 0x080fe40003f06270 */
[----:B------:R-:W-:Y:S02]  /*5170*/  LOP3.LUT R208, R208, 0xfffffffe, RZ, 0xc0, !PT ;  /* 0xfffffffed0d07812 */ /* 0x000fe400078ec0ff */
[-C--:B------:R-:W-:Y:S02]  /*5180*/  ISETP.GE.OR P0, PT, R140, R132.reuse, !P0 ;  /* 0x000000848c00720c */ /* 0x080fe40004706670 */
[----:B------:R-:W-:Y:S02]  /*5190*/  IADD3 R141, R141, 0x28, RZ ;  /* 0x000000288d8d7810 */ /* 0x000fe40007ffe0ff */
[-C--:B------:R-:W-:Y:S02]  /*51a0*/  ISETP.GE.AND P5, PT, R138, R133.reuse, PT ;  /* 0x000000858a00720c */ /* 0x080fe40003fa6270 */
[-C--:B------:R-:W-:Y:S02]  /*51b0*/  ISETP.GE.AND P4, PT, R137, R133.reuse, PT ;  /* 0x000000858900720c */ /* 0x080fe40003f86270 */
[-C--:B------:R-:W-:Y:S02]  /*51c0*/  ISETP.GE.AND P3, PT, R136, R133.reuse, PT ;  /* 0x000000858800720c */ /* 0x080fe40003f66270 */
[-C--:B------:R-:W-:Y:S02]  /*51d0*/  ISETP.GE.AND P2, PT, R135, R133.reuse, PT ;  /* 0x000000858700720c */ /* 0x080fe40003f46270 */
[----:B------:R-:W-:Y:S02]  /*51e0*/  ISETP.GE.AND P1, PT, R134, R133, PT ;  /* 0x000000858600720c */ /* 0x000fe40003f26270 */
[----:B------:R-:W-:Y:S02]  /*51f0*/  @P0 LOP3.LUT R208, R208, 0x1, RZ, 0xfc, !PT ;  /* 0x00000001d0d00812 */ /* 0x000fe400078efcff */
[----:B------:R-:W-:Y:S02]  /*5200*/  IADD3 R133, R141, UR9, RZ ;  /* 0x000000098d857c10 */ /* 0x000fe4000fffe0ff */
[----:B------:R-:W-:Y:S02]  /*5210*/  LOP3.LUT R208, R208, 0xffff7fff, RZ, 0xc0, !PT ;  /* 0xffff7fffd0d07812 */ /* 0x000fe400078ec0ff */
[-C--:B------:R-:W-:Y:S02]  /*5220*/  ISETP.GE.OR P5, PT, R138, R132.reuse, !P5 ;  /* 0x000000848a00720c */ /* 0x080fe40006fa6670 */
[----:B------:R-:W-:Y:S02]  /*5230*/  @P6 LOP3.LUT R208, R208, 0x8000, RZ, 0xfc, !PT ;  /* 0x00008000d0d06812 */ /* 0x000fe400078efcff */
[-C--:B------:R-:W-:Y:S02]  /*5240*/  ISETP.GE.OR P4, PT, R137, R132.reuse, !P4 ;  /* 0x000000848900720c */ /* 0x080fe40006786670 */
[C---:B------:R-:W-:Y:S02]  /*5250*/  LOP3.LUT P6, RZ, R208.reuse, 0x2, RZ, 0xc0, !PT ;  /* 0x00000002d0ff7812 */ /* 0x040fe400078cc0ff */
[----:B------:R-:W-:Y:S02]  /*5260*/  LOP3.LUT R208, R208, 0xfffeffff, RZ, 0xc0, !PT ;  /* 0xfffeffffd0d07812 */ /* 0x000fe400078ec0ff */
[-C--:B------:R-:W-:Y:S02]  /*5270*/  ISETP.GE.OR P3, PT, R136, R132.reuse, !P3 ;  /* 0x000000848800720c */ /* 0x080fe40005f66670 */
[-C--:B------:R-:W-:Y:S02]  /*5280*/  ISETP.GE.OR P2, PT, R135, R132.reuse, !P2 ;  /* 0x000000848700720c */ /* 0x080fe40005746670 */
[----:B------:R-:W-:Y:S02]  /*5290*/  ISETP.GE.OR P1, PT, R134, R132, !P1 ;  /* 0x000000848600720c */ /* 0x000fe40004f26670 */
[----:B------:R-:W-:Y:S02]  /*52a0*/  IADD3 R132, R141, UR8, RZ ;  /* 0x000000088d847c10 */ /* 0x000fe4000fffe0ff */
[----:B------:R-:W-:Y:S02]  /*52b0*/  IMNMX R133, RZ, R133, !PT ;  /* 0x00000085ff857217 */ /* 0x000fe40007800200 */
[----:B------:R-:W-:Y:S02]  /*52c0*/  @P6 LOP3.LUT R208, R208, 0x10000, RZ, 0xfc, !PT ;  /* 0x00010000d0d06812 */ /* 0x000fe400078efcff */
[----:B------:R-:W-:Y:S02]  /*52d0*/  IMNMX R132, R132, UR6, PT ;  /* 0x0000000684847c17 */ /* 0x000fe4000b800200 */
[C---:B------:R-:W-:Y:S02]  /*52e0*/  LOP3.LUT P6, RZ, R208.reuse, 0x4, RZ, 0xc0, !PT ;  /* 0x00000004d0ff7812 */ /* 0x040fe400078cc0ff */
[----:B------:R-:W-:Y:S02]  /*52f0*/  LOP3.LUT R208, R208, 0xfffdffff, RZ, 0xc0, !PT ;  /* 0xfffdffffd0d07812 */ /* 0x000fe400078ec0ff */
[CC--:B------:R-:W-:Y:S02]  /*5300*/  ISETP.GE.AND P0, PT, R0.reuse, R133.reuse, PT ;  /* 0x000000850000720c */ /* 0x0c0fe40003f06270 */
[----:B------:R-:W-:Y:S02]  /*5310*/  FSEL R13, R13, -INF , !P5 ;  /* 0xff8000000d0d7808 */ /* 0x000fe40006800000 */
[-C--:B------:R-:W-:Y:S02]  /*5320*/  ISETP.GE.OR P0, PT, R0, R132.reuse, !P0 ;  /* 0x000000840000720c */ /* 0x080fe40004706670 */
[-C--:B------:R-:W-:Y:S02]  /*5330*/  ISETP.GE.AND P5, PT, R138, R133.reuse, PT ;  /* 0x000000858a00720c */ /* 0x080fe40003fa6270 */
[----:B------:R-:W-:Y:S02]  /*5340*/  FSEL R10, R10, -INF , !P0 ;  /* 0xff8000000a0a7808 */ /* 0x000fe40004000000 */
[----:B------:R-:W-:Y:S02]  /*5350*/  @P6 LOP3.LUT R208, R208, 0x20000, RZ, 0xfc, !PT ;  /* 0x00020000d0d06812 */ /* 0x000fe400078efcff */
[----:B------:R-:W-:Y:S02]  /*5360*/  FSEL R24, R24, -INF , !P4 ;  /* 0xff80000018187808 */ /* 0x000fe40006000000 */
[C---:B------:R-:W-:Y:S02]  /*5370*/  LOP3.LUT P6, RZ, R208.reuse, 0x8, RZ, 0xc0, !PT ;  /* 0x00000008d0ff7812 */ /* 0x040fe400078cc0ff */
[----:B------:R-:W-:Y:S02]  /*5380*/  LOP3.LUT R208, R208, 0xfffbffff, RZ, 0xc0, !PT ;  /* 0xfffbffffd0d07812 */ /* 0x000fe400078ec0ff */
[-C--:B------:R-:W-:Y:S02]  /*5390*/  ISETP.GE.AND P4, PT, R137, R133.reuse, PT ;  /* 0x000000858900720c */ /* 0x080fe40003f86270 */
[----:B------:R-:W-:Y:S02]  /*53a0*/  FSEL R25, R25, -INF , !P3 ;  /* 0xff80000019197808 */ /* 0x000fe40005800000 */
[-C--:B------:R-:W-:Y:S02]  /*53b0*/  ISETP.GE.AND P3, PT, R136, R133.reuse, PT ;  /* 0x000000858800720c */ /* 0x080fe40003f66270 */
[----:B------:R-:W-:Y:S02]  /*53c0*/  FSEL R28, R28, -INF , !P2 ;  /* 0xff8000001c1c7808 */ /* 0x000fe40005000000 */
[-C--:B------:R-:W-:Y:S02]  /*53d0*/  ISETP.GE.AND P2, PT, R135, R133.reuse, PT ;  /* 0x000000858700720c */ /* 0x080fe40003f46270 */
[----:B------:R-:W-:Y:S02]  /*53e0*/  @P6 LOP3.LUT R208, R208, 0x40000, RZ, 0xfc, !PT ;  /* 0x00040000d0d06812 */ /* 0x000fe400078efcff */
[----:B------:R-:W-:Y:S02]  /*53f0*/  FSEL R29, R29, -INF , !P1 ;  /* 0xff8000001d1d7808 */ /* 0x000fe40004800000 */
[C---:B------:R-:W-:Y:S02]  /*5400*/  LOP3.LUT P6, RZ, R208.reuse, 0x10, RZ, 0xc0, !PT ;  /* 0x00000010d0ff7812 */ /* 0x040fe400078cc0ff */
[----:B------:R-:W-:Y:S02]  /*5410*/  LOP3.LUT R208, R208, 0xfff7ffff, RZ, 0xc0, !PT ;  /* 0xfff7ffffd0d07812 */ /* 0x000fe400078ec0ff */
[-C--:B------:R-:W-:Y:S02]  /*5420*/  ISETP.GE.AND P1, PT, R134, R133.reuse, PT ;  /* 0x000000858600720c */ /* 0x080fe40003f26270 */
[-C--:B------:R-:W-:Y:S02]  /*5430*/  ISETP.GE.OR P5, PT, R138, R132.reuse, !P5 ;  /* 0x000000848a00720c */ /* 0x080fe40006fa6670 */
[-C--:B------:R-:W-:Y:S02]  /*5440*/  ISETP.GE.OR P4, PT, R137, R132.reuse, !P4 ;  /* 0x000000848900720c */ /* 0x080fe40006786670 */
[-C--:B------:R-:W-:Y:S02]  /*5450*/  ISETP.GE.OR P3, PT, R136, R132.reuse, !P3 ;  /* 0x000000848800720c */ /* 0x080fe40005f66670 */
[-C--:B------:R-:W-:Y:S02]  /*5460*/  ISETP.GE.OR P2, PT, R135, R132.reuse, !P2 ;  /* 0x000000848700720c */ /* 0x080fe40005746670 */
[----:B------:R-:W-:Y:S02]  /*5470*/  @P6 LOP3.LUT R208, R208, 0x80000, RZ, 0xfc, !PT ;  /* 0x00080000d0d06812 */ /* 0x000fe400078efcff */
[-C--:B------:R-:W-:Y:S02]  /*5480*/  ISETP.GE.OR P1, PT, R134, R132.reuse, !P1 ;  /* 0x000000848600720c */ /* 0x080fe40004f26670 */
[C---:B------:R-:W-:Y:S02]  /*5490*/  LOP3.LUT P6, RZ, R208.reuse, 0x20, RZ, 0xc0, !PT ;  /* 0x00000020d0ff7812 */ /* 0x040fe400078cc0ff */
[----:B------:R-:W-:Y:S02]  /*54a0*/  LOP3.LUT R208, R208, 0xffefffff, RZ, 0xc0, !PT ;  /* 0xffefffffd0d07812 */ /* 0x000fe400078ec0ff */
[----:B------:R-:W-:Y:S02]  /*54b0*/  FSEL R15, R15, -INF , !P5 ;  /* 0xff8000000f0f7808 */ /* 0x000fe40006800000 */
[----:B------:R-:W-:Y:S02]  /*54c0*/  FSEL R26, R26, -INF , !P4 ;  /* 0xff8000001a1a7808 */ /* 0x000fe40006000000 */
[----:B------:R-:W-:Y:S02]  /*54d0*/  FSEL R27, R27, -INF , !P3 ;  /* 0xff8000001b1b7808 */ /* 0x000fe40005800000 */
[----:B------:R-:W-:Y:S02]  /*54e0*/  FSEL R30, R30, -INF , !P2 ;  /* 0xff8000001e1e7808 */ /* 0x000fe40005000000 */
[----:B------:R-:W-:Y:S02]  /*54f0*/  FSEL R31, R31, -INF , !P1 ;  /* 0xff8000001f1f7808 */ /* 0x000fe40004800000 */
[----:B------:R-:W-:Y:S04]  /*5500*/  @P6 LOP3.LUT R208, R208, 0x100000, RZ, 0xfc, !PT ;  /* 0x00100000d0d06812 */ /* 0x000fe800078efcff */
[C---:B------:R-:W-:Y:S02]  /*5510*/  LOP3.LUT P6, RZ, R208.reuse, 0x40, RZ, 0xc0, !PT ;  /* 0x00000040d0ff7812 */ /* 0x040fe400078cc0ff */
[----:B------:R-:W-:Y:S11]  /*5520*/  LOP3.LUT R208, R208, 0xffdfffff, RZ, 0xc0, !PT ;  /* 0xffdfffffd0d07812 */ /* 0x000ff600078ec0ff */
        /* <DEDUP_REMOVED lines=23> */
[C---:B------:R-:W-:Y:S02]  /*56a0*/  LOP3.LUT P0, RZ, R208.reuse, 0x1, RZ, 0xc0, !PT ;  /* 0x00000001d0ff7812 */ /* 0x040fe4000780c0ff */
[----:B------:R-:W-:Y:S02]  /*56b0*/  FSEL R5, R5, -INF , !P6 ;  /* 0xff80000005057808 */ /* 0x000fe40007000000 */
[----:B------:R-:W-:Y:S02]  /*56c0*/  LOP3.LUT P6, RZ, R208, 0x10000000, RZ, 0xc0, !PT ;  /* 0x10000000d0ff7812 */ /* 0x000fe400078cc0ff */
[----:B------:R-:W-:Y:S02]  /*56d0*/  FSEL R9, R9, -INF , !P0 ;  /* 0xff80000009097808 */ /* 0x000fe40004000000 */
[----:B------:R-:W-:Y:S02]  /*56e0*/  FSEL R16, R16, -INF , !P6 ;  /* 0xff80000010107808 */ /* 0x000fe40007000000 */
[----:B------:R-:W-:Y:S02]  /*56f0*/  LOP3.LUT P6, RZ, R208, 0x8000000, RZ, 0xc0, !PT ;  /* 0x08000000d0ff7812 */ /* 0x000fe400078cc0ff */
[-C--:B------:R-:W-:Y:S02]  /*5700*/  ISETP.GE.AND P0, PT, R140, R133.reuse, PT ;  /* 0x000000858c00720c */ /* 0x080fe40003f06270 */
[----:B------:R-:W-:Y:S02]  /*5710*/  FSEL R17, R17, -INF , !P6 ;  /* 0xff80000011117808 */ /* 0x000fe40007000000 */
[----:B------:R-:W-:Y:S02]  /*5720*/  LOP3.LUT P6, RZ, R208, 0x4000000, RZ, 0xc0, !PT ;  /* 0x04000000d0ff7812 */ /* 0x000fe400078cc0ff */
[-C--:B------:R-:W-:Y:S02]  /*5730*/  ISETP.GE.OR P0, PT, R140, R132.reuse, !P0 ;  /* 0x000000848c00720c */ /* 0x080fe40004706670 */
[----:B------:R-:W-:Y:S02]  /*5740*/  FSEL R20, R20, -INF , !P6 ;  /* 0xff80000014147808 */ /* 0x000fe40007000000 */
[C---:B------:R-:W-:Y:S02]  /*5750*/  LOP3.LUT P6, RZ, R208.reuse, 0x2000000, RZ, 0xc0, !PT ;  /* 0x02000000d0ff7812 */ /* 0x040fe400078cc0ff */
[----:B------:R-:W-:Y:S02]  /*5760*/  FSEL R11, R11, -INF , !P0 ;  /* 0xff8000000b0b7808 */ /* 0x000fe40004000000 */
[----:B------:R-:W-:Y:S02]  /*5770*/  FSEL R21, R21, -INF , !P6 ;  /* 0xff80000015157808 */ /* 0x000fe40007000000 */
[----:B------:R-:W-:Y:S04]  /*5780*/  LOP3.LUT P6, RZ, R208, 0x1000000, RZ, 0xc0, !PT ;  /* 0x01000000d0ff7812 */ /* 0x000fe800078cc0ff */
[----:B------:R-:W-:Y:S02]  /*5790*/  FSEL R32, R32, -INF , !P6 ;  /* 0xff80000020207808 */ /* 0x000fe40007000000 */
[C---:B------:R-:W-:Y:S04]  /*57a0*/  LOP3.LUT P6, RZ, R208.reuse, 0x800000, RZ, 0xc0, !PT ;  /* 0x00800000d0ff7812 */ /* 0x040fe800078cc0ff */
[----:B------:R-:W-:Y:S02]  /*57b0*/  FSEL R33, R33, -INF , !P6 ;  /* 0xff80000021217808 */ /* 0x000fe40007000000 */
[C---:B------:R-:W-:Y:S04]  /*57c0*/  LOP3.LUT P6, RZ, R208.reuse, 0x400000, RZ, 0xc0, !PT ;  /* 0x00400000d0ff7812 */ /* 0x040fe800078cc0ff */
[----:B------:R-:W-:Y:S02]  /*57d0*/  FSEL R7, R7, -INF , !P6 ;  /* 0xff80000007077808 */ /* 0x000fe40007000000 */
[----:B------:R-:W-:Y:S04]  /*57e0*/  LOP3.LUT P6, RZ, R208, 0x200000, RZ, 0xc0, !PT ;  /* 0x00200000d0ff7812 */ /* 0x000fe800078cc0ff */
        /* <DEDUP_REMOVED lines=13> */
[C---:B------:R-:W-:Y:S04]  /*58c0*/  ISETP.GE.AND P6, PT, R139.reuse, R133, PT ;  /* 0x000000858b00720c */ /* 0x040fe80003fc6270 */
[----:B------:R-:W-:Y:S04]  /*58d0*/  ISETP.GE.OR P6, PT, R139, R132, !P6 ;  /* 0x000000848b00720c */ /* 0x000fe800077c6670 */
[----:B------:R-:W-:Y:S02]  /*58e0*/  FSEL R14, R14, -INF , !P6 ;  /* 0xff8000000e0e7808 */ /* 0x000fe40007000000 */
.L_x_427:
[----:B-1----:R-:W2:Y:S01]  /*58f0*/  LDL R132, [R1+0x8] ;  /* 0x0000080001847983 */ /* 0x002ea20000100800 */
[----:B------:R-:W-:Y:S03]  /*5900*/  UISETP.GT.AND UP2, UPT, UR7, UR18, UPT ;  /* 0x000000120700728c */ /* 0x000fe6000bf44270 */
[----:B------:R-:W3:Y:S04]  /*5910*/  LDL R0, [R1+0x4] ;  /* 0x0000040001007983 */ /* 0x000ee80000100800 */
[----:B------:R-:W4:Y:S04]  /*5920*/  LDL R134, [R1] ;  /* 0x0000000001867983 */ /* 0x000f280000100800 */
[----:B------:R-:W4:Y:S04]  /*5930*/  LDL R137, [R1+0x34] ;  /* 0x0000340001897983 */ /* 0x000f280000100800 */
[----:B------:R-:W1:Y:S08]  /*5940*/  S2R R136, SR_TID.X ;  /* 0x0000000000887919 */ /* 0x000e700000002100 */
[----:B------:R-:W1:Y:S02]  /*5950*/  S2R R135, SR_TID.X ;  /* 0x0000000000877919 */ /* 0x000e640000002100 */
[----:B-1----:R-:W-:Y:S04]  /*5960*/  SHF.R.S32.HI R135, RZ, 0x1f, R135 ;  /* 0x0000001fff877819 */ /* 0x002fe80000011487 */
[----:B------:R-:W-:Y:S04]  /*5970*/  LEA.HI R135, R135, R136, RZ, 0x6 ;  /* 0x0000008887877211 */ /* 0x000fe800078f30ff */
[----:B------:R-:W-:Y:S02]  /*5980*/  SHF.R.S32.HI R135, RZ, 0x6, R135 ;  /* 0x00000006ff877819 */ /* 0x000fe40000011487 */
[C---:B--2---:R-:W-:Y:S01]  /*5990*/  FSETP.NEU.FTZ.AND P0, PT, R132.reuse, -INF , PT ;  /* 0xff8000008400780b */ /* 0x044fe20003f1d000 */
[----:B------:R-:W-:Y:S02]  /*59a0*/  FMUL.FTZ R133, R132, 1.4426950216293334961 ;  /* 0x3fb8aa3b84857820 */ /* 0x000fe40000410000 */
[C---:B---3--:R-:W-:Y:S03]  /*59b0*/  FMUL.FTZ R132, R0.reuse, 1.4426950216293334961 ;  /* 0x3fb8aa3b00847820 */ /* 0x048fe60000410000 */
[----:B------:R-:W-:Y:S02]  /*59c0*/  FSEL R133, R133, RZ, P0 ;  /* 0x000000ff85857208 */ /* 0x000fe40000000000 */
[----:B------:R-:W-:Y:S01]  /*59d0*/  FSETP.NEU.FTZ.AND P0, PT, R0, -INF , PT ;  /* 0xff8000000000780b */ /* 0x000fe20003f1d000 */
[----:B----4-:R-:W-:Y:S02]  /*59e0*/  FMUL.FTZ R0, R134, 1.4426950216293334961 ;  /* 0x3fb8aa3b86007820 */ /* 0x010fe40000410000 */
[--C-:B------:R-:W-:Y:S01]  /*59f0*/  FFMA.FTZ R32, R32, c[0x0][0x23c], -R133.reuse ;  /* 0x00008f0020207a23 */ /* 0x100fe20000010885 */
[----:B------:R-:W-:Y:S01]  /*5a00*/  FSEL R132, R132, RZ, P0 ;  /* 0x000000ff84847208 */ /* 0x000fe20000000000 */
[--C-:B------:R-:W-:Y:S01]  /*5a10*/  FFMA.FTZ R33, R33, c[0x0][0x23c], -R133.reuse ;  /* 0x00008f0021217a23 */ /* 0x100fe20000010885 */
[----:B------:R-:W-:Y:S01]  /*5a20*/  FSETP.NEU.FTZ.AND P0, PT, R252, -INF , PT ;  /* 0xff800000fc00780b */ /* 0x000fe20003f1d000 */
[----:B------:R1:W2:Y:S01]  /*5a30*/  MUFU.EX2 R235, R32 ;  /* 0x0000002000eb7308 */ /* 0x0002a20000000800 */
[--C-:B------:R-:W-:Y:S02]  /*5a40*/  FFMA.FTZ R4, R4, c[0x0][0x23c], -R133.reuse ;  /* 0x00008f0004047a23 */ /* 0x100fe40000010885 */
[--C-:B------:R-:W-:Y:S02]  /*5a50*/  FFMA.FTZ R35, R35, c[0x0][0x23c], -R132.reuse ;  /* 0x00008f0023237a23 */ /* 0x100fe40000010884 */
[--C-:B------:R-:W-:Y:S02]  /*5a60*/  FFMA.FTZ R19, R19, c[0x0][0x23c], -R132.reuse ;  /* 0x00008f0013137a23 */ /* 0x100fe40000010884 */
[--C-:B------:R-:W-:Y:S02]  /*5a70*/  FFMA.FTZ R18, R18, c[0x0][0x23c], -R132.reuse ;  /* 0x00008f0012127a23 */ /* 0x100fe40000010884 */
[--C-:B------:R-:W-:Y:S01]  /*5a80*/  FFMA.FTZ R7, R7, c[0x0][0x23c], -R132.reuse ;  /* 0x00008f0007077a23 */ /* 0x100fe20000010884 */
[----:B------:R3:W4:Y:S01]  /*5a90*/  MUFU.EX2 R236, R35 ;  /* 0x0000002300ec7308 */ /* 0x0007220000000800 */
[--C-:B------:R-:W-:Y:S02]  /*5aa0*/  FFMA.FTZ R16, R16, c[0x0][0x23c], -R133.reuse ;  /* 0x00008f0010107a23 */ /* 0x100fe40000010885 */
[--C-:B------:R-:W-:Y:S02]  /*5ab0*/  FFMA.FTZ R20, R20, c[0x0][0x23c], -R133.reuse ;  /* 0x00008f0014147a23 */ /* 0x100fe40000010885 */
[--C-:B------:R-:W-:Y:S02]  /*5ac0*/  FFMA.FTZ R219, R6, c[0x0][0x23c], -R132.reuse ;  /* 0x00008f0006db7a23 */ /* 0x100fe40000010884 */
[--C-:B------:R-:W-:Y:S02]  /*5ad0*/  FFMA.FTZ R221, R17, c[0x0][0x23c], -R133.reuse ;  /* 0x00008f0011dd7a23 */ /* 0x100fe40000010885 */
[--C-:B------:R-:W-:Y:S01]  /*5ae0*/  FFMA.FTZ R216, R21, c[0x0][0x23c], -R133.reuse ;  /* 0x00008f0015d87a23 */ /* 0x100fe20000010885 */
[----:B------:R2:W-:Y:S01]  /*5af0*/  MUFU.EX2 R222, R4 ;  /* 0x0000000400de7308 */ /* 0x0005e20000000800 */
[----:B------:R-:W-:Y:S02]  /*5b00*/  FFMA.FTZ R133, R5, c[0x0][0x23c], -R133 ;  /* 0x00008f0005857a23 */ /* 0x000fe40000010885 */
[--C-:B------:R-:W-:Y:S02]  /*5b10*/  FFMA.FTZ R22, R22, c[0x0][0x23c], -R132.reuse ;  /* 0x00008f0016167a23 */ /* 0x100fe40000010884 */
[----:B-1----:R-:W-:Y:S02]  /*5b20*/  FMUL.FTZ R32, R252, 1.4426950216293334961 ;  /* 0x3fb8aa3bfc207820 */ /* 0x002fe40000410000 */
[--C-:B------:R-:W-:Y:S02]  /*5b30*/  FFMA.FTZ R23, R23, c[0x0][0x23c], -R132.reuse ;  /* 0x00008f0017177a23 */ /* 0x100fe40000010884 */
[----:B------:R-:W-:Y:S01]  /*5b40*/  FFMA.FTZ R132, R34, c[0x0][0x23c], -R132 ;  /* 0x00008f0022847a23 */ /* 0x000fe20000010884 */
[----:B------:R-:W-:Y:S01]  /*5b50*/  FSEL R32, R32, RZ, P0 ;  /* 0x000000ff20207208 */ /* 0x000fe20000000000 */
[----:B------:R-:W-:Y:S01]  /*5b60*/  MUFU.EX2 R228, R33 ;  /* 0x0000002100e47308 */ /* 0x000fe20000000800 */
[----:B------:R-:W-:Y:S02]  /*5b70*/  FSETP.NEU.FTZ.AND P0, PT, R134, -INF , PT ;  /* 0xff8000008600780b */ /* 0x000fe40003f1d000 */
[----:B------:R-:W4:Y:S01]  /*5b80*/  LDL R134, [R1+0x38] ;  /* 0x0000380001867983 */ /* 0x000f220000100800 */
[--C-:B------:R-:W-:Y:S01]  /*5b90*/  FFMA.FTZ R28, R28, c[0x0][0x23c], -R32.reuse ;  /* 0x00008f001c1c7a23 */ /* 0x100fe20000010820 */
[----:B------:R-:W-:Y:S01]  /*5ba0*/  FSEL R0, R0, RZ, P0 ;  /* 0x000000ff00007208 */ /* 0x000fe20000000000 */
[--C-:B------:R-:W-:Y:S01]  /*5bb0*/  FFMA.FTZ R12, R12, c[0x0][0x23c], -R32.reuse ;  /* 0x00008f000c0c7a23 */ /* 0x100fe20000010820 */
[----:B---3--:R-:W3:Y:S01]  /*5bc0*/  LDL R35, [R1+0x24] ;  /* 0x0000240001237983 */ /* 0x008ee20000100800 */
[----:B------:R-:W-:Y:S02]  /*5bd0*/  FFMA.FTZ R220, R8, c[0x0][0x23c], -R32 ;  /* 0x00008f0008dc7a23 */ /* 0x000fe40000010820 */
[----:B------:R-:W-:Y:S01]  /*5be0*/  MUFU.EX2 R229, R19 ;  /* 0x0000001300e57308 */ /* 0x000fe20000000800 */
[----:B------:R-:W-:Y:S02]  /*5bf0*/  FFMA.FTZ R15, R15, c[0x0][0x23c], -R0 ;  /* 0x00008f000f0f7a23 */ /* 0x000fe40000010800 */
[----:B--2---:R-:W-:Y:S02]  /*5c00*/  IMAD.U32 R4, RZ, RZ, UR35 ;  /* 0x00000023ff047e24 */ /* 0x004fe4000f8e00ff */
[--C-:B------:R-:W-:Y:S02]  /*5c10*/  FFMA.FTZ R141, R9, c[0x0][0x23c], -R32.reuse ;  /* 0x00008f00098d7a23 */ /* 0x100fe40000010820 */
[----:B------:R-:W-:Y:S02]  /*5c20*/  IMAD R4, R4, 0x4, R135 ;  /* 0x0000000404047824 */ /* 0x000fe400078e0287 */
[----:B------:R-:W-:Y:S01]  /*5c30*/  FFMA.FTZ R143, R13, c[0x0][0x23c], -R32 ;  /* 0x00008f000d8f7a23 */ /* 0x000fe20000010820 */
[----:B------:R1:W-:Y:S01]  /*5c40*/  MUFU.EX2 R227, R18 ;  /* 0x0000001200e37308 */ /* 0x0003e20000000800 */
[--C-:B------:R-:W-:Y:S02]  /*5c50*/  FFMA.FTZ R11, R11, c[0x0][0x23c], -R0.reuse ;  /* 0x00008f000b0b7a23 */ /* 0x100fe40000010800 */
[--C-:B------:R-:W-:Y:S02]  /*5c60*/  FFMA.FTZ R217, R14, c[0x0][0x23c], -R0.reuse ;  /* 0x00008f000ed97a23 */ /* 0x100fe40000010800 */
[--C-:B------:R-:W-:Y:S02]  /*5c70*/  FFMA.FTZ R142, R10, c[0x0][0x23c], -R0.reuse ;  /* 0x00008f000a8e7a23 */ /* 0x100fe40000010800 */
[--C-:B------:R-:W-:Y:S02]  /*5c80*/  FFMA.FTZ R31, R31, c[0x0][0x23c], -R0.reuse ;  /* 0x00008f001f1f7a23 */ /* 0x100fe40000010800 */
[--C-:B------:R-:W-:Y:S01]  /*5c90*/  FFMA.FTZ R27, R27, c[0x0][0x23c], -R0.reuse ;  /* 0x00008f001b1b7a23 */ /* 0x100fe20000010800 */
[----:B------:R2:W-:Y:S01]  /*5ca0*/  MUFU.EX2 R223, R7 ;  /* 0x0000000700df7308 */ /* 0x0005e20000000800 */
[--C-:B------:R-:W-:Y:S02]  /*5cb0*/  FFMA.FTZ R26, R26, c[0x0][0x23c], -R0.reuse ;  /* 0x00008f001a1a7a23 */ /* 0x100fe40000010800 */
[----:B------:R-:W-:Y:S02]  /*5cc0*/  FFMA.FTZ R0, R30, c[0x0][0x23c], -R0 ;  /* 0x00008f001e007a23 */ /* 0x000fe40000010800 */
[--C-:B------:R-:W-:Y:S02]  /*5cd0*/  FFMA.FTZ R24, R24, c[0x0][0x23c], -R32.reuse ;  /* 0x00008f0018187a23 */ /* 0x100fe40000010820 */
[--C-:B------:R-:W-:Y:S02]  /*5ce0*/  FFMA.FTZ R25, R25, c[0x0][0x23c], -R32.reuse ;  /* 0x00008f0019197a23 */ /* 0x100fe40000010820 */
[----:B------:R-:W-:Y:S01]  /*5cf0*/  FFMA.FTZ R32, R29, c[0x0][0x23c], -R32 ;  /* 0x00008f001d207a23 */ /* 0x000fe20000010820 */
[----:B------:R3:W-:Y:S01]  /*5d00*/  MUFU.EX2 R230, R16 ;  /* 0x0000001000e67308 */ /* 0x0007e20000000800 */
[----:B-1----:R-:W-:Y:S05]  /*5d10*/  IMAD.WIDE.U32 R18, R137, -0x2daee0ad, RZ ;  /* 0xd2511f5389127825 */ /* 0x002fea00078e00ff */
[----:B------:R-:W-:Y:S04]  /*5d20*/  LOP3.LUT R18, R18, UR31, RZ, 0x3c, !PT ;  /* 0x0000001f12127c12 */ /* 0x000fe8000f8e3cff */
[----:B------:R-:W-:Y:S01]  /*5d30*/  MUFU.EX2 R225, R12 ;  /* 0x0000000c00e17308 */ /* 0x000fe20000000800 */
[----:B--2---:R-:W-:Y:S01]  /*5d40*/  LOP3.LUT R7, R19, UR30, R4, 0x96, !PT ;  /* 0x0000001e13077c12 */ /* 0x004fe2000f8e9604 */
[----:B------:R-:W-:Y:S08]  /*5d50*/  IMAD.U32 R4, RZ, RZ, UR7 ;  /* 0x00000007ff047e24 */ /* 0x000ff0000f8e00ff */
[----:B------:R1:W-:Y:S10]  /*5d60*/  MUFU.EX2 R224, R15 ;  /* 0x0000000f00e07308 */ /* 0x0003f40000000800 */
[----:B------:R2:W-:Y:S10]  /*5d70*/  MUFU.EX2 R232, R20 ;  /* 0x0000001400e87308 */ /* 0x0005f40000000800 */
[----:B------:R1:W-:Y:S10]  /*5d80*/  MUFU.EX2 R226, R22 ;  /* 0x0000001600e27308 */ /* 0x0003f40000000800 */
[----:B------:R1:W-:Y:S10]  /*5d90*/  MUFU.EX2 R231, R23 ;  /* 0x0000001700e77308 */ /* 0x0003f40000000800 */
[----:B------:R1:W-:Y:S10]  /*5da0*/  MUFU.EX2 R218, R11 ;  /* 0x0000000b00da7308 */ /* 0x0003f40000000800 */
[----:B------:R-:W1:Y:S10]  /*5db0*/  MUFU.EX2 R234, R31 ;  /* 0x0000001f00ea7308 */ /* 0x000e740000000800 */
        /* <DEDUP_REMOVED lines=12> */
[----:B------:R-:W1:Y:S10]  /*5e80*/  MUFU.EX2 R214, R24 ;  /* 0x0000001800d67308 */ /* 0x000e740000000800 */
[----:B------:R-:W1:Y:S10]  /*5e90*/  MUFU.EX2 R213, R27 ;  /* 0x0000001b00d57308 */ /* 0x000e740000000800 */
[----:B------:R-:W-:Y:S10]  /*5ea0*/  MUFU.EX2 R212, R25 ;  /* 0x0000001900d47308 */ /* 0x000ff40000000800 */
[----:B------:R-:W1:Y:S10]  /*5eb0*/  MUFU.EX2 R211, R26 ;  /* 0x0000001a00d37308 */ /* 0x000e740000000800 */
[----:B------:R-:W1:Y:S01]  /*5ec0*/  MUFU.EX2 R147, R32 ;  /* 0x0000002000937308 */ /* 0x000e620000000800 */
[----:B----4-:R-:W-:Y:S04]  /*5ed0*/  IMAD R4, R4, 0x4, R134 ;  /* 0x0000000404047824 */ /* 0x010fe800078e0286 */
[C---:B------:R-:W-:Y:S01]  /*5ee0*/  IMAD.WIDE.U32 R8, R4.reuse, -0x326172a9, RZ ;  /* 0xcd9e8d5704087825 */ /* 0x040fe200078e00ff */
[----:B------:R-:W-:Y:S03]  /*5ef0*/  IADD3 R6, R4, 0x2, RZ ;  /* 0x0000000204067810 */ /* 0x000fe60007ffe0ff */
[----:B------:R-:W-:Y:S01]  /*5f00*/  IMAD.WIDE.U32 R4, R7, -0x326172a9, RZ ;  /* 0xcd9e8d5707047825 */ /* 0x000fe200078e00ff */
[-C--:B---3--:R-:W-:Y:S03]  /*5f10*/  LOP3.LUT R9, R9, R35.reuse, RZ, 0x3c, !PT ;  /* 0x0000002309097212 */ /* 0x088fe600078e3cff */
[----:B------:R-:W-:Y:S01]  /*5f20*/  IMAD.WIDE.U32 R6, R6, -0x326172a9, RZ ;  /* 0xcd9e8d5706067825 */ /* 0x000fe200078e00ff */
[----:B------:R-:W-:Y:S02]  /*5f30*/  LOP3.LUT R16, R5, UR28, R8, 0x96, !PT ;  /* 0x0000001c05107c12 */ /* 0x000fe4000f8e9608 */
[----:B-1----:R-:W-:Y:S01]  /*5f40*/  LOP3.LUT R15, R4, UR34, RZ, 0x3c, !PT ;  /* 0x00000022040f7c12 */ /* 0x002fe2000f8e3cff */
[----:B------:R-:W-:Y:S01]  /*5f50*/  IMAD.WIDE.U32 R8, R9, -0x2daee0ad, RZ ;  /* 0xd2511f5309087825 */ /* 0x000fe200078e00ff */
[----:B------:R-:W-:Y:S02]  /*5f60*/  LOP3.LUT R7, R7, R35, RZ, 0x3c, !PT ;  /* 0x0000002307077212 */ /* 0x000fe400078e3cff */
[----:B------:R-:W-:Y:S01]  /*5f70*/  LOP3.LUT R12, R5, UR28, R6, 0x96, !PT ;  /* 0x0000001c050c7c12 */ /* 0x000fe2000f8e9606 */
[----:B------:R-:W-:Y:S01]  /*5f80*/  IMAD.WIDE.U32 R16, R16, -0x2daee0ad, RZ ;  /* 0xd2511f5310107825 */ /* 0x000fe200078e00ff */
[----:B------:R-:W-:Y:S03]  /*5f90*/  LOP3.LUT R4, R18, R9, RZ, 0x3c, !PT ;  /* 0x0000000912047212 */ /* 0x000fe600078e3cff */
[----:B------:R-:W-:Y:S01]  /*5fa0*/  IMAD.WIDE.U32 R6, R7, -0x2daee0ad, RZ ;  /* 0xd2511f5307067825 */ /* 0x000fe200078e00ff */
[----:B--2---:R-:W-:Y:S03]  /*5fb0*/  LOP3.LUT R20, R17, UR27, R8, 0x96, !PT ;  /* 0x0000001b11147c12 */ /* 0x004fe6000f8e9608 */
[----:B------:R-:W-:Y:S01]  /*5fc0*/  IMAD.WIDE.U32 R12, R12, -0x2daee0ad, RZ ;  /* 0xd2511f530c0c7825 */ /* 0x000fe200078e00ff */
[----:B------:R-:W-:Y:S03]  /*5fd0*/  LOP3.LUT R5, R18, R7, RZ, 0x3c, !PT ;  /* 0x0000000712057212 */ /* 0x000fe600078e3cff */
[----:B------:R-:W-:Y:S01]  /*5fe0*/  IMAD.WIDE.U32 R20, R20, -0x326172a9, RZ ;  /* 0xcd9e8d5714147825 */ /* 0x000fe200078e00ff */
[----:B------:R-:W-:Y:S03]  /*5ff0*/  LOP3.LUT R8, R13, UR27, R6, 0x96, !PT ;  /* 0x0000001b0d087c12 */ /* 0x000fe6000f8e9606 */
[----:B------:R-:W-:Y:S04]  /*6000*/  IMAD.WIDE.U32 R6, R4, -0x326172a9, RZ ;  /* 0xcd9e8d5704067825 */ /* 0x000fe800078e00ff */
[----:B------:R-:W-:Y:S01]  /*6010*/  IMAD.WIDE.U32 R4, R5, -0x326172a9, RZ ;  /* 0xcd9e8d5705047825 */ /* 0x000fe200078e00ff */
[----:B------:R-:W-:Y:S02]  /*6020*/  LOP3.LUT R7, R15, R7, RZ, 0x3c, !PT ;  /* 0x000000070f077212 */ /* 0x000fe400078e3cff */
[----:B------:R-:W-:Y:S01]  /*6030*/  LOP3.LUT R18, R21, UR26, R6, 0x96, !PT ;  /* 0x0000001a15127c12 */ /* 0x000fe2000f8e9606 */
[----:B------:R-:W-:Y:S01]  /*6040*/  IMAD.WIDE.U32 R8, R8, -0x326172a9, RZ ;  /* 0xcd9e8d5708087825 */ /* 0x000fe200078e00ff */
[----:B------:R-:W-:Y:S03]  /*6050*/  LOP3.LUT R5, R15, R5, RZ, 0x3c, !PT ;  /* 0x000000050f057212 */ /* 0x000fe600078e3cff */
[----:B------:R-:W-:Y:S01]  /*6060*/  IMAD.WIDE.U32 R6, R7, -0x2daee0ad, RZ ;  /* 0xd2511f5307067825 */ /* 0x000fe200078e00ff */
[----:B------:R-:W-:Y:S03]  /*6070*/  LOP3.LUT R22, R9, UR26, R4, 0x96, !PT ;  /* 0x0000001a09167c12 */ /* 0x000fe6000f8e9604 */
        /* <DEDUP_REMOVED lines=19> */
[----:B------:R-:W-:Y:S02]  /*61b0*/  LOP3.LUT R15, R4, 0xff, RZ, 0xc0, !PT ;  /* 0x000000ff040f7812 */ /* 0x000fe400078ec0ff */
[----:B------:R-:W-:Y:S01]  /*61c0*/  SHF.R.U32.HI R16, RZ, 0x10, R4 ;  /* 0x00000010ff107819 */ /* 0x000fe20000011604 */
[----:B------:R-:W-:Y:S01]  /*61d0*/  IMAD.WIDE.U32 R6, R6, -0x2daee0ad, RZ ;  /* 0xd2511f5306067825 */ /* 0x000fe200078e00ff */
[----:B------:R-:W-:Y:S02]  /*61e0*/  LOP3.LUT R17, R4, 0xffff, RZ, 0xc0, !PT ;  /* 0x0000ffff04117812 */ /* 0x000fe400078ec0ff */
[----:B------:R-:W-:Y:S02]  /*61f0*/  ISETP.LE.U32.AND P3, PT, R15, UR11, PT ;  /* 0x0000000b0f007c0c */ /* 0x000fe4000bf63070 */
[----:B------:R-:W-:Y:S02]  /*6200*/  LOP3.LUT R9, R5, UR19, R8, 0x96, !PT ;  /* 0x0000001305097c12 */ /* 0x000fe4000f8e9608 */
[----:B------:R-:W-:Y:S01]  /*6210*/  SHF.R.U32.HI R13, RZ, 0x18, R4 ;  /* 0x00000018ff0d7819 */ /* 0x000fe20000011604 */
[----:B------:R-:W-:Y:S01]  /*6220*/  IMAD.WIDE.U32 R4, R18, -0x326172a9, RZ ;  /* 0xcd9e8d5712047825 */ /* 0x000fe200078e00ff */
[----:B------:R-:W-:Y:S02]  /*6230*/  LOP3.LUT R8, R7, UR19, R10, 0x96, !PT ;  /* 0x0000001307087c12 */ /* 0x000fe4000f8e960a */
[----:B------:R-:W-:Y:S02]  /*6240*/  SHF.R.U32.HI R10, RZ, 0x18, R6 ;  /* 0x00000018ff0a7819 */ /* 0x000fe40000011606 */
[----:B------:R-:W-:Y:S02]  /*6250*/  LOP3.LUT R22, R11, UR21, R22, 0x96, !PT ;  /* 0x000000150b167c12 */ /* 0x000fe4000f8e9616 */
[----:B------:R-:W-:Y:S01]  /*6260*/  ISETP.LE.U32.AND P2, PT, R13, UR11, PT ;  /* 0x0000000b0d007c0c */ /* 0x000fe2000bf43070 */
[----:B------:R-:W-:Y:S01]  /*6270*/  @!P3 FADD.FTZ R235, -R235, -RZ ;  /* 0x800000ffebebb221 */ /* 0x000fe20000010100 */
[----:B------:R-:W-:Y:S02]  /*6280*/  SHF.R.U32.HI R18, RZ, 0x10, R6 ;  /* 0x00000010ff127819 */ /* 0x000fe40000011606 */
[----:B------:R-:W-:Y:S02]  /*6290*/  LOP3.LUT R19, R6, 0xffff, RZ, 0xc0, !PT ;  /* 0x0000ffff06137812 */ /* 0x000fe400078ec0ff */
[----:B------:R-:W-:Y:S02]  /*62a0*/  ISETP.LE.U32.AND P0, PT, R10, UR11, PT ;  /* 0x0000000b0a007c0c */ /* 0x000fe4000bf03070 */
[----:B------:R-:W-:Y:S02]  /*62b0*/  LOP3.LUT R11, R6, 0xff, RZ, 0xc0, !PT ;  /* 0x000000ff060b7812 */ /* 0x000fe400078ec0ff */
[----:B------:R-:W-:Y:S02]  /*62c0*/  LOP3.LUT R10, R4, 0xff, RZ, 0xc0, !PT ;  /* 0x000000ff040a7812 */ /* 0x000fe400078ec0ff */
[----:B------:R-:W-:Y:S01]  /*62d0*/  SHF.R.U32.HI R6, RZ, 0x18, R4 ;  /* 0x00000018ff067819 */ /* 0x000fe20000011604 */
[----:B------:R-:W-:Y:S01]  /*62e0*/  @!P2 FADD.FTZ R236, -R236, -RZ ;  /* 0x800000ffececa221 */ /* 0x000fe20000010100 */
[----:B------:R-:W-:Y:S02]  /*62f0*/  LOP3.LUT R13, R4, 0xffff, RZ, 0xc0, !PT ;  /* 0x0000ffff040d7812 */ /* 0x000fe400078ec0ff */
[----:B------:R-:W-:Y:S02]  /*6300*/  LOP3.LUT R7, R5, UR20, R12, 0x96, !PT ;  /* 0x0000001405077c12 */ /* 0x000fe4000f8e960c */
[----:B------:R-:W-:Y:S01]  /*6310*/  SHF.R.U32.HI R12, RZ, 0x10, R4 ;  /* 0x00000010ff0c7819 */ /* 0x000fe20000011604 */
[----:B------:R-:W-:Y:S01]  /*6320*/  IMAD.WIDE.U32 R4, R22, -0x326172a9, RZ ;  /* 0xcd9e8d5716047825 */ /* 0x000fe200078e00ff */
[----:B------:R-:W-:Y:S02]  /*6330*/  ISETP.LE.U32.AND P6, PT, R10, UR11, PT ;  /* 0x0000000b0a007c0c */ /* 0x000fe4000bfc3070 */
[----:B------:R-:W-:Y:S01]  /*6340*/  ISETP.LE.U32.AND P5, PT, R6, UR11, PT ;  /* 0x0000000b06007c0c */ /* 0x000fe2000bfa3070 */
[----:B------:R-:W-:Y:S01]  /*6350*/  @!P0 FADD.FTZ R234, -R234, -RZ ;  /* 0x800000ffeaea8221 */ /* 0x000fe20000010100 */
[----:B------:R-:W-:Y:S02]  /*6360*/  LOP3.LUT R10, R9, 0xff, RZ, 0xc0, !PT ;  /* 0x000000ff090a7812 */ /* 0x000fe400078ec0ff */
[----:B------:R-:W-:Y:S02]  /*6370*/  SHF.R.U32.HI R6, RZ, 0x18, R9 ;  /* 0x00000018ff067819 */ /* 0x000fe40000011609 */
[----:B------:R-:W-:Y:S02]  /*6380*/  ISETP.LE.U32.AND P1, PT, R11, UR11, PT ;  /* 0x0000000b0b007c0c */ /* 0x000fe4000bf23070 */
[----:B------:R-:W-:Y:S02]  /*6390*/  ISETP.LE.U32.AND P4, PT, R10, UR11, PT ;  /* 0x0000000b0a007c0c */ /* 0x000fe4000bf83070 */
[----:B------:R-:W-:Y:S01]  /*63a0*/  ISETP.LE.U32.AND P3, PT, R6, UR11, PT ;  /* 0x0000000b06007c0c */ /* 0x000fe2000bf63070 */
[----:B------:R-:W-:Y:S01]  /*63b0*/  @!P6 FADD.FTZ R230, -R230, -RZ ;  /* 0x800000ffe6e6e221 */ /* 0x000fe20000010100 */
[----:B------:R-:W-:Y:S01]  /*63c0*/  SHF.R.U32.HI R11, RZ, 0x18, R4 ;  /* 0x00000018ff0b7819 */ /* 0x000fe20000011604 */
[----:B------:R-:W-:Y:S01]  /*63d0*/  @!P5 FADD.FTZ R229, -R229, -RZ ;  /* 0x800000ffe5e5d221 */ /* 0x000fe20000010100 */
[C---:B------:R-:W-:Y:S02]  /*63e0*/  LOP3.LUT R15, R4.reuse, 0xffff, RZ, 0xc0, !PT ;  /* 0x0000ffff040f7812 */ /* 0x040fe400078ec0ff */
[----:B------:R-:W-:Y:S02]  /*63f0*/  LOP3.LUT R6, R5, UR20, R14, 0x96, !PT ;  /* 0x0000001405067c12 */ /* 0x000fe4000f8e960e */
[----:B------:R-:W-:Y:S01]  /*6400*/  SHF.R.U32.HI R14, RZ, 0x10, R4 ;  /* 0x00000010ff0e7819 */ /* 0x000fe20000011604 */
[----:B------:R-:W-:Y:S01]  /*6410*/  @!P1 FADD.FTZ R233, -R233, -RZ ;  /* 0x800000ffe9e99221 */ /* 0x000fe20000010100 */
[----:B------:R-:W-:Y:S01]  /*6420*/  LOP3.LUT R10, R4, 0xff, RZ, 0xc0, !PT ;  /* 0x000000ff040a7812 */ /* 0x000fe200078ec0ff */
[----:B------:R-:W-:Y:S01]  /*6430*/  @!P4 FADD.FTZ R232, -R232, -RZ ;  /* 0x800000ffe8e8c221 */ /* 0x000fe20000010100 */
[----:B------:R-:W-:Y:S01]  /*6440*/  LOP3.LUT R4, R16, 0xff, RZ, 0xc0, !PT ;  /* 0x000000ff10047812 */ /* 0x000fe200078ec0ff */
[----:B------:R-:W-:Y:S01]  /*6450*/  @!P3 FADD.FTZ R231, -R231, -RZ ;  /* 0x800000ffe7e7b221 */ /* 0x000fe20000010100 */
[----:B------:R-:W-:Y:S02]  /*6460*/  LOP3.LUT R5, R8, 0xff, RZ, 0xc0, !PT ;  /* 0x000000ff08057812 */ /* 0x000fe400078ec0ff */
[----:B------:R-:W-:Y:S02]  /*6470*/  ISETP.LE.U32.AND P2, PT, R4, UR11, PT ;  /* 0x0000000b04007c0c */ /* 0x000fe4000bf43070 */
[----:B------:R-:W-:Y:S02]  /*6480*/  SHF.R.U32.HI R4, RZ, 0x18, R7 ;  /* 0x00000018ff047819 */ /* 0x000fe40000011607 */
[----:B------:R-:W-:Y:S02]  /*6490*/  ISETP.LE.U32.AND P1, PT, R5, UR11, PT ;  /* 0x0000000b05007c0c */ /* 0x000fe4000bf23070 */
[----:B------:R-:W-:Y:S02]  /*64a0*/  ISETP.LE.U32.AND P0, PT, R4, UR11, PT ;  /* 0x0000000b04007c0c */ /* 0x000fe4000bf03070 */
[----:B------:R-:W-:Y:S02]  /*64b0*/  LOP3.LUT R4, R7, 0xff, RZ, 0xc0, !PT ;  /* 0x000000ff07047812 */ /* 0x000fe400078ec0ff */
[----:B------:R-:W-:Y:S02]  /*64c0*/  SHF.R.U32.HI R5, RZ, 0x18, R8 ;  /* 0x00000018ff057819 */ /* 0x000fe40000011608 */
[----:B------:R-:W-:Y:S01]  /*64d0*/  ISETP.LE.U32.AND P6, PT, R4, UR11, PT ;  /* 0x0000000b04007c0c */ /* 0x000fe2000bfc3070 */
[----:B------:R-:W-:Y:S01]  /*64e0*/  @!P2 FADD.FTZ R215, -R215, -RZ ;  /* 0x800000ffd7d7a221 */ /* 0x000fe20000010100 */
[----:B------:R-:W-:Y:S02]  /*64f0*/  LOP3.LUT R4, R12, 0xff, RZ, 0xc0, !PT ;  /* 0x000000ff0c047812 */ /* 0x000fe400078ec0ff */
[----:B------:R-:W-:Y:S01]  /*6500*/  ISETP.LE.U32.AND P5, PT, R5, UR11, PT ;  /* 0x0000000b05007c0c */ /* 0x000fe2000bfa3070 */
[----:B------:R-:W-:Y:S01]  /*6510*/  @!P1 FADD.FTZ R214, -R214, -RZ ;  /* 0x800000ffd6d69221 */ /* 0x000fe20000010100 */
[----:B------:R-:W-:Y:S01]  /*6520*/  ISETP.LE.U32.AND P4, PT, R4, UR11, PT ;  /* 0x0000000b04007c0c */ /* 0x000fe2000bf83070 */
[----:B------:R-:W-:Y:S01]  /*6530*/  @!P0 FADD.FTZ R223, -R223, -RZ ;  /* 0x800000ffdfdf8221 */ /* 0x000fe20000010100 */
[----:B------:R-:W-:Y:S02]  /*6540*/  SHF.R.U32.HI R4, RZ, 0x10, R9 ;  /* 0x00000010ff047819 */ /* 0x000fe40000011609 */
[----:B------:R-:W-:Y:S02]  /*6550*/  ISETP.LE.U32.AND P3, PT, R10, UR11, PT ;  /* 0x0000000b0a007c0c */ /* 0x000fe4000bf63070 */
[----:B------:R-:W-:Y:S01]  /*6560*/  SHF.R.U32.HI R5, RZ, 0x8, R17 ;  /* 0x00000008ff057819 */ /* 0x000fe20000011611 */
[----:B------:R-:W-:Y:S01]  /*6570*/  @!P6 FADD.FTZ R222, -R222, -RZ ;  /* 0x800000ffdedee221 */ /* 0x000fe20000010100 */
[----:B------:R-:W-:Y:S02]  /*6580*/  LOP3.LUT R4, R4, 0xff, RZ, 0xc0, !PT ;  /* 0x000000ff04047812 */ /* 0x000fe400078ec0ff */
[----:B------:R-:W-:Y:S01]  /*6590*/  ISETP.LE.U32.AND P0, PT, R11, UR11, PT ;  /* 0x0000000b0b007c0c */ /* 0x000fe2000bf03070 */
[----:B------:R-:W-:Y:S01]  /*65a0*/  @!P5 FADD.FTZ R213, -R213, -RZ ;  /* 0x800000ffd5d5d221 */ /* 0x000fe20000010100 */
[----:B------:R-:W-:Y:S01]  /*65b0*/  ISETP.LE.U32.AND P6, PT, R4, UR11, PT ;  /* 0x0000000b04007c0c */ /* 0x000fe2000bfc3070 */
[----:B------:R-:W-:Y:S01]  /*65c0*/  @!P4 FADD.FTZ R227, -R227, -RZ ;  /* 0x800000ffe3e3c221 */ /* 0x000fe20000010100 */
[----:B------:R-:W-:Y:S02]  /*65d0*/  LOP3.LUT R4, R5, 0xffff, RZ, 0xc0, !PT ;  /* 0x0000ffff05047812 */ /* 0x000fe400078ec0ff */
[----:B------:R-:W-:Y:S01]  /*65e0*/  SHF.R.U32.HI R5, RZ, 0x10, R7 ;  /* 0x00000010ff057819 */ /* 0x000fe20000011607 */
[----:B------:R-:W-:Y:S01]  /*65f0*/  @!P3 FADD.FTZ R225, -R225, -RZ ;  /* 0x800000ffe1e1b221 */ /* 0x000fe20000010100 */
[----:B------:R-:W-:Y:S02]  /*6600*/  SHF.R.U32.HI R10, RZ, 0x8, R13 ;  /* 0x00000008ff0a7819 */ /* 0x000fe4000001160d */
[----:B------:R-:W-:Y:S02]  /*6610*/  ISETP.LE.U32.AND P4, PT, R4, UR11, PT ;  /* 0x0000000b04007c0c */ /* 0x000fe4000bf83070 */
[----:B------:R-:W-:Y:S01]  /*6620*/  LOP3.LUT R4, R5, 0xff, RZ, 0xc0, !PT ;  /* 0x000000ff05047812 */ /* 0x000fe200078ec0ff */
[----:B------:R-:W-:Y:S01]  /*6630*/  @!P0 FADD.FTZ R224, -R224, -RZ ;  /* 0x800000ffe0e08221 */ /* 0x000fe20000010100 */
[----:B------:R-:W-:Y:S01]  /*6640*/  LOP3.LUT R5, R10, 0xffff, RZ, 0xc0, !PT ;  /* 0x0000ffff0a057812 */ /* 0x000fe200078ec0ff */
[----:B------:R-:W-:Y:S01]  /*6650*/  @!P6 FADD.FTZ R226, -R226, -RZ ;  /* 0x800000ffe2e2e221 */ /* 0x000fe20000010100 */
[----:B------:R-:W-:Y:S02]  /*6660*/  ISETP.LE.U32.AND P3, PT, R4, UR11, PT ;  /* 0x0000000b04007c0c */ /* 0x000fe4000bf63070 */
[----:B------:R-:W-:Y:S02]  /*6670*/  LOP3.LUT R4, R6, 0xff, RZ, 0xc0, !PT ;  /* 0x000000ff06047812 */ /* 0x000fe400078ec0ff */
[----:B------:R-:W-:Y:S02]  /*6680*/  ISETP.LE.U32.AND P0, PT, R5, UR11, PT ;  /* 0x0000000b05007c0c */ /* 0x000fe4000bf03070 */
[----:B------:R-:W-:Y:S01]  /*6690*/  ISETP.LE.U32.AND P6, PT, R4, UR11, PT ;  /* 0x0000000b04007c0c */ /* 0x000fe2000bfc3070 */
[----:B------:R-:W-:Y:S01]  /*66a0*/  @!P4 FADD.FTZ R228, -R228, -RZ ;  /* 0x800000ffe4e4c221 */ /* 0x000fe20000010100 */
[--C-:B------:R-:W-:Y:S02]  /*66b0*/  SHF.R.U32.HI R4, RZ, 0x18, R6.reuse ;  /* 0x00000018ff047819 */ /* 0x100fe40000011606 */
[----:B------:R-:W-:Y:S02]  /*66c0*/  LOP3.LUT R9, R9, 0xffff, RZ, 0xc0, !PT ;  /* 0x0000ffff09097812 */ /* 0x000fe400078ec0ff */
[----:B------:R-:W-:Y:S01]  /*66d0*/  ISETP.LE.U32.AND P4, PT, R4, UR11, PT ;  /* 0x0000000b04007c0c */ /* 0x000fe2000bf83070 */
[----:B------:R-:W-:Y:S01]  /*66e0*/  @!P3 FADD.FTZ R219, -R219, -RZ ;  /* 0x800000ffdbdbb221 */ /* 0x000fe20000010100 */
[----:B------:R-:W-:Y:S02]  /*66f0*/  SHF.R.U32.HI R4, RZ, 0x8, R9 ;  /* 0x00000008ff047819 */ /* 0x000fe40000011609 */
[----:B------:R-:W-:Y:S01]  /*6700*/  LOP3.LUT R5, R14, 0xff, RZ, 0xc0, !PT ;  /* 0x000000ff0e057812 */ /* 0x000fe200078ec0ff */
[----:B------:R-:W-:Y:S01]  /*6710*/  @!P0 FADD.FTZ R221, -R221, -RZ ;  /* 0x800000ffdddd8221 */ /* 0x000fe20000010100 */
[----:B------:R-:W-:Y:S01]  /*6720*/  LOP3.LUT R4, R4, 0xffff, RZ, 0xc0, !PT ;  /* 0x0000ffff04047812 */ /* 0x000fe200078ec0ff */
[----:B------:R-:W-:Y:S01]  /*6730*/  @!P6 FADD.FTZ R220, -R220, -RZ ;  /* 0x800000ffdcdce221 */ /* 0x000fe20000010100 */
[----:B------:R-:W-:Y:S02]  /*6740*/  ISETP.LE.U32.AND P3, PT, R5, UR11, PT ;  /* 0x0000000b05007c0c */ /* 0x000fe4000bf63070 */
[----:B------:R-:W-:Y:S02]  /*6750*/  SHF.R.U32.HI R5, RZ, 0x10, R6 ;  /* 0x00000010ff057819 */ /* 0x000fe40000011606 */
[----:B------:R-:W-:Y:S01]  /*6760*/  ISETP.LE.U32.AND P0, PT, R4, UR11, PT ;  /* 0x0000000b04007c0c */ /* 0x000fe2000bf03070 */
[----:B------:R-:W-:Y:S01]  /*6770*/  @!P4 FADD.FTZ R218, -R218, -RZ ;  /* 0x800000ffdadac221 */ /* 0x000fe20000010100 */
[----:B------:R-:W-:Y:S02]  /*6780*/  LOP3.LUT R4, R5, 0xff, RZ, 0xc0, !PT ;  /* 0x000000ff05047812 */ /* 0x000fe400078ec0ff */
[----:B------:R-:W-:Y:S02]  /*6790*/  LOP3.LUT R7, R7, 0xffff, RZ, 0xc0, !PT ;  /* 0x0000ffff07077812 */ /* 0x000fe400078ec0ff */
[----:B------:R-:W-:Y:S02]  /*67a0*/  ISETP.LE.U32.AND P4, PT, R4, UR11, PT ;  /* 0x0000000b04007c0c */ /* 0x000fe4000bf83070 */
[----:B------:R-:W-:Y:S01]  /*67b0*/  SHF.R.U32.HI R4, RZ, 0x8, R15 ;  /* 0x00000008ff047819 */ /* 0x000fe2000001160f */
[----:B------:R-:W-:Y:S01]  /*67c0*/  @!P3 FADD.FTZ R217, -R217, -RZ ;  /* 0x800000ffd9d9b221 */ /* 0x000fe20000010100 */
[----:B------:R-:W-:Y:S02]  /*67d0*/  SHF.R.U32.HI R7, RZ, 0x8, R7 ;  /* 0x00000008ff077819 */ /* 0x000fe40000011607 */
[----:B------:R-:W-:Y:S01]  /*67e0*/  LOP3.LUT R4, R4, 0xffff, RZ, 0xc0, !PT ;  /* 0x0000ffff04047812 */ /* 0x000fe200078ec0ff */
[----:B------:R-:W-:Y:S01]  /*67f0*/  @!P0 FADD.FTZ R216, -R216, -RZ ;  /* 0x800000ffd8d88221 */ /* 0x000fe20000010100 */
[----:B------:R-:W-:Y:S02]  /*6800*/  LOP3.LUT R7, R7, 0xffff, RZ, 0xc0, !PT ;  /* 0x0000ffff07077812 */ /* 0x000fe400078ec0ff */
[----:B------:R-:W-:Y:S02]  /*6810*/  ISETP.LE.U32.AND P0, PT, R4, UR11, PT ;  /* 0x0000000b04007c0c */ /* 0x000fe4000bf03070 */
[----:B------:R-:W-:Y:S01]  /*6820*/  SHF.R.U32.HI R4, RZ, 0x10, R8 ;  /* 0x00000010ff047819 */ /* 0x000fe20000011608 */
[----:B------:R-:W-:Y:S01]  /*6830*/  @!P4 FADD.FTZ R142, -R142, -RZ ;  /* 0x800000ff8e8ec221 */ /* 0x000fe20000010100 */
[----:B------:R-:W-:Y:S02]  /*6840*/  ISETP.LE.U32.AND P6, PT, R7, UR11, PT ;  /* 0x0000000b07007c0c */ /* 0x000fe4000bfc3070 */
[----:B------:R-:W-:Y:S02]  /*6850*/  LOP3.LUT R4, R4, 0xff, RZ, 0xc0, !PT ;  /* 0x000000ff04047812 */ /* 0x000fe400078ec0ff */
[----:B------:R-:W-:Y:S02]  /*6860*/  LOP3.LUT R6, R6, 0xffff, RZ, 0xc0, !PT ;  /* 0x0000ffff06067812 */ /* 0x000fe400078ec0ff */
[----:B------:R-:W-:Y:S02]  /*6870*/  ISETP.LE.U32.AND P4, PT, R4, UR11, PT ;  /* 0x0000000b04007c0c */ /* 0x000fe4000bf83070 */
[----:B------:R-:W-:Y:S01]  /*6880*/  F2FP.RELU.BF16.PACK_AB R4, R223, R219 ;  /* 0x000000dbdf04723e */ /* 0x000fe200000018ff */
[----:B------:R-:W-:Y:S01]  /*6890*/  @!P0 FADD.FTZ R143, -R143, -RZ ;  /* 0x800000ff8f8f8221 */ /* 0x000fe20000010100 */
[----:B------:R-:W-:Y:S02]  /*68a0*/  SHF.R.U32.HI R5, RZ, 0x8, R6 ;  /* 0x00000008ff057819 */ /* 0x000fe40000011606 */
[----:B------:R-:W-:Y:S01]  /*68b0*/  LOP3.LUT R7, R18, 0xff, RZ, 0xc0, !PT ;  /* 0x000000ff12077812 */ /* 0x000fe200078ec0ff */
[----:B------:R1:W-:Y:S01]  /*68c0*/  STS [R240+0x13400], R4 ;  /* 0x01340004f0007388 */ /* 0x0003e20000000800 */
[----:B------:R-:W-:Y:S01]  /*68d0*/  LOP3.LUT R5, R5, 0xffff, RZ, 0xc0, !PT ;  /* 0x0000ffff05057812 */ /* 0x000fe200078ec0ff */
[----:B------:R-:W-:Y:S01]  /*68e0*/  @!P6 FADD.FTZ R140, -R140, -RZ ;  /* 0x800000ff8c8ce221 */ /* 0x000fe20000010100 */
[----:B------:R-:W-:Y:S02]  /*68f0*/  LOP3.LUT R8, R8, 0xffff, RZ, 0xc0, !PT ;  /* 0x0000ffff08087812 */ /* 0x000fe400078ec0ff */
[----:B------:R-:W-:Y:S01]  /*6900*/  ISETP.LE.U32.AND P6, PT, R5, UR11, PT ;  /* 0x0000000b05007c0c */ /* 0x000fe2000bfc3070 */
[----:B------:R-:W-:Y:S01]  /*6910*/  @!P4 FADD.FTZ R211, -R211, -RZ ;  /* 0x800000ffd3d3c221 */ /* 0x000fe20000010100 */
[----:B------:R-:W-:Y:S02]  /*6920*/  ISETP.LE.U32.AND P3, PT, R7, UR11, PT ;  /* 0x0000000b07007c0c */ /* 0x000fe4000bf63070 */
[----:B------:R-:W-:Y:S02]  /*6930*/  F2FP.RELU.BF16.PACK_AB R7, R140, R222 ;  /* 0x000000de8c07723e */ /* 0x000fe400000018ff */
[----:B------:R-:W-:Y:S02]  /*6940*/  SHF.R.U32.HI R6, RZ, 0x8, R8 ;  /* 0x00000008ff067819 */ /* 0x000fe40000011608 */
[----:B------:R-:W-:Y:S01]  /*6950*/  F2FP.RELU.BF16.PACK_AB R0, R229, R227 ;  /* 0x000000e3e500723e */ /* 0x000fe200000018ff */
[----:B------:R2:W-:Y:S01]  /*6960*/  STS [R240+0x13000], R7 ;  /* 0x01300007f0007388 */ /* 0x0005e20000000800 */
[----:B------:R-:W-:Y:S02]  /*6970*/  LOP3.LUT R6, R6, 0xffff, RZ, 0xc0, !PT ;  /* 0x0000ffff06067812 */ /* 0x000fe400078ec0ff */
[----:B------:R-:W-:Y:S01]  /*6980*/  SHF.R.U32.HI R5, RZ, 0x8, R19 ;  /* 0x00000008ff057819 */ /* 0x000fe20000011613 */
[----:B------:R-:W-:Y:S01]  /*6990*/  @!P6 FADD.FTZ R141, -R141, -RZ ;  /* 0x800000ff8d8de221 */ /* 0x000fe20000010100 */
[----:B------:R-:W-:Y:S01]  /*69a0*/  ISETP.LE.U32.AND P6, PT, R6, UR11, PT ;  /* 0x0000000b06007c0c */ /* 0x000fe2000bfc3070 */
[----:B------:R3:W-:Y:S01]  /*69b0*/  STS [R239+0x13400], R0 ;  /* 0x01340000ef007388 */ /* 0x0007e20000000800 */
[----:B------:R-:W-:Y:S01]  /*69c0*/  LOP3.LUT R5, R5, 0xffff, RZ, 0xc0, !PT ;  /* 0x0000ffff05057812 */ /* 0x000fe200078ec0ff */
[----:B------:R-:W-:Y:S01]  /*69d0*/  @!P3 FADD.FTZ R146, -R146, -RZ ;  /* 0x800000ff9292b221 */ /* 0x000fe20000010100 */
[----:B------:R-:W-:Y:S02]  /*69e0*/  F2FP.RELU.BF16.PACK_AB R6, R141, R220 ;  /* 0x000000dc8d06723e */ /* 0x000fe400000018ff */
[----:B-1----:R-:W-:Y:S02]  /*69f0*/  F2FP.RELU.BF16.PACK_AB R4, R221, R230 ;  /* 0x000000e6dd04723e */ /* 0x002fe400000018ff */
[----:B------:R-:W-:Y:S02]  /*6a00*/  ISETP.LE.U32.AND P0, PT, R5, UR11, PT ;  /* 0x0000000b05007c0c */ /* 0x000fe4000bf03070 */
[----:B------:R-:W-:Y:S01]  /*6a10*/  F2FP.RELU.BF16.PACK_AB R5, R218, R142 ;  /* 0x0000008eda05723e */ /* 0x000fe200000018ff */
[----:B------:R1:W-:Y:S01]  /*6a20*/  STS [R239+0x13000], R4 ;  /* 0x01300004ef007388 */ /* 0x0003e20000000800 */
[----:B------:R-:W-:Y:S01]  /*6a30*/  FSETP.GE.FTZ.AND P2, PT, R222, RZ, PT ;  /* 0x000000ffde00720b */ /* 0x000fe20003f56000 */
[----:B------:R-:W-:Y:S01]  /*6a40*/  @!P6 FADD.FTZ R212, -R212, -RZ ;  /* 0x800000ffd4d4e221 */ /* 0x000fe20000010100 */
[----:B------:R-:W-:Y:S01]  /*6a50*/  FSETP.GE.FTZ.AND P1, PT, R140, RZ, PT ;  /* 0x000000ff8c00720b */ /* 0x000fe20003f36000 */
[----:B------:R4:W-:Y:S01]  /*6a60*/  STS [R240+0x14000], R6 ;  /* 0x01400006f0007388 */ /* 0x0009e20000000800 */
[----:B------:R-:W-:Y:S03]  /*6a70*/  FSETP.GE.FTZ.AND P3, PT, R220, RZ, PT ;  /* 0x000000ffdc00720b */ /* 0x000fe60003f76000 */
[----:B------:R4:W-:Y:S01]  /*6a80*/  STS [R240+0x14400], R5 ;  /* 0x01440005f0007388 */ /* 0x0009e20000000800 */
[----:B--2---:R-:W-:Y:S01]  /*6a90*/  F2FP.RELU.BF16.PACK_AB R7, R143, R225 ;  /* 0x000000e18f07723e */ /* 0x004fe200000018ff */
[----:B------:R-:W-:Y:S01]  /*6aa0*/  @!P0 FADD.FTZ R147, -R147, -RZ ;  /* 0x800000ff93938221 */ /* 0x000fe20000010100 */
[----:B------:R-:W-:Y:S03]  /*6ab0*/  FSETP.GE.FTZ.AND P0, PT, R219, RZ, PT ;  /* 0x000000ffdb00720b */ /* 0x000fe60003f16000 */
[----:B------:R2:W-:Y:S01]  /*6ac0*/  STS [R239+0x14000], R7 ;  /* 0x01400007ef007388 */ /* 0x0005e20000000800 */
[----:B---3--:R-:W-:Y:S02]  /*6ad0*/  F2FP.RELU.BF16.PACK_AB R0, R228, R235 ;  /* 0x000000ebe400723e */ /* 0x008fe400000018ff */
[----:B-1----:R-:W-:Y:S02]  /*6ae0*/  F2FP.RELU.BF16.PACK_AB R4, R231, R226 ;  /* 0x000000e2e704723e */ /* 0x002fe400000018ff */
[----:B----4-:R-:W-:Y:S02]  /*6af0*/  F2FP.RELU.BF16.PACK_AB R6, R224, R217 ;  /* 0x000000d9e006723e */ /* 0x010fe400000018ff */
[----:B------:R-:W-:Y:S03]  /*6b00*/  F2FP.RELU.BF16.PACK_AB R5, R216, R232 ;  /* 0x000000e8d805723e */ /* 0x000fe600000018ff */
[----:B------:R1:W-:Y:S04]  /*6b10*/  STS [R239+0x14400], R6 ;  /* 0x01440006ef007388 */ /* 0x0003e80000000800 */
[----:B------:R3:W-:Y:S01]  /*6b20*/  STS [R241+0x13000], R5 ;  /* 0x01300005f1007388 */ /* 0x0007e20000000800 */
[----:B--2---:R-:W-:Y:S03]  /*6b30*/  F2FP.RELU.BF16.PACK_AB R7, R212, R214 ;  /* 0x000000d6d407723e */ /* 0x004fe600000018ff */
[----:B------:R2:W-:Y:S04]  /*6b40*/  STS [R241+0x13400], R4 ;  /* 0x01340004f1007388 */ /* 0x0005e80000000800 */
[----:B------:R4:W-:Y:S01]  /*6b50*/  STS [R238+0x13000], R0 ;  /* 0x01300000ee007388 */ /* 0x0009e20000000800 */
[----:B-1----:R-:W-:Y:S02]  /*6b60*/  F2FP.RELU.BF16.PACK_AB R6, R213, R211 ;  /* 0x000000d3d506723e */ /* 0x002fe400000018ff */
[----:B---3--:R-:W-:Y:S02]  /*6b70*/  F2FP.RELU.BF16.PACK_AB R5, R236, R215 ;  /* 0x000000d7ec05723e */ /* 0x008fe400000018ff */
[----:B--2---:R-:W-:Y:S03]  /*6b80*/  F2FP.RELU.BF16.PACK_AB R4, R147, R233 ;  /* 0x000000e99304723e */ /* 0x004fe600000018ff */
[----:B------:R-:W-:Y:S01]  /*6b90*/  STS [R238+0x13400], R5 ;  /* 0x01340005ee007388 */ /* 0x000fe20000000800 */
[----:B----4-:R-:W-:Y:S03]  /*6ba0*/  F2FP.RELU.BF16.PACK_AB R0, R234, R146 ;  /* 0x00000092ea00723e */ /* 0x010fe600000018ff */
        /* <DEDUP_REMOVED lines=52> */
[-C--:B------:R-:W-:Y:S08]  /*6ef0*/  HMMA.16816.F32.BF16 R28, R136, R186.reuse, R28 ;  /* 0x000000ba881c723c */ /* 0x080ff0000004181c */
[----:B------:R-:W-:Y:S01]  /*6f00*/  HMMA.16816.F32.BF16 R32, R132, R186, R32 ;  /* 0x000000ba8420723c */ /* 0x000fe20000041820 */
[----:B------:R-:W1:Y:S07]  /*6f10*/  LDSM.16.M88.4 R132, [R200+0x8000] ;  /* 0x00800000c884783b */ /* 0x000e6e0000000200 */
[-C--:B-1----:R-:W-:Y:S11]  /*6f20*/  HMMA.16816.F32.BF16 R4, R132, R188.reuse, R4 ;  /* 0x000000bc8404723c */ /* 0x082ff60000041804 */
[----:B------:R-:W-:Y:S11]  /*6f30*/  @!UPT UIADD3 URZ, URZ, URZ, URZ ;  /* 0x0000003f3f3ff290 */ /* 0x000ff6000fffe03f */
[----:B------:R-:W-:Y:S02]  /*6f40*/  @!UPT UIADD3 URZ, URZ, URZ, URZ ;  /* 0x0000003f3f3ff290 */ /* 0x000fe4000fffe03f */
[C---:B-----5:R-:W-:Y:S02]  /*6f50*/  FADD.FTZ R136, -R210.reuse, R4 ;  /* 0x00000004d2887221 */ /* 0x060fe40000010100 */
[----:B------:R-:W-:Y:S02]  /*6f60*/  FADD.FTZ R4, -R210, R5 ;  /* 0x00000005d2047221 */ /* 0x000fe40000010100 */
[C---:B------:R-:W-:Y:S01]  /*6f70*/  FADD.FTZ R0, -R209.reuse, R6 ;  /* 0x00000006d1007221 */ /* 0x040fe20000010100 */
[-C--:B------:R-:W-:Y:S01]  /*6f80*/  FSEL R5, R136, R210.reuse, P2 ;  /* 0x000000d288057208 */ /* 0x080fe20001000000 */
[----:B------:R-:W-:Y:S01]  /*6f90*/  FADD.FTZ R7, -R209, R7 ;  /* 0x00000007d1077221 */ /* 0x000fe20000010100 */
[----:B------:R-:W1:Y:S01]  /*6fa0*/  LDSM.16.M88.4 R136, [R200+0x8800] ;  /* 0x00880000c888783b */ /* 0x000e620000000200 */
[----:B------:R-:W-:Y:S02]  /*6fb0*/  FSETP.GE.FTZ.AND P2, PT, R141, RZ, PT ;  /* 0x000000ff8d00720b */ /* 0x000fe40003f56000 */
[----:B------:R-:W-:Y:S01]  /*6fc0*/  FMUL.FTZ R222, R222, R5 ;  /* 0x00000005dede7220 */ /* 0x000fe20000410000 */
[-C--:B------:R-:W-:Y:S02]  /*6fd0*/  FSEL R0, R0, R209.reuse, P0 ;  /* 0x000000d100007208 */ /* 0x080fe40000000000 */
[----:B------:R-:W-:Y:S02]  /*6fe0*/  FSETP.GE.FTZ.AND P0, PT, R223, RZ, PT ;  /* 0x000000ffdf00720b */ /* 0x000fe40003f16000 */
[----:B------:R-:W-:Y:S01]  /*6ff0*/  FSEL R4, R4, R210, P1 ;  /* 0x000000d204047208 */ /* 0x000fe20000800000 */
[----:B------:R-:W-:Y:S01]  /*7000*/  FMUL.FTZ R219, R219, R0 ;  /* 0x00000000dbdb7220 */ /* 0x000fe20000410000 */
[----:B------:R-:W-:Y:S02]  /*7010*/  FSEL R7, R7, R209, P0 ;  /* 0x000000d107077208 */ /* 0x000fe40000000000 */
[----:B------:R-:W-:Y:S01]  /*7020*/  FSETP.GE.FTZ.AND P0, PT, R218, RZ, PT ;  /* 0x000000ffda00720b */ /* 0x000fe20003f16000 */
[----:B------:R-:W-:Y:S01]  /*7030*/  FMUL.FTZ R140, R140, R4 ;  /* 0x000000048c8c7220 */ /* 0x000fe20000410000 */
[----:B------:R-:W-:Y:S01]  /*7040*/  FSETP.GE.FTZ.AND P1, PT, R142, RZ, PT ;  /* 0x000000ff8e00720b */ /* 0x000fe20003f36000 */
[----:B------:R-:W-:Y:S01]  /*7050*/  FMUL.FTZ R223, R223, R7 ;  /* 0x00000007dfdf7220 */ /* 0x000fe20000410000 */
[C---:B-1----:R-:W-:Y:S08]  /*7060*/  HMMA.16816.F32.BF16 R8, R136.reuse, R188, R8 ;  /* 0x000000bc8808723c */ /* 0x042ff00000041808 */
[-C--:B------:R-:W-:Y:S08]  /*7070*/  HMMA.16816.F32.BF16 R12, R136, R190.reuse, R12 ;  /* 0x000000be880c723c */ /* 0x080ff0000004180c */
[C---:B------:R-:W-:Y:S08]  /*7080*/  HMMA.16816.F32.BF16 R16, R132.reuse, R190, R16 ;  /* 0x000000be8410723c */ /* 0x040ff00000041810 */
[----:B------:R-:W-:Y:S01]  /*7090*/  FADD.FTZ R9, -R145, R9 ;  /* 0x0000000991097221 */ /* 0x000fe20000010100 */
[-C--:B------:R-:W-:Y:S03]  /*70a0*/  HMMA.16816.F32.BF16 R20, R132, R192.reuse, R20 ;  /* 0x000000c08414723c */ /* 0x080fe60000041814 */
[C---:B------:R-:W-:Y:S01]  /*70b0*/  FADD.FTZ R10, -R144.reuse, R10 ;  /* 0x0000000a900a7221 */ /* 0x040fe20000010100 */
[-C--:B------:R-:W-:Y:S01]  /*70c0*/  FSEL R9, R9, R145.reuse, P2 ;  /* 0x0000009109097208 */ /* 0x080fe20001000000 */
[----:B------:R-:W-:Y:S01]  /*70d0*/  FADD.FTZ R11, -R144, R11 ;  /* 0x0000000b900b7221 */ /* 0x000fe20000010100 */
[----:B------:R-:W-:Y:S01]  /*70e0*/  FSETP.GE.FTZ.AND P2, PT, R143, RZ, PT ;  /* 0x000000ff8f00720b */ /* 0x000fe20003f56000 */
[----:B------:R-:W-:Y:S01]  /*70f0*/  FADD.FTZ R5, -R145, R13 ;  /* 0x0000000d91057221 */ /* 0x000fe20000010100 */
[-C--:B------:R-:W-:Y:S01]  /*7100*/  FSEL R10, R10, R144.reuse, P1 ;  /* 0x000000900a0a7208 */ /* 0x080fe20000800000 */
[----:B------:R-:W-:Y:S01]  /*7110*/  FADD.FTZ R15, -R144, R15 ;  /* 0x0000000f900f7221 */ /* 0x000fe20000010100 */
[C---:B------:R-:W-:Y:S01]  /*7120*/  HMMA.16816.F32.BF16 R24, R136.reuse, R192, R24 ;  /* 0x000000c08818723c */ /* 0x040fe20000041818 */
[----:B------:R-:W-:Y:S01]  /*7130*/  FSETP.GE.FTZ.AND P1, PT, R217, RZ, PT ;  /* 0x000000ffd900720b */ /* 0x000fe20003f36000 */
[----:B------:R-:W-:Y:S01]  /*7140*/  FADD.FTZ R8, -R145, R8 ;  /* 0x0000000891087221 */ /* 0x000fe20000010100 */
[----:B------:R-:W-:Y:S01]  /*7150*/  FSEL R11, R11, R144, P0 ;  /* 0x000000900b0b7208 */ /* 0x000fe20000000000 */
[----:B------:R-:W-:Y:S01]  /*7160*/  FMUL.FTZ R142, R142, R10 ;  /* 0x0000000a8e8e7220 */ /* 0x000fe20000410000 */
[----:B------:R-:W-:Y:S01]  /*7170*/  FSEL R5, R5, R145, P2 ;  /* 0x0000009105057208 */ /* 0x000fe20001000000 */
[----:B------:R-:W-:Y:S01]  /*7180*/  FADD.FTZ R14, -R144, R14 ;  /* 0x0000000e900e7221 */ /* 0x000fe20000010100 */
[----:B------:R-:W-:Y:S01]  /*7190*/  FSETP.GE.FTZ.AND P0, PT, R224, RZ, PT ;  /* 0x000000ffe000720b */ /* 0x000fe20003f16000 */
[----:B------:R-:W-:Y:S01]  /*71a0*/  FMUL.FTZ R13, R218, R11 ;  /* 0x0000000bda0d7220 */ /* 0x000fe20000410000 */
[-C--:B------:R-:W-:Y:S01]  /*71b0*/  HMMA.16816.F32.BF16 R28, R136, R194.reuse, R28 ;  /* 0x000000c2881c723c */ /* 0x080fe2000004181c */
[----:B------:R1:W5:Y:S01]  /*71c0*/  LDL R218, [R1+0x10] ;  /* 0x0000100001da7983 */ /* 0x0003620000100800 */
[----:B------:R-:W-:Y:S01]  /*71d0*/  FSETP.GE.FTZ.AND P2, PT, R221, RZ, PT ;  /* 0x000000ffdd00720b */ /* 0x000fe20003f56000 */
[----:B------:R-:W-:Y:S01]  /*71e0*/  FMUL.FTZ R10, R143, R5 ;  /* 0x000000058f0a7220 */ /* 0x000fe20000410000 */
[-C--:B------:R-:W-:Y:S01]  /*71f0*/  FSEL R15, R15, R144.reuse, P0 ;  /* 0x000000900f0f7208 */ /* 0x080fe20000000000 */
[----:B------:R-:W-:Y:S01]  /*7200*/  FADD.FTZ R0, -R209, R19 ;  /* 0x00000013d1007221 */ /* 0x000fe20000010100 */
[----:B------:R1:W5:Y:S01]  /*7210*/  LDL R143, [R1+0xc] ;  /* 0x00000c00018f7983 */ /* 0x0003620000100800 */
[----:B------:R-:W-:Y:S01]  /*7220*/  FADD.FTZ R6, -R145, R12 ;  /* 0x0000000c91067221 */ /* 0x000fe20000010100 */
[----:B------:R-:W-:Y:S01]  /*7230*/  FSETP.GE.FTZ.AND P0, PT, R229, RZ, PT ;  /* 0x000000ffe500720b */ /* 0x000fe20003f16000 */
[C---:B------:R-:W-:Y:S01]  /*7240*/  FADD.FTZ R4, -R209.reuse, R18 ;  /* 0x00000012d1047221 */ /* 0x040fe20000010100 */
[----:B------:R-:W-:Y:S02]  /*7250*/  HMMA.16816.F32.BF16 R32, R132, R194, R32 ;  /* 0x000000c28420723c */ /* 0x000fe40000041820 */
[----:B------:R-:W-:Y:S01]  /*7260*/  FADD.FTZ R17, -R210, R17 ;  /* 0x00000011d2117221 */ /* 0x000fe20000010100 */
[----:B------:R-:W-:Y:S01]  /*7270*/  FSEL R8, R8, R145, P3 ;  /* 0x0000009108087208 */ /* 0x000fe20001800000 */
[----:B------:R-:W-:Y:S01]  /*7280*/  FADD.FTZ R23, -R209, R23 ;  /* 0x00000017d1177221 */ /* 0x000fe20000010100 */
[----:B------:R-:W-:Y:S01]  /*7290*/  FSETP.GE.FTZ.AND P3, PT, R225, RZ, PT ;  /* 0x000000ffe100720b */ /* 0x000fe20003f76000 */
[----:B------:R-:W-:Y:S01]  /*72a0*/  FADD.FTZ R16, -R210, R16 ;  /* 0x00000010d2107221 */ /* 0x000fe20000010100 */
[----:B------:R-:W-:Y:S01]  /*72b0*/  FSEL R14, R14, R144, P1 ;  /* 0x000000900e0e7208 */ /* 0x000fe20000800000 */
[----:B------:R-:W-:Y:S01]  /*72c0*/  FADD.FTZ R22, -R209, R22 ;  /* 0x00000016d1167221 */ /* 0x000fe20000010100 */
[----:B------:R-:W-:Y:S03]  /*72d0*/  FSETP.GE.FTZ.AND P1, PT, R227, RZ, PT ;  /* 0x000000ffe300720b */ /* 0x000fe60003f36000 */
[----:B------:R-:W-:Y:S01]  /*72e0*/  FADD.FTZ R21, -R210, R21 ;  /* 0x00000015d2157221 */ /* 0x000fe20000010100 */
[----:B------:R-:W-:Y:S01]  /*72f0*/  FSEL R0, R0, R209, P0 ;  /* 0x000000d100007208 */ /* 0x000fe20000000000 */
[----:B------:R-:W-:Y:S01]  /*7300*/  FADD.FTZ R24, -R145, R24 ;  /* 0x0000001891187221 */ /* 0x000fe20000010100 */
[----:B------:R-:W-:Y:S01]  /*7310*/  FSEL R6, R6, R145, P3 ;  /* 0x0000009106067208 */ /* 0x000fe20001800000 */
[----:B------:R-:W-:Y:S01]  /*7320*/  FADD.FTZ R20, -R210, R20 ;  /* 0x00000014d2147221 */ /* 0x000fe20000010100 */
[-C--:B------:R-:W-:Y:S01]  /*7330*/  FSEL R4, R4, R209.reuse, P1 ;  /* 0x000000d104047208 */ /* 0x080fe20000800000 */
[----:B------:R-:W-:Y:S01]  /*7340*/  FMUL.FTZ R11, R229, R0 ;  /* 0x00000000e50b7220 */ /* 0x000fe20000410000 */
[----:B------:R-:W-:Y:S01]  /*7350*/  FSETP.GE.FTZ.AND P0, PT, R231, RZ, PT ;  /* 0x000000ffe700720b */ /* 0x000fe20003f16000 */
[----:B------:R-:W-:Y:S01]  /*7360*/  FMUL.FTZ R225, R225, R6 ;  /* 0x00000006e1e17220 */ /* 0x000fe20000410000 */
[----:B------:R-:W-:Y:S01]  /*7370*/  FSETP.GE.FTZ.AND P3, PT, R230, RZ, PT ;  /* 0x000000ffe600720b */ /* 0x000fe20003f76000 */
[----:B------:R-:W-:Y:S01]  /*7380*/  FMUL.FTZ R227, R227, R4 ;  /* 0x00000004e3e37220 */ /* 0x000fe20000410000 */
[----:B------:R-:W-:Y:S01]  /*7390*/  FSETP.GE.FTZ.AND P1, PT, R226, RZ, PT ;  /* 0x000000ffe200720b */ /* 0x000fe20003f36000 */
[----:B------:R-:W-:Y:S01]  /*73a0*/  FADD.FTZ R26, -R144, R26 ;  /* 0x0000001a901a7221 */ /* 0x000fe20000010100 */
[----:B------:R-:W-:Y:S01]  /*73b0*/  FSEL R5, R17, R210, P2 ;  /* 0x000000d211057208 */ /* 0x000fe20001000000 */
[----:B------:R-:W-:Y:S01]  /*73c0*/  FADD.FTZ R25, -R145, R25 ;  /* 0x0000001991197221 */ /* 0x000fe20000010100 */
[----:B------:R-:W-:Y:S01]  /*73d0*/  FSETP.GE.FTZ.AND P2, PT, R216, RZ, PT ;  /* 0x000000ffd800720b */ /* 0x000fe20003f56000 */
[----:B------:R-:W-:Y:S01]  /*73e0*/  FMUL.FTZ R220, R220, R8 ;  /* 0x00000008dcdc7220 */ /* 0x000fe20000410000 */
[----:B------:R-:W-:Y:S01]  /*73f0*/  FSEL R0, R23, R209, P0 ;  /* 0x000000d117007208 */ /* 0x000fe20000000000 */
[----:B------:R-:W-:Y:S01]  /*7400*/  FMUL.FTZ R12, R221, R5 ;  /* 0x00000005dd0c7220 */ /* 0x000fe20000410000 */
[----:B------:R-:W-:Y:S01]  /*7410*/  FSEL R6, R16, R210, P3 ;  /* 0x000000d210067208 */ /* 0x000fe20001800000 */
[----:B------:R-:W-:Y:S01]  /*7420*/  FADD.FTZ R27, -R144, R27 ;  /* 0x0000001b901b7221 */ /* 0x000fe20000010100 */
[----:B------:R-:W-:Y:S01]  /*7430*/  FSEL R4, R22, R209, P1 ;  /* 0x000000d116047208 */ /* 0x000fe20000800000 */
[----:B------:R-:W-:Y:S01]  /*7440*/  FMUL.FTZ R231, R231, R0 ;  /* 0x00000000e7e77220 */ /* 0x000fe20000410000 */
[----:B------:R-:W-:Y:S01]  /*7450*/  FSETP.GE.FTZ.AND P1, PT, R214, RZ, PT ;  /* 0x000000ffd600720b */ /* 0x000fe20003f36000 */
[----:B------:R-:W-:Y:S01]  /*7460*/  FMUL.FTZ R230, R230, R6 ;  /* 0x00000006e6e67220 */ /* 0x000fe20000410000 */
[----:B------:R-:W-:Y:S01]  /*7470*/  FSETP.GE.FTZ.AND P3, PT, R232, RZ, PT ;  /* 0x000000ffe800720b */ /* 0x000fe20003f76000 */
[----:B------:R-:W-:Y:S01]  /*7480*/  FADD.FTZ R30, -R144, R30 ;  /* 0x0000001e901e7221 */ /* 0x000fe20000010100 */
[----:B------:R-:W-:Y:S01]  /*7490*/  FSEL R5, R21, R210, P2 ;  /* 0x000000d215057208 */ /* 0x000fe20001000000 */
[----:B------:R-:W-:Y:S01]  /*74a0*/  FMUL.FTZ R226, R226, R4 ;  /* 0x00000004e2e27220 */ /* 0x000fe20000410000 */
[----:B------:R-:W-:Y:S01]  /*74b0*/  FSETP.GE.FTZ.AND P0, PT, R211, RZ, PT ;  /* 0x000000ffd300720b */ /* 0x000fe20003f16000 */
[----:B------:R-:W-:Y:S01]  /*74c0*/  FMUL.FTZ R141, R141, R9 ;  /* 0x000000098d8d7220 */ /* 0x000fe20000410000 */
[----:B------:R-:W-:Y:S01]  /*74d0*/  FSEL R0, R24, R145, P1 ;  /* 0x0000009118007208 */ /* 0x000fe20000800000 */
[----:B------:R-:W-:Y:S01]  /*74e0*/  FMUL.FTZ R8, R216, R5 ;  /* 0x00000005d8087220 */ /* 0x000fe20000410000 */
[----:B------:R-:W-:Y:S01]  /*74f0*/  FSEL R6, R20, R210, P3 ;  /* 0x000000d214067208 */ /* 0x000fe20001800000 */
[----:B------:R-:W-:Y:S01]  /*7500*/  FMUL.FTZ R217, R217, R14 ;  /* 0x0000000ed9d97220 */ /* 0x000fe20000410000 */
[----:B------:R-:W-:Y:S01]  /*7510*/  FSETP.GE.FTZ.AND P3, PT, R212, RZ, PT ;  /* 0x000000ffd400720b */ /* 0x000fe20003f76000 */
[----:B------:R-:W-:Y:S01]  /*7520*/  FMUL.FTZ R214, R214, R0 ;  /* 0x00000000d6d67220 */ /* 0x000fe20000410000 */
[----:B------:R-:W-:Y:S01]  /*7530*/  FSEL R5, R26, R144, P0 ;  /* 0x000000901a057208 */ /* 0x000fe20000000000 */
[----:B------:R-:W-:Y:S01]  /*7540*/  FADD.FTZ R0, -R145, R28 ;  /* 0x0000001c91007221 */ /* 0x000fe20000010100 */
[----:B------:R-:W-:Y:S01]  /*7550*/  FSETP.GE.FTZ.AND P0, PT, R234, RZ, PT ;  /* 0x000000ffea00720b */ /* 0x000fe20003f16000 */
[----:B------:R-:W-:Y:S01]  /*7560*/  FMUL.FTZ R232, R232, R6 ;  /* 0x00000006e8e87220 */ /* 0x000fe20000410000 */
[----:B------:R-:W-:Y:S01]  /*7570*/  FSETP.GE.FTZ.AND P2, PT, R147, RZ, PT ;  /* 0x000000ff9300720b */ /* 0x000fe20003f56000 */
[----:B------:R-:W-:Y:S01]  /*7580*/  FMUL.FTZ R9, R224, R15 ;  /* 0x0000000fe0097220 */ /* 0x000fe20000410000 */
[----:B------:R-:W-:Y:S01]  /*7590*/  FSEL R6, R25, R145, P3 ;  /* 0x0000009119067208 */ /* 0x000fe20001800000 */
[----:B------:R-:W-:Y:S01]  /*75a0*/  FMUL.FTZ R211, R211, R5 ;  /* 0x00000005d3d37220 */ /* 0x000fe20000410000 */
[----:B------:R-:W-:Y:S02]  /*75b0*/  FSETP.GE.FTZ.AND P3, PT, R233, RZ, PT ;  /* 0x000000ffe900720b */ /* 0x000fe40003f76000 */
[----:B------:R-:W-:Y:S01]  /*75c0*/  FSETP.GE.FTZ.AND P1, PT, R213, RZ, PT ;  /* 0x000000ffd500720b */ /* 0x000fe20003f36000 */
[----:B------:R-:W-:Y:S01]  /*75d0*/  FMUL.FTZ R212, R212, R6 ;  /* 0x00000006d4d47220 */ /* 0x000fe20000410000 */
[----:B------:R-:W-:Y:S02]  /*75e0*/  FSEL R0, R0, R145, P3 ;  /* 0x0000009100007208 */ /* 0x000fe40001800000 */
[----:B------:R-:W-:Y:S02]  /*75f0*/  FSEL R4, R27, R144, P1 ;  /* 0x000000901b047208 */ /* 0x000fe40000800000 */
[----:B------:R-:W-:Y:S01]  /*7600*/  FSETP.GE.FTZ.AND P1, PT, R146, RZ, PT ;  /* 0x000000ff9200720b */ /* 0x000fe20003f36000 */
[----:B------:R-:W-:Y:S01]  /*7610*/  FMUL.FTZ R20, R233, R0 ;  /* 0x00000000e9147220 */ /* 0x000fe20000410000 */
[----:B------:R-:W-:Y:S01]  /*7620*/  FSETP.GE.FTZ.AND P3, PT, R228, RZ, PT ;  /* 0x000000ffe400720b */ /* 0x000fe20003f76000 */
[----:B------:R-:W-:Y:S01]  /*7630*/  FADD.FTZ R0, -R209, R34 ;  /* 0x00000022d1007221 */ /* 0x000fe20000010100 */
[----:B------:R-:W-:Y:S01]  /*7640*/  FSEL R30, R30, R144, P1 ;  /* 0x000000901e1e7208 */ /* 0x000fe20000800000 */
[----:B------:R-:W-:Y:S01]  /*7650*/  @P0 FADD.FTZ R144, -R144, R31 ;  /* 0x0000001f90900221 */ /* 0x000fe20000010100 */
[----:B------:R-:W-:Y:S01]  /*7660*/  FSETP.GE.FTZ.AND P0, PT, R215, RZ, PT ;  /* 0x000000ffd700720b */ /* 0x000fe20003f16000 */
[----:B------:R-:W-:Y:S01]  /*7670*/  @P2 FADD.FTZ R145, -R145, R29 ;  /* 0x0000001d91912221 */ /* 0x000fe20000010100 */
[----:B------:R-:W-:Y:S01]  /*7680*/  FSETP.GE.FTZ.AND P2, PT, R236, RZ, PT ;  /* 0x000000ffec00720b */ /* 0x000fe20003f56000 */
[----:B------:R-:W-:Y:S01]  /*7690*/  FMUL.FTZ R213, R213, R4 ;  /* 0x00000004d5d57220 */ /* 0x000fe20000410000 */
[----:B------:R-:W-:Y:S01]  /*76a0*/  FSEL R0, R0, R209, P0 ;  /* 0x000000d100007208 */ /* 0x000fe20000000000 */
[----:B------:R-:W-:Y:S01]  /*76b0*/  FADD.FTZ R4, -R210, R32 ;  /* 0x00000020d2047221 */ /* 0x000fe20000010100 */
[----:B------:R-:W-:Y:S01]  /*76c0*/  PLOP3.LUT P0, PT, PT, PT, UP2, 0x80, 0x0 ;  /* 0x000000000000781c */ /* 0x000fe20003f0f028 */
[----:B------:R-:W-:Y:S01]  /*76d0*/  FMUL.FTZ R30, R146, R30 ;  /* 0x0000001e921e7220 */ /* 0x000fe20000410000 */
[----:B------:R-:W-:Y:S01]  /*76e0*/  FSETP.GE.FTZ.AND P1, PT, R235, RZ, PT ;  /* 0x000000ffeb00720b */ /* 0x000fe20003f36000 */
[----:B------:R-:W-:Y:S02]  /*76f0*/  FMUL.FTZ R215, R215, R0 ;  /* 0x00000000d7d77220 */ /* 0x000fe40000410000 */
[----:B------:R-:W-:Y:S01]  /*7700*/  FMUL.FTZ R18, R147, R145 ;  /* 0x0000009193127220 */ /* 0x000fe20000410000 */
[----:B------:R-:W-:Y:S01]  /*7710*/  FSEL R4, R4, R210, P1 ;  /* 0x000000d204047208 */ /* 0x000fe20000800000 */
[----:B------:R-:W-:Y:S02]  /*7720*/  @P3 FADD.FTZ R210, -R210, R33 ;  /* 0x00000021d2d23221 */ /* 0x000fe40000010100 */
[----:B------:R-:W-:Y:S02]  /*7730*/  @P2 FADD.FTZ R209, -R209, R35 ;  /* 0x00000023d1d12221 */ /* 0x000fe40000010100 */
        /* <DEDUP_REMOVED lines=53> */
.L_x_428:
        /* <DEDUP_REMOVED lines=138> */
.L_x_429:
[----:B------:R2:W3:Y:S01]  /*8330*/  LDL R145, [R1+0x4] ;  /* 0x0000040001917983 */ /* 0x0004e20000100800 */
[----:B-1----:R-:W-:Y:S01]  /*8340*/  @P0 IADD3 R4, R249, -0x40, RZ ;  /* 0xffffffc0f9040810 */ /* 0x002fe20007ffe0ff */
[----:B------:R-:W-:Y:S01]  /*8350*/  IMAD.MOV.U32 R5, RZ, RZ, 0x4 ;  /* 0x00000004ff057424 */ /* 0x000fe200078e00ff */
[----:B------:R-:W-:Y:S01]  /*8360*/  @UP2 UIADD3 UR9, UP0, UR12, -0x100, URZ ;  /* 0xffffff000c092890 */ /* 0x000fe2000ff1e03f */
[----:B------:R2:W4:Y:S01]  /*8370*/  LDL R146, [R1] ;  /* 0x0000000001927983 */ /* 0x0005220000100800 */
[----:B------:R-:W-:Y:S01]  /*8380*/  IMAD.MOV.U32 R142, RZ, RZ, c[0x0][0x22c] ;  /* 0x00008b00ff8e7624 */ /* 0x000fe200078e00ff */
[----:B------:R-:W-:Y:S01]  /*8390*/  UISETP.GT.AND UP1, UPT, UR7, UR18, UPT ;  /* 0x000000120700728c */ /* 0x000fe2000bf24270 */
[----:B------:R-:W-:Y:S01]  /*83a0*/  @P0 IMAD.WIDE R140, R4, R5, UR12 ;  /* 0x0000000c048c0e25 */ /* 0x000fe2000f8e0205 */
[----:B------:R2:W2:Y:S01]  /*83b0*/  LDL R147, [R1+0x8] ;  /* 0x0000080001937983 */ /* 0x0004a20000100800 */
[----:B------:R-:W-:Y:S02]  /*83c0*/  @UP2 UIADD3.X UR8, UR13, -0x1, URZ, UP0, !UPT ;  /* 0xffffffff0d082890 */ /* 0x000fe400087fe43f */
[----:B------:R-:W-:Y:S01]  /*83d0*/  IMAD R142, R142, c[0x0][0x1c0], RZ ;  /* 0x000070008e8e7a24 */ /* 0x000fe200078e02ff */
[----:B------:R-:W-:Y:S01]  /*83e0*/  LDSM.16.M88.4 R24, [R201] ;  /* 0x00000000c918783b */ /* 0x000fe20000000200 */
[----:B------:R-:W-:Y:S01]  /*83f0*/  IMAD.MOV.U32 R209, RZ, RZ, c[0x0][0x22c] ;  /* 0x00008b00ffd17624 */ /* 0x000fe200078e00ff */
[----:B------:R-:W-:Y:S01]  /*8400*/  @UP2 UMOV UR12, UR9 ;  /* 0x00000009000c2c82 */ /* 0x000fe20008000000 */
[----:B------:R-:W-:Y:S01]  /*8410*/  IMAD.U32 R142, R142, -0x40, RZ ;  /* 0xffffffc08e8e7824 */ /* 0x000fe200078e00ff */
[----:B------:R-:W1:Y:S01]  /*8420*/  LDSM.16.MT88.4 R8, [R0+0x9000] ;  /* 0x009000000008783b */ /* 0x000e620000004200 */
[----:B------:R-:W-:Y:S01]  /*8430*/  IMAD R209, R209, c[0x0][0x1c0], RZ ;  /* 0x00007000d1d17a24 */ /* 0x000fe200078e02ff */
[----:B------:R-:W-:Y:S01]  /*8440*/  @UP2 UMOV UR13, UR8 ;  /* 0x00000008000d2c82 */ /* 0x000fe20008000000 */
[----:B------:R-:W-:Y:S01]  /*8450*/  IMAD.MOV.U32 R210, RZ, RZ, c[0x0][0x22c] ;  /* 0x00008b00ffd27624 */ /* 0x000fe200078e00ff */
[----:B------:R-:W1:Y:S01]  /*8460*/  LDSM.16.MT88.4 R16, [R0+0xb000] ;  /* 0x00b000000010783b */ /* 0x000e620000004200 */
[C---:B------:R-:W-:Y:S01]  /*8470*/  LEA R212, P1, R142.reuse, R246, 0x2 ;  /* 0x000000f68ed47211 */ /* 0x040fe200078210ff */
[----:B------:R-:W-:Y:S01]  /*8480*/  IMAD R209, R209, 0x18, RZ ;  /* 0x00000018d1d17824 */ /* 0x000fe200078e02ff */
[----:B------:R-:W-:Y:S01]  /*8490*/  ULOP3.LUT UR8, UR7, 0x1, URZ, 0xc0, !UPT ;  /* 0x0000000107087892 */ /* 0x000fe2000f8ec03f */
[----:B------:R-:W1:Y:S01]  /*84a0*/  LDSM.16.MT88.4 R28, [R0+0xd000] ;  /* 0x00d00000001c783b */ /* 0x000e620000004200 */
[----:B------:R-:W-:Y:S01]  /*84b0*/  LEA.HI.X.SX32 R211, R142, R247, 0x2, P1 ;  /* 0x000000f78ed37211 */ /* 0x000fe200008f16ff */
[----:B------:R-:W-:Y:S01]  /*84c0*/  IMAD.MOV.U32 R142, RZ, RZ, c[0x0][0x22c] ;  /* 0x00008b00ff8e7624 */ /* 0x000fe200078e00ff */
[----:B------:R-:W-:Y:S01]  /*84d0*/  UISETP.NE.U32.AND UP0, UPT, UR8, 0x1, UPT ;  /* 0x000000010800788c */ /* 0x000fe2000bf05070 */
[----:B------:R-:W-:Y:S01]  /*84e0*/  LDSM.16.M88.4 R32, [R202] ;  /* 0x00000000ca20783b */ /* 0x000fe20000000200 */
[----:B------:R-:W-:Y:S01]  /*84f0*/  IMAD R210, R210, c[0x0][0x1c0], RZ ;  /* 0x00007000d2d27a24 */ /* 0x000fe200078e02ff */
[----:B------:R-:W-:Y:S01]  /*8500*/  UIADD3 UR7, UR7, -0x1, URZ ;  /* 0xffffffff07077890 */ /* 0x000fe2000fffe03f */
[----:B------:R-:W-:Y:S01]  /*8510*/  IMAD R142, R142, c[0x0][0x1c0], RZ ;  /* 0x000070008e8e7a24 */ /* 0x000fe200078e02ff */
[----:B------:R-:W1:Y:S01]  /*8520*/  LDSM.16.MT88.4 R132, [R0+0x9400] ;  /* 0x009400000084783b */ /* 0x000e620000004200 */
[----:B------:R-:W-:Y:S02]  /*8530*/  IMAD.SHL.U32 R210, R210, 0x8, RZ ;  /* 0x00000008d2d27824 */ /* 0x000fe400078e00ff */
[----:B------:R-:W-:Y:S01]  /*8540*/  IMAD.SHL.U32 R142, R142, 0x8, RZ ;  /* 0x000000088e8e7824 */ /* 0x000fe200078e00ff */
[----:B------:R-:W1:Y:S04]  /*8550*/  LDSM.16.MT88.4 R136, [R0+0xb400] ;  /* 0x00b400000088783b */ /* 0x000e680000004200 */
[----:B------:R1:W5:Y:S02]  /*8560*/  @P0 LDG.E R252, [R140.64+0x80] ;  /* 0x000080048cfc0981 */ /* 0x000364000c1e1900 */
[C---:B-1----:R-:W-:Y:S08]  /*8570*/  HMMA.16816.F32.BF16 R4, R24.reuse, R8, RZ ;  /* 0x000000081804723c */ /* 0x042ff000000418ff */
[C---:B------:R-:W-:Y:S08]  /*8580*/  HMMA.16816.F32.BF16 R8, R24.reuse, R10, RZ ;  /* 0x0000000a1808723c */ /* 0x040ff000000418ff */
[C---:B------:R-:W-:Y:S08]  /*8590*/  HMMA.16816.F32.BF16 R12, R24.reuse, R16, RZ ;  /* 0x00000010180c723c */ /* 0x040ff000000418ff */
[C---:B------:R-:W-:Y:S08]  /*85a0*/  HMMA.16816.F32.BF16 R16, R24.reuse, R18, RZ ;  /* 0x000000121810723c */ /* 0x040ff000000418ff */
[C---:B------:R-:W-:Y:S08]  /*85b0*/  HMMA.16816.F32.BF16 R20, R24.reuse, R28, RZ ;  /* 0x0000001c1814723c */ /* 0x040ff000000418ff */
[----:B------:R-:W-:Y:S01]  /*85c0*/  HMMA.16816.F32.BF16 R24, R24, R30, RZ ;  /* 0x0000001e1818723c */ /* 0x000fe200000418ff */
[----:B------:R-:W1:Y:S07]  /*85d0*/  LDSM.16.MT88.4 R28, [R0+0xd400] ;  /* 0x00d40000001c783b */ /* 0x000e6e0000004200 */
[C---:B------:R-:W-:Y:S08]  /*85e0*/  HMMA.16816.F32.BF16 R4, R32.reuse, R132, R4 ;  /* 0x000000842004723c */ /* 0x040ff00000041804 */
[C---:B------:R-:W-:Y:S01]  /*85f0*/  HMMA.16816.F32.BF16 R8, R32.reuse, R134, R8 ;  /* 0x000000862008723c */ /* 0x040fe20000041808 */
[----:B------:R-:W-:Y:S07]  /*8600*/  LDSM.16.M88.4 R132, [R204] ;  /* 0x00000000cc84783b */ /* 0x000fee0000000200 */
[C---:B------:R-:W-:Y:S08]  /*8610*/  HMMA.16816.F32.BF16 R12, R32.reuse, R136, R12 ;  /* 0x00000088200c723c */ /* 0x040ff0000004180c */
[C---:B------:R-:W-:Y:S01]  /*8620*/  HMMA.16816.F32.BF16 R16, R32.reuse, R138, R16 ;  /* 0x0000008a2010723c */ /* 0x040fe20000041810 */
[----:B------:R-:W1:Y:S07]  /*8630*/  LDSM.16.MT88.4 R136, [R0+0x9800] ;  /* 0x009800000088783b */ /* 0x000e6e0000004200 */
[C---:B-1----:R-:W-:Y:S08]  /*8640*/  HMMA.16816.F32.BF16 R20, R32.reuse, R28, R20 ;  /* 0x0000001c2014723c */ /* 0x042ff00000041814 */
[----:B------:R-:W-:Y:S01]  /*8650*/  HMMA.16816.F32.BF16 R24, R32, R30, R24 ;  /* 0x0000001e2018723c */ /* 0x000fe20000041818 */
[----:B------:R-:W1:Y:S04]  /*8660*/  LDSM.16.MT88.4 R28, [R0+0xb800] ;  /* 0x00b80000001c783b */ /* 0x000e680000004200 */
[----:B------:R-:W1:Y:S03]  /*8670*/  LDSM.16.MT88.4 R32, [R0+0xd800] ;  /* 0x00d800000020783b */ /* 0x000e660000004200 */
[C---:B------:R-:W-:Y:S08]  /*8680*/  HMMA.16816.F32.BF16 R4, R132.reuse, R136, R4 ;  /* 0x000000888404723c */ /* 0x040ff00000041804 */
[C---:B------:R-:W-:Y:S01]  /*8690*/  HMMA.16816.F32.BF16 R8, R132.reuse, R138, R8 ;  /* 0x0000008a8408723c */ /* 0x040fe20000041808 */
[----:B------:R-:W-:Y:S07]  /*86a0*/  LDSM.16.MT88.4 R136, [R0+0x9c00] ;  /* 0x009c00000088783b */ /* 0x000fee0000004200 */
[C---:B-1----:R-:W-:Y:S08]  /*86b0*/  HMMA.16816.F32.BF16 R12, R132.reuse, R28, R12 ;  /* 0x0000001c840c723c */ /* 0x042ff0000004180c */
[C---:B------:R-:W-:Y:S01]  /*86c0*/  HMMA.16816.F32.BF16 R16, R132.reuse, R30, R16 ;  /* 0x0000001e8410723c */ /* 0x040fe20000041810 */
[----:B------:R-:W1:Y:S07]  /*86d0*/  LDSM.16.M88.4 R28, [R203] ;  /* 0x00000000cb1c783b */ /* 0x000e6e0000000200 */
[C---:B------:R-:W-:Y:S08]  /*86e0*/  HMMA.16816.F32.BF16 R20, R132.reuse, R32, R20 ;  /* 0x000000208414723c */ /* 0x040ff00000041814 */
[----:B------:R-:W-:Y:S01]  /*86f0*/  HMMA.16816.F32.BF16 R24, R132, R34, R24 ;  /* 0x000000228418723c */ /* 0x000fe20000041818 */
[----:B------:R-:W1:Y:S04]  /*8700*/  LDSM.16.MT88.4 R32, [R0+0xbc00] ;  /* 0x00bc00000020783b */ /* 0x000e680000004200 */
[----:B------:R-:W1:Y:S03]  /*8710*/  LDSM.16.MT88.4 R132, [R0+0xdc00] ;  /* 0x00dc00000084783b */ /* 0x000e660000004200 */
[C---:B-1----:R-:W-:Y:S08]  /*8720*/  HMMA.16816.F32.BF16 R4, R28.reuse, R136, R4 ;  /* 0x000000881c04723c */ /* 0x042ff00000041804 */
[C---:B------:R-:W-:Y:S01]  /*8730*/  HMMA.16816.F32.BF16 R8, R28.reuse, R138, R8 ;  /* 0x0000008a1c08723c */ /* 0x040fe20000041808 */
[----:B------:R-:W-:Y:S07]  /*8740*/  LDSM.16.MT88.4 R136, [R0+0xa000] ;  /* 0x00a000000088783b */ /* 0x000fee0000004200 */
[C---:B------:R-:W-:Y:S08]  /*8750*/  HMMA.16816.F32.BF16 R12, R28.reuse, R32, R12 ;  /* 0x000000201c0c723c */ /* 0x040ff0000004180c */
[C---:B------:R-:W-:Y:S01]  /*8760*/  HMMA.16816.F32.BF16 R16, R28.reuse, R34, R16 ;  /* 0x000000221c10723c */ /* 0x040fe20000041810 */
[----:B------:R-:W1:Y:S07]  /*8770*/  LDSM.16.M88.4 R32, [R201+0x2000] ;  /* 0x00200000c920783b */ /* 0x000e6e0000000200 */
[C---:B------:R-:W-:Y:S08]  /*8780*/  HMMA.16816.F32.BF16 R20, R28.reuse, R132, R20 ;  /* 0x000000841c14723c */ /* 0x040ff00000041814 */
[----:B------:R-:W-:Y:S01]  /*8790*/  HMMA.16816.F32.BF16 R24, R28, R134, R24 ;  /* 0x000000861c18723c */ /* 0x000fe20000041818 */
[----:B------:R-:W2:Y:S04]  /*87a0*/  LDSM.16.MT88.4 R28, [R0+0xc000] ;  /* 0x00c00000001c783b */ /* 0x000ea80000004200 */
[----:B------:R-:W2:Y:S03]  /*87b0*/  LDSM.16.MT88.4 R132, [R0+0xe000] ;  /* 0x00e000000084783b */ /* 0x000ea60000004200 */
[C---:B-1----:R-:W-:Y:S01]  /*87c0*/  HMMA.16816.F32.BF16 R4, R32.reuse, R136, R4 ;  /* 0x000000882004723c */ /* 0x042fe20000041804 */
[----:B---3--:R-:W3:Y:S04]  /*87d0*/  @P0 LDG.E R145, [R140.64+0x20] ;  /* 0x000020048c910981 */ /* 0x008ee8000c1e1900 */
[----:B----4-:R-:W4:Y:S03]  /*87e0*/  @P0 LDG.E R146, [R140.64+0xa0] ;  /* 0x0000a0048c920981 */ /* 0x010f26000c1e1900 */
[C---:B------:R-:W-:Y:S01]  /*87f0*/  HMMA.16816.F32.BF16 R8, R32.reuse, R138, R8 ;  /* 0x0000008a2008723c */ /* 0x040fe20000041808 */
[----:B--2---:R-:W2:Y:S04]  /*8800*/  @P0 LDG.E R147, [R140.64] ;  /* 0x000000048c930981 */ /* 0x004ea8000c1e1900 */
[----:B------:R-:W-:Y:S03]  /*8810*/  LDSM.16.MT88.4 R136, [R0+0xa400] ;  /* 0x00a400000088783b */ /* 0x000fe60000004200 */
[C---:B------:R-:W-:Y:S08]  /*8820*/  HMMA.16816.F32.BF16 R12, R32.reuse, R28, R12 ;  /* 0x0000001c200c723c */ /* 0x040ff0000004180c */
[C---:B------:R-:W-:Y:S01]  /*8830*/  HMMA.16816.F32.BF16 R16, R32.reuse, R30, R16 ;  /* 0x0000001e2010723c */ /* 0x040fe20000041810 */
[----:B------:R-:W1:Y:S07]  /*8840*/  LDSM.16.M88.4 R28, [R202+0x2000] ;  /* 0x00200000ca1c783b */ /* 0x000e6e0000000200 */
        /* <DEDUP_REMOVED lines=23> */
[----:B------:R1:W1:Y:S03]  /*89c0*/  LDSM.16.MT88.4 R132, [R0+0xec00] ;  /* 0x00ec00000084783b */ /* 0x0002660000004200 */
[C---:B-1----:R-:W-:Y:S01]  /*89d0*/  HMMA.16816.F32.BF16 R4, R28.reuse, R136, R4 ;  /* 0x000000881c04723c */ /* 0x042fe20000041804 */
[----:B------:R-:W-:Y:S04]  /*89e0*/  IMAD.MOV.U32 R0, RZ, RZ, c[0x0][0x22c] ;  /* 0x00008b00ff007624 */ /* 0x000fe800078e00ff */
[----:B------:R-:W-:Y:S03]  /*89f0*/  IMAD R0, R0, c[0x0][0x1c0], RZ ;  /* 0x0000700000007a24 */ /* 0x000fe600078e02ff */
[C---:B------:R-:W-:Y:S04]  /*8a00*/  HMMA.16816.F32.BF16 R8, R28.reuse, R138, R8 ;  /* 0x0000008a1c08723c */ /* 0x040fe80000041808 */
[----:B------:R-:W-:Y:S04]  /*8a10*/  IMAD R0, R0, 0x30, RZ ;  /* 0x0000003000007824 */ /* 0x000fe800078e02ff */
[C---:B------:R-:W-:Y:S07]  /*8a20*/  HMMA.16816.F32.BF16 R12, R28.reuse, R32, R12 ;  /* 0x000000201c0c723c */ /* 0x040fee000004180c */
[----:B------:R-:W-:Y:S01]  /*8a30*/  IMAD.MOV.U32 R32, RZ, RZ, R212 ;  /* 0x000000ffff207224 */ /* 0x000fe200078e00d4 */
[C---:B------:R-:W-:Y:S04]  /*8a40*/  HMMA.16816.F32.BF16 R16, R28.reuse, R34, R16 ;  /* 0x000000221c10723c */ /* 0x040fe80000041810 */
[----:B------:R-:W-:Y:S03]  /*8a50*/  IMAD.MOV.U32 R33, RZ, RZ, R211 ;  /* 0x000000ffff217224 */ /* 0x000fe600078e00d3 */
[CC--:B------:R-:W-:Y:S01]  /*8a60*/  LEA R34, P1, R142.reuse, R32.reuse, 0x2 ;  /* 0x000000208e227211 */ /* 0x0c0fe200078210ff */
[C---:B------:R-:W-:Y:S01]  /*8a70*/  HMMA.16816.F32.BF16 R20, R28.reuse, R132, R20 ;  /* 0x000000841c14723c */ /* 0x040fe20000041814 */
[----:B------:R1:W-:Y:S03]  /*8a80*/  RED.E.ADD.F32.FTZ.RN.STRONG.GPU [R32.64], R4 ;  /* 0x000000042000798e */ /* 0x0003e6000c10e784 */
[-C--:B------:R-:W-:Y:S03]  /*8a90*/  LEA.HI.X.SX32 R35, R142, R33.reuse, 0x2, P1 ;  /* 0x000000218e237211 */ /* 0x080fe600008f16ff */
[CC--:B------:R-:W-:Y:S01]  /*8aa0*/  LEA R132, P1, R209.reuse, R32.reuse, 0x2 ;  /* 0x00000020d1847211 */ /* 0x0c0fe200078210ff */
[----:B------:R-:W-:Y:S01]  /*8ab0*/  HMMA.16816.F32.BF16 R24, R28, R134, R24 ;  /* 0x000000861c18723c */ /* 0x000fe20000041818 */
[----:B------:R1:W-:Y:S03]  /*8ac0*/  RED.E.ADD.F32.FTZ.RN.STRONG.GPU [R34.64], R5 ;  /* 0x000000052200798e */ /* 0x0003e6000c10e784 */
[-C--:B------:R-:W-:Y:S01]  /*8ad0*/  LEA.HI.X.SX32 R133, R209, R33.reuse, 0x2, P1 ;  /* 0x00000021d1857211 */ /* 0x080fe200008f16ff */
[----:B------:R-:W-:Y:S04]  /*8ae0*/  IMAD.MOV.U32 R209, RZ, RZ, c[0x0][0x22c] ;  /* 0x00008b00ffd17624 */ /* 0x000fe800078e00ff */
[----:B------:R-:W-:Y:S04]  /*8af0*/  IMAD R209, R209, c[0x0][0x1c0], RZ ;  /* 0x00007000d1d17a24 */ /* 0x000fe800078e02ff */
[----:B------:R-:W-:Y:S01]  /*8b00*/  IMAD R209, R209, 0x38, RZ ;  /* 0x00000038d1d17824 */ /* 0x000fe200078e02ff */
[CC--:B-1----:R-:W-:Y:S04]  /*8b10*/  LEA R4, P1, R0.reuse, R32.reuse, 0x2 ;  /* 0x0000002000047211 */ /* 0x0c2fe800078210ff */
[-C--:B------:R-:W-:Y:S01]  /*8b20*/  LEA.HI.X.SX32 R5, R0, R33.reuse, 0x2, P1 ;  /* 0x0000002100057211 */ /* 0x080fe200008f16ff */
[----:B---3--:R1:W-:Y:S04]  /*8b30*/  @P0 STL [R1+0x4], R145 ;  /* 0x0000049101000387 */ /* 0x0083e80000100800 */
[----:B------:R-:W3:Y:S04]  /*8b40*/  LDL R139, [R1+0x18] ;  /* 0x00001800018b7983 */ /* 0x000ee80000100800 */
[----:B------:R-:W3:Y:S04]  /*8b50*/  LDL R138, [R1+0x20] ;  /* 0x00002000018a7983 */ /* 0x000ee80000100800 */
[----:B----4-:R4:W-:Y:S04]  /*8b60*/  @P0 STL [R1], R146 ;  /* 0x0000009201000387 */ /* 0x0109e80000100800 */
[----:B--2---:R2:W-:Y:S04]  /*8b70*/  @P0 STL [R1+0x8], R147 ;  /* 0x0000089301000387 */ /* 0x0045e80000100800 */
[----:B------:R-:W3:Y:S01]  /*8b80*/  LDL R0, [R1+0x1c] ;  /* 0x00001c0001007983 */ /* 0x000ee20000100800 */
[----:B-1----:R-:W-:Y:S04]  /*8b90*/  IMAD.MOV.U32 R145, RZ, RZ, c[0x0][0x22c] ;  /* 0x00008b00ff917624 */ /* 0x002fe800078e00ff */
[----:B------:R-:W-:Y:S04]  /*8ba0*/  IMAD R145, R145, c[0x0][0x1c0], RZ ;  /* 0x0000700091917a24 */ /* 0x000fe800078e02ff */
[----:B------:R-:W-:Y:S02]  /*8bb0*/  IMAD.SHL.U32 R145, R145, 0x10, RZ ;  /* 0x0000001091917824 */ /* 0x000fe400078e00ff */
[----:B----4-:R-:W-:Y:S03]  /*8bc0*/  IMAD.MOV.U32 R146, RZ, RZ, c[0x0][0x22c] ;  /* 0x00008b00ff927624 */ /* 0x010fe600078e00ff */
[CC--:B------:R-:W-:Y:S02]  /*8bd0*/  LEA R136, P0, R145.reuse, R32.reuse, 0x2 ;  /* 0x0000002091887211 */ /* 0x0c0fe400078010ff */
[C---:B------:R-:W-:Y:S01]  /*8be0*/  IADD3 R134, R145.reuse, 0x40, RZ ;  /* 0x0000004091867810 */ /* 0x040fe20007ffe0ff */
[----:B--2---:R-:W-:Y:S01]  /*8bf0*/  IMAD.MOV.U32 R147, RZ, RZ, c[0x0][0x22c] ;  /* 0x00008b00ff937624 */ /* 0x004fe200078e00ff */
[-C--:B------:R-:W-:Y:S01]  /*8c00*/  LEA.HI.X.SX32 R137, R145, R33.reuse, 0x2, P0 ;  /* 0x0000002191897211 */ /* 0x080fe200000f16ff */
[----:B------:R-:W-:Y:S02]  /*8c10*/  IMAD R146, R146, c[0x0][0x1c0], RZ ;  /* 0x0000700092927a24 */ /* 0x000fe400078e02ff */
[----:B------:R-:W-:Y:S02]  /*8c20*/  IMAD R147, R147, c[0x0][0x1c0], RZ ;  /* 0x0000700093937a24 */ /* 0x000fe400078e02ff */
[----:B------:R1:W-:Y:S01]  /*8c30*/  RED.E.ADD.F32.FTZ.RN.STRONG.GPU [R136.64], R6 ;  /* 0x000000068800798e */ /* 0x0003e2000c10e784 */
[----:B------:R-:W-:Y:S02]  /*8c40*/  IMAD R146, R146, 0x28, RZ ;  /* 0x0000002892927824 */ /* 0x000fe400078e02ff */
[----:B------:R-:W-:Y:S01]  /*8c50*/  IMAD.SHL.U32 R147, R147, 0x20, RZ ;  /* 0x0000002093937824 */ /* 0x000fe200078e00ff */
[----:B------:R2:W-:Y:S02]  /*8c60*/  RED.E.ADD.F32.FTZ.RN.STRONG.GPU [R132.64], R7 ;  /* 0x000000078400798e */ /* 0x0005e4000c10e784 */
[CC--:B------:R-:W-:Y:S02]  /*8c70*/  LEA R28, P2, R146.reuse, R32.reuse, 0x2 ;  /* 0x00000020921c7211 */ /* 0x0c0fe400078410ff */
[CC--:B------:R-:W-:Y:S02]  /*8c80*/  LEA R30, P0, R147.reuse, R32.reuse, 0x2 ;  /* 0x00000020931e7211 */ /* 0x0c0fe400078010ff */
[-C--:B------:R-:W-:Y:S01]  /*8c90*/  LEA.HI.X.SX32 R29, R146, R33.reuse, 0x2, P2 ;  /* 0x00000021921d7211 */ /* 0x080fe200010f16ff */
[----:B------:R-:W-:Y:S01]  /*8ca0*/  IMAD.MOV.U32 R146, RZ, RZ, c[0x0][0x22c] ;  /* 0x00008b00ff927624 */ /* 0x000fe200078e00ff */
[-C--:B------:R-:W-:Y:S01]  /*8cb0*/  LEA.HI.X.SX32 R31, R147, R33.reuse, 0x2, P0 ;  /* 0x00000021931f7211 */ /* 0x080fe200000f16ff */
[----:B------:R-:W-:Y:S02]  /*8cc0*/  IMAD.MOV.U32 R147, RZ, RZ, c[0x0][0x22c] ;  /* 0x00008b00ff937624 */ /* 0x000fe400078e00ff */
[----:B------:R-:W-:Y:S02]  /*8cd0*/  IMAD R146, R146, c[0x0][0x1c0], RZ ;  /* 0x0000700092927a24 */ /* 0x000fe400078e02ff */
[----:B------:R4:W-:Y:S01]  /*8ce0*/  RED.E.ADD.F32.FTZ.RN.STRONG.GPU [R30.64], R8 ;  /* 0x000000081e00798e */ /* 0x0009e2000c10e784 */
[----:B------:R-:W-:Y:S02]  /*8cf0*/  IMAD R147, R147, c[0x0][0x1c0], RZ ;  /* 0x0000700093937a24 */ /* 0x000fe400078e02ff */
[----:B------:R-:W-:Y:S01]  /*8d00*/  IMAD.SHL.U32 R146, R146, 0x10, RZ ;  /* 0x0000001092927824 */ /* 0x000fe200078e00ff */
[----:B------:R4:W-:Y:S01]  /*8d10*/  RED.E.ADD.F32.FTZ.RN.STRONG.GPU [R28.64], R9 ;  /* 0x000000091c00798e */ /* 0x0009e2000c10e784 */
[----:B------:R-:W-:Y:S03]  /*8d20*/  IMAD.SHL.U32 R147, R147, 0x10, RZ ;  /* 0x0000001093937824 */ /* 0x000fe600078e00ff */
[----:B------:R4:W-:Y:S01]  /*8d30*/  RED.E.ADD.F32.FTZ.RN.STRONG.GPU [R4.64], R10 ;  /* 0x0000000a0400798e */ /* 0x0009e2000c10e784 */
[----:B------:R-:W-:Y:S02]  /*8d40*/  IADD3 R146, R146, 0x20, RZ ;  /* 0x0000002092927810 */ /* 0x000fe40007ffe0ff */
[CC--:B-1----:R-:W-:Y:S01]  /*8d50*/  LEA R6, P0, R209.reuse, R32.reuse, 0x2 ;  /* 0x00000020d1067211 */ /* 0x0c2fe200078010ff */
[----:B--2---:R-:W2:Y:S03]  /*8d60*/  LDL R132, [R1+0x14] ;  /* 0x0000140001847983 */ /* 0x004ea60000100800 */
[-C--:B------:R-:W-:Y:S02]  /*8d70*/  LEA.HI.X.SX32 R7, R209, R33.reuse, 0x2, P0 ;  /* 0x00000021d1077211 */ /* 0x080fe400000f16ff */
[----:B------:R-:W-:Y:S02]  /*8d80*/  IADD3 R209, R147, 0x20, RZ ;  /* 0x0000002093d17810 */ /* 0x000fe40007ffe0ff */
[C---:B------:R-:W-:Y:S01]  /*8d90*/  IADD3 R133, R145.reuse, 0x40, RZ ;  /* 0x0000004091857810 */ /* 0x040fe20007ffe0ff */
[----:B------:R-:W-:Y:S02]  /*8da0*/  RED.E.ADD.F32.FTZ.RN.STRONG.GPU [R6.64], R11 ;  /* 0x0000000b0600798e */ /* 0x000fe4000c10e784 */
[----:B------:R-:W-:Y:S02]  /*8db0*/  IMAD.IADD R209, R210, 0x1, R209 ;  /* 0x00000001d2d17824 */ /* 0x000fe400078e02d1 */
[----:B------:R1:W-:Y:S01]  /*8dc0*/  RED.E.ADD.F32.FTZ.RN.STRONG.GPU [R32.64+0x80], R12 ;  /* 0x0000800c2000798e */ /* 0x0003e2000c10e784 */
[C---:B------:R-:W-:Y:S01]  /*8dd0*/  IMAD.IADD R133, R142.reuse, 0x1, R133 ;  /* 0x000000018e857824 */ /* 0x040fe200078e0285 */
[C---:B----4-:R-:W-:Y:S02]  /*8de0*/  IADD3 R31, R145.reuse, 0x40, RZ ;  /* 0x00000040911f7810 */ /* 0x050fe40007ffe0ff */
[----:B------:R4:W-:Y:S01]  /*8df0*/  RED.E.ADD.F32.FTZ.RN.STRONG.GPU [R34.64+0x80], R13 ;  /* 0x0000800d2200798e */ /* 0x0009e2000c10e784 */
[----:B------:R-:W-:Y:S01]  /*8e00*/  IADD3 R30, R145, 0x40, RZ ;  /* 0x00000040911e7810 */ /* 0x000fe20007ffe0ff */
[C---:B------:R-:W-:Y:S01]  /*8e10*/  IMAD.IADD R133, R142.reuse, 0x1, R133 ;  /* 0x000000018e857824 */ /* 0x040fe200078e0285 */
[CC--:B------:R-:W-:Y:S01]  /*8e20*/  LEA R28, P1, R209.reuse, R32.reuse, 0x2 ;  /* 0x00000020d11c7211 */ /* 0x0c0fe200078210ff */
[C---:B------:R-:W-:Y:S02]  /*8e30*/  IMAD.IADD R31, R142.reuse, 0x1, R31 ;  /* 0x000000018e1f7824 */ /* 0x040fe400078e021f */
[----:B------:R-:W-:Y:S01]  /*8e40*/  IMAD.IADD R30, R142, 0x1, R30 ;  /* 0x000000018e1e7824 */ /* 0x000fe200078e021e */
[-C--:B------:R-:W-:Y:S01]  /*8e50*/  LEA R4, P0, R146, R32.reuse, 0x2 ;  /* 0x0000002092047211 */ /* 0x080fe200078010ff */
[C---:B------:R-:W-:Y:S01]  /*8e60*/  IMAD.IADD R133, R142.reuse, 0x1, R133 ;  /* 0x000000018e857824 */ /* 0x040fe200078e0285 */
[-C--:B------:R-:W-:Y:S01]  /*8e70*/  LEA.HI.X.SX32 R29, R209, R33.reuse, 0x2, P1 ;  /* 0x00000021d11d7211 */ /* 0x080fe200008f16ff */
[----:B------:R-:W-:Y:S01]  /*8e80*/  IMAD.IADD R30, R142, 0x1, R30 ;  /* 0x000000018e1e7824 */ /* 0x000fe200078e021e */
[-C--:B------:R-:W-:Y:S02]  /*8e90*/  LEA.HI.X.SX32 R5, R146, R33.reuse, 0x2, P0 ;  /* 0x0000002192057211 */ /* 0x080fe400000f16ff */
[C---:B------:R-:W-:Y:S02]  /*8ea0*/  IADD3 R146, R147.reuse, 0x20, RZ ;  /* 0x0000002093927810 */ /* 0x040fe40007ffe0ff */
[----:B------:R-:W-:Y:S01]  /*8eb0*/  IADD3 R147, R147, 0x20, RZ ;  /* 0x0000002093937810 */ /* 0x000fe20007ffe0ff */
[----:B------:R4:W-:Y:S02]  /*8ec0*/  RED.E.ADD.F32.FTZ.RN.STRONG.GPU [R4.64], R14 ;  /* 0x0000000e0400798e */ /* 0x0009e4000c10e784 */
[C---:B------:R-:W-:Y:S02]  /*8ed0*/  IMAD.IADD R146, R210.reuse, 0x1, R146 ;  /* 0x00000001d2927824 */ /* 0x040fe400078e0292 */
[C---:B------:R-:W-:Y:S01]  /*8ee0*/  IMAD.IADD R147, R210.reuse, 0x1, R147 ;  /* 0x00000001d2937824 */ /* 0x040fe200078e0293 */
[----:B------:R4:W-:Y:S01]  /*8ef0*/  RED.E.ADD.F32.FTZ.RN.STRONG.GPU [R28.64], R15 ;  /* 0x0000000f1c00798e */ /* 0x0009e2000c10e784 */
[C---:B------:R-:W-:Y:S01]  /*8f00*/  IMAD.IADD R146, R210.reuse, 0x1, R146 ;  /* 0x00000001d2927824 */ /* 0x040fe200078e0292 */
[CC--:B-1----:R-:W-:Y:S01]  /*8f10*/  LEA R12, P4, R31.reuse, R32.reuse, 0x2 ;  /* 0x000000201f0c7211 */ /* 0x0c2fe200078810ff */
[C---:B------:R-:W-:Y:S02]  /*8f20*/  IMAD.IADD R147, R210.reuse, 0x1, R147 ;  /* 0x00000001d2937824 */ /* 0x040fe400078e0293 */
[----:B------:R-:W-:Y:S01]  /*8f30*/  IMAD.IADD R146, R210, 0x1, R146 ;  /* 0x00000001d2927824 */ /* 0x000fe200078e0292 */
[-C--:B----4-:R-:W-:Y:S02]  /*8f40*/  LEA.HI.X.SX32 R13, R31, R33.reuse, 0x2, P4 ;  /* 0x000000211f0d7211 */ /* 0x090fe400020f16ff */
[CC--:B------:R-:W-:Y:S02]  /*8f50*/  LEA R10, P0, R147.reuse, R32.reuse, 0x2 ;  /* 0x00000020930a7211 */ /* 0x0c0fe400078010ff */
[CC--:B------:R-:W-:Y:S02]  /*8f60*/  LEA R8, P2, R146.reuse, R32.reuse, 0x2 ;  /* 0x0000002092087211 */ /* 0x0c0fe400078410ff */
[-C--:B------:R-:W-:Y:S02]  /*8f70*/  LEA.HI.X.SX32 R11, R147, R33.reuse, 0x2, P0 ;  /* 0x00000021930b7211 */ /* 0x080fe400000f16ff */
[-C--:B------:R-:W-:Y:S03]  /*8f80*/  LEA.HI.X.SX32 R9, R146, R33.reuse, 0x2, P2 ;  /* 0x0000002192097211 */ /* 0x080fe600010f16ff */
[----:B------:R1:W-:Y:S04]  /*8f90*/  RED.E.ADD.F32.FTZ.RN.STRONG.GPU [R10.64], R16 ;  /* 0x000000100a00798e */ /* 0x0003e8000c10e784 */
[----:B------:R4:W-:Y:S01]  /*8fa0*/  RED.E.ADD.F32.FTZ.RN.STRONG.GPU [R8.64], R17 ;  /* 0x000000110800798e */ /* 0x0009e2000c10e784 */
[CC--:B------:R-:W-:Y:S04]  /*8fb0*/  LEA R14, P5, R134.reuse, R32.reuse, 0x2 ;  /* 0x00000020860e7211 */ /* 0x0c0fe800078a10ff */
[-C--:B------:R-:W-:Y:S02]  /*8fc0*/  LEA.HI.X.SX32 R15, R134, R33.reuse, 0x2, P5 ;  /* 0x00000021860f7211 */ /* 0x080fe400028f16ff */
[CC--:B-1----:R-:W-:Y:S02]  /*8fd0*/  LEA R10, P3, R30.reuse, R32.reuse, 0x2 ;  /* 0x000000201e0a7211 */ /* 0x0c2fe400078610ff */
[CC--:B----4-:R-:W-:Y:S02]  /*8fe0*/  LEA R8, P2, R133.reuse, R32.reuse, 0x2 ;  /* 0x0000002085087211 */ /* 0x0d0fe400078410ff */
[-C--:B------:R-:W-:Y:S02]  /*8ff0*/  LEA.HI.X.SX32 R11, R30, R33.reuse, 0x2, P3 ;  /* 0x000000211e0b7211 */ /* 0x080fe400018f16ff */
[-C--:B------:R-:W-:Y:S01]  /*9000*/  LEA.HI.X.SX32 R9, R133, R33.reuse, 0x2, P2 ;  /* 0x0000002185097211 */ /* 0x080fe200010f16ff */
[----:B------:R-:W-:Y:S01]  /*9010*/  LDSM.16.MT88.4 R28, [R3+0x2000] ;  /* 0x00200000031c783b */ /* 0x000fe20000004200 */
        /* <DEDUP_REMOVED lines=12> */
[----:B------:R-:W-:Y:S01]  /*90e0*/  RED.E.ADD.F32.FTZ.RN.STRONG.GPU [R8.64], R25 ;  /* 0x000000190800798e */ /* 0x000fe2000c10e784 */
[CC--:B-1----:R-:W-:Y:S03]  /*90f0*/  LEA R4, P0, R0.reuse, R32.reuse, 0x2 ;  /* 0x0000002000047211 */ /* 0x0c2fe600078010ff */
[----:B------:R-:W-:Y:S01]  /*9100*/  LDSM.16.MT88.4 R8, [R3] ;  /* 0x000000000308783b */ /* 0x000fe20000004200 */
[-C--:B------:R-:W-:Y:S03]  /*9110*/  LEA.HI.X.SX32 R5, R0, R33.reuse, 0x2, P0 ;  /* 0x0000002100057211 */ /* 0x080fe600000f16ff */
[----:B------:R-:W-:Y:S01]  /*9120*/  LDSM.16.MT88.4 R12, [R2+0x11000] ;  /* 0x01100000020c783b */ /* 0x000fe20000004200 */
[----:B------:R-:W-:Y:S02]  /*9130*/  PLOP3.LUT P0, PT, PT, PT, UP1, 0x80, 0x0 ;  /* 0x000000000000781c */ /* 0x000fe40003f0f018 */
[C---:B------:R-:W-:Y:S01]  /*9140*/  IADD3 R0, R3.reuse, -0x3000, RZ ;  /* 0xffffd00003007810 */ /* 0x040fe20007ffe0ff */
[----:B------:R-:W-:Y:S04]  /*9150*/  LDSM.16.MT88.4 R16, [R3+0x1000] ;  /* 0x001000000310783b */ /* 0x000fe80000004200 */
[----:B------:R-:W-:Y:S01]  /*9160*/  LDSM.16.MT88.4 R20, [R3+0x400] ;  /* 0x000400000314783b */ /* 0x000fe20000004200 */
        /* <DEDUP_REMOVED lines=81> */
[----:B------:R-:W-:Y:S01]  /*9680*/  FMUL.FTZ R47, R85, c[0x0][0x2e0] ;  /* 0x0000b800552f7a20 */ /* 0x000fe20000410000 */
[----:B------:R-:W-:Y:S01]  /*9690*/  F2FP.BF16.PACK_AB R18, R18, R48 ;  /* 0x000000301212723e */ /* 0x000fe200000010ff */
        /* <DEDUP_REMOVED lines=10> */
[----:B------:R-:W-:Y:S01]  /*9740*/  F2FP.BF16.PACK_AB R22, R22, R133 ;  /* 0x000000851616723e */ /* 0x000fe200000010ff */
[----:B------:R-:W-:Y:S01]  /*9750*/  FMUL.FTZ R21, R49, c[0x0][0x2dc] ;  /* 0x0000b70031157a20 */ /* 0x000fe20000410000 */
[----:B------:R-:W-:Y:S01]  /*9760*/  @UP0 UIMAD.WIDE.U32 UR8, UR7, UR12, URZ ;  /* 0x0000000c070802a5 */ /* 0x000fe2000f8e003f */
[----:B------:R-:W-:Y:S01]  /*9770*/  FMUL.FTZ R19, R45, c[0x0][0x2dc] ;  /* 0x0000b7002d137a20 */ /* 0x000fe20000410000 */
[----:B------:R-:W-:Y:S01]  /*9780*/  F2FP.BF16.PACK_AB R43, R43, R96 ;  /* 0x000000602b2b723e */ /* 0x000fe200000010ff */
[----:B------:R-:W-:Y:S01]  /*9790*/  FMUL.FTZ R98, R98, c[0x0][0x2e0] ;  /* 0x0000b80062627a20 */ /* 0x000fe20000410000 */
[----:B------:R-:W-:Y:S01]  /*97a0*/  F2FP.BF16.PACK_AB R21, R21, R132 ;  /* 0x000000841515723e */ /* 0x000fe200000010ff */
[----:B------:R-:W-:Y:S01]  /*97b0*/  FMUL.FTZ R42, R99, c[0x0][0x2e0] ;  /* 0x0000b800632a7a20 */ /* 0x000fe20000410000 */
[----:B------:R-:W-:Y:S01]  /*97c0*/  @UP0 UIMAD UR15, UR7, UR13, UR9 ;  /* 0x0000000d070f02a4 */ /* 0x000fe2000f8e0209 */
        /* <DEDUP_REMOVED lines=186> */
.L_x_431:
        /* <DEDUP_REMOVED lines=19> */
.L_x_432:
        /* <DEDUP_REMOVED lines=55> */
.L_x_434:
[----:B------:R-:W-:Y:S05]  /*a810*/  BSYNC B0 ;  /* 0x0000000000007941 */ /* 0x000fea0003800000 */
.L_x_433:
        /* <DEDUP_REMOVED lines=20> */
.L_x_436:
[----:B------:R-:W-:Y:S05]  /*a960*/  BSYNC B0 ;  /* 0x0000000000007941 */ /* 0x000fea0003800000 */
.L_x_435:
        /* <DEDUP_REMOVED lines=31> */
.L_x_438:
[----:B------:R-:W-:Y:S05]  /*ab60*/  BSYNC B0 ;  /* 0x0000000000007941 */ /* 0x000fea0003800000 */
.L_x_437:
        /* <DEDUP_REMOVED lines=16> */
.L_x_412:
[----:B------:R-:W-:Y:S05]  /*ac70*/  BSYNC B1 ;  /* 0x0000000000017941 */ /* 0x000fea0003800000 */
.L_x_398:
        /* <DEDUP_REMOVED lines=11> */
.L_x_439:
[----:B------:R-:W-:Y:S05]  /*ad30*/  EXIT ;  /* 0x000000000000794d */ /* 0x000fea0003800000 */
.L_x_441:
        /* <DEDUP_REMOVED lines=12> */
.L_x_1286:


//--------------------- .text._ZN5flash44flash_bwd_dq_dk_dv_loop_seqk_parallel_kernelI23Flash_bwd_kernel_traitsILi96ELi64ELi128ELi8ELi2ELi4ELi4ELb1ELb0EN7cutlass10bfloat16_tE19Flash_kernel_traitsILi96ELi64ELi128ELi8ES3_EELb0ELb0ELb1ELb0ELb0ELb0ELb1EEEvNS_16Flash_bwd_paramsE --------------------------
	.section	.text._ZN5flash44flash_bwd_dq_dk_dv_loop_seqk_parallel_kernelI23Flash_bwd_kernel_traitsILi96ELi64ELi128ELi8ELi2ELi4ELi4ELb1ELb0EN7cutlass10bfloat16_tE19Flash_kernel_traitsILi96ELi64ELi128ELi8ES3_EELb0ELb0ELb1ELb0ELb0ELb0ELb1EEEvNS_16Flash_bwd_paramsE,"ax",@progbits
	.sectioninfo	@"SHI_REGISTERS=255"
	.align	128
        .global         _ZN5flash44flash_bwd_dq_dk_dv_loop_seqk_parallel_kernelI23Flash_bwd_kernel_traitsILi96ELi64ELi128ELi8ELi2ELi4ELi4ELb1ELb0EN7cutlass10bfloat16_tE19Flash_kernel_traitsILi96ELi64ELi128ELi8ES3_EELb0ELb0ELb1ELb0ELb0ELb0ELb1EEEvNS_16Flash_bwd_paramsE
        .type           _ZN5flash44flash_bwd_dq_dk_dv_loop_seqk_parallel_kernelI23Flash_bwd_kernel_traitsILi96ELi64ELi128ELi8ELi2ELi4ELi4ELb1ELb0EN7cutlass10bfloat16_tE19Flash_kernel_traitsILi96ELi64ELi128ELi8ES3_EELb0ELb0ELb1ELb0ELb0ELb0ELb1EEEvNS_16Flash_bwd_paramsE,@function
        .size           _ZN5flash44flash_bwd_dq_dk_dv_loop_seqk_parallel_kernelI23Flash_bwd_kernel_traitsILi96ELi64ELi128ELi8ELi2ELi4ELi4ELb1ELb0EN7cutlass10bfloat16_tE19Flash_kernel_traitsILi96ELi64ELi128ELi8ES3_EELb0ELb0ELb1ELb0ELb0ELb0ELb1EEEvNS_16Flash_bwd_paramsE,(.L_x_1287 - _ZN5flash44flash_bwd_dq_dk_dv_loop_seqk_parallel_kernelI23Flash_bwd_kernel_traitsILi96ELi64ELi128ELi8ELi2ELi4ELi4ELb1ELb0EN7cutlass10bfloat16_tE19Flash_kernel_traitsILi96ELi64ELi128ELi8ES3_EELb0ELb0ELb1ELb0ELb0ELb0ELb1EEEvNS_16Flash_bwd_paramsE)
        .other          _ZN5flash44flash_bwd_dq_dk_dv_loop_seqk_parallel_kernelI23Flash_bwd_kernel_traitsILi96ELi64ELi128ELi8ELi2ELi4ELi4ELb1ELb0EN7cutlass10bfloat16_tE19Flash_kernel_traitsILi96ELi64ELi128ELi8ES3_EELb0ELb0ELb1ELb0ELb0ELb0ELb1EEEvNS_16Flash_bwd_paramsE,@"STO_CUDA_ENTRY STV_DEFAULT"
_ZN5flash44flash_bwd_dq_dk_dv_loop_seqk_parallel_kernelI23Flash_bwd_kernel_traitsILi96ELi64ELi128ELi8ELi2ELi4ELi4ELb1ELb0EN7cutlass10bfloat16_tE19Flash_kernel_traitsILi96ELi64ELi128ELi8ES3_EELb0ELb0ELb1ELb0ELb0ELb0ELb1EEEvNS_16Flash_bwd_paramsE:
.text._ZN5flash44flash_bwd_dq_dk_dv_loop_seqk_parallel_kernelI23Flash_bwd_kernel_traitsILi96ELi64ELi128ELi8ELi2ELi4ELi4ELb1ELb0EN7cutlass10bfloat16_tE19Flash_kernel_traitsILi96ELi64ELi128ELi8ES3_EELb0ELb0ELb1ELb0ELb0ELb0ELb1EEEvNS_16Flash_bwd_paramsE:
        /* <DEDUP_REMOVED lines=35> */
[----:B------:R-:W-:Y:S01]  /*0230*/  LEA.HI R12, R20, R21, RZ, 0x4 ;  /* 0x00000015140c7211 */ /* 0x000fe200078f20ff */
[----:B---3--:R-:W-:Y:S01]  /*0240*/  UIMAD UR51, UR40, UR50, URZ ;  /* 0x00000032283372a4 */ /* 0x008fe2000f8e023f */
[--C-:B------:R-:W-:Y:S01]  /*0250*/  SHF.R.S32.HI R6, RZ, 0x2, R5.reuse ;  /* 0x00000002ff067819 */ /* 0x100fe20000011405 */
[----:B------:R-:W-:Y:S01]  /*0260*/  UIMAD UR50, UR50, UR12, URZ ;  /* 0x0000000c323272a4 */ /* 0x000fe2000f8e023f */
[----:B------:R-:W-:Y:S01]  /*0270*/  SHF.R.S32.HI R0, RZ, 0x1f, R5 ;  /* 0x0000001fff007819 */ /* 0x000fe20000011405 */
[----:B------:R-:W-:Y:S01]  /*0280*/  ULDC UR13, c[0x0][0x1c0] ;  /* 0x00007000000d7ab9 */ /* 0x000fe20000000800 */
[----:B------:R-:W-:Y:S01]  /*0290*/  LOP3.LUT R3, R11, 0xffffffe0, RZ, 0xc0, !PT ;  /* 0xffffffe00b037812 */ /* 0x000fe200078ec0ff */
[----:B------:R-:W-:Y:S01]  /*02a0*/  ULDC UR11, c[0x0][0x1c0] ;  /* 0x00007000000b7ab9 */ /* 0x000fe20000000800 */
[----:B------:R-:W-:Y:S01]  /*02b0*/  SHF.R.S32.HI R7, RZ, 0x4, R12 ;  /* 0x00000004ff077819 */ /* 0x000fe2000001140c */
[----:B------:R-:W-:Y:S01]  /*02c0*/  UIMAD UR56, UR7, UR36, URZ ;  /* 0x00000024073872a4 */ /* 0x000fe2000f8e023f */
[-C--:B------:R-:W-:Y:S01]  /*02d0*/  LEA.HI R2, R0, R6.reuse, RZ, 0x3 ;  /* 0x0000000600027211 */ /* 0x080fe200078f18ff */
[----:B------:R-:W-:Y:S01]  /*02e0*/  IMAD.IADD R0, R21, 0x1, -R3 ;  /* 0x0000000115007824 */ /* 0x000fe200078e0a03 */
[----:B------:R-:W-:Y:S01]  /*02f0*/  LEA.HI R4, R12, R7, RZ, 0x1 ;  /* 0x000000070c047211 */ /* 0x000fe200078f08ff */
[----:B------:R-:W-:Y:S01]  /*0300*/  UIMAD UR6, UR36, UR11, UR40 ;  /* 0x0000000b240672a4 */ /* 0x000fe2000f8e0228 */
[----:B------:R-:W-:Y:S01]  /*0310*/  LEA.HI R8, R5, R6, RZ, 0x1 ;  /* 0x0000000605087211 */ /* 0x000fe200078f08ff */
[----:B------:R-:W-:Y:S01]  /*0320*/  @!UP5 UIMAD UR7, UR36, UR13, UR40 ;  /* 0x0000000d2407d2a4 */ /* 0x000fe2000f8e0228 */
[----:B------:R-:W-:Y:S01]  /*0330*/  LOP3.LUT R2, R2, 0xfffffff8, RZ, 0xc0, !PT ;  /* 0xfffffff802027812 */ /* 0x000fe200078ec0ff */
[----:B------:R-:W-:Y:S01]  /*0340*/  USHF.L.U32 UR45, UR50, 0x6, URZ ;  /* 0x00000006322d7899 */ /* 0x000fe2000800063f */
[----:B------:R-:W-:Y:S01]  /*0350*/  SHF.R.S32.HI R10, RZ, 0x1f, R0 ;  /* 0x0000001fff0a7819 */ /* 0x000fe20000011400 */
[----:B------:R-:W-:Y:S01]  /*0360*/  ULDC UR53, c[0x0][0x214] ;  /* 0x0000850000357ab9 */ /* 0x000fe20000000800 */
[----:B------:R-:W-:Y:S01]  /*0370*/  LOP3.LUT R3, R4, 0xfffffffe, RZ, 0xc0, !PT ;  /* 0xfffffffe04037812 */ /* 0x000fe200078ec0ff */
[----:B------:R-:W-:Y:S01]  /*0380*/  ULDC UR60, c[0x0][0x1c8] ;  /* 0x00007200003c7ab9 */ /* 0x000fe20000000800 */
[----:B------:R-:W-:Y:S01]  /*0390*/  LOP3.LUT R4, R8, 0x7fffffe, RZ, 0xc0, !PT ;  /* 0x07fffffe08047812 */ /* 0x000fe200078ec0ff */
[----:B------:R-:W-:Y:S01]  /*03a0*/  IMAD.IADD R8, R6, 0x1, -R2 ;  /* 0x0000000106087824 */ /* 0x000fe200078e0a02 */
[----:B------:R-:W-:Y:S01]  /*03b0*/  LEA.HI R22, R10, R0, RZ, 0x2 ;  /* 0x000000000a167211 */ /* 0x000fe200078f10ff */
[----:B------:R-:W-:Y:S01]  /*03c0*/  IMAD.IADD R15, R7, 0x1, -R3 ;  /* 0x00000001070f7824 */ /* 0x000fe200078e0a03 */
[--C-:B------:R-:W-:Y:S01]  /*03d0*/  SHF.R.S32.HI R0, RZ, 0x5, R11.reuse ;  /* 0x00000005ff007819 */ /* 0x100fe2000001140b */
[----:B------:R-:W-:Y:S01]  /*03e0*/  IMAD.IADD R9, R6, 0x1, -R4 ;  /* 0x0000000106097824 */ /* 0x000fe200078e0a04 */
[-C--:B------:R-:W-:Y:S01]  /*03f0*/  LEA.HI R16, R20, R21.reuse, RZ, 0x3 ;  /* 0x0000001514107211 */ /* 0x080fe200078f18ff */
[----:B------:R-:W-:Y:S01]  /*0400*/  ULDC.U8 UR10, c[0x0][0x3d0] ;  /* 0x0000f400000a7ab9 */ /* 0x000fe20000000000 */
[----:B------:R-:W-:Y:S01]  /*0410*/  SHF.R.S32.HI R2, RZ, 0x1f, R11 ;  /* 0x0000001fff027819 */ /* 0x000fe2000001140b */
[----:B------:R-:W-:Y:S01]  /*0420*/  IMAD R9, R0, 0x8, R9 ;  /* 0x0000000800097824 */ /* 0x000fe200078e0209 */
[----:B------:R-:W-:Y:S01]  /*0430*/  LOP3.LUT R5, R5, 0xfffffffc, RZ, 0xc0, !PT ;  /* 0xfffffffc05057812 */ /* 0x000fe200078ec0ff */
[----:B------:R-:W-:Y:S01]  /*0440*/  ULDC UR54, c[0x0][0x224] ;  /* 0x0000890000367ab9 */ /* 0x000fe20000000800 */
[-C--:B------:R-:W-:Y:S01]  /*0450*/  LEA.HI R4, R11, R0.reuse, RZ, 0x1 ;  /* 0x000000000b047211 */ /* 0x080fe200078f08ff */
[----:B------:R-:W-:Y:S01]  /*0460*/  @UP5 UIMAD UR58, UR36, UR53, URZ ;  /* 0x00000035243a52a4 */ /* 0x000fe2000f8e023f */
[----:B------:R-:W-:Y:S01]  /*0470*/  SHF.R.S32.HI R3, RZ, 0x3, R16 ;  /* 0x00000003ff037819 */ /* 0x000fe20000011410 */
[----:B------:R-:W-:Y:S01]  /*0480*/  IMAD.IADD R17, R21, 0x1, -R5 ;  /* 0x0000000115117824 */ /* 0x000fe200078e0a05 */
[----:B------:R-:W-:Y:S01]  /*0490*/  LEA.HI R2, R2, R0, RZ, 0x2 ;  /* 0x0000000002027211 */ /* 0x000fe200078f10ff */
[----:B------:R-:W-:Y:S01]  /*04a0*/  ULDC.64 UR4, c[0x0][0x118] ;  /* 0x0000460000047ab9 */ /* 0x000fe20000000a00 */
        /* <DEDUP_REMOVED lines=11> */
[----:B------:R-:W-:Y:S01]  /*0560*/  ULDC UR44, c[0x0][0x2e8] ;  /* 0x0000ba00002c7ab9 */ /* 0x000fe20000000800 */
[----:B------:R-:W-:Y:S01]  /*0570*/  SHF.R.U32.HI R2, RZ, 0x3, R2 ;  /* 0x00000003ff027819 */ /* 0x000fe20000011602 */
[----:B------:R-:W-:Y:S01]  /*0580*/  IMAD.IADD R0, R21, 0x1, -R0 ;  /* 0x0000000115007824 */ /* 0x000fe200078e0a00 */
[----:B------:R-:W-:Y:S01]  /*0590*/  SHF.R.S32.HI R10, RZ, 0x6, R10 ;  /* 0x00000006ff0a7819 */ /* 0x000fe2000001140a */
[----:B------:R-:W-:Y:S01]  /*05a0*/  ULOP3.LUT UR60, UR40, UR60, URZ, 0x3c, !UPT ;  /* 0x0000003c283c7292 */ /* 0x000fe2000f8e3c3f */
[----:B------:R-:W-:Y:S01]  /*05b0*/  LOP3.LUT R7, R3, R2, RZ, 0x3c, !PT ;  /* 0x0000000203077212 */ /* 0x000fe200078e3cff */
[----:B------:R-:W-:Y:S01]  /*05c0*/  USHF.R.S32.HI UR61, URZ, 0x1f, UR40 ;  /* 0x0000001f3f3d7899 */ /* 0x000fe20008011428 */
[----:B------:R-:W-:Y:S01]  /*05d0*/  SHF.R.S32.HI R4, RZ, 0x1f, R0 ;  /* 0x0000001fff047819 */ /* 0x000fe20000011400 */
[----:B------:R-:W-:Y:S01]  /*05e0*/  UISETP.NE.AND UP6, UPT, UR10, URZ, UPT ;  /* 0x0000003f0a00728c */ /* 0x000fe2000bfc5270 */
[----:B------:R-:W-:Y:S01]  /*05f0*/  LOP3.LUT R3, R16, 0xfffffff8, RZ, 0xc0, !PT ;  /* 0xfffffff810037812 */ /* 0x000fe200078ec0ff */
[----:B------:R-:W-:Y:S01]  /*0600*/  UIMAD.WIDE.U32 UR46, UR38, UR48, URZ ;  /* 0x00000030262e72a5 */ /* 0x000fe2000f8e003f */
[-C--:B------:R-:W-:Y:S01]  /*0610*/  LEA.HI R2, R0, R0.reuse, RZ, 0x1 ;  /* 0x0000000000027211 */ /* 0x080fe200078f08ff */
[----:B------:R-:W-:Y:S01]  /*0620*/  UIMAD UR55, UR39, UR48, URZ ;  /* 0x00000030273772a4 */ /* 0x000fe2000f8e023f */
[----:B------:R-:W-:Y:S01]  /*0630*/  LEA.HI R12, R4, R0, RZ, 0x3 ;  /* 0x00000000040c7211 */ /* 0x000fe200078f18ff */
[----:B------:R-:W-:Y:S01]  /*0640*/  IMAD.IADD R3, R21, 0x1, -R3 ;  /* 0x0000000115037824 */ /* 0x000fe200078e0a03 */
[----:B------:R-:W-:Y:S01]  /*0650*/  LOP3.LUT R5, R2, 0x7fffffe, RZ, 0xc0, !PT ;  /* 0x07fffffe02057812 */ /* 0x000fe200078ec0ff */
[----:B------:R-:W-:Y:S01]  /*0660*/  USHF.R.S32.HI UR57, URZ, 0x1f, UR51 ;  /* 0x0000001f3f397899 */ /* 0x000fe20008011433 */
        /* <DEDUP_REMOVED lines=9> */
[----:B------:R-:W-:Y:S01]  /*0700*/  @!UP5 UIMAD UR53, UR7, UR53, URZ ;  /* 0x000000350735d2a4 */ /* 0x000fe2000f8e023f */
        /* <DEDUP_REMOVED lines=9> */
[----:B------:R-:W-:Y:S01]  /*07a0*/  IMAD.SHL.U32 R6, R17, 0x2, RZ ;  /* 0x0000000211067824 */ /* 0x000fe200078e00ff */
[----:B------:R-:W-:Y:S01]  /*07b0*/  LEA.HI R5, R2, R7, RZ, 0x2 ;  /* 0x0000000702057211 */ /* 0x000fe200078f10ff */
[----:B------:R-:W-:Y:S01]  /*07c0*/  IMAD.SHL.U32 R2, R3, 0x40, RZ ;  /* 0x0000004003027824 */ /* 0x000fe200078e00ff */
[----:B------:R-:W-:Y:S01]  /*07d0*/  LOP3.LUT P4, RZ, R0, 0x2, RZ, 0xc0, !PT ;  /* 0x0000000200ff7812 */ /* 0x000fe2000788c0ff */
[----:B------:R-:W-:Y:S01]  /*07e0*/  IMAD.SHL.U32 R3, R11, 0x10, RZ ;  /* 0x000000100b037824 */ /* 0x000fe200078e00ff */
[----:B------:R-:W-:Y:S01]  /*07f0*/  LOP3.LUT R5, R5, 0xfffffffc, RZ, 0xc0, !PT ;  /* 0xfffffffc05057812 */ /* 0x000fe200078ec0ff */
[----:B------:R-:W-:Y:S01]  /*0800*/  USHF.R.S32.HI UR52, URZ, 0x1f, UR45 ;  /* 0x0000001f3f347899 */ /* 0x000fe2000801142d */
[----:B------:R-:W-:Y:S01]  /*0810*/  LOP3.LUT P6, RZ, R14, 0x4, RZ, 0xc0, !PT ;  /* 0x000000040eff7812 */ /* 0x000fe200078cc0ff */
[----:B------:R-:W-:Y:S01]  /*0820*/  UMOV UR43, 0xffffd000 ;  /* 0xffffd000002b7882 */ /* 0x000fe20000000000 */
[C---:B------:R-:W-:Y:S01]  /*0830*/  SEL R202, R206.reuse, 0xffffffe0, !P5 ;  /* 0xffffffe0ceca7807 */ /* 0x040fe20006800000 */
[----:B------:R-:W-:Y:S01]  /*0840*/  IMAD.IADD R13, R7, 0x1, -R5 ;  /* 0x00000001070d7824 */ /* 0x000fe200078e0a05 */
        /* <DEDUP_REMOVED lines=14> */
[----:B------:R-:W-:Y:S02]  /*0930*/  LOP3.LUT R198, R5, R4, RZ, 0x3c, !PT ;  /* 0x0000000405c67212 */ /* 0x000fe400078e3cff */
[----:B------:R-:W-:Y:S02]  /*0940*/  SHF.R.U32.HI R0, RZ, 0x3, R0 ;  /* 0x00000003ff007819 */ /* 0x000fe40000011600 */
[----:B------:R-:W-:Y:S01]  /*0950*/  LEA.HI R4, R8, R8, RZ, 0x1 ;  /* 0x0000000808047211 */ /* 0x000fe200078f08ff */
[----:B------:R-:W-:Y:S01]  /*0960*/  IMAD.U32 R198, R18, 0x20, R198 ;  /* 0x0000002012c67824 */ /* 0x000fe200078e00c6 */
[----:B------:R-:W-:Y:S01]  /*0970*/  LOP3.LUT R16, R2, R0, RZ, 0x3c, !PT ;  /* 0x0000000002107212 */ /* 0x000fe200078e3cff */
[----:B------:R-:W-:Y:S01]  /*0980*/  IMAD.SHL.U32 R2, R8, 0x40, RZ ;  /* 0x0000004008027824 */ /* 0x000fe200078e00ff */
[----:B------:R-:W-:Y:S01]  /*0990*/  LOP3.LUT R0, R4, 0x3fffffe, RZ, 0xc0, !PT ;  /* 0x03fffffe04007812 */ /* 0x000fe200078ec0ff */
[C---:B------:R-:W-:Y:S01]  /*09a0*/  IMAD R197, R198.reuse, 0x2, R197 ;  /* 0x00000002c6c57824 */ /* 0x040fe200078e02c5 */
[----:B------:R-:W-:Y:S01]  /*09b0*/  SHF.R.S32.HI R3, RZ, 0x3, R12 ;  /* 0x00000003ff037819 */ /* 0x000fe2000001140c */
[----:B------:R-:W-:Y:S01]  /*09c0*/  IMAD.SHL.U32 R198, R198, 0x2, RZ ;  /* 0x00000002c6c67824 */ /* 0x000fe200078e00ff */
[----:B------:R-:W-:Y:S01]  /*09d0*/  LOP3.LUT R2, R2, 0x1c0, RZ, 0xc0, !PT ;  /* 0x000001c002027812 */ /* 0x000fe200078ec0ff */
[----:B------:R-:W-:-:S02]  /*09e0*/  IMAD.IADD R7, R8, 0x1, -R0 ;  /* 0x0000000108077824 */ /* 0x000fc400078e0a00 */
[----:B------:R-:W-:Y:S02]  /*09f0*/  IMAD.SHL.U32 R0, R10, 0x20, RZ ;  /* 0x000000200a007824 */ /* 0x000fe400078e00ff */
[----:B------:R-:W-:Y:S02]  /*0a00*/  IMAD R12, R3, 0x8, R19 ;  /* 0x00000008030c7824 */ /* 0x000fe400078e0213 */
[C---:B------:R-:W-:Y:S01]  /*0a10*/  IMAD R201, R11.reuse, 0x2, R3 ;  /* 0x000000020bc97824 */ /* 0x040fe200078e0203 */
[----:B------:R-:W-:Y:S02]  /*0a20*/  LOP3.LUT R8, R0, 0x6, R21, 0xf8, !PT ;  /* 0x0000000600087812 */ /* 0x000fe400078ef815 */
[----:B------:R-:W-:Y:S01]  /*0a30*/  LOP3.LUT R5, R2, 0x20, R0, 0xf8, !PT ;  /* 0x0000002002057812 */ /* 0x000fe200078ef800 */
[----:B------:R-:W-:Y:S01]  /*0a40*/  IMAD R0, R11, 0x200, R6 ;  /* 0x000002000b007824 */ /* 0x000fe200078e0206 */
[----:B------:R-:W-:Y:S01]  /*0a50*/  SHF.R.U32.HI R2, RZ, 0x3, R2 ;  /* 0x00000003ff027819 */ /* 0x000fe20000011602 */
[----:B------:R1:W-:Y:S02]  /*0a60*/  STL [R1+0x5c], R8 ;  /* 0x00005c0801007387 */ /* 0x0003e40000100800 */
[----:B------:R-:W-:Y:S01]  /*0a70*/  IMAD R10, R7, 0x20, R0 ;  /* 0x00000020070a7824 */ /* 0x000fe200078e0200 */
[----:B------:R-:W-:Y:S01]  /*0a80*/  SHF.R.S32.HI R0, RZ, 0x1, R4 ;  /* 0x00000001ff007819 */ /* 0x000fe20000011404 */
[----:B------:R-:W-:-:S02]  /*0a90*/  IMAD.U32 R4, RZ, RZ, UR14 ;  /* 0x0000000eff047e24 */ /* 0x000fc4000f8e00ff */
[----:B------:R-:W-:Y:S01]  /*0aa0*/  IMAD.SHL.U32 R4, R15, 0x10, RZ ;  /* 0x000000100f047824 */ /* 0x000fe200078e00ff */
[C---:B------:R-:W-:Y:S01]  /*0ab0*/  LOP3.LUT P1, RZ, R0.reuse, 0x2, RZ, 0xc0, !PT ;  /* 0x0000000200ff7812 */ /* 0x040fe2000782c0ff */
[----:B------:R-:W-:-:S05]  /*0ac0*/  IMAD.SHL.U32 R0, R0, 0x40, RZ ;  /* 0x0000004000007824 */ /* 0x000fca00078e00ff */
[----:B------:R-:W-:Y:S02]  /*0ad0*/  LOP3.LUT R0, R0, 0xc0, RZ, 0xc0, !PT ;  /* 0x000000c000007812 */ /* 0x000fe400078ec0ff */
[----:B-1----:R-:W-:Y:S02]  /*0ae0*/  LOP3.LUT R8, R5, R2, RZ, 0x3c, !PT ;  /* 0x0000000205087212 */ /* 0x002fe400078e3cff */
        /* <DEDUP_REMOVED lines=29> */
[----:B------:R-:W-:Y:S01]  /*0cc0*/  IADD3 R249, R248, 0x20, RZ ;  /* 0x00000020f8f97810 */ /* 0x000fe20007ffe0ff */
[----:B------:R-:W-:Y:S01]  /*0cd0*/  IMAD.IADD R205, R0, 0x1, R2 ;  /* 0x0000000100cd7824 */ /* 0x000fe200078e0202 */
[----:B------:R-:W-:Y:S01]  /*0ce0*/  LEA R201, R201, 0xf000, 0x1 ;  /* 0x0000f000c9c97811 */ /* 0x000fe200078e08ff */
[C---:B------:R-:W-:Y:S01]  /*0cf0*/  IMAD R4, R207.reuse, 0x10, R4 ;  /* 0x00000010cf047824 */ /* 0x040fe200078e0204 */
[----:B------:R-:W-:Y:S01]  /*0d00*/  @P2 IADD3 R249, R248, -0x20, RZ ;  /* 0xffffffe0f8f92810 */ /* 0x000fe20007ffe0ff */
[----:B------:R-:W-:-:S02]  /*0d10*/  IMAD R207, R207, 0x200, R0 ;  /* 0x00000200cfcf7824 */ /* 0x000fc400078e0200 */
        /* <DEDUP_REMOVED lines=25> */
.L_x_485:
        /* <DEDUP_REMOVED lines=53> */
.L_x_442:
        /* <DEDUP_REMOVED lines=67> */
.L_x_444:
        /* <DEDUP_REMOVED lines=18> */
.L_x_445:
        /* <DEDUP_REMOVED lines=71> */
.L_x_446:
[----:B------:R-:W-:Y:S02]  /*1bc0*/  UMOV UR11, UR54 ;  /* 0x00000036000b7c82 */ /* 0x000fe40008000000 */
.L_x_447:
[----:B------:R-:W2:Y:S04]  /*1bd0*/  LDL.64 R4, [R1+0x10] ;  /* 0x0000100001047983 */ /* 0x000ea80000100a00 */
[----:B------:R1:W2:Y:S01]  /*1be0*/  LDL.64 R20, [R1+0x10] ;  /* 0x0000100001147983 */ /* 0x0002a20000100a00 */
[----:B------:R-:W-:Y:S01]  /*1bf0*/  UIADD3 UR8, UP4, UP3, UR8, UR45, UR51 ;  /* 0x0000002d08087290 */ /* 0x000fe2000fb9e033 */
[----:B------:R-:W-:Y:S01]  /*1c00*/  IMAD.U32 R10, RZ, RZ, UR5 ;  /* 0x00000005ff0a7e24 */ /* 0x000fe2000f8e00ff */
[----:B------:R-:W-:Y:S01]  /*1c10*/  BSSY B1, `(.L_x_443) ;  /* 0x0000874000017945 */ /* 0x000fe20003800000 */
[----:B------:R-:W3:Y:S01]  /*1c20*/  S2R R11, SR_TID.X ;  /* 0x00000000000b7919 */ /* 0x000ee20000002100 */
[----:B------:R-:W-:Y:S01]  /*1c30*/  UIADD3 UR30, UP2, UP1, UR15, UR8, UR16 ;  /* 0x000000080f1e7290 */ /* 0x000fe2000f95e010 */
[----:B------:R-:W-:Y:S01]  /*1c40*/  IMAD.U32 R8, RZ, RZ, UR4 ;  /* 0x00000004ff087e24 */ /* 0x000fe2000f8e00ff */
[----:B------:R-:W-:Y:S01]  /*1c50*/  UIADD3.X UR7, UR10, UR52, UR57, UP4, UP3 ;  /* 0x000000340a077290 */ /* 0x000fe2000a7e6439 */
[----:B------:R-:W-:Y:S01]  /*1c60*/  IMAD.U32 R9, RZ, RZ, UR20 ;  /* 0x00000014ff097e24 */ /* 0x000fe2000f8e00ff */
[----:B------:R-:W-:-:S02]  /*1c70*/  ULDC.64 UR8, c[0x0][0x1a8] ;  /* 0x00006a0000087ab9 */ /* 0x000fc40000000a00 */
[----:B------:R-:W-:Y:S02]  /*1c80*/  UIADD3.X UR28, UR13, UR7, UR14, UP2, UP1 ;  /* 0x000000070d1c7290 */ /* 0x000fe400097e240e */
[----:B------:R-:W-:Y:S02]  /*1c90*/  UIMAD UR7, UR61, UR8, URZ ;  /* 0x000000083d0772a4 */ /* 0x000fe4000f8e023f */
[----:B------:R-:W-:Y:S02]  /*1ca0*/  UMOV UR14, 0x4 ;  /* 0x00000004000e7882 */ /* 0x000fe40000000000 */
[----:B------:R-:W-:Y:S02]  /*1cb0*/  UIMAD UR24, UR40, UR9, UR7 ;  /* 0x00000009281872a4 */ /* 0x000fe4000f8e0207 */
[----:B------:R-:W-:Y:S02]  /*1cc0*/  ULDC.64 UR4, c[0x0][0x3c8] ;  /* 0x0000f20000047ab9 */ /* 0x000fe40000000a00 */
[----:B------:R-:W-:-:S02]  /*1cd0*/  ULDC.64 UR8, c[0x0][0x378] ;  /* 0x0000de0000087ab9 */ /* 0x000fc40000000a00 */
[----:B------:R-:W-:-:S04]  /*1ce0*/  UIMAD UR7, UR61, UR8, URZ ;  /* 0x000000083d0772a4 */ /* 0x000fc8000f8e023f */
[----:B------:R-:W-:Y:S01]  /*1cf0*/  UIMAD UR18, UR40, UR9, UR7 ;  /* 0x00000009281272a4 */ /* 0x000fe2000f8e0207 */
[----:B---3--:R-:W-:Y:S02]  /*1d00*/  SHF.R.S32.HI R12, RZ, 0x1f, R11 ;  /* 0x0000001fff0c7819 */ /* 0x008fe4000001140b */
[----:B------:R-:W-:Y:S02]  /*1d10*/  ULDC.64 UR8, c[0x0][0x370] ;  /* 0x0000dc0000087ab9 */ /* 0x000fe40000000a00 */
[----:B------:R-:W-:Y:S01]  /*1d20*/  LEA.HI R3, R12, R11, RZ, 0x2 ;  /* 0x0000000b0c037211 */ /* 0x000fe200078f10ff */
[----:B------:R-:W-:Y:S02]  /*1d30*/  UIMAD UR7, UR32, UR8, URZ ;  /* 0x00000008200772a4 */ /* 0x000fe4000f8e023f */
[----:B------:R-:W-:Y:S01]  /*1d40*/  UIADD3 UR8, UR20, UR11, URZ ;  /* 0x0000000b14087290 */ /* 0x000fe2000fffe03f */
[----:B------:R-:W-:Y:S01]  /*1d50*/  SHF.R.S32.HI R3, RZ, 0x2, R3 ;  /* 0x00000002ff037819 */ /* 0x000fe20000011403 */
[----:B------:R-:W-:-:S02]  /*1d60*/  UIMAD UR10, UR20, UR9, UR7 ;  /* 0x00000009140a72a4 */ /* 0x000fc4000f8e0207 */
[----:B------:R-:W-:Y:S01]  /*1d70*/  UIMAD.WIDE UR8, UR8, UR14, UR4 ;  /* 0x0000000e080872a5 */ /* 0x000fe2000f8e0204 */
[----:B------:R-:W-:Y:S01]  /*1d80*/  SHF.R.S32.HI R17, RZ, 0x1f, R3 ;  /* 0x0000001fff117819 */ /* 0x000fe20000011403 */
[----:B------:R-:W-:Y:S01]  /*1d90*/  UIADD3 UR7, -UR6, UR12, UR23 ;  /* 0x0000000c06077290 */ /* 0x000fe2000fffe117 */
[----:B------:R-:W-:Y:S01]  /*1da0*/  IADD3 R0, P0, R3, UR20, RZ ;  /* 0x0000001403007c10 */ /* 0x000fe2000ff1e0ff */
[----:B------:R-:W-:-:S03]  /*1db0*/  ULDC.64 UR4, c[0x0][0x200] ;  /* 0x0000800000047ab9 */ /* 0x000fc60000000a00 */
[----:B------:R-:W-:Y:S01]  /*1dc0*/  IADD3.X R7, R17, UR32, RZ, P0, !PT ;  /* 0x0000002011077c10 */ /* 0x000fe200087fe4ff */
[----:B------:R-:W-:Y:S02]  /*1dd0*/  UMOV UR16, UR8 ;  /* 0x0000000800107c82 */ /* 0x000fe40008000000 */
[----:B------:R-:W-:Y:S02]  /*1de0*/  UIADD3 UR8, UR20, UR17, URZ ;  /* 0x0000001114087290 */ /* 0x000fe4000fffe03f */
[----:B------:R-:W-:Y:S01]  /*1df0*/  IMAD R7, R7, c[0x0][0x190], RZ ;  /* 0x0000640007077a24 */ /* 0x000fe200078e02ff */
[----:B------:R-:W-:Y:S02]  /*1e00*/  UMOV UR15, UR9 ;  /* 0x00000009000f7c82 */ /* 0x000fe40008000000 */
[----:B------:R-:W-:Y:S01]  /*1e10*/  UIMAD.WIDE UR8, UR8, UR14, UR4 ;  /* 0x0000000e080872a5 */ /* 0x000fe2000f8e0204 */
[----:B------:R3:W4:Y:S01]  /*1e20*/  R2UR UR4, R8 ;  /* 0x00000000080473c2 */ /* 0x00072200000e0000 */
[----:B------:R-:W-:-:S02]  /*1e30*/  ULDC UR32, c[0x0][0x2e8] ;  /* 0x0000ba0000207ab9 */ /* 0x000fc40000000800 */
[----:B------:R-:W-:-:S03]  /*1e40*/  UIADD3 UR7, UR7, -UR32, URZ ;  /* 0x8000002007077290 */ /* 0x000fc6000fffe03f */
[----:B------:R-:W-:Y:S02]  /*1e50*/  UMOV UR14, UR8 ;  /* 0x00000008000e7c82 */ /* 0x000fe40008000000 */
[----:B------:R-:W-:Y:S01]  /*1e60*/  USHF.R.S32.HI UR17, URZ, 0x1f, UR7 ;  /* 0x0000001f3f117899 */ /* 0x000fe20008011407 */
[----:B------:R1:W1:Y:S01]  /*1e70*/  R2UR UR5, R10 ;  /* 0x000000000a0573c2 */ /* 0x00026200000e0000 */
[----:B------:R-:W-:Y:S02]  /*1e80*/  UMOV UR13, UR9 ;  /* 0x00000009000d7c82 */ /* 0x000fe40008000000 */
[----:B------:R-:W-:Y:S02]  /*1e90*/  ULEA.HI UR17, UR17, UR7, URZ, 0x6 ;  /* 0x0000000711117291 */ /* 0x000fe4000f8f303f */
[----:B------:R-:W-:Y:S02]  /*1ea0*/  UIADD3 UR7, UR33, -0x1, URZ ;  /* 0xffffffff21077890 */ /* 0x000fe4000fffe03f */
[----:B------:R-:W-:-:S04]  /*1eb0*/  USHF.R.S32.HI UR17, URZ, 0x6, UR17 ;  /* 0x000000063f117899 */ /* 0x000fc80008011411 */
[----:B------:R-:W-:-:S04]  /*1ec0*/  UISETP.LT.AND UP1, UPT, URZ, UR17, UPT ;  /* 0x000000113f00728c */ /* 0x000fc8000bf21270 */
[----:B------:R-:W-:-:S04]  /*1ed0*/  USEL UR17, URZ, UR17, !UP1 ;  /* 0x000000113f117287 */ /* 0x000fc8000c800000 */
[----:B------:R-:W-:Y:S01]  /*1ee0*/  UISETP.GT.AND UP1, UPT, UR33, UR17, UPT ;  /* 0x000000112100728c */ /* 0x000fe2000bf24270 */
[----:B--2---:R-:W-:-:S05]  /*1ef0*/  IMAD.MOV.U32 R20, RZ, RZ, R4 ;  /* 0x000000ffff147224 */ /* 0x004fca00078e0004 */
[----:B------:R-:W-:-:S05]  /*1f00*/  SHF.R.S32.HI R21, RZ, 0x1f, R20 ;  /* 0x0000001fff157819 */ /* 0x000fca0000011414 */
[C---:B------:R-:W-:Y:S01]  /*1f10*/  IMAD.WIDE.U32 R4, R0.reuse, c[0x0][0x190], R20 ;  /* 0x0000640000047a25 */ /* 0x040fe200078e0014 */
[----:B------:R2:W-:Y:S03]  /*1f20*/  STL [R1+0x14], R21 ;  /* 0x0000141501007387 */ /* 0x0005e60000100800 */
[----:B------:R-:W-:Y:S01]  /*1f30*/  IMAD R0, R0, c[0x0][0x194], R7 ;  /* 0x0000650000007a24 */ /* 0x000fe200078e0207 */
[----:B------:R-:W-:-:S04]  /*1f40*/  IADD3 R6, P0, R4, UR41, RZ ;  /* 0x0000002904067c10 */ /* 0x000fc8000ff1e0ff */
[----:B------:R-:W-:Y:S02]  /*1f50*/  IADD3.X R7, R5, UR37, R0, P0, !PT ;  /* 0x0000002505077c10 */ /* 0x000fe400087fe400 */
[----:B------:R-:W-:Y:S02]  /*1f60*/  LEA.HI R0, R12, R11, RZ, 0x5 ;  /* 0x0000000b0c007211 */ /* 0x000fe400078f28ff */
[----:B------:R-:W-:Y:S02]  /*1f70*/  IADD3 R4, P0, R20, UR29, RZ ;  /* 0x0000001d14047c10 */ /* 0x000fe4000ff1e0ff */
[----:B---3--:R-:W-:Y:S02]  /*1f80*/  LOP3.LUT R8, R0, 0xffffffe0, RZ, 0xc0, !PT ;  /* 0xffffffe000087812 */ /* 0x008fe400078ec0ff */
[----:B------:R-:W-:Y:S02]  /*1f90*/  SHF.R.S32.HI R0, RZ, 0x5, R0 ;  /* 0x00000005ff007819 */ /* 0x000fe40000011400 */
[----:B------:R-:W-:Y:S01]  /*1fa0*/  IADD3.X R5, R21, UR31, RZ, P0, !PT ;  /* 0x0000001f15057c10 */ /* 0x000fe200087fe4ff */
[----:B------:R-:W-:-:S04]  /*1fb0*/  IMAD.IADD R8, R11, 0x1, -R8 ;  /* 0x000000010b087824 */ /* 0x000fc800078e0a08 */
[----:B------:R-:W-:Y:S02]  /*1fc0*/  IMAD R0, R0, UR50, R8 ;  /* 0x0000003200007c24 */ /* 0x000fe4000f8e0208 */
[----:B------:R-:W-:-:S03]  /*1fd0*/  IMAD.WIDE.U32 R4, R9, c[0x0][0x370], R4 ;  /* 0x0000dc0009047a25 */ /* 0x000fc600078e0004 */
[C---:B------:R-:W-:Y:S02]  /*1fe0*/  IADD3 R8, P0, R0.reuse, UR30, RZ ;  /* 0x0000001e00087c10 */ /* 0x040fe4000ff1e0ff */
[----:B------:R-:W-:Y:S02]  /*1ff0*/  IADD3 R5, R5, UR10, RZ ;  /* 0x0000000a05057c10 */ /* 0x000fe4000fffe0ff */
        /* <DEDUP_REMOVED lines=15> */
[----:B------:R-:W-:Y:S02]  /*20f0*/  IMAD.IADD R0, R5, 0x1, R0 ;  /* 0x0000000105007824 */ /* 0x000fe400078e0200 */
[----:B------:R2:W-:Y:S03]  /*2100*/  STL [R1], R18 ;  /* 0x0000001201007387 */ /* 0x0005e60000100800 */
[----:B------:R-:W-:Y:S01]  /*2110*/  LEA.HI.X R251, R4, c[0x0][0x334], R0, 0x1, P3 ;  /* 0x0000cd0004fb7a11 */ /* 0x000fe200018f0c00 */
[----:B-1--4-:R-:W-:Y:S05]  /*2120*/  @P0 BRA `(.L_x_448) ;  /* 0x000008c000000947 */ /* 0x012fea0003800000 */
[----:B------:R-:W-:Y:S02]  /*2130*/  @UP0 UIADD3 UR7, UR21, UR25, URZ ;  /* 0x0000001915070290 */ /* 0x000fe4000fffe03f */
[----:B------:R-:W-:-:S02]  /*2140*/  ULDC.64 UR10, c[0x0][0x3a0] ;  /* 0x0000e800000a7ab9 */ /* 0x000fc40000000a00 */
        /* <DEDUP_REMOVED lines=16> */
.L_x_449:
        /* <DEDUP_REMOVED lines=18> */
.L_x_450:
        /* <DEDUP_REMOVED lines=34> */
.L_x_452:
[----:B-1----:R-:W-:Y:S05]  /*2590*/  BSYNC B0 ;  /* 0x0000000000007941 */ /* 0x002fea0003800000 */
.L_x_451:
        /* <DEDUP_REMOVED lines=19> */
.L_x_454:
[----:B------:R-:W-:Y:S05]  /*26d0*/  BSYNC B0 ;  /* 0x0000000000007941 */ /* 0x000fea0003800000 */
.L_x_453:
        /* <DEDUP_REMOVED lines=30> */
.L_x_456:
[----:B------:R-:W-:Y:S05]  /*28c0*/  BSYNC B0 ;  /* 0x0000000000007941 */ /* 0x000fea0003800000 */
.L_x_455:
        /* <DEDUP_REMOVED lines=18> */
.L_x_448:
[----:B------:R-:W3:Y:S01]  /*29f0*/  LDL R16, [R1+0x40] ;  /* 0x0000400001107983 */ /* 0x000ee20000100800 */
        /* <DEDUP_REMOVED lines=21> */
[----:B---3--:R-:W-:-:S09]  /*2b50*/  SHF.L.U32 R0, R16, 0x1, RZ ;  /* 0x0000000110007819 */ /* 0x008fd200000006ff */
[----:B------:R1:W-:Y:S04]  /*2b60*/  @P1 STS [R0+0xf000], RZ ;  /* 0x00f000ff00001388 */ /* 0x0003e80000000800 */
[----:B------:R1:W-:Y:S04]  /*2b70*/  @P1 STS [R0+0xf004], RZ ;  /* 0x00f004ff00001388 */ /* 0x0003e80000000800 */
[----:B------:R1:W-:Y:S04]  /*2b80*/  @P1 STS.64 [R0+0xf008], RZ ;  /* 0x00f008ff00001388 */ /* 0x0003e80000000a00 */
[----:B------:R1:W-:Y:S04]  /*2b90*/  @P1 STS.128 [R0+0x11000], RZ ;  /* 0x011000ff00001388 */ /* 0x0003e80000000c00 */
[----:B------:R1:W-:Y:S01]  /*2ba0*/  @P1 STS.128 [R0+0x13000], RZ ;  /* 0x013000ff00001388 */ /* 0x0003e20000000c00 */
[----:B------:R-:W-:Y:S05]  /*2bb0*/  @P1 BRA `(.L_x_459) ;  /* 0x0000023000001947 */ /* 0x000fea0003800000 */
[----:B------:R-:W3:Y:S04]  /*2bc0*/  LDL R8, [R1+0x24] ;  /* 0x0000240001087983 */ /* 0x000ee80000100800 */
[----:B------:R-:W4:Y:S01]  /*2bd0*/  LDL R10, [R1+0x28] ;  /* 0x00002800010a7983 */ /* 0x000f220000100800 */
        /* <DEDUP_REMOVED lines=8> */
[----:B---3--:R-:W-:Y:S01]  /*2c60*/  ISETP.GE.AND P4, PT, R8, c[0x0][0x220], PT ;  /* 0x0000880008007a0c */ /* 0x008fe20003f86270 */
[----:B------:R-:W-:Y:S01]  /*2c70*/  IMAD R8, R17, c[0x0][0x1a0], RZ ;  /* 0x0000680011087a24 */ /* 0x000fe200078e02ff */
[----:B----4-:R-:W-:-:S03]  /*2c80*/  ISETP.GE.AND P3, PT, R10, c[0x0][0x220], PT ;  /* 0x000088000a007a0c */ /* 0x010fc60003f66270 */
        /* <DEDUP_REMOVED lines=22> */
.L_x_459:
[----:B------:R-:W-:Y:S05]  /*2df0*/  BSYNC B0 ;  /* 0x0000000000007941 */ /* 0x000fea0003800000 */
.L_x_458:
[----:B------:R-:W-:Y:S01]  /*2e00*/  IADD3 R4, R3, 0x40, RZ ;  /* 0x0000004003047810 */ /* 0x000fe20007ffe0ff */
[----:B------:R-:W-:Y:S03]  /*2e10*/  BSSY B0, `(.L_x_460) ;  /* 0x0000028000007945 */ /* 0x000fe60003800000 */
[----:B------:R-:W-:-:S13]  /*2e20*/  ISETP.GE.AND P5, PT, R4, UR8, PT ;  /* 0x0000000804007c0c */ /* 0x000fda000bfa6270 */
[----:B------:R3:W-:Y:S04]  /*2e30*/  @P5 STS.128 [R0+0x10000], RZ ;  /* 0x010000ff00005388 */ /* 0x0007e80000000c00 */
        /* <DEDUP_REMOVED lines=37> */
.L_x_461:
[----:B------:R-:W-:Y:S05]  /*3090*/  BSYNC B0 ;  /* 0x0000000000007941 */ /* 0x000fea0003800000 */
.L_x_460:
        /* <DEDUP_REMOVED lines=39> */
.L_x_463:
[----:B------:R-:W-:Y:S05]  /*3310*/  BSYNC B0 ;  /* 0x0000000000007941 */ /* 0x000fea0003800000 */
.L_x_462:
        /* <DEDUP_REMOVED lines=19> */
.L_x_465:
        /* <DEDUP_REMOVED lines=36> */
.L_x_466:
[----:B------:R-:W-:Y:S05]  /*3690*/  BSYNC B0 ;  /* 0x0000000000007941 */ /* 0x000fea0003800000 */
.L_x_464:
[----:B--2---:R-:W2:Y:S01]  /*36a0*/  LDL R18, [R1+0x3c] ;  /* 0x00003c0001127983 */ /* 0x004ea20000100800 */
[----:B------:R-:W-:Y:S02]  /*36b0*/  IMAD.MOV.U32 R11, RZ, RZ, 0x7f800000 ;  /* 0x7f800000ff0b7424 */ /* 0x000fe400078e00ff */
        /* <DEDUP_REMOVED lines=17> */
[----:B------:R1:W2:Y:S01]  /*37d0*/  @!P4 LDG.E R11, [R6.64] ;  /* 0x00000004060bc981 */ /* 0x0002a2000c1e1900 */
[----:B------:R-:W-:Y:S01]  /*37e0*/  ISETP.GE.AND P2, PT, R18, UR8, PT ;  /* 0x0000000812007c0c */ /* 0x000fe2000bf46270 */
[----:B------:R-:W-:Y:S02]  /*37f0*/  ULDC.64 UR8, c[0x0][0x198] ;  /* 0x0000660000087ab9 */ /* 0x000fe40000000a00 */
[----:B---3--:R5:W3:Y:S08]  /*3800*/  @!P6 LDG.E R13, [R4.64+0x20] ;  /* 0x00002004040de981 */ /* 0x008af0000c1e1900 */
[----:B----4-:R5:W4:Y:S04]  /*3810*/  @!P3 LDG.E R12, [R4.64+0x80] ;  /* 0x00008004040cb981 */ /* 0x010b28000c1e1900 */
[----:B------:R5:W3:Y:S01]  /*3820*/  @!P2 LDG.E R19, [R4.64] ;  /* 0x000000040413a981 */ /* 0x000ae2000c1e1900 */
[----:B------:R-:W-:-:S03]  /*3830*/  UIMAD UR8, UR19, UR8, URZ ;  /* 0x00000008130872a4 */ /* 0x000fc6000f8e023f */
[----:B------:R1:W-:Y:S01]  /*3840*/  @P1 STS [R0+0x9000], RZ ;  /* 0x009000ff00001388 */ /* 0x0003e20000000800 */
[----:B------:R-:W-:-:S03]  /*3850*/  UIMAD UR8, UR23, UR9, UR8 ;  /* 0x00000009170872a4 */ /* 0x000fc6000f8e0208 */
[----:B------:R1:W-:Y:S04]  /*3860*/  @P1 STS [R0+0x9004], RZ ;  /* 0x009004ff00001388 */ /* 0x0003e80000000800 */
[----:B------:R2:W-:Y:S04]  /*3870*/  @P1 STS.64 [R0+0x9008], RZ ;  /* 0x009008ff00001388 */ /* 0x0005e80000000a00 */
[----:B------:R2:W-:Y:S04]  /*3880*/  @P1 STS.128 [R0+0xb000], RZ ;  /* 0x00b000ff00001388 */ /* 0x0005e80000000c00 */
[----:B------:R2:W-:Y:S01]  /*3890*/  @P1 STS.128 [R0+0xd000], RZ ;  /* 0x00d000ff00001388 */ /* 0x0005e20000000c00 */
[----:B-----5:R-:W-:-:S04]  /*38a0*/  IMAD.U32 R4, RZ, RZ, UR23 ;  /* 0x00000017ff047e24 */ /* 0x020fc8000f8e00ff */
        /* <DEDUP_REMOVED lines=9> */
[----:B--2---:R1:W-:Y:S04]  /*3940*/  STL [R1+0x18], R11 ;  /* 0x0000180b01007387 */ /* 0x0043e80000100800 */
[----:B----4-:R1:W-:Y:S04]  /*3950*/  STL [R1+0x8], R12 ;  /* 0x0000080c01007387 */ /* 0x0103e80000100800 */
[----:B---3--:R1:W-:Y:S04]  /*3960*/  STL [R1+0x20], R13 ;  /* 0x0000200d01007387 */ /* 0x0083e80000100800 */
        /* <DEDUP_REMOVED lines=37> */
.L_x_468:
[----:B------:R-:W-:Y:S05]  /*3bc0*/  BSYNC B0 ;  /* 0x0000000000007941 */ /* 0x000fea0003800000 */
.L_x_467:
        /* <DEDUP_REMOVED lines=39> */
.L_x_470:
[----:B------:R-:W-:Y:S05]  /*3e40*/  BSYNC B0 ;  /* 0x0000000000007941 */ /* 0x000fea0003800000 */
.L_x_469:
[----:B------:R-:W0:Y:S01]  /*3e50*/  LDGDEPBAR ;  /* 0x00000000000079af */ /* 0x000e220000000000 */
[----:B------:R-:W-:Y:S01]  /*3e60*/  IADD3 R3, R207, 0x1800, RZ ;  /* 0x00001800cf037810 */ /* 0x000fe20007ffe0ff */
[----:B-1----:R-:W-:Y:S01]  /*3e70*/  IMAD.SHL.U32 R7, R18, 0x4, RZ ;  /* 0x0000000412077824 */ /* 0x002fe200078e00ff */
[----:B--2---:R-:W-:Y:S01]  /*3e80*/  IADD3 R0, R205, 0x1800, RZ ;  /* 0x00001800cd007810 */ /* 0x004fe20007ffe0ff */
[----:B------:R-:W-:Y:S01]  /*3e90*/  STL [R1+0x4], R210 ;  /* 0x000004d201007387 */ /* 0x000fe20000100800 */
[----:B------:R-:W-:Y:S01]  /*3ea0*/  SEL R3, R3, R207, !P0 ;  /* 0x000000cf03037207 */ /* 0x000fe20004000000 */
[----:B------:R-:W-:Y:S01]  /*3eb0*/  UIADD3 UR18, UR23, UR12, URZ ;  /* 0x0000000c17127290 */ /* 0x000fe2000fffe03f */
[----:B------:R-:W-:Y:S01]  /*3ec0*/  SEL R0, R0, R205, !P0 ;  /* 0x000000cd00007207 */ /* 0x000fe20004000000 */
[----:B------:R-:W-:Y:S01]  /*3ed0*/  CS2R R126, SRZ ;  /* 0x00000000007e7805 */ /* 0x000fe2000001ff00 */
[----:B------:R-:W-:Y:S01]  /*3ee0*/  CS2R R124, SRZ ;  /* 0x00000000007c7805 */ /* 0x000fe2000001ff00 */
[----:B------:R-:W-:Y:S01]  /*3ef0*/  IMAD.SHL.U32 R196, R3, 0x2, RZ ;  /* 0x0000000203c47824 */ /* 0x000fe200078e00ff */
[----:B------:R-:W-:Y:S01]  /*3f00*/  UIADD3 UR19, -UR6, 0x80, UR18 ;  /* 0x0000008006137890 */ /* 0x000fe2000fffe112 */
        /* <DEDUP_REMOVED lines=19> */
[----:B------:R-:W-:Y:S01]  /*4040*/  SHF.L.U64.HI R6, R18, 0x2, R16 ;  /* 0x0000000212067819 */ /* 0x000fe20000010210 */
[----:B------:R-:W-:Y:S01]  /*4050*/  CS2R R106, SRZ ;  /* 0x00000000006a7805 */ /* 0x000fe2000001ff00 */
[C---:B------:R-:W-:Y:S01]  /*4060*/  IADD3 R5, R4.reuse, R5, RZ ;  /* 0x0000000504057210 */ /* 0x040fe20007ffe0ff */
[C---:B------:R-:W-:Y:S01]  /*4070*/  IMAD.IADD R0, R4.reuse, 0x1, R0 ;  /* 0x0000000104007824 */ /* 0x040fe200078e0200 */
[----:B------:R-:W-:Y:S01]  /*4080*/  CS2R R104, SRZ ;  /* 0x0000000000687805 */ /* 0x000fe2000001ff00 */
[----:B------:R1:W-:Y:S01]  /*4090*/  STL [R1+0x50], R6 ;  /* 0x0000500601007387 */ /* 0x0003e20000100800 */
[----:B------:R-:W-:Y:S01]  /*40a0*/  CS2R R102, SRZ ;  /* 0x0000000000667805 */ /* 0x000fe2000001ff00 */
[----:B------:R-:W-:Y:S01]  /*40b0*/  CS2R R100, SRZ ;  /* 0x0000000000647805 */ /* 0x000fe2000001ff00 */
[----:B------:R-:W-:Y:S01]  /*40c0*/  CS2R R94, SRZ ;  /* 0x00000000005e7805 */ /* 0x000fe2000001ff00 */
[----:B------:R-:W-:Y:S01]  /*40d0*/  STL [R1+0x4c], R7 ;  /* 0x00004c0701007387 */ /* 0x000fe20000100800 */
        /* <DEDUP_REMOVED lines=8> */
[----:B------:R-:W2:Y:S01]  /*4160*/  LDSM.16.M88.4 R148, [R198+0xf000] ;  /* 0x00f00000c694783b */ /* 0x000ea20000000200 */
        /* <DEDUP_REMOVED lines=11> */
[C---:B-1----:R-:W-:Y:S01]  /*4220*/  IADD3 R6, R4.reuse, R5, RZ ;  /* 0x0000000504067210 */ /* 0x042fe20007ffe0ff */
[C---:B------:R-:W-:Y:S01]  /*4230*/  IMAD.IADD R5, R4.reuse, 0x1, R0 ;  /* 0x0000000104057824 */ /* 0x040fe200078e0200 */
[----:B------:R-:W1:Y:S01]  /*4240*/  LDSM.16.M88.4 R160, [R197+0xf400] ;  /* 0x00f40000c5a0783b */ /* 0x000e620000000200 */
[----:B------:R-:W-:Y:S01]  /*4250*/  CS2R R66, SRZ ;  /* 0x0000000000427805 */ /* 0x000fe2000001ff00 */
[----:B------:R-:W-:Y:S01]  /*4260*/  CS2R R64, SRZ ;  /* 0x0000000000407805 */ /* 0x000fe2000001ff00 */
[C---:B------:R-:W-:Y:S01]  /*4270*/  IMAD.IADD R6, R4.reuse, 0x1, R6 ;  /* 0x0000000104067824 */ /* 0x040fe200078e0206 */
[----:B------:R-:W1:Y:S01]  /*4280*/  LDSM.16.M88.4 R164, [R198+0x11000] ;  /* 0x01100000c6a4783b */ /* 0x000e620000000200 */
[C---:B------:R-:W-:Y:S01]  /*4290*/  IADD3 R5, R4.reuse, R5, RZ ;  /* 0x0000000504057210 */ /* 0x040fe20007ffe0ff */
[----:B------:R-:W-:Y:S01]  /*42a0*/  CS2R R58, SRZ ;  /* 0x00000000003a7805 */ /* 0x000fe2000001ff00 */
[C---:B------:R-:W-:Y:S01]  /*42b0*/  IMAD.IADD R6, R4.reuse, 0x1, R6 ;  /* 0x0000000104067824 */ /* 0x040fe200078e0206 */
        /* <DEDUP_REMOVED lines=18> */
[----:B------:R-:W-:-:S02]  /*43e0*/  ULDC UR8, c[0x0][0x2e8] ;  /* 0x0000ba0000087ab9 */ /* 0x000fc40000000800 */
[----:B------:R-:W1:Y:S01]  /*43f0*/  LDSM.16.M88.4 R188, [R197+0x13000] ;  /* 0x01300000c5bc783b */ /* 0x000e620000000200 */
[----:B------:R-:W-:Y:S02]  /*4400*/  UIADD3 UR20, UR23, 0x80, URZ ;  /* 0x0000008017147890 */ /* 0x000fe4000fffe03f */
[----:B------:R-:W-:Y:S01]  /*4410*/  UIADD3 UR19, UR19, -UR8, URZ ;  /* 0x8000000813137290 */ /* 0x000fe2000fffe03f */
[----:B------:R-:W1:Y:S01]  /*4420*/  LDSM.16.M88.4 R192, [R197+0x13400] ;  /* 0x01340000c5c0783b */ /* 0x000e620000000200 */
[----:B------:R-:W-:-:S03]  /*4430*/  ULDC UR11, c[0x0][0x2e4] ;  /* 0x0000b900000b7ab9 */ /* 0x000fc60000000800 */
[----:B------:R5:W-:Y:S04]  /*4440*/  STL [R1+0x30], R6 ;  /* 0x0000300601007387 */ /* 0x000be80000100800 */
[----:B------:R1:W-:Y:S01]  /*4450*/  STL [R1+0x2c], R5 ;  /* 0x00002c0501007387 */ /* 0x0003e20000100800 */
[----:B-----5:R-:W-:-:S05]  /*4460*/  IMAD.IADD R6, R4, 0x1, R6 ;  /* 0x0000000104067824 */ /* 0x020fca00078e0206 */
[----:B------:R1:W-:Y:S04]  /*4470*/  STL [R1+0x38], R6 ;  /* 0x0000380601007387 */ /* 0x0003e80000100800 */
[----:B--234-:R1:W-:Y:S02]  /*4480*/  STL [R1+0x34], R0 ;  /* 0x0000340001007387 */ /* 0x01c3e40000100800 */
.L_x_475:
[----:B------:R-:W0:Y:S01]  /*4490*/  LDGDEPBAR ;  /* 0x00000000000079af */ /* 0x000e220000000000 */
[----:B-1----:R-:W-:Y:S01]  /*44a0*/  IADD3 R0, R206, R196, RZ ;  /* 0x000000c4ce007210 */ /* 0x002fe20007ffe0ff */
[----:B------:R-:W-:Y:S01]  /*44b0*/  USHF.L.U32 UR8, UR7, 0x6, URZ ;  /* 0x0000000607087899 */ /* 0x000fe2000800063f */
[----:B------:R-:W-:Y:S01]  /*44c0*/  MOV R245, R243 ;  /* 0x000000f300f57202 */ /* 0x000fe20000000f00 */
[----:B------:R-:W-:Y:S02]  /*44d0*/  ULDC UR9, c[0x0][0x2e4] ;  /* 0x0000b90000097ab9 */ /* 0x000fe40000000800 */
[----:B------:R-:W-:Y:S02]  /*44e0*/  UISETP.GE.AND UP0, UPT, UR8, UR19, UPT ;  /* 0x000000130800728c */ /* 0x000fe4000bf06270 */
[----:B------:R-:W2:Y:S04]  /*44f0*/  LDL R209, [R1+0x4c] ;  /* 0x00004c0001d17983 */ /* 0x000ea80000100800 */
[----:B------:R-:W3:Y:S01]  /*4500*/  LDL R208, [R1+0x50] ;  /* 0x0000500001d07983 */ /* 0x000ee20000100800 */
[----:B------:R-:W-:Y:S04]  /*4510*/  DEPBAR.LE SB0, 0x0 ;  /* 0x000080000000791a */ /* 0x000fe80000000000 */
[----:B------:R-:W-:Y:S08]  /*4520*/  BAR.SYNC.DEFER_BLOCKING 0x0 ;  /* 0x0000000000007b1d */ /* 0x000ff00000010000 */
[----:B------:R-:W-:Y:S08]  /*4530*/  LDSM.16.M88.4 R32, [R196] ;  /* 0x00000000c420783b */ /* 0x000ff00000000200 */
[----:B------:R-:W1:Y:S08]  /*4540*/  LDSM.16.M88.4 R16, [R198+0x9000] ;  /* 0x00900000c610783b */ /* 0x000e700000000200 */
[----:B------:R-:W4:Y:S08]  /*4550*/  LDSM.16.M88.4 R28, [R196+0x800] ;  /* 0x00080000c41c783b */ /* 0x000f300000000200 */
[----:B------:R-:W4:Y:S08]  /*4560*/  LDSM.16.M88.4 R132, [R198+0x9400] ;  /* 0x00940000c684783b */ /* 0x000f300000000200 */
[----:B------:R-:W-:Y:S08]  /*4570*/  LDSM.16.M88.4 R136, [R0] ;  /* 0x000000000088783b */ /* 0x000ff00000000200 */
[----:B------:R-:W4:Y:S01]  /*4580*/  LDSM.16.M88.4 R140, [R197+0x9000] ;  /* 0x00900000c58c783b */ /* 0x000f220000000200 */
[-C--:B-1----:R-:W-:Y:S07]  /*4590*/  HMMA.16816.F32.BF16 R4, R32, R16.reuse, RZ ;  /* 0x000000102004723c */ /* 0x082fee00000418ff */
[----:B------:R-:W-:Y:S01]  /*45a0*/  LDSM.16.M88.4 R144, [R197+0xd400] ;  /* 0x00d40000c590783b */ /* 0x000fe20000000200 */
[C---:B----4-:R-:W-:Y:S08]  /*45b0*/  HMMA.16816.F32.BF16 R8, R28.reuse, R16, RZ ;  /* 0x000000101c08723c */ /* 0x050ff000000418ff */
        /* <DEDUP_REMOVED lines=18> */
[----:B------:R-:W4:Y:S01]  /*46e0*/  LDSM.16.M88.4 R140, [R196+0x1800] ;  /* 0x00180000c48c783b */ /* 0x000f220000000200 */
        /* <DEDUP_REMOVED lines=37> */
[C---:B----4-:R-:W-:Y:S07]  /*4940*/  HMMA.16816.F32.BF16 R8, R136.reuse, R132, R8 ;  /* 0x000000848808723c */ /* 0x050fee0000041808 */
[----:B--2---:R-:W-:Y:S01]  /*4950*/  IADD3 R132, P0, R209, UR16, RZ ;  /* 0x00000010d1847c10 */ /* 0x004fe2000ff1e0ff */
[-C--:B------:R-:W-:Y:S04]  /*4960*/  HMMA.16816.F32.BF16 R12, R136, R134.reuse, R12 ;  /* 0x00000086880c723c */ /* 0x080fe8000004180c */
[----:B---3--:R-:W-:Y:S02]  /*4970*/  IADD3.X R133, R208, UR15, RZ, P0, !PT ;  /* 0x0000000fd0857c10 */ /* 0x008fe400087fe4ff */
[----:B------:R-:W-:Y:S02]  /*4980*/  PLOP3.LUT P0, PT, PT, PT, UP0, 0x80, 0x0 ;  /* 0x000000000000781c */ /* 0x000fe40003f0f008 */
[C---:B------:R-:W-:Y:S01]  /*4990*/  HMMA.16816.F32.BF16 R16, R140.reuse, R134, R16 ;  /* 0x000000868c10723c */ /* 0x040fe20000041810 */
[----:B------:R1:W5:Y:S03]  /*49a0*/  LDG.E R209, [R132.64] ;  /* 0x0000000484d17981 */ /* 0x000366000c1e1900 */
[----:B------:R-:W-:Y:S01]  /*49b0*/  FMUL.FTZ R4, R4, c[0x0][0x2ec] ;  /* 0x0000bb0004047a20 */ /* 0x000fe20000410000 */
[----:B------:R1:W5:Y:S01]  /*49c0*/  LDG.E R208, [R132.64+0x20] ;  /* 0x0000200484d07981 */ /* 0x000362000c1e1900 */
[----:B------:R-:W-:Y:S02]  /*49d0*/  FMUL.FTZ R5, R5, c[0x0][0x2ec] ;  /* 0x0000bb0005057a20 */ /* 0x000fe40000410000 */
[----:B------:R1:W2:Y:S01]  /*49e0*/  MUFU.TANH R214, R4 ;  /* 0x0000000400d67308 */ /* 0x0002a20000002400 */
[-C--:B------:R-:W-:Y:S03]  /*49f0*/  HMMA.16816.F32.BF16 R20, R140, R144.reuse, R20 ;  /* 0x000000908c14723c */ /* 0x080fe60000041814 */
[----:B------:R-:W-:Y:S02]  /*4a00*/  FMUL.FTZ R6, R6, c[0x0][0x2ec] ;  /* 0x0000bb0006067a20 */ /* 0x000fe40000410000 */
[----:B------:R-:W-:Y:S02]  /*4a10*/  FMUL.FTZ R7, R7, c[0x0][0x2ec] ;  /* 0x0000bb0007077a20 */ /* 0x000fe40000410000 */
[----:B------:R-:W-:Y:S01]  /*4a20*/  FMUL.FTZ R8, R8, c[0x0][0x2ec] ;  /* 0x0000bb0008087a20 */ /* 0x000fe20000410000 */
[C---:B------:R-:W-:Y:S01]  /*4a30*/  HMMA.16816.F32.BF16 R24, R136.reuse, R144, R24 ;  /* 0x000000908818723c */ /* 0x040fe20000041818 */
[----:B------:R1:W3:Y:S01]  /*4a40*/  MUFU.TANH R213, R5 ;  /* 0x0000000500d57308 */ /* 0x0002e20000002400 */
[----:B------:R1:W5:Y:S02]  /*4a50*/  LDG.E R145, [R132.64+0x80] ;  /* 0x0000800484917981 */ /* 0x000364000c1e1900 */
[----:B------:R-:W-:Y:S02]  /*4a60*/  FMUL.FTZ R9, R9, c[0x0][0x2ec] ;  /* 0x0000bb0009097a20 */ /* 0x000fe40000410000 */
[----:B------:R1:W5:Y:S01]  /*4a70*/  LDG.E R144, [R132.64+0xa0] ;  /* 0x0000a00484907981 */ /* 0x000362000c1e1900 */
[----:B------:R-:W-:Y:S01]  /*4a80*/  FMUL.FTZ R10, R10, c[0x0][0x2ec] ;  /* 0x0000bb000a0a7a20 */ /* 0x000fe20000410000 */
[-C--:B------:R-:W-:Y:S03]  /*4a90*/  HMMA.16816.F32.BF16 R28, R136, R146.reuse, R28 ;  /* 0x00000092881c723c */ /* 0x080fe6000004181c */
[----:B------:R1:W4:Y:S01]  /*4aa0*/  MUFU.TANH R212, R6 ;  /* 0x0000000600d47308 */ /* 0x0003220000002400 */
[----:B------:R-:W-:Y:S02]  /*4ab0*/  FMUL.FTZ R11, R11, c[0x0][0x2ec] ;  /* 0x0000bb000b0b7a20 */ /* 0x000fe40000410000 */
[----:B------:R-:W-:Y:S02]  /*4ac0*/  FMUL.FTZ R12, R12, c[0x0][0x2ec] ;  /* 0x0000bb000c0c7a20 */ /* 0x000fe40000410000 */
[----:B------:R-:W-:Y:S04]  /*4ad0*/  HMMA.16816.F32.BF16 R32, R140, R146, R32 ;  /* 0x000000928c20723c */ /* 0x000fe80000041820 */
[----:B------:R-:W-:Y:S01]  /*4ae0*/  FMUL.FTZ R13, R13, c[0x0][0x2ec] ;  /* 0x0000bb000d0d7a20 */ /* 0x000fe20000410000 */
[----:B------:R1:W1:Y:S01]  /*4af0*/  MUFU.TANH R211, R7 ;  /* 0x0000000700d37308 */ /* 0x0002620000002400 */
[----:B------:R-:W-:Y:S02]  /*4b00*/  FMUL.FTZ R14, R14, c[0x0][0x2ec] ;  /* 0x0000bb000e0e7a20 */ /* 0x000fe40000410000 */
[----:B------:R-:W-:Y:S04]  /*4b10*/  FMUL.FTZ R15, R15, c[0x0][0x2ec] ;  /* 0x0000bb000f0f7a20 */ /* 0x000fe80000410000 */
[----:B------:R-:W-:Y:S02]  /*4b20*/  FMUL.FTZ R16, R16, c[0x0][0x2ec] ;  /* 0x0000bb0010107a20 */ /* 0x000fe40000410000 */
[----:B------:R-:W-:Y:S01]  /*4b30*/  FMUL.FTZ R17, R17, c[0x0][0x2ec] ;  /* 0x0000bb0011117a20 */ /* 0x000fe20000410000 */
[----:B------:R1:W1:Y:S01]  /*4b40*/  MUFU.TANH R218, R8 ;  /* 0x0000000800da7308 */ /* 0x0002620000002400 */
[----:B------:R-:W-:Y:S02]  /*4b50*/  FMUL.FTZ R18, R18, c[0x0][0x2ec] ;  /* 0x0000bb0012127a20 */ /* 0x000fe40000410000 */
[----:B------:R-:W-:Y:S02]  /*4b60*/  FMUL.FTZ R19, R19, c[0x0][0x2ec] ;  /* 0x0000bb0013137a20 */ /* 0x000fe40000410000 */
[----:B------:R-:W-:Y:S02]  /*4b70*/  FMUL.FTZ R20, R20, c[0x0][0x2ec] ;  /* 0x0000bb0014147a20 */ /* 0x000fe40000410000 */
        /* <DEDUP_REMOVED lines=17> */
[----:B------:R-:W-:Y:S05]  /*4c90*/  FMUL.FTZ R35, R35, c[0x0][0x2ec] ;  /* 0x0000bb0023237a20 */ /* 0x000fea0000410000 */
[----:B------:R1:W1:Y:S10]  /*4ca0*/  MUFU.TANH R222, R12 ;  /* 0x0000000c00de7308 */ /* 0x0002740000002400 */
        /* <DEDUP_REMOVED lines=22> */
[----:B------:R1:W1:Y:S01]  /*4e10*/  MUFU.TANH R235, R35 ;  /* 0x0000002300eb7308 */ /* 0x0002620000002400 */
[----:B------:R-:W-:-:S05]  /*4e20*/  @!P0 BRA `(.L_x_471) ;  /* 0x0000029000008947 */ /* 0x000fca0003800000 */
[----:B-1234-:R-:W-:Y:S01]  /*4e30*/  MOV R13, R231 ;  /* 0x000000e7000d7202 */ /* 0x01efe20000000f00 */
[----:B------:R-:W-:Y:S01]  /*4e40*/  UIADD3 UR10, UR11, UR18, -UR6 ;  /* 0x000000120b0a7290 */ /* 0x000fe2000fffe806 */
[----:B------:R-:W-:Y:S01]  /*4e50*/  MOV R17, R233 ;  /* 0x000000e900117202 */ /* 0x000fe20000000f00 */
[----:B------:R-:W-:Y:S01]  /*4e60*/  IMAD.U32 R0, RZ, RZ, UR20 ;  /* 0x00000014ff007e24 */ /* 0x000fe2000f8e00ff */
[----:B------:R-:W-:Y:S01]  /*4e70*/  MOV R30, R235 ;  /* 0x000000eb001e7202 */ /* 0x000fe20000000f00 */
[----:B------:R-:W-:Y:S01]  /*4e80*/  IMAD.MOV.U32 R12, RZ, RZ, R232 ;  /* 0x000000ffff0c7224 */ /* 0x000fe200078e00e8 */
[----:B------:R-:W-:Y:S01]  /*4e90*/  MOV R134, R237 ;  /* 0x000000ed00867202 */ /* 0x000fe20000000f00 */
[----:B------:R-:W-:Y:S01]  /*4ea0*/  IMAD.MOV.U32 R16, RZ, RZ, R234 ;  /* 0x000000ffff107224 */ /* 0x000fe200078e00ea */
[----:B------:R-:W-:Y:S01]  /*4eb0*/  ISETP.LT.AND P0, PT, R0, UR6, PT ;  /* 0x0000000600007c0c */ /* 0x000fe2000bf01270 */
[----:B------:R-:W-:Y:S01]  /*4ec0*/  IMAD.MOV.U32 R29, RZ, RZ, R236 ;  /* 0x000000ffff1d7224 */ /* 0x000fe200078e00ec */
[----:B------:R-:W-:Y:S01]  /*4ed0*/  MOV R11, R239 ;  /* 0x000000ef000b7202 */ /* 0x000fe20000000f00 */
        /* <DEDUP_REMOVED lines=19> */
[----:B------:R-:W-:Y:S01]  /*5010*/  UIADD3 UR9, UR8, 0x40, URZ ;  /* 0x0000004008097890 */ /* 0x000fe2000fffe03f */
[----:B------:R-:W-:Y:S01]  /*5020*/  MOV R22, R211 ;  /* 0x000000d300167202 */ /* 0x000fe20000000f00 */
[----:B------:R-:W-:Y:S01]  /*5030*/  IMAD.MOV.U32 R25, RZ, RZ, R218 ;  /* 0x000000ffff197224 */ /* 0x000fe200078e00da */
[----:B------:R-:W-:Y:S01]  /*5040*/  MOV R26, R213 ;  /* 0x000000d5001a7202 */ /* 0x000fe20000000f00 */
[----:B------:R-:W-:Y:S01]  /*5050*/  UISETP.GE.AND UP0, UPT, UR9, UR10, UPT ;  /* 0x0000000a0900728c */ /* 0x000fe2000bf06270 */
[----:B------:R-:W-:Y:S02]  /*5060*/  IMAD.MOV.U32 R31, RZ, RZ, R212 ;  /* 0x000000ffff1f7224 */ /* 0x000fe400078e00d4 */
[----:B------:R-:W-:Y:S01]  /*5070*/  UMOV UR9, UR11 ;  /* 0x0000000b00097c82 */ /* 0x000fe20008000000 */
[----:B------:R-:W-:Y:S02]  /*5080*/  IMAD.MOV.U32 R34, RZ, RZ, R214 ;  /* 0x000000ffff227224 */ /* 0x000fe400078e00d6 */
[----:B------:R-:W-:Y:S11]  /*5090*/  PLOP3.LUT P1, PT, PT, PT, UP0, 0x80, 0x0 ;  /* 0x000000000000781c */ /* 0x000ff60003f2f008 */
[----:B------:R-:W-:Y:S02]  /*50a0*/  @!UPT UIADD3 URZ, URZ, URZ, URZ ;  /* 0x0000003f3f3ff290 */ /* 0x000fe4000fffe03f */
[----:B------:R-:W-:-:S05]  /*50b0*/  @!P1 BRA P0, `(.L_x_472) ;  /* 0x0000083000009947 */ /* 0x000fca0000000000 */
.L_x_471:
[----:B--234-:R-:W2:Y:S01]  /*50c0*/  LDL R0, [R1+0x3c] ;  /* 0x00003c0001007983 */ /* 0x01cea20000100800 */
[----:B------:R-:W-:Y:S03]  /*50d0*/  UMOV UR11, UR9 ;  /* 0x00000009000b7c82 */ /* 0x000fe60008000000 */
[----:B------:R-:W3:Y:S01]  /*50e0*/  LDL R135, [R1+0x5c] ;  /* 0x00005c0001877983 */ /* 0x000ee20000100800 */
[----:B-12---:R-:W-:Y:S01]  /*50f0*/  IADD3 R4, R0, UR8, RZ ;  /* 0x0000000800047c10 */ /* 0x006fe2000fffe0ff */
[----:B------:R-:W-:Y:S01]  /*5100*/  UIADD3 UR8, -UR9, UR6, -UR12 ;  /* 0x0000000609087290 */ /* 0x000fe2000fffe90c */
[----:B------:R-:W-:Y:S02]  /*5110*/  IMAD.U32 R0, RZ, RZ, UR22 ;  /* 0x00000016ff007e24 */ /* 0x000fe4000f8e00ff */
[C---:B------:R-:W-:Y:S02]  /*5120*/  IADD3 R6, R4.reuse, 0x8, RZ ;  /* 0x0000000804067810 */ /* 0x040fe40007ffe0ff */
[----:B------:R-:W-:Y:S01]  /*5130*/  IADD3 R14, R4, 0x20, RZ ;  /* 0x00000020040e7810 */ /* 0x000fe20007ffe0ff */
[----:B---3--:R-:W-:Y:S01]  /*5140*/  IMAD R0, R0, 0x80, R135 ;  /* 0x0000008000007824 */ /* 0x008fe200078e0287 */
[C---:B------:R-:W-:Y:S02]  /*5150*/  IADD3 R15, R4.reuse, 0x28, RZ ;  /* 0x00000028040f7810 */ /* 0x040fe40007ffe0ff */
[----:B------:R-:W-:Y:S02]  /*5160*/  IADD3 R5, R4, UR8, RZ ;  /* 0x0000000804057c10 */ /* 0x000fe4000fffe0ff */
[----:B------:R-:W-:Y:S02]  /*5170*/  IADD3 R17, R6, UR8, RZ ;  /* 0x0000000806117c10 */ /* 0x000fe4000fffe0ff */
[----:B------:R-:W-:Y:S02]  /*5180*/  IADD3 R18, R14, UR8, RZ ;  /* 0x000000080e127c10 */ /* 0x000fe4000fffe0ff */
[----:B------:R-:W-:Y:S01]  /*5190*/  IADD3 R19, R15, UR8, RZ ;  /* 0x000000080f137c10 */ /* 0x000fe2000fffe0ff */
[----:B------:R-:W-:Y:S01]  /*51a0*/  UIADD3 UR8, UR6, 0x1, -UR12 ;  /* 0x0000000106087890 */ /* 0x000fe2000fffe80c */
[C---:B------:R-:W-:Y:S02]  /*51b0*/  IADD3 R13, R0.reuse, 0x1, RZ ;  /* 0x00000001000d7810 */ /* 0x040fe40007ffe0ff */
[C---:B------:R-:W-:Y:S01]  /*51c0*/  IADD3 R12, R0.reuse, 0x8, RZ ;  /* 0x00000008000c7810 */ /* 0x040fe20007ffe0ff */
[----:B------:R-:W-:Y:S01]  /*51d0*/  UIADD3 UR8, UR8, UR44, URZ ;  /* 0x0000002c08087290 */ /* 0x000fe2000fffe03f */
[C---:B------:R-:W-:Y:S02]  /*51e0*/  IADD3 R11, R0.reuse, 0x9, RZ ;  /* 0x00000009000b7810 */ /* 0x040fe40007ffe0ff */
[C---:B------:R-:W-:Y:S02]  /*51f0*/  IADD3 R10, R0.reuse, 0x10, RZ ;  /* 0x00000010000a7810 */ /* 0x040fe40007ffe0ff */
[----:B------:R-:W-:Y:S02]  /*5200*/  IADD3 R9, R0, 0x11, RZ ;  /* 0x0000001100097810 */ /* 0x000fe40007ffe0ff */
[----:B------:R-:W-:Y:S02]  /*5210*/  IADD3 R16, R4, UR8, RZ ;  /* 0x0000000804107c10 */ /* 0x000fe4000fffe0ff */
[----:B------:R-:W-:Y:S02]  /*5220*/  IMNMX R4, RZ, R5, !PT ;  /* 0x00000005ff047217 */ /* 0x000fe40007800200 */
[----:B------:R-:W-:Y:S02]  /*5230*/  IMNMX R5, R16, UR6, PT ;  /* 0x0000000610057c17 */ /* 0x000fe4000b800200 */
[CC--:B------:R-:W-:Y:S02]  /*5240*/  ISETP.GE.AND P3, PT, R0.reuse, R4.reuse, PT ;  /* 0x000000040000720c */ /* 0x0c0fe40003f66270 */
[C---:B------:R-:W-:Y:S02]  /*5250*/  IADD3 R8, R0.reuse, 0x18, RZ ;  /* 0x0000001800087810 */ /* 0x040fe40007ffe0ff */
[C---:B------:R-:W-:Y:S02]  /*5260*/  IADD3 R7, R0.reuse, 0x19, RZ ;  /* 0x0000001900077810 */ /* 0x040fe40007ffe0ff */
[-C--:B------:R-:W-:Y:S02]  /*5270*/  ISETP.GE.AND P2, PT, R13, R4.reuse, PT ;  /* 0x000000040d00720c */ /* 0x080fe40003f46270 */
        /* <DEDUP_REMOVED lines=8> */
[----:B------:R-:W-:Y:S02]  /*5300*/  IADD3 R6, R6, UR8, RZ ;  /* 0x0000000806067c10 */ /* 0x000fe4000fffe0ff */
[----:B------:R-:W-:Y:S02]  /*5310*/  IMNMX R4, RZ, R17, !PT ;  /* 0x00000011ff047217 */ /* 0x000fe40007800200 */
[-C--:B------:R-:W-:Y:S02]  /*5320*/  ISETP.GE.OR P2, PT, R13, R5.reuse, !P2 ;  /* 0x000000050d00720c */ /* 0x080fe40005746670 */
[-C--:B------:R-:W-:Y:S02]  /*5330*/  ISETP.GE.OR P1, PT, R12, R5.reuse, !P1 ;  /* 0x000000050c00720c */ /* 0x080fe40004f26670 */
[-C--:B------:R-:W-:Y:S02]  /*5340*/  ISETP.GE.OR P0, PT, R11, R5.reuse, !P0 ;  /* 0x000000050b00720c */ /* 0x080fe40004706670 */
[-C--:B------:R-:W-:Y:S02]  /*5350*/  ISETP.GE.OR P6, PT, R10, R5.reuse, !P6 ;  /* 0x000000050a00720c */ /* 0x080fe400077c6670 */
[-C--:B------:R-:W-:Y:S02]  /*5360*/  ISETP.GE.OR P5, PT, R9, R5.reuse, !P5 ;  /* 0x000000050900720c */ /* 0x080fe40006fa6670 */
[-C--:B------:R-:W-:Y:S02]  /*5370*/  ISETP.GE.OR P4, PT, R8, R5.reuse, !P4 ;  /* 0x000000050800720c */ /* 0x080fe40006786670 */
[----:B------:R-:W-:Y:S02]  /*5380*/  ISETP.GE.OR P3, PT, R7, R5, !P3 ;  /* 0x000000050700720c */ /* 0x000fe40005f66670 */
[----:B------:R-:W-:Y:S02]  /*5390*/  IMNMX R5, R6, UR6, PT ;  /* 0x0000000606057c17 */ /* 0x000fe4000b800200 */
[----:B------:R-:W-:Y:S02]  /*53a0*/  FSEL R26, R213, -INF , !P2 ;  /* 0xff800000d51a7808 */ /* 0x000fe40005000000 */
[-C--:B------:R-:W-:Y:S02]  /*53b0*/  ISETP.GE.AND P2, PT, R0, R4.reuse, PT ;  /* 0x000000040000720c */ /* 0x080fe40003f46270 */
[----:B------:R-:W-:Y:S02]  /*53c0*/  FSEL R32, R226, -INF , !P1 ;  /* 0xff800000e2207808 */ /* 0x000fe40004800000 */
[-C--:B------:R-:W-:Y:S02]  /*53d0*/  ISETP.GE.AND P1, PT, R13, R4.reuse, PT ;  /* 0x000000040d00720c */ /* 0x080fe40003f26270 */
        /* <DEDUP_REMOVED lines=14> */
[----:B------:R-:W-:Y:S02]  /*54c0*/  IMNMX R4, RZ, R18, !PT ;  /* 0x00000012ff047217 */ /* 0x000fe40007800200 */
[-C--:B------:R-:W-:Y:S02]  /*54d0*/  ISETP.GE.OR P1, PT, R13, R5.reuse, !P1 ;  /* 0x000000050d00720c */ /* 0x080fe40004f26670 */
[-C--:B------:R-:W-:Y:S02]  /*54e0*/  ISETP.GE.OR P0, PT, R12, R5.reuse, !P0 ;  /* 0x000000050c00720c */ /* 0x080fe40004706670 */
[----:B------:R-:W-:Y:S02]  /*54f0*/  IMNMX R6, R6, UR6, PT ;  /* 0x0000000606067c17 */ /* 0x000fe4000b800200 */
[----:B------:R-:W-:Y:S02]  /*5500*/  FSEL R22, R211, -INF , !P1 ;  /* 0xff800000d3167808 */ /* 0x000fe40004800000 */
[-C--:B------:R-:W-:Y:S02]  /*5510*/  ISETP.GE.AND P1, PT, R0, R4.reuse, PT ;  /* 0x000000040000720c */ /* 0x080fe40003f26270 */
[-C--:B------:R-:W-:Y:S02]  /*5520*/  ISETP.GE.OR P6, PT, R11, R5.reuse, !P6 ;  /* 0x000000050b00720c */ /* 0x080fe400077c6670 */
[-C--:B------:R-:W-:Y:S02]  /*5530*/  ISETP.GE.OR P5, PT, R10, R5.reuse, !P5 ;  /* 0x000000050a00720c */ /* 0x080fe40006fa6670 */
[-C--:B------:R-:W-:Y:S02]  /*5540*/  ISETP.GE.OR P4, PT, R9, R5.reuse, !P4 ;  /* 0x000000050900720c */ /* 0x080fe40006786670 */
[-C--:B------:R-:W-:Y:S02]  /*5550*/  ISETP.GE.OR P3, PT, R8, R5.reuse, !P3 ;  /* 0x000000050800720c */ /* 0x080fe40005f66670 */
[----:B------:R-:W-:Y:S02]  /*5560*/  ISETP.GE.OR P2, PT, R7, R5, !P2 ;  /* 0x000000050700720c */ /* 0x000fe40005746670 */
[----:B------:R-:W-:Y:S02]  /*5570*/  FSEL R23, R224, -INF , !P0 ;  /* 0xff800000e0177808 */ /* 0x000fe40004000000 */
[----:B------:R-:W-:Y:S02]  /*5580*/  ISETP.GE.AND P0, PT, R13, R4, PT ;  /* 0x000000040d00720c */ /* 0x000fe40003f06270 */
        /* <DEDUP_REMOVED lines=54> */
.L_x_472:
[----:B------:R-:W2:Y:S01]  /*58f0*/  LDL R0, [R1+0x1c] ;  /* 0x00001c0001007983 */ /* 0x000ea20000100800 */
[----:B------:R-:W-:Y:S03]  /*5900*/  UISETP.GT.AND UP3, UPT, UR7, UR17, UPT ;  /* 0x000000110700728c */ /* 0x000fe6000bf64270 */
[----:B------:R-:W3:Y:S04]  /*5910*/  LDL R4, [R1+0x20] ;  /* 0x0000200001047983 */ /* 0x000ee80000100800 */
[----:B------:R-:W4:Y:S04]  /*5920*/  LDL R136, [R1+0x8] ;  /* 0x0000080001887983 */ /* 0x000f280000100800 */
[----:B------:R-:W4:Y:S04]  /*5930*/  LDL R135, [R1+0x18] ;  /* 0x0000180001877983 */ /* 0x000f280000100800 */
[----:B------:R1:W-:Y:S04]  /*5940*/  STL [R1+0xc0], R58 ;  /* 0x0000c03a01007387 */ /* 0x0003e80000100800 */
[----:B------:R-:W-:Y:S04]  /*5950*/  STL [R1+0xbc], R57 ;  /* 0x0000bc3901007387 */ /* 0x000fe80000100800 */
[----:B------:R-:W-:Y:S04]  /*5960*/  STL [R1+0xb8], R56 ;  /* 0x0000b83801007387 */ /* 0x000fe80000100800 */
[----:B------:R-:W-:Y:S04]  /*5970*/  STL [R1+0xb4], R55 ;  /* 0x0000b43701007387 */ /* 0x000fe80000100800 */
[----:B------:R-:W-:Y:S04]  /*5980*/  STL [R1+0xb0], R54 ;  /* 0x0000b03601007387 */ /* 0x000fe80000100800 */
[----:B------:R1:W-:Y:S04]  /*5990*/  STL [R1+0xac], R53 ;  /* 0x0000ac3501007387 */ /* 0x0003e80000100800 */
[----:B------:R1:W-:Y:S04]  /*59a0*/  STL [R1+0xa8], R52 ;  /* 0x0000a83401007387 */ /* 0x0003e80000100800 */
[----:B------:R1:W-:Y:S04]  /*59b0*/  STL [R1+0xa4], R51 ;  /* 0x0000a43301007387 */ /* 0x0003e80000100800 */
[----:B------:R1:W-:Y:S04]  /*59c0*/  STL [R1+0xa0], R50 ;  /* 0x0000a03201007387 */ /* 0x0003e80000100800 */
[----:B------:R1:W-:Y:S04]  /*59d0*/  STL [R1+0x9c], R49 ;  /* 0x00009c3101007387 */ /* 0x0003e80000100800 */
[----:B------:R1:W-:Y:S04]  /*59e0*/  STL [R1+0x98], R48 ;  /* 0x0000983001007387 */ /* 0x0003e80000100800 */
[----:B------:R1:W-:Y:S04]  /*59f0*/  STL [R1+0x94], R47 ;  /* 0x0000942f01007387 */ /* 0x0003e80000100800 */
[----:B------:R1:W-:Y:S04]  /*5a00*/  STL [R1+0x90], R46 ;  /* 0x0000902e01007387 */ /* 0x0003e80000100800 */
        /* <DEDUP_REMOVED lines=9> */
[----:B------:R1:W-:Y:S04]  /*5aa0*/  STL [R1+0x68], R36 ;  /* 0x0000682401007387 */ /* 0x0003e80000100800 */
[----:B------:R1:W-:Y:S04]  /*5ab0*/  STL [R1+0x64], R3 ;  /* 0x0000640301007387 */ /* 0x0003e80000100800 */
[----:B------:R1:W-:Y:S01]  /*5ac0*/  STL [R1+0x60], R2 ;  /* 0x0000600201007387 */ /* 0x0003e20000100800 */
[C---:B--2---:R-:W-:Y:S01]  /*5ad0*/  FMUL.FTZ R6, R0.reuse, 1.4426950216293334961 ;  /* 0x3fb8aa3b00067820 */ /* 0x044fe20000410000 */
[----:B------:R-:W-:Y:S01]  /*5ae0*/  FSETP.NEU.FTZ.AND P0, PT, R0, -INF , PT ;  /* 0xff8000000000780b */ /* 0x000fe20003f1d000 */
[----:B---3--:R-:W-:Y:S03]  /*5af0*/  FMUL.FTZ R5, R4, 1.4426950216293334961 ;  /* 0x3fb8aa3b04057820 */ /* 0x008fe60000410000 */
[----:B------:R-:W-:Y:S02]  /*5b00*/  FSEL R6, R6, RZ, P0 ;  /* 0x000000ff06067208 */ /* 0x000fe40000000000 */
[----:B------:R-:W-:Y:S01]  /*5b10*/  FSETP.NEU.FTZ.AND P0, PT, R4, -INF , PT ;  /* 0xff8000000400780b */ /* 0x000fe20003f1d000 */
[----:B----4-:R-:W-:Y:S02]  /*5b20*/  FMUL.FTZ R4, R136, 1.4426950216293334961 ;  /* 0x3fb8aa3b88047820 */ /* 0x010fe40000410000 */
[--C-:B------:R-:W-:Y:S01]  /*5b30*/  FFMA.FTZ R0, R34, c[0x0][0x23c], -R6.reuse ;  /* 0x00008f0022007a23 */ /* 0x100fe20000010806 */
[----:B------:R-:W-:Y:S02]  /*5b40*/  FSEL R5, R5, RZ, P0 ;  /* 0x000000ff05057208 */ /* 0x000fe40000000000 */
[----:B------:R-:W-:Y:S01]  /*5b50*/  FSETP.NEU.FTZ.AND P0, PT, R136, -INF , PT ;  /* 0xff8000008800780b */ /* 0x000fe20003f1d000 */
[----:B------:R2:W-:Y:S03]  /*5b60*/  MUFU.EX2 R243, R0 ;  /* 0x0000000000f37308 */ /* 0x0005e60000000800 */
[----:B------:R-:W-:Y:S02]  /*5b70*/  FSEL R4, R4, RZ, P0 ;  /* 0x000000ff04047208 */ /* 0x000fe40000000000 */
[----:B------:R-:W-:Y:S01]  /*5b80*/  FSETP.NEU.FTZ.AND P0, PT, R135, -INF , PT ;  /* 0xff8000008700780b */ /* 0x000fe20003f1d000 */
[--C-:B--2---:R-:W-:Y:S04]  /*5b90*/  FFMA.FTZ R0, R26, c[0x0][0x23c], -R6.reuse ;  /* 0x00008f001a007a23 */ /* 0x104fe80000010806 */
[----:B------:R2:W-:Y:S02]  /*5ba0*/  MUFU.EX2 R140, R0 ;  /* 0x00000000008c7308 */ /* 0x0005e40000000800 */
[--C-:B--2---:R-:W-:Y:S08]  /*5bb0*/  FFMA.FTZ R0, R31, c[0x0][0x23c], -R5.reuse ;  /* 0x00008f001f007a23 */ /* 0x104ff00000010805 */
[----:B------:R2:W-:Y:S02]  /*5bc0*/  MUFU.EX2 R141, R0 ;  /* 0x00000000008d7308 */ /* 0x0005e40000000800 */
[--C-:B--2---:R-:W-:Y:S02]  /*5bd0*/  FFMA.FTZ R0, R22, c[0x0][0x23c], -R5.reuse ;  /* 0x00008f0016007a23 */ /* 0x104fe40000010805 */
[----:B------:R-:W-:Y:S06]  /*5be0*/  FMUL.FTZ R22, R135, 1.4426950216293334961 ;  /* 0x3fb8aa3b87167820 */ /* 0x000fec0000410000 */
[----:B-1----:R1:W2:Y:S02]  /*5bf0*/  MUFU.EX2 R58, R0 ;  /* 0x00000000003a7308 */ /* 0x0022a40000000800 */
[--C-:B-1----:R-:W-:Y:S08]  /*5c00*/  FFMA.FTZ R0, R32, c[0x0][0x23c], -R6.reuse ;  /* 0x00008f0020007a23 */ /* 0x102ff00000010806 */
[----:B------:R1:W-:Y:S02]  /*5c10*/  MUFU.EX2 R53, R0 ;  /* 0x0000000000357308 */ /* 0x0003e40000000800 */
[----:B-1----:R-:W-:Y:S08]  /*5c20*/  FFMA.FTZ R0, R33, c[0x0][0x23c], -R6 ;  /* 0x00008f0021007a23 */ /* 0x002ff00000010806 */
[----:B------:R1:W-:Y:S02]  /*5c30*/  MUFU.EX2 R52, R0 ;  /* 0x0000000000347308 */ /* 0x0003e40000000800 */
[--C-:B-1----:R-:W-:Y:S08]  /*5c40*/  FFMA.FTZ R0, R23, c[0x0][0x23c], -R5.reuse ;  /* 0x00008f0017007a23 */ /* 0x102ff00000010805 */
[----:B------:R1:W-:Y:S02]  /*5c50*/  MUFU.EX2 R51, R0 ;  /* 0x0000000000337308 */ /* 0x0003e40000000800 */
[--C-:B-1----:R-:W-:Y:S08]  /*5c60*/  FFMA.FTZ R0, R24, c[0x0][0x23c], -R5.reuse ;  /* 0x00008f0018007a23 */ /* 0x102ff00000010805 */
[----:B------:R1:W-:Y:S02]  /*5c70*/  MUFU.EX2 R50, R0 ;  /* 0x0000000000327308 */ /* 0x0003e40000000800 */
[--C-:B-1----:R-:W-:Y:S08]  /*5c80*/  FFMA.FTZ R0, R25, c[0x0][0x23c], -R4.reuse ;  /* 0x00008f0019007a23 */ /* 0x102ff00000010804 */
[----:B------:R1:W-:Y:S02]  /*5c90*/  MUFU.EX2 R147, R0 ;  /* 0x0000000000937308 */ /* 0x0003e40000000800 */
[----:B-1----:R-:W-:Y:S08]  /*5ca0*/  FFMA.FTZ R0, R18, c[0x0][0x23c], -R4 ;  /* 0x00008f0012007a23 */ /* 0x002ff00000010804 */
[----:B------:R1:W3:Y:S02]  /*5cb0*/  MUFU.EX2 R142, R0 ;  /* 0x00000000008e7308 */ /* 0x0002e40000000800 */
[----:B-1----:R-:W-:Y:S02]  /*5cc0*/  FSEL R0, R22, RZ, P0 ;  /* 0x000000ff16007208 */ /* 0x002fe40000000000 */
[----:B------:R-:W-:Y:S03]  /*5cd0*/  PLOP3.LUT P0, PT, PT, PT, UP3, 0x80, 0x0 ;  /* 0x000000000000781c */ /* 0x000fe60003f0f038 */
[--C-:B------:R-:W-:Y:S02]  /*5ce0*/  FFMA.FTZ R7, R7, c[0x0][0x23c], -R0.reuse ;  /* 0x00008f0007077a23 */ /* 0x100fe40000010800 */
[----:B------:R-:W-:Y:S02]  /*5cf0*/  FFMA.FTZ R14, R14, c[0x0][0x23c], -R0 ;  /* 0x00008f000e0e7a23 */ /* 0x000fe40000010800 */
[----:B------:R1:W-:Y:S10]  /*5d00*/  MUFU.EX2 R143, R7 ;  /* 0x00000007008f7308 */ /* 0x0003f40000000800 */
[----:B------:R-:W-:Y:S01]  /*5d10*/  MUFU.EX2 R146, R14 ;  /* 0x0000000e00927308 */ /* 0x000fe20000000800 */
[--C-:B-1----:R-:W-:Y:S09]  /*5d20*/  FFMA.FTZ R7, R19, c[0x0][0x23c], -R4.reuse ;  /* 0x00008f0013077a23 */ /* 0x102ff20000010804 */
[----:B------:R1:W-:Y:S02]  /*5d30*/  MUFU.EX2 R57, R7 ;  /* 0x0000000700397308 */ /* 0x0003e40000000800 */
[----:B-1----:R-:W-:Y:S08]  /*5d40*/  FFMA.FTZ R7, R20, c[0x0][0x23c], -R4 ;  /* 0x00008f0014077a23 */ /* 0x002ff00000010804 */
[----:B------:R1:W4:Y:S02]  /*5d50*/  MUFU.EX2 R56, R7 ;  /* 0x0000000700387308 */ /* 0x0003240000000800 */
        /* <DEDUP_REMOVED lines=10> */
[--C-:B-1----:R-:W-:Y:S08]  /*5e00*/  FFMA.FTZ R7, R28, c[0x0][0x23c], -R5.reuse ;  /* 0x00008f001c077a23 */ /* 0x102ff00000010805 */
[----:B------:R1:W-:Y:S02]  /*5e10*/  MUFU.EX2 R46, R7 ;  /* 0x00000007002e7308 */ /* 0x0003e40000000800 */
[--C-:B-1----:R-:W-:Y:S02]  /*5e20*/  FFMA.FTZ R7, R133, c[0x0][0x23c], -R6.reuse ;  /* 0x00008f0085077a23 */ /* 0x102fe40000010806 */
[----:B------:R-:W-:Y:S06]  /*5e30*/  FFMA.FTZ R6, R134, c[0x0][0x23c], -R6 ;  /* 0x00008f0086067a23 */ /* 0x000fec0000010806 */
[----:B------:R1:W-:Y:S10]  /*5e40*/  MUFU.EX2 R37, R7 ;  /* 0x0000000700257308 */ /* 0x0003f40000000800 */
[----:B------:R2:W2:Y:S01]  /*5e50*/  MUFU.EX2 R36, R6 ;  /* 0x0000000600247308 */ /* 0x0004a20000000800 */
[--C-:B-1----:R-:W-:Y:S09]  /*5e60*/  FFMA.FTZ R7, R21, c[0x0][0x23c], -R4.reuse ;  /* 0x00008f0015077a23 */ /* 0x102ff20000010804 */
[----:B------:R1:W-:Y:S01]  /*5e70*/  MUFU.EX2 R45, R7 ;  /* 0x00000007002d7308 */ /* 0x0003e20000000800 */
[--C-:B--2---:R-:W-:Y:S02]  /*5e80*/  FFMA.FTZ R6, R29, c[0x0][0x23c], -R5.reuse ;  /* 0x00008f001d067a23 */ /* 0x104fe40000010805 */
[----:B------:R-:W-:Y:S07]  /*5e90*/  FFMA.FTZ R5, R30, c[0x0][0x23c], -R5 ;  /* 0x00008f001e057a23 */ /* 0x000fee0000010805 */
[----:B------:R3:W-:Y:S10]  /*5ea0*/  MUFU.EX2 R3, R6 ;  /* 0x0000000600037308 */ /* 0x0007f40000000800 */
[----:B------:R2:W-:Y:S01]  /*5eb0*/  MUFU.EX2 R2, R5 ;  /* 0x0000000500027308 */ /* 0x0005e20000000800 */
[----:B-1----:R-:W-:Y:S05]  /*5ec0*/  F2FP.BF16.PACK_AB R7, R58, R141 ;  /* 0x0000008d3a07723e */ /* 0x002fea00000010ff */
[----:B------:R4:W-:Y:S01]  /*5ed0*/  STS [R248+0x13400], R7 ;  /* 0x01340007f8007388 */ /* 0x0009e20000000800 */
[----:B---3--:R-:W-:Y:S01]  /*5ee0*/  F2FP.BF16.PACK_AB R6, R142, R147 ;  /* 0x000000938e06723e */ /* 0x008fe200000010ff */
[----:B--2---:R-:W-:Y:S04]  /*5ef0*/  FFMA.FTZ R5, R15, c[0x0][0x23c], -R4 ;  /* 0x00008f000f057a23 */ /* 0x004fe80000010804 */
[----:B------:R1:W2:Y:S01]  /*5f00*/  MUFU.EX2 R44, R5 ;  /* 0x00000005002c7308 */ /* 0x0002a20000000800 */
[----:B----4-:R-:W-:Y:S01]  /*5f10*/  F2FP.BF16.PACK_AB R7, R56, R57 ;  /* 0x000000393807723e */ /* 0x010fe200000010ff */
[--C-:B-1----:R-:W-:Y:S08]  /*5f20*/  FFMA.FTZ R5, R10, c[0x0][0x23c], -R0.reuse ;  /* 0x00008f000a057a23 */ /* 0x102ff00000010800 */
[----:B------:R1:W-:Y:S02]  /*5f30*/  MUFU.EX2 R43, R5 ;  /* 0x00000005002b7308 */ /* 0x0003e40000000800 */
[----:B-1----:R-:W-:Y:S08]  /*5f40*/  FFMA.FTZ R5, R11, c[0x0][0x23c], -R0 ;  /* 0x00008f000b057a23 */ /* 0x002ff00000010800 */
[----:B------:R1:W3:Y:S02]  /*5f50*/  MUFU.EX2 R42, R5 ;  /* 0x00000005002a7308 */ /* 0x0002e40000000800 */
[--C-:B-1----:R-:W-:Y:S02]  /*5f60*/  FFMA.FTZ R5, R16, c[0x0][0x23c], -R4.reuse ;  /* 0x00008f0010057a23 */ /* 0x102fe40000010804 */
[----:B------:R-:W-:Y:S06]  /*5f70*/  FFMA.FTZ R4, R17, c[0x0][0x23c], -R4 ;  /* 0x00008f0011047a23 */ /* 0x000fec0000010804 */
[----:B------:R1:W-:Y:S10]  /*5f80*/  MUFU.EX2 R41, R5 ;  /* 0x0000000500297308 */ /* 0x0003f40000000800 */
[----:B------:R4:W2:Y:S01]  /*5f90*/  MUFU.EX2 R40, R4 ;  /* 0x0000000400287308 */ /* 0x0008a20000000800 */
[----:B-1----:R-:W-:Y:S01]  /*5fa0*/  F2FP.BF16.PACK_AB R5, R143, R146 ;  /* 0x000000928f05723e */ /* 0x002fe200000010ff */
[--C-:B----4-:R-:W-:Y:S02]  /*5fb0*/  FFMA.FTZ R4, R12, c[0x0][0x23c], -R0.reuse ;  /* 0x00008f000c047a23 */ /* 0x110fe40000010800 */
[----:B------:R-:W-:Y:S06]  /*5fc0*/  FFMA.FTZ R0, R13, c[0x0][0x23c], -R0 ;  /* 0x00008f000d007a23 */ /* 0x000fec0000010800 */
[----:B------:R1:W-:Y:S10]  /*5fd0*/  MUFU.EX2 R39, R4 ;  /* 0x0000000400277308 */ /* 0x0003f40000000800 */
[----:B------:R4:W2:Y:S01]  /*5fe0*/  MUFU.EX2 R38, R0 ;  /* 0x0000000000267308 */ /* 0x0008a20000000800 */
[----:B-1----:R-:W-:Y:S05]  /*5ff0*/  F2FP.BF16.PACK_AB R4, R140, R243 ;  /* 0x000000f38c04723e */ /* 0x002fea00000010ff */
[----:B------:R1:W-:Y:S01]  /*6000*/  STS [R248+0x13000], R4 ;  /* 0x01300004f8007388 */ /* 0x0003e20000000800 */
[----:B----4-:R-:W-:Y:S05]  /*6010*/  F2FP.BF16.PACK_AB R0, R50, R51 ;  /* 0x000000333200723e */ /* 0x010fea00000010ff */
[----:B------:R4:W-:Y:S01]  /*6020*/  STS [R247+0x13400], R0 ;  /* 0x01340000f7007388 */ /* 0x0009e20000000800 */
[----:B-1----:R-:W-:Y:S05]  /*6030*/  F2FP.BF16.PACK_AB R4, R52, R53 ;  /* 0x000000353404723e */ /* 0x002fea00000010ff */
[----:B------:R1:W-:Y:S04]  /*6040*/  STS [R247+0x13000], R4 ;  /* 0x01300004f7007388 */ /* 0x0003e80000000800 */
[----:B------:R2:W-:Y:S01]  /*6050*/  STS [R248+0x14000], R6 ;  /* 0x01400006f8007388 */ /* 0x0005e20000000800 */
[----:B----4-:R-:W-:Y:S03]  /*6060*/  F2FP.BF16.PACK_AB R0, R36, R37 ;  /* 0x000000252400723e */ /* 0x010fe600000010ff */
[----:B------:R4:W-:Y:S04]  /*6070*/  STS [R248+0x14400], R5 ;  /* 0x01440005f8007388 */ /* 0x0009e80000000800 */
[----:B------:R3:W-:Y:S01]  /*6080*/  STS [R247+0x14000], R7 ;  /* 0x01400007f7007388 */ /* 0x0007e20000000800 */
[----:B-1----:R-:W-:Y:S02]  /*6090*/  F2FP.BF16.PACK_AB R4, R46, R47 ;  /* 0x0000002f2e04723e */ /* 0x002fe400000010ff */
[----:B--2---:R-:W-:Y:S02]  /*60a0*/  F2FP.BF16.PACK_AB R6, R54, R55 ;  /* 0x000000373606723e */ /* 0x004fe400000010ff */
[----:B----4-:R-:W-:Y:S03]  /*60b0*/  F2FP.BF16.PACK_AB R5, R48, R49 ;  /* 0x000000313005723e */ /* 0x010fe600000010ff */
        /* <DEDUP_REMOVED lines=13> */
[----:B------:R1:W-:Y:S04]  /*6190*/  STS [R246+0x14400], R0 ;  /* 0x01440000f6007388 */ /* 0x0003e80000000800 */
[----:B------:R-:W2:Y:S08]  /*61a0*/  LDSM.16.M88.4 R32, [R199+0x6000] ;  /* 0x00600000c720783b */ /* 0x000eb00000000200 */
[----:B------:R-:W3:Y:S08]  /*61b0*/  LDSM.16.M88.4 R28, [R199+0x6800] ;  /* 0x00680000c71c783b */ /* 0x000ef00000000200 */
[----:B------:R-:W4:Y:S01]  /*61c0*/  LDSM.16.M88.4 R132, [R200+0x6000] ;  /* 0x00600000c884783b */ /* 0x000f220000000200 */
[----:B-1----:R-:W-:Y:S07]  /*61d0*/  FFMA.FTZ R0, -R214, R214, 1 ;  /* 0x3f800000d6007423 */ /* 0x002fee00000101d6 */
        /* <DEDUP_REMOVED lines=10> */
[C---:B-1----:R-:W-:Y:S08]  /*6280*/  HMMA.16816.F32.BF16 R8, R136.reuse, R156, R8 ;  /* 0x0000009c8808723c */ /* 0x042ff00000041808 */
        /* <DEDUP_REMOVED lines=42> */
[C---:B------:R-:W-:Y:S03]  /*6530*/  HMMA.16816.F32.BF16 R16, R132.reuse, R190, R16 ;  /* 0x000000be8410723c */ /* 0x040fe60000041810 */
[C---:B------:R-:W-:Y:S02]  /*6540*/  FADD.FTZ R7, -R208.reuse, R7 ;  /* 0x00000007d0077221 */ /* 0x040fe40000010100 */
[----:B------:R-:W-:Y:S02]  /*6550*/  FADD.FTZ R4, -R209, R4 ;  /* 0x00000004d1047221 */ /* 0x000fe40000010100 */
[----:B------:R-:W-:Y:S01]  /*6560*/  FADD.FTZ R6, -R208, R6 ;  /* 0x00000006d0067221 */ /* 0x000fe20000010100 */
[-C--:B------:R-:W-:Y:S01]  /*6570*/  HMMA.16816.F32.BF16 R20, R132, R192.reuse, R20 ;  /* 0x000000c08414723c */ /* 0x080fe20000041814 */
[----:B------:R-:W-:Y:S03]  /*6580*/  FMUL.FTZ R140, R140, R5 ;  /* 0x000000058c8c7220 */ /* 0x000fe60000410000 */
[----:B------:R-:W-:Y:S02]  /*6590*/  FMUL.FTZ R7, R58, R7 ;  /* 0x000000073a077220 */ /* 0x000fe40000410000 */
[----:B------:R-:W-:Y:S01]  /*65a0*/  FFMA.FTZ R5, -R213, R213, 1 ;  /* 0x3f800000d5057423 */ /* 0x000fe200000101d5 */
[----:B------:R1:W5:Y:S01]  /*65b0*/  LDL.LU R58, [R1+0xc0] ;  /* 0x0000c000013a7983 */ /* 0x0003620000300800 */
[----:B------:R-:W-:Y:S01]  /*65c0*/  FADD.FTZ R12, -R145, R12 ;  /* 0x0000000c910c7221 */ /* 0x000fe20000010100 */
[C---:B------:R-:W-:Y:S03]  /*65d0*/  HMMA.16816.F32.BF16 R24, R136.reuse, R192, R24 ;  /* 0x000000c08818723c */ /* 0x040fe60000041818 */
[----:B------:R-:W-:Y:S02]  /*65e0*/  FMUL.FTZ R243, R243, R4 ;  /* 0x00000004f3f37220 */ /* 0x000fe40000410000 */
[----:B------:R-:W-:Y:S02]  /*65f0*/  FMUL.FTZ R6, R141, R6 ;  /* 0x000000068d067220 */ /* 0x000fe40000410000 */
[----:B------:R-:W-:Y:S01]  /*6600*/  FFMA.FTZ R4, -R212, R212, 1 ;  /* 0x3f800000d4047423 */ /* 0x000fe200000101d4 */
[-C--:B------:R-:W-:Y:S01]  /*6610*/  HMMA.16816.F32.BF16 R28, R136, R194.reuse, R28 ;  /* 0x000000c2881c723c */ /* 0x080fe2000004181c */
[----:B------:R-:W-:Y:S03]  /*6620*/  FMUL.FTZ R5, R5, c[0x0][0x2ec] ;  /* 0x0000bb0005057a20 */ /* 0x000fe60000410000 */
[----:B------:R-:W-:Y:S02]  /*6630*/  FADD.FTZ R13, -R145, R13 ;  /* 0x0000000d910d7221 */ /* 0x000fe40000010100 */
[----:B------:R-:W-:Y:S02]  /*6640*/  FMUL.FTZ R141, R57, R12 ;  /* 0x0000000c398d7220 */ /* 0x000fe40000410000 */
[----:B------:R-:W-:Y:S01]  /*6650*/  FADD.FTZ R9, -R145, R9 ;  /* 0x0000000991097221 */ /* 0x000fe20000010100 */
[----:B------:R1:W5:Y:S01]  /*6660*/  LDL.LU R57, [R1+0xbc] ;  /* 0x0000bc0001397983 */ /* 0x0003620000300800 */
[----:B------:R-:W-:Y:S02]  /*6670*/  HMMA.16816.F32.BF16 R32, R132, R194, R32 ;  /* 0x000000c28420723c */ /* 0x000fe40000041820 */
[----:B------:R-:W-:Y:S02]  /*6680*/  FADD.FTZ R11, -R144, R11 ;  /* 0x0000000b900b7221 */ /* 0x000fe40000010100 */
[----:B------:R-:W-:Y:S02]  /*6690*/  FMUL.FTZ R4, R4, c[0x0][0x2ec] ;  /* 0x0000bb0004047a20 */ /* 0x000fe40000410000 */
[----:B------:R-:W-:Y:S02]  /*66a0*/  FMUL.FTZ R214, R140, R5 ;  /* 0x000000058cd67220 */ /* 0x000fe40000410000 */
[----:B------:R-:W-:Y:S04]  /*66b0*/  FADD.FTZ R14, -R144, R14 ;  /* 0x0000000e900e7221 */ /* 0x000fe80000010100 */
[----:B------:R-:W-:Y:S02]  /*66c0*/  FMUL.FTZ R140, R56, R13 ;  /* 0x0000000d388c7220 */ /* 0x000fe40000410000 */
[----:B------:R-:W-:Y:S01]  /*66d0*/  FADD.FTZ R10, -R144, R10 ;  /* 0x0000000a900a7221 */ /* 0x000fe20000010100 */
[----:B------:R1:W5:Y:S01]  /*66e0*/  LDL.LU R56, [R1+0xb8] ;  /* 0x0000b80001387983 */ /* 0x0003620000300800 */
[----:B------:R-:W-:Y:S02]  /*66f0*/  FMUL.FTZ R142, R142, R9 ;  /* 0x000000098e8e7220 */ /* 0x000fe40000410000 */
[----:B------:R-:W-:Y:S02]  /*6700*/  FMUL.FTZ R11, R143, R11 ;  /* 0x0000000b8f0b7220 */ /* 0x000fe40000410000 */
[----:B------:R-:W-:Y:S02]  /*6710*/  FMUL.FTZ R9, R0, c[0x0][0x2ec] ;  /* 0x0000bb0000097a20 */ /* 0x000fe40000410000 */
[----:B------:R-:W-:Y:S02]  /*6720*/  FFMA.FTZ R0, -R211, R211, 1 ;  /* 0x3f800000d3007423 */ /* 0x000fe400000101d3 */
[----:B------:R-:W-:Y:S02]  /*6730*/  FMUL.FTZ R213, R6, R4 ;  /* 0x0000000406d57220 */ /* 0x000fe40000410000 */
[----:B------:R-:W-:Y:S02]  /*6740*/  FADD.FTZ R15, -R144, R15 ;  /* 0x0000000f900f7221 */ /* 0x000fe40000010100 */
[----:B------:R-:W-:Y:S02]  /*6750*/  FMUL.FTZ R143, R55, R14 ;  /* 0x0000000e378f7220 */ /* 0x000fe40000410000 */
[----:B------:R-:W-:Y:S01]  /*6760*/  FFMA.FTZ R4, -R216, R216, 1 ;  /* 0x3f800000d8047423 */ /* 0x000fe200000101d8 */
[----:B------:R1:W5:Y:S01]  /*6770*/  LDL.LU R55, [R1+0xb4] ;  /* 0x0000b40001377983 */ /* 0x0003620000300800 */
[----:B------:R-:W-:Y:S02]  /*6780*/  FADD.FTZ R8, -R145, R8 ;  /* 0x0000000891087221 */ /* 0x000fe40000010100 */
[----:B------:R-:W-:Y:S02]  /*6790*/  FMUL.FTZ R10, R146, R10 ;  /* 0x0000000a920a7220 */ /* 0x000fe40000410000 */
[----:B------:R-:W-:Y:S02]  /*67a0*/  FMUL.FTZ R0, R0, c[0x0][0x2ec] ;  /* 0x0000bb0000007a20 */ /* 0x000fe40000410000 */
[----:B------:R-:W-:Y:S02]  /*67b0*/  FMUL.FTZ R15, R54, R15 ;  /* 0x0000000f360f7220 */ /* 0x000fe40000410000 */
[----:B------:R-:W-:Y:S01]  /*67c0*/  FMUL.FTZ R4, R4, c[0x0][0x2ec] ;  /* 0x0000bb0004047a20 */ /* 0x000fe20000410000 */
[----:B------:R1:W5:Y:S01]  /*67d0*/  LDL.LU R54, [R1+0xb0] ;  /* 0x0000b00001367983 */ /* 0x0003620000300800 */
[----:B------:R-:W-:Y:S02]  /*67e0*/  FADD.FTZ R16, -R209, R16 ;  /* 0x00000010d1107221 */ /* 0x000fe40000010100 */
[----:B------:R-:W-:Y:S02]  /*67f0*/  FMUL.FTZ R8, R147, R8 ;  /* 0x0000000893087220 */ /* 0x000fe40000410000 */
[----:B------:R-:W-:Y:S02]  /*6800*/  FMUL.FTZ R212, R7, R0 ;  /* 0x0000000007d47220 */ /* 0x000fe40000410000 */
[----:B------:R-:W-:Y:S02]  /*6810*/  FFMA.FTZ R0, -R218, R218, 1 ;  /* 0x3f800000da007423 */ /* 0x000fe400000101da */
[----:B------:R-:W-:Y:S02]  /*6820*/  FMUL.FTZ R147, R10, R4 ;  /* 0x000000040a937220 */ /* 0x000fe40000410000 */
[----:B------:R-:W-:Y:S02]  /*6830*/  FADD.FTZ R17, -R209, R17 ;  /* 0x00000011d1117221 */ /* 0x000fe40000010100 */
[----:B------:R-:W-:Y:S02]  /*6840*/  FMUL.FTZ R10, R53, R16 ;  /* 0x00000010350a7220 */ /* 0x000fe40000410000 */
[----:B------:R-:W-:Y:S01]  /*6850*/  FMUL.FTZ R211, R0, c[0x0][0x2ec] ;  /* 0x0000bb0000d37a20 */ /* 0x000fe20000410000 */
[----:B------:R1:W5:Y:S01]  /*6860*/  LDL.LU R53, [R1+0xac] ;  /* 0x0000ac0001357983 */ /* 0x0003620000300800 */
[----:B------:R-:W-:Y:S02]  /*6870*/  FFMA.FTZ R0, -R215, R215, 1 ;  /* 0x3f800000d7007423 */ /* 0x000fe400000101d7 */
[----:B------:R-:W-:Y:S02]  /*6880*/  FADD.FTZ R18, -R208, R18 ;  /* 0x00000012d0127221 */ /* 0x000fe40000010100 */
[----:B------:R-:W-:Y:S02]  /*6890*/  FMUL.FTZ R12, R52, R17 ;  /* 0x00000011340c7220 */ /* 0x000fe40000410000 */
[----:B------:R-:W-:Y:S01]  /*68a0*/  FMUL.FTZ R0, R0, c[0x0][0x2ec] ;  /* 0x0000bb0000007a20 */ /* 0x000fe20000410000 */
[----:B------:R1:W5:Y:S01]  /*68b0*/  LDL.LU R52, [R1+0xa8] ;  /* 0x0000a80001347983 */ /* 0x0003620000300800 */
[----:B------:R-:W-:Y:S02]  /*68c0*/  FADD.FTZ R19, -R208, R19 ;  /* 0x00000013d0137221 */ /* 0x000fe40000010100 */
[----:B------:R-:W-:Y:S02]  /*68d0*/  FMUL.FTZ R13, R51, R18 ;  /* 0x00000012330d7220 */ /* 0x000fe40000410000 */
[----:B------:R-:W-:Y:S01]  /*68e0*/  FMUL.FTZ R146, R11, R0 ;  /* 0x000000000b927220 */ /* 0x000fe20000410000 */
[----:B------:R1:W5:Y:S01]  /*68f0*/  LDL.LU R51, [R1+0xa4] ;  /* 0x0000a40001337983 */ /* 0x0003620000300800 */
[----:B------:R-:W-:Y:S02]  /*6900*/  FMUL.FTZ R11, R50, R19 ;  /* 0x00000013320b7220 */ /* 0x000fe40000410000 */
[C---:B------:R-:W-:Y:S01]  /*6910*/  FADD.FTZ R20, -R209.reuse, R20 ;  /* 0x00000014d1147221 */ /* 0x040fe20000010100 */
[----:B------:R1:W5:Y:S01]  /*6920*/  LDL.LU R50, [R1+0xa0] ;  /* 0x0000a00001327983 */ /* 0x0003620000300800 */
[----:B------:R-:W-:Y:S02]  /*6930*/  FADD.FTZ R21, -R209, R21 ;  /* 0x00000015d1157221 */ /* 0x000fe40000010100 */
[----:B------:R-:W-:Y:S02]  /*6940*/  FMUL.FTZ R20, R49, R20 ;  /* 0x0000001431147220 */ /* 0x000fe40000410000 */
[----:B------:R-:W-:Y:S01]  /*6950*/  FFMA.FTZ R5, -R217, R217, 1 ;  /* 0x3f800000d9057423 */ /* 0x000fe200000101d9 */
[----:B------:R1:W5:Y:S01]  /*6960*/  LDL.LU R49, [R1+0x9c] ;  /* 0x00009c0001317983 */ /* 0x0003620000300800 */
[----:B------:R-:W-:Y:S02]  /*6970*/  FADD.FTZ R22, -R208, R22 ;  /* 0x00000016d0167221 */ /* 0x000fe40000010100 */
[----:B------:R-:W-:Y:S02]  /*6980*/  FMUL.FTZ R21, R48, R21 ;  /* 0x0000001530157220 */ /* 0x000fe40000410000 */
[----:B------:R-:W-:Y:S01]  /*6990*/  FMUL.FTZ R5, R5, c[0x0][0x2ec] ;  /* 0x0000bb0005057a20 */ /* 0x000fe20000410000 */
[----:B------:R1:W5:Y:S01]  /*69a0*/  LDL.LU R48, [R1+0x98] ;  /* 0x0000980001307983 */ /* 0x0003620000300800 */
[----:B------:R-:W-:Y:S02]  /*69b0*/  FFMA.FTZ R4, -R219, R219, 1 ;  /* 0x3f800000db047423 */ /* 0x000fe400000101db */
[----:B------:R-:W-:Y:S02]  /*69c0*/  FADD.FTZ R23, -R208, R23 ;  /* 0x00000017d0177221 */ /* 0x000fe40000010100 */
[----:B------:R-:W-:Y:S02]  /*69d0*/  FMUL.FTZ R22, R47, R22 ;  /* 0x000000162f167220 */ /* 0x000fe40000410000 */
[----:B------:R-:W-:Y:S01]  /*69e0*/  FMUL.FTZ R14, R142, R5 ;  /* 0x000000058e0e7220 */ /* 0x000fe20000410000 */
[----:B------:R1:W5:Y:S01]  /*69f0*/  LDL.LU R47, [R1+0x94] ;  /* 0x00009400012f7983 */ /* 0x0003620000300800 */
[----:B------:R-:W-:Y:S02]  /*6a00*/  FFMA.FTZ R5, -R220, R220, 1 ;  /* 0x3f800000dc057423 */ /* 0x000fe400000101dc */
[----:B------:R-:W-:Y:S02]  /*6a10*/  FMUL.FTZ R4, R4, c[0x0][0x2ec] ;  /* 0x0000bb0004047a20 */ /* 0x000fe40000410000 */
[----:B------:R-:W-:Y:S02]  /*6a20*/  FMUL.FTZ R23, R46, R23 ;  /* 0x000000172e177220 */ /* 0x000fe40000410000 */
[----:B------:R-:W-:Y:S01]  /*6a30*/  FADD.FTZ R24, -R145, R24 ;  /* 0x0000001891187221 */ /* 0x000fe20000010100 */
[----:B------:R1:W5:Y:S01]  /*6a40*/  LDL.LU R46, [R1+0x90] ;  /* 0x00009000012e7983 */ /* 0x0003620000300800 */
[----:B------:R-:W-:Y:S02]  /*6a50*/  FMUL.FTZ R211, R8, R211 ;  /* 0x000000d308d37220 */ /* 0x000fe40000410000 */
[----:B------:R-:W-:Y:S02]  /*6a60*/  FMUL.FTZ R5, R5, c[0x0][0x2ec] ;  /* 0x0000bb0005057a20 */ /* 0x000fe40000410000 */
[----:B------:R-:W-:Y:S02]  /*6a70*/  FMUL.FTZ R142, R15, R4 ;  /* 0x000000040f8e7220 */ /* 0x000fe40000410000 */
[----:B------:R-:W-:Y:S02]  /*6a80*/  FFMA.FTZ R4, -R224, R224, 1 ;  /* 0x3f800000e0047423 */ /* 0x000fe400000101e0 */
[----:B------:R-:W-:Y:S02]  /*6a90*/  FADD.FTZ R25, -R145, R25 ;  /* 0x0000001991197221 */ /* 0x000fe40000010100 */
[----:B------:R-:W-:Y:S02]  /*6aa0*/  FMUL.FTZ R8, R45, R24 ;  /* 0x000000182d087220 */ /* 0x000fe40000410000 */
[----:B------:R-:W-:Y:S01]  /*6ab0*/  FFMA.FTZ R0, -R222, R222, 1 ;  /* 0x3f800000de007423 */ /* 0x000fe200000101de */
[----:B------:R1:W5:Y:S01]  /*6ac0*/  LDL.LU R45, [R1+0x8c] ;  /* 0x00008c00012d7983 */ /* 0x0003620000300800 */
[----:B------:R-:W-:Y:S02]  /*6ad0*/  FMUL.FTZ R143, R143, R5 ;  /* 0x000000058f8f7220 */ /* 0x000fe40000410000 */
[----:B------:R-:W-:Y:S02]  /*6ae0*/  FFMA.FTZ R5, -R225, R225, 1 ;  /* 0x3f800000e1057423 */ /* 0x000fe400000101e1 */
[----:B------:R-:W-:Y:S02]  /*6af0*/  FMUL.FTZ R4, R4, c[0x0][0x2ec] ;  /* 0x0000bb0004047a20 */ /* 0x000fe40000410000 */
[----:B------:R-:W-:Y:S02]  /*6b00*/  FADD.FTZ R26, -R144, R26 ;  /* 0x0000001a901a7221 */ /* 0x000fe40000010100 */
[----:B------:R-:W-:Y:S02]  /*6b10*/  FMUL.FTZ R25, R44, R25 ;  /* 0x000000192c197220 */ /* 0x000fe40000410000 */
[----:B------:R-:W-:Y:S01]  /*6b20*/  FMUL.FTZ R0, R0, c[0x0][0x2ec] ;  /* 0x0000bb0000007a20 */ /* 0x000fe20000410000 */
[----:B------:R1:W5:Y:S01]  /*6b30*/  LDL.LU R44, [R1+0x88] ;  /* 0x00008800012c7983 */ /* 0x0003620000300800 */
[----:B------:R-:W-:Y:S02]  /*6b40*/  FMUL.FTZ R5, R5, c[0x0][0x2ec] ;  /* 0x0000bb0005057a20 */ /* 0x000fe40000410000 */
[----:B------:R-:W-:Y:S02]  /*6b50*/  FMUL.FTZ R13, R13, R4 ;  /* 0x000000040d0d7220 */ /* 0x000fe40000410000 */
[----:B------:R-:W-:Y:S02]  /*6b60*/  FADD.FTZ R27, -R144, R27 ;  /* 0x0000001b901b7221 */ /* 0x000fe40000010100 */
[----:B------:R-:W-:Y:S02]  /*6b70*/  FMUL.FTZ R7, R43, R26 ;  /* 0x0000001a2b077220 */ /* 0x000fe40000410000 */
[----:B------:R-:W-:Y:S01]  /*6b80*/  FFMA.FTZ R4, -R228, R228, 1 ;  /* 0x3f800000e4047423 */ /* 0x000fe200000101e4 */
[----:B------:R1:W5:Y:S01]  /*6b90*/  LDL.LU R43, [R1+0x84] ;  /* 0x00008400012b7983 */ /* 0x0003620000300800 */
[----:B------:R-:W-:Y:S02]  /*6ba0*/  FMUL.FTZ R141, R141, R0 ;  /* 0x000000008d8d7220 */ /* 0x000fe40000410000 */
[----:B------:R-:W-:Y:S02]  /*6bb0*/  FFMA.FTZ R0, -R223, R223, 1 ;  /* 0x3f800000df007423 */ /* 0x000fe400000101df */
[----:B------:R-:W-:Y:S02]  /*6bc0*/  FMUL.FTZ R12, R12, R5 ;  /* 0x000000050c0c7220 */ /* 0x000fe40000410000 */
[----:B------:R-:W-:Y:S02]  /*6bd0*/  FADD.FTZ R28, -R145, R28 ;  /* 0x0000001c911c7221 */ /* 0x000fe40000010100 */
[----:B------:R-:W-:Y:S02]  /*6be0*/  FMUL.FTZ R27, R42, R27 ;  /* 0x0000001b2a1b7220 */ /* 0x000fe40000410000 */
[----:B------:R-:W-:Y:S01]  /*6bf0*/  FFMA.FTZ R5, -R229, R229, 1 ;  /* 0x3f800000e5057423 */ /* 0x000fe200000101e5 */
[----:B------:R1:W5:Y:S01]  /*6c00*/  LDL.LU R42, [R1+0x80] ;  /* 0x00008000012a7983 */ /* 0x0003620000300800 */
[----:B------:R-:W-:Y:S02]  /*6c10*/  FMUL.FTZ R4, R4, c[0x0][0x2ec] ;  /* 0x0000bb0004047a20 */ /* 0x000fe40000410000 */
[----:B------:R-:W-:Y:S02]  /*6c20*/  FFMA.FTZ R6, -R221, R221, 1 ;  /* 0x3f800000dd067423 */ /* 0x000fe400000101dd */
[----:B------:R-:W-:Y:S02]  /*6c30*/  FMUL.FTZ R0, R0, c[0x0][0x2ec] ;  /* 0x0000bb0000007a20 */ /* 0x000fe40000410000 */
[----:B------:R-:W-:Y:S02]  /*6c40*/  FADD.FTZ R29, -R145, R29 ;  /* 0x0000001d911d7221 */ /* 0x000fe40000010100 */
[----:B------:R-:W-:Y:S02]  /*6c50*/  FMUL.FTZ R5, R5, c[0x0][0x2ec] ;  /* 0x0000bb0005057a20 */ /* 0x000fe40000410000 */
[----:B------:R-:W-:Y:S02]  /*6c60*/  FMUL.FTZ R135, R22, R4 ;  /* 0x0000000416877220 */ /* 0x000fe40000410000 */
[----:B------:R-:W-:Y:S02]  /*6c70*/  FMUL.FTZ R22, R41, R28 ;  /* 0x0000001c29167220 */ /* 0x000fe40000410000 */
[----:B------:R-:W-:Y:S01]  /*6c80*/  FMUL.FTZ R6, R6, c[0x0][0x2ec] ;  /* 0x0000bb0006067a20 */ /* 0x000fe20000410000 */
[----:B------:R1:W5:Y:S01]  /*6c90*/  LDL.LU R41, [R1+0x7c] ;  /* 0x00007c0001297983 */ /* 0x0003620000300800 */
[----:B------:R-:W-:Y:S02]  /*6ca0*/  FMUL.FTZ R11, R11, R0 ;  /* 0x000000000b0b7220 */ /* 0x000fe40000410000 */
[----:B------:R-:W-:Y:S02]  /*6cb0*/  FADD.FTZ R30, -R144, R30 ;  /* 0x0000001e901e7221 */ /* 0x000fe40000010100 */
[----:B------:R-:W-:Y:S02]  /*6cc0*/  FFMA.FTZ R0, -R227, R227, 1 ;  /* 0x3f800000e3007423 */ /* 0x000fe400000101e3 */
[----:B------:R-:W-:Y:S02]  /*6cd0*/  FMUL.FTZ R132, R21, R5 ;  /* 0x0000000515847220 */ /* 0x000fe40000410000 */
[----:B------:R-:W-:Y:S02]  /*6ce0*/  FMUL.FTZ R21, R40, R29 ;  /* 0x0000001d28157220 */ /* 0x000fe40000410000 */
[----:B------:R-:W-:Y:S01]  /*6cf0*/  FMUL.FTZ R140, R140, R6 ;  /* 0x000000068c8c7220 */ /* 0x000fe20000410000 */
[----:B------:R1:W5:Y:S01]  /*6d00*/  LDL.LU R40, [R1+0x78] ;  /* 0x0000780001287983 */ /* 0x0003620000300800 */
[----:B------:R-:W-:Y:S02]  /*6d10*/  FFMA.FTZ R6, -R226, R226, 1 ;  /* 0x3f800000e2067423 */ /* 0x000fe400000101e2 */
[----:B------:R-:W-:Y:S02]  /*6d20*/  FADD.FTZ R31, -R144, R31 ;  /* 0x0000001f901f7221 */ /* 0x000fe40000010100 */
[----:B------:R-:W-:Y:S02]  /*6d30*/  FMUL.FTZ R0, R0, c[0x0][0x2ec] ;  /* 0x0000bb0000007a20 */ /* 0x000fe40000410000 */
        /* <DEDUP_REMOVED lines=22> */
[----:B------:R-:W-:Y:S01]  /*6ea0*/  FFMA.FTZ R5, -R241, R241, 1 ;  /* 0x3f800000f1057423 */ /* 0x000fe200000101f1 */
[----:B------:R1:W5:Y:S01]  /*6eb0*/  LDL.LU R2, [R1+0x60] ;  /* 0x0000600001027983 */ /* 0x0003620000300800 */
[----:B------:R-:W-:Y:S02]  /*6ec0*/  FFMA.FTZ R4, -R240, R240, 1 ;  /* 0x3f800000f0047423 */ /* 0x000fe400000101f0 */
[----:B------:R-:W-:Y:S01]  /*6ed0*/  FFMA.FTZ R0, -R239, R239, 1 ;  /* 0x3f800000ef007423 */ /* 0x000fe200000101ef */
[----:B------:R1:W5:Y:S01]  /*6ee0*/  LDL.64 R208, [R1+0x10] ;  /* 0x0000100001d07983 */ /* 0x0003620000100a00 */
[----:B------:R-:W-:Y:S02]  /*6ef0*/  FMUL.FTZ R6, R6, c[0x0][0x2ec] ;  /* 0x0000bb0006067a20 */ /* 0x000fe40000410000 */
[----:B------:R-:W-:Y:S02]  /*6f00*/  FMUL.FTZ R5, R5, c[0x0][0x2ec] ;  /* 0x0000bb0005057a20 */ /* 0x000fe40000410000 */
[----:B------:R-:W-:Y:S01]  /*6f10*/  FMUL.FTZ R4, R4, c[0x0][0x2ec] ;  /* 0x0000bb0004047a20 */ /* 0x000fe20000410000 */
[----:B------:R1:W5:Y:S01]  /*6f20*/  LDL R145, [R1+0x24] ;  /* 0x0000240001917983 */ /* 0x0003620000100800 */
[----:B------:R-:W-:Y:S02]  /*6f30*/  FMUL.FTZ R0, R0, c[0x0][0x2ec] ;  /* 0x0000bb0000007a20 */ /* 0x000fe40000410000 */
[----:B------:R-:W-:Y:S01]  /*6f40*/  FMUL.FTZ R26, R8, R6 ;  /* 0x00000006081a7220 */ /* 0x000fe20000410000 */
[----:B------:R1:W5:Y:S01]  /*6f50*/  LDL R144, [R1+0x28] ;  /* 0x0000280001907983 */ /* 0x0003620000100800 */
[----:B------:R-:W-:Y:S02]  /*6f60*/  FMUL.FTZ R25, R25, R5 ;  /* 0x0000000519197220 */ /* 0x000fe40000410000 */
[----:B------:R-:W-:Y:S02]  /*6f70*/  FMUL.FTZ R28, R7, R4 ;  /* 0x00000004071c7220 */ /* 0x000fe40000410000 */
[----:B------:R-:W-:Y:S02]  /*6f80*/  FMUL.FTZ R27, R27, R0 ;  /* 0x000000001b1b7220 */ /* 0x000fe40000410000 */
[----:B------:R-:W-:Y:S02]  /*6f90*/  FFMA.FTZ R6, -R234, R234, 1 ;  /* 0x3f800000ea067423 */ /* 0x000fe400000101ea */
[----:B------:R-:W-:Y:S02]  /*6fa0*/  FFMA.FTZ R5, -R233, R233, 1 ;  /* 0x3f800000e9057423 */ /* 0x000fe400000101e9 */
[----:B------:R-:W-:Y:S02]  /*6fb0*/  FFMA.FTZ R4, -R232, R232, 1 ;  /* 0x3f800000e8047423 */ /* 0x000fe400000101e8 */
[----:B------:R-:W-:Y:S02]  /*6fc0*/  FFMA.FTZ R0, -R231, R231, 1 ;  /* 0x3f800000e7007423 */ /* 0x000fe400000101e7 */
        /* <DEDUP_REMOVED lines=20> */
[----:B------:R-:W-:Y:S01]  /*7110*/  FMUL.FTZ R19, R19, R0 ;  /* 0x0000000013137220 */ /* 0x000fe20000410000 */
[----:B------:R-:W-:-:S05]  /*7120*/  @!P0 BRA `(.L_x_473) ;  /* 0x0000031000008947 */ /* 0x000fca0003800000 */
[----:B-1----:R-:W2:Y:S01]  /*7130*/  LDL.LU R7, [R1+0x4] ;  /* 0x0000040001077983 */ /* 0x002ea20000300800 */
        /* <DEDUP_REMOVED lines=15> */
[----:B------:R-:W-:Y:S02]  /*7230*/  @!P2 IMAD.MOV.U32 R6, RZ, RZ, R252 ;  /* 0x000000ffff06a224 */ /* 0x000fe400078e00fc */
        /* <DEDUP_REMOVED lines=11> */
[----:B------:R-:W-:Y:S03]  /*72f0*/  @!P2 IMAD.MOV.U32 R7, RZ, RZ, R250 ;  /* 0x000000ffff07a224 */ /* 0x000fe600078e00fa */
        /* <DEDUP_REMOVED lines=19> */
[----:B------:R1:W-:Y:S02]  /*7430*/  STL [R1+0x4], R0 ;  /* 0x0000040001007387 */ /* 0x0003e40000100800 */
.L_x_473:
        /* <DEDUP_REMOVED lines=105> */
[----:B------:R-:W2:Y:S01]  /*7ad0*/  LDL.LU R216, [R1] ;  /* 0x0000000001d87983 */ /* 0x000ea20000300800 */
[----:B------:R-:W-:Y:S01]  /*7ae0*/  IMAD.MOV.U32 R5, RZ, RZ, c[0x0][0x370] ;  /* 0x0000dc00ff057624 */ /* 0x000fe200078e00ff */
[----:B------:R-:W-:Y:S01]  /*7af0*/  ISETP.GE.AND P3, PT, R208, c[0x0][0x220], PT ;  /* 0x00008800d0007a0c */ /* 0x000fe20003f66270 */
[----:B------:R-:W-:Y:S01]  /*7b00*/  IMAD.SHL.U32 R4, R215, 0x2, RZ ;  /* 0x00000002d7047824 */ /* 0x000fe200078e00ff */
[----:B------:R-:W-:Y:S01]  /*7b10*/  ISETP.GE.AND P2, PT, R145, c[0x0][0x220], PT ;  /* 0x0000880091007a0c */ /* 0x000fe20003f46270 */
[----:B------:R-:W-:Y:S01]  /*7b20*/  IMAD.U32 R5, R5, -0x40, RZ ;  /* 0xffffffc005057824 */ /* 0x000fe200078e00ff */
[----:B------:R-:W-:Y:S04]  /*7b30*/  ISETP.GE.AND P1, PT, R144, c[0x0][0x220], PT ;  /* 0x0000880090007a0c */ /* 0x000fe80003f26270 */
[----:B------:R-:W-:Y:S05]  /*7b40*/  SHF.R.S32.HI R6, RZ, 0x1f, R5 ;  /* 0x0000001fff067819 */ /* 0x000fea0000011405 */
[----:B------:R1:W-:Y:S04]  /*7b50*/  @P3 STS [R4+0x6000], RZ ;  /* 0x006000ff04003388 */ /* 0x0003e80000000800 */
[----:B------:R1:W-:Y:S04]  /*7b60*/  @P3 STS [R4+0x6004], RZ ;  /* 0x006004ff04003388 */ /* 0x0003e80000000800 */
[----:B------:R1:W-:Y:S01]  /*7b70*/  @P3 STS.64 [R4+0x6008], RZ ;  /* 0x006008ff04003388 */ /* 0x0003e20000000a00 */
[C---:B--2---:R-:W-:Y:S04]  /*7b80*/  LEA R216, P4, R5.reuse, R216, 0x1 ;  /* 0x000000d805d87211 */ /* 0x044fe800078808ff */
[----:B------:R-:W-:Y:S01]  /*7b90*/  LEA.HI.X R251, R5, R251, R6, 0x1, P4 ;  /* 0x000000fb05fb7211 */ /* 0x000fe200020f0c06 */
[----:B------:R1:W-:Y:S01]  /*7ba0*/  STL [R1], R216 ;  /* 0x000000d801007387 */ /* 0x0003e20000100800 */
[----:B------:R-:W-:Y:S01]  /*7bb0*/  @!P3 MOV R10, R216 ;  /* 0x000000d8000ab202 */ /* 0x000fe20000000f00 */
[--C-:B------:R-:W-:Y:S01]  /*7bc0*/  @!P2 IMAD.MOV.U32 R8, RZ, RZ, R216.reuse ;  /* 0x000000ffff08a224 */ /* 0x100fe200078e00d8 */
[-C--:B------:R-:W-:Y:S01]  /*7bd0*/  @!P2 MOV R9, R251.reuse ;  /* 0x000000fb0009a202 */ /* 0x080fe20000000f00 */
[----:B------:R-:W-:Y:S01]  /*7be0*/  @!P3 IMAD.MOV.U32 R11, RZ, RZ, R251 ;  /* 0x000000ffff0bb224 */ /* 0x000fe200078e00fb */
[----:B------:R-:W-:Y:S01]  /*7bf0*/  @!P1 MOV R7, R251 ;  /* 0x000000fb00079202 */ /* 0x000fe20000000f00 */
        /* <DEDUP_REMOVED lines=16> */
.L_x_474:
        /* <DEDUP_REMOVED lines=8> */
[----:B------:R-:W-:Y:S02]  /*7d80*/  UISETP.GT.AND UP2, UPT, UR7, UR17, UPT ;  /* 0x000000110700728c */ /* 0x000fe4000bf44270 */
        /* <DEDUP_REMOVED lines=221> */
[C---:B---3--:R-:W-:Y:S04]  /*8b60*/  LEA R6, P1, R132.reuse, R32, 0x2 ;  /* 0x0000002084067211 */ /* 0x048fe800078210ff */
        /* <DEDUP_REMOVED lines=238> */
.L_x_476:
        /* <DEDUP_REMOVED lines=19> */
.L_x_477:
[----:B------:R-:W-:Y:S01]  /*9b80*/  BAR.SYNC.DEFER_BLOCKING 0x0 ;  /* 0x0000000000007b1d */ /* 0x000fe20000010000 */
[----:B-1----:R-:W-:Y:S01]  /*9b90*/  IMAD.SHL.U32 R3, R215, 0x2, RZ ;  /* 0x00000002d7037824 */ /* 0x002fe200078e00ff */
        /* <DEDUP_REMOVED lines=53> */
.L_x_479:
[----:B------:R-:W-:Y:S05]  /*9ef0*/  BSYNC B0 ;  /* 0x0000000000007941 */ /* 0x000fea0003800000 */
.L_x_478:
        /* <DEDUP_REMOVED lines=20> */
.L_x_481:
[----:B------:R-:W-:Y:S05]  /*a040*/  BSYNC B0 ;  /* 0x0000000000007941 */ /* 0x000fea0003800000 */
.L_x_480:
        /* <DEDUP_REMOVED lines=31> */
.L_x_483:
[----:B------:R-:W-:Y:S05]  /*a240*/  BSYNC B0 ;  /* 0x0000000000007941 */ /* 0x000fea0003800000 */
.L_x_482:
        /* <DEDUP_REMOVED lines=16> */
.L_x_457:
[----:B------:R-:W-:Y:S05]  /*a350*/  BSYNC B1 ;  /* 0x0000000000017941 */ /* 0x000fea0003800000 */
.L_x_443:
        /* <DEDUP_REMOVED lines=11> */
.L_x_484:
[----:B------:R-:W-:Y:S05]  /*a410*/  EXIT ;  /* 0x000000000000794d */ /* 0x000fea0003800000 */
.L_x_486:
        /* <DEDUP_REMOVED lines=14> */
.L_x_1287:


//--------------------- .text._ZN5flash44flash_bwd_dq_dk_dv_loop_seqk_parallel_kernelI23Flash_bwd_kernel_traitsILi96ELi64ELi128ELi8ELi2ELi4ELi4ELb1ELb0EN7cutlass10bfloat16_tE19Flash_kernel_traitsILi96ELi64ELi128ELi8ES3_EELb1ELb0ELb0ELb0ELb1ELb1ELb0EEEvNS_16Flash_bwd_paramsE --------------------------
	.section	.text._ZN5flash44flash_bwd_dq_dk_dv_loop_seqk_parallel_kernelI23Flash_bwd_kernel_traitsILi96ELi64ELi128ELi8ELi2ELi4ELi4ELb1ELb0EN7cutlass10bfloat16_tE19Flash_kernel_traitsILi96ELi64ELi128ELi8ES3_EELb1ELb0ELb0ELb0ELb1ELb1ELb0EEEvNS_16Flash_bwd_paramsE,"ax",@progbits
	.sectioninfo	@"SHI_REGISTERS=255"
	.align	128
        .global         _ZN5flash44flash_bwd_dq_dk_dv_loop_seqk_parallel_kernelI23Flash_bwd_kernel_traitsILi96ELi64ELi128ELi8ELi2ELi4ELi4ELb1ELb0EN7cutlass10bfloat16_tE19Flash_kernel_traitsILi96ELi64ELi128ELi8ES3_EELb1ELb0ELb0ELb0ELb1ELb1ELb0EEEvNS_16Flash_bwd_paramsE
        .type           _ZN5flash44flash_bwd_dq_dk_dv_loop_seqk_parallel_kernelI23Flash_bwd_kernel_traitsILi96ELi64ELi128ELi8ELi2ELi4ELi4ELb1ELb0EN7cutlass10bfloat16_tE19Flash_kernel_traitsILi96ELi64ELi128ELi8ES3_EELb1ELb0ELb0ELb0ELb1ELb1ELb0EEEvNS_16Flash_bwd_paramsE,@function
        .size           _ZN5flash44flash_bwd_dq_dk_dv_loop_seqk_parallel_kernelI23Flash_bwd_kernel_traitsILi96ELi64ELi128ELi8ELi2ELi4ELi4ELb1ELb0EN7cutlass10bfloat16_tE19Flash_kernel_traitsILi96ELi64ELi128ELi8ES3_EELb1ELb0ELb0ELb0ELb1ELb1ELb0EEEvNS_16Flash_bwd_paramsE,(.L_x_1288 - _ZN5flash44flash_bwd_dq_dk_dv_loop_seqk_parallel_kernelI23Flash_bwd_kernel_traitsILi96ELi64ELi128ELi8ELi2ELi4ELi4ELb1ELb0EN7cutlass10bfloat16_tE19Flash_kernel_traitsILi96ELi64ELi128ELi8ES3_EELb1ELb0ELb0ELb0ELb1ELb1ELb0EEEvNS_16Flash_bwd_paramsE)
        .other          _ZN5flash44flash_bwd_dq_dk_dv_loop_seqk_parallel_kernelI23Flash_bwd_kernel_traitsILi96ELi64ELi128ELi8ELi2ELi4ELi4ELb1ELb0EN7cutlass10bfloat16_tE19Flash_kernel_traitsILi96ELi64ELi128ELi8ES3_EELb1ELb0ELb0ELb0ELb1ELb1ELb0EEEvNS_16Flash_bwd_paramsE,@"STO_CUDA_ENTRY STV_DEFAULT"
_ZN5flash44flash_bwd_dq_dk_dv_loop_seqk_parallel_kernelI23Flash_bwd_kernel_traitsILi96ELi64ELi128ELi8ELi2ELi4ELi4ELb1ELb0EN7cutlass10bfloat16_tE19Flash_kernel_traitsILi96ELi64ELi128ELi8ES3_EELb1ELb0ELb0ELb0ELb1ELb1ELb0EEEvNS_16Flash_bwd_paramsE:
.text._ZN5flash44flash_bwd_dq_dk_dv_loop_seqk_parallel_kernelI23Flash_bwd_kernel_traitsILi96ELi64ELi128ELi8ELi2ELi4ELi4ELb1ELb0EN7cutlass10bfloat16_tE19Flash_kernel_traitsILi96ELi64ELi128ELi8ES3_EELb1ELb0ELb0ELb0ELb1ELb1ELb0EEEvNS_16Flash_bwd_paramsE:
        /* <DEDUP_REMOVED lines=16> */
[----:B------:R-:W-:Y:S01]  /*0100*/  IMAD.MOV.U32 R227, RZ, RZ, 0x40 ;  /* 0x00000040ffe37424 */ /* 0x000fe200078e00ff */
        /* <DEDUP_REMOVED lines=24> */
[----:B------:R-:W-:Y:S01]  /*0290*/  SHF.R.S32.HI R0, RZ, 0x4, R4 ;  /* 0x00000004ff007819 */ /* 0x000fe20000011404 */
[----:B------:R-:W-:Y:S01]  /*02a0*/  ULDC UR9, c[0x0][0x22c] ;  /* 0x00008b0000097ab9 */ /* 0x000fe20000000800 */
[C---:B------:R-:W-:Y:S01]  /*02b0*/  LOP3.LUT R5, R4.reuse, 0xfffffff0, RZ, 0xc0, !PT ;  /* 0xfffffff004057812 */ /* 0x040fe200078ec0ff */
[----:B------:R-:W-:Y:S01]  /*02c0*/  ULDC UR8, c[0x0][0x1c0] ;  /* 0x0000700000087ab9 */ /* 0x000fe20000000800 */
[----:B------:R-:W-:Y:S01]  /*02d0*/  LEA.HI R4, R4, R0, RZ, 0x1 ;  /* 0x0000000004047211 */ /* 0x000fe200078f08ff */
[----:B------:R-:W-:Y:S01]  /*02e0*/  UIMAD UR17, UR4, UR17, URZ ;  /* 0x00000011041172a4 */ /* 0x000fe2000f8e023f */
[----:B------:R-:W-:Y:S01]  /*02f0*/  SHF.R.S32.HI R2, RZ, 0x2, R9 ;  /* 0x00000002ff027819 */ /* 0x000fe20000011409 */
[----:B------:R-:W-:Y:S01]  /*0300*/  IMAD.IADD R8, R10, 0x1, -R5 ;  /* 0x000000010a087824 */ /* 0x000fe200078e0a05 */
[----:B------:R-:W-:Y:S01]  /*0310*/  SHF.R.S32.HI R6, RZ, 0x1f, R9 ;  /* 0x0000001fff067819 */ /* 0x000fe20000011409 */
[----:B------:R-:W-:Y:S01]  /*0320*/  USHF.R.S32.HI UR18, URZ, 0x1f, UR19 ;  /* 0x0000001f3f127899 */ /* 0x000fe20008011413 */
[----:B------:R-:W-:Y:S01]  /*0330*/  LOP3.LUT R7, R9, 0xfffffffc, RZ, 0xc0, !PT ;  /* 0xfffffffc09077812 */ /* 0x000fe200078ec0ff */
[----:B------:R-:W-:Y:S01]  /*0340*/  UMOV UR16, 0xffffd000 ;  /* 0xffffd00000107882 */ /* 0x000fe20000000000 */
[----:B------:R-:W-:-:S02]  /*0350*/  LOP3.LUT R5, R4, 0xfffffffe, RZ, 0xc0, !PT ;  /* 0xfffffffe04057812 */ /* 0x000fc400078ec0ff */
[-C--:B------:R-:W-:Y:S01]  /*0360*/  LEA.HI R9, R9, R2.reuse, RZ, 0x1 ;  /* 0x0000000209097211 */ /* 0x080fe200078f08ff */
[----:B------:R-:W-:Y:S01]  /*0370*/  IMAD.IADD R18, R10, 0x1, -R7 ;  /* 0x000000010a127824 */ /* 0x000fe200078e0a07 */
[----:B------:R-:W-:Y:S01]  /*0380*/  LEA.HI R4, R6, R2, RZ, 0x3 ;  /* 0x0000000206047211 */ /* 0x000fe200078f18ff */
[----:B------:R-:W-:Y:S01]  /*0390*/  IMAD.IADD R15, R0, 0x1, -R5 ;  /* 0x00000001000f7824 */ /* 0x000fe200078e0a05 */
[----:B------:R-:W-:Y:S01]  /*03a0*/  LOP3.LUT R12, R3, 0xffffffe0, RZ, 0xc0, !PT ;  /* 0xffffffe0030c7812 */ /* 0x000fe200078ec0ff */
[----:B------:R-:W-:Y:S01]  /*03b0*/  IMAD.SHL.U32 R16, R18, 0x8, RZ ;  /* 0x0000000812107824 */ /* 0x000fe200078e00ff */
[----:B------:R-:W-:Y:S02]  /*03c0*/  LOP3.LUT R6, R9, 0x7fffffe, RZ, 0xc0, !PT ;  /* 0x07fffffe09067812 */ /* 0x000fe400078ec0ff */
[----:B------:R-:W-:Y:S01]  /*03d0*/  LOP3.LUT R4, R4, 0xfffffff8, RZ, 0xc0, !PT ;  /* 0xfffffff804047812 */ /* 0x000fe200078ec0ff */
[----:B------:R-:W-:Y:S01]  /*03e0*/  IMAD.IADD R7, R10, 0x1, -R12 ;  /* 0x000000010a077824 */ /* 0x000fe200078e0a0c */
[----:B------:R-:W-:Y:S01]  /*03f0*/  LOP3.LUT R11, R13, 0xfffffff8, RZ, 0xc0, !PT ;  /* 0xfffffff80d0b7812 */ /* 0x000fe200078ec0ff */
[C---:B------:R-:W-:Y:S01]  /*0400*/  IMAD.IADD R6, R2.reuse, 0x1, -R6 ;  /* 0x0000000102067824 */ /* 0x040fe200078e0a06 */
[--C-:B------:R-:W-:Y:S01]  /*0410*/  SHF.R.S32.HI R0, RZ, 0x5, R3.reuse ;  /* 0x00000005ff007819 */ /* 0x100fe20000011403 */
[----:B------:R-:W-:Y:S01]  /*0420*/  IMAD.IADD R9, R2, 0x1, -R4 ;  /* 0x0000000102097824 */ /* 0x000fe200078e0a04 */
[----:B------:R-:W-:Y:S01]  /*0430*/  SHF.R.S32.HI R5, RZ, 0x1f, R3 ;  /* 0x0000001fff057819 */ /* 0x000fe20000011403 */
[----:B------:R-:W-:Y:S01]  /*0440*/  IMAD.IADD R11, R10, 0x1, -R11 ;  /* 0x000000010a0b7824 */ /* 0x000fe200078e0a0b */
[----:B------:R-:W-:-:S02]  /*0450*/  LEA.HI R3, R3, R0, RZ, 0x1 ;  /* 0x0000000003037211 */ /* 0x000fc400078f08ff */
[----:B------:R-:W-:Y:S02]  /*0460*/  LEA.HI R2, R5, R0, RZ, 0x2 ;  /* 0x0000000005027211 */ /* 0x000fe400078f10ff */
[----:B------:R-:W-:Y:S02]  /*0470*/  SHF.R.S32.HI R5, RZ, 0x1f, R7 ;  /* 0x0000001fff057819 */ /* 0x000fe40000011407 */
[----:B------:R-:W-:Y:S02]  /*0480*/  SHF.R.S32.HI R10, RZ, 0x3, R13 ;  /* 0x00000003ff0a7819 */ /* 0x000fe4000001140d */
[----:B------:R-:W-:Y:S02]  /*0490*/  LOP3.LUT R4, R3, 0xfffffffe, RZ, 0xc0, !PT ;  /* 0xfffffffe03047812 */ /* 0x000fe400078ec0ff */
[----:B------:R-:W-:Y:S01]  /*04a0*/  LOP3.LUT R2, R2, 0xfffffffc, RZ, 0xc0, !PT ;  /* 0xfffffffc02027812 */ /* 0x000fe200078ec0ff */
[----:B------:R-:W-:Y:S01]  /*04b0*/  IMAD.SHL.U32 R3, R10, 0x40, RZ ;  /* 0x000000400a037824 */ /* 0x000fe200078e00ff */
[----:B------:R-:W-:Y:S01]  /*04c0*/  LEA.HI R21, R5, R7, RZ, 0x2 ;  /* 0x0000000705157211 */ /* 0x000fe200078f10ff */
[C---:B------:R-:W-:Y:S01]  /*04d0*/  IMAD R7, R0.reuse, 0x8, R6 ;  /* 0x0000000800077824 */ /* 0x040fe200078e0206 */
[----:B------:R-:W-:Y:S01]  /*04e0*/  LEA.HI R6, R11, R11, RZ, 0x1 ;  /* 0x0000000b0b067211 */ /* 0x000fe200078f08ff */
[C---:B------:R-:W-:Y:S01]  /*04f0*/  IMAD.IADD R22, R0.reuse, 0x1, -R4 ;  /* 0x0000000100167824 */ /* 0x040fe200078e0a04 */
[----:B------:R-:W-:Y:S01]  /*0500*/  SHF.R.S32.HI R14, RZ, 0x6, R14 ;  /* 0x00000006ff0e7819 */ /* 0x000fe2000001140e */
[----:B------:R-:W-:Y:S01]  /*0510*/  IMAD.IADD R10, R0, 0x1, -R2 ;  /* 0x00000001000a7824 */ /* 0x000fe200078e0a02 */
[----:B------:R-:W-:-:S02]  /*0520*/  LOP3.LUT R0, R3, 0xc0, RZ, 0xc0, !PT ;  /* 0x000000c003007812 */ /* 0x000fc400078ec0ff */
[----:B------:R-:W-:Y:S01]  /*0530*/  LOP3.LUT R2, R6, 0x7fffffe, RZ, 0xc0, !PT ;  /* 0x07fffffe06027812 */ /* 0x000fe200078ec0ff */
[----:B------:R-:W-:Y:S01]  /*0540*/  STL [R1+0x40], R22 ;  /* 0x0000401601007387 */ /* 0x000fe20000100800 */
[----:B------:R-:W-:Y:S02]  /*0550*/  SHF.R.S32.HI R12, RZ, 0x1f, R8 ;  /* 0x0000001fff0c7819 */ /* 0x000fe40000011408 */
[----:B------:R-:W-:Y:S01]  /*0560*/  SHF.R.U32.HI R5, RZ, 0x3, R0 ;  /* 0x00000003ff057819 */ /* 0x000fe20000011600 */
[----:B------:R-:W-:Y:S01]  /*0570*/  IMAD.IADD R2, R11, 0x1, -R2 ;  /* 0x000000010b027824 */ /* 0x000fe200078e0a02 */
[----:B------:R-:W-:Y:S01]  /*0580*/  LOP3.LUT R3, R0, 0x18, R16, 0xf8, !PT ;  /* 0x0000001800037812 */ /* 0x000fe200078ef810 */
[----:B------:R-:W-:Y:S01]  /*0590*/  IMAD R0, R14, 0x4, R15 ;  /* 0x000000040e007824 */ /* 0x000fe200078e020f */
[-C--:B------:R-:W-:Y:S01]  /*05a0*/  LEA.HI R12, R12, R8.reuse, RZ, 0x3 ;  /* 0x000000080c0c7211 */ /* 0x080fe200078f18ff */
[----:B------:R1:W-:Y:S01]  /*05b0*/  STL [R1+0x48], R16 ;  /* 0x0000481001007387 */ /* 0x0003e20000100800 */
[----:B------:R-:W-:Y:S01]  /*05c0*/  LEA.HI R4, R8, R8, RZ, 0x1 ;  /* 0x0000000808047211 */ /* 0x000fe200078f08ff */
[----:B------:R-:W-:Y:S01]  /*05d0*/  IMAD R19, R0, 0x8, R2 ;  /* 0x0000000800137824 */ /* 0x000fe200078e0202 */
[----:B------:R-:W-:-:S02]  /*05e0*/  LOP3.LUT R0, R12, 0xfffffff8, RZ, 0xc0, !PT ;  /* 0xfffffff80c007812 */ /* 0x000fc400078ec0ff */
[----:B------:R-:W-:Y:S02]  /*05f0*/  LOP3.LUT R5, R3, R5, RZ, 0x3c, !PT ;  /* 0x0000000503057212 */ /* 0x000fe400078e3cff */
[----:B------:R-:W-:Y:S02]  /*0600*/  LOP3.LUT R2, R9, 0x1, RZ, 0xc0, !PT ;  /* 0x0000000109027812 */ /* 0x000fe400078ec0ff */
[----:B------:R-:W-:Y:S01]  /*0610*/  LOP3.LUT R3, R4, 0x7fffffe, RZ, 0xc0, !PT ;  /* 0x07fffffe04037812 */ /* 0x000fe200078ec0ff */
[----:B------:R-:W-:Y:S01]  /*0620*/  IMAD.U32 R5, R7, 0x20, R5 ;  /* 0x0000002007057824 */ /* 0x000fe200078e0005 */
[----:B------:R-:W-:Y:S01]  /*0630*/  ISETP.NE.U32.AND P5, PT, R2, 0x1, PT ;  /* 0x000000010200780c */ /* 0x000fe20003fa5070 */
[----:B------:R-:W-:Y:S01]  /*0640*/  IMAD.SHL.U32 R2, R11, 0x40, RZ ;  /* 0x000000400b027824 */ /* 0x000fe200078e00ff */
[----:B------:R-:W-:Y:S01]  /*0650*/  LOP3.LUT P4, RZ, R9, 0x2, RZ, 0xc0, !PT ;  /* 0x0000000209ff7812 */ /* 0x000fe2000788c0ff */
[C---:B------:R-:W-:Y:S01]  /*0660*/  IMAD.IADD R17, R8.reuse, 0x1, -R3 ;  /* 0x0000000108117824 */ /* 0x040fe200078e0a03 */
[----:B------:R2:W-:Y:S01]  /*0670*/  STL [R1+0x30], R5 ;  /* 0x0000300501007387 */ /* 0x0005e20000100800 */
[----:B------:R-:W-:Y:S01]  /*0680*/  SEL R241, R241, 0x10, !P5 ;  /* 0x00000010f1f17807 */ /* 0x000fe20006800000 */
[----:B-1----:R-:W-:Y:S01]  /*0690*/  IMAD.IADD R16, R8, 0x1, -R0 ;  /* 0x0000000108107824 */ /* 0x002fe200078e0a00 */
[----:B------:R-:W-:-:S02]  /*06a0*/  SHF.R.S32.HI R0, RZ, 0x1, R6 ;  /* 0x00000001ff007819 */ /* 0x000fc40000011406 */
[--C-:B------:R-:W-:Y:S02]  /*06b0*/  SHF.R.S32.HI R6, RZ, 0x1, R4.reuse ;  /* 0x00000001ff067819 */ /* 0x100fe40000011404 */
[C---:B------:R-:W-:Y:S01]  /*06c0*/  LOP3.LUT P6, RZ, R0.reuse, 0x2, RZ, 0xc0, !PT ;  /* 0x0000000200ff7812 */ /* 0x040fe200078cc0ff */
[----:B------:R-:W-:Y:S01]  /*06d0*/  IMAD.SHL.U32 R3, R0, 0x40, RZ ;  /* 0x0000004000037824 */ /* 0x000fe200078e00ff */
[----:B------:R-:W-:Y:S01]  /*06e0*/  SHF.R.S32.HI R4, RZ, 0x1f, R4 ;  /* 0x0000001fff047819 */ /* 0x000fe20000011404 */
[----:B------:R-:W-:Y:S01]  /*06f0*/  IMAD.SHL.U32 R0, R10, 0x10, RZ ;  /* 0x000000100a007824 */ /* 0x000fe200078e00ff */
[----:B------:R-:W-:Y:S02]  /*0700*/  LEA.HI R8, R9, R9, RZ, 0x1 ;  /* 0x0000000909087211 */ /* 0x000fe400078f08ff */
[----:B------:R-:W-:Y:S02]  /*0710*/  LEA.HI R4, R4, R6, RZ, 0x2 ;  /* 0x0000000604047211 */ /* 0x000fe400078f10ff */
[----:B------:R-:W-:-:S02]  /*0720*/  SEL R222, R230, 0xffffffe0, !P6 ;  /* 0xffffffe0e6de7807 */ /* 0x000fc40007000000 */
[----:B--2---:R-:W-:Y:S02]  /*0730*/  LOP3.LUT R5, R2, 0x1c0, RZ, 0xc0, !PT ;  /* 0x000001c002057812 */ /* 0x004fe400078ec0ff */
[----:B------:R-:W-:Y:S02]  /*0740*/  LOP3.LUT R4, R4, 0xfffffffc, RZ, 0xc0, !PT ;  /* 0xfffffffc04047812 */ /* 0x000fe400078ec0ff */
[----:B------:R-:W-:Y:S02]  /*0750*/  LOP3.LUT R0, R5, 0x30, R0, 0xf8, !PT ;  /* 0x0000003005007812 */ /* 0x000fe400078ef800 */
[----:B------:R-:W-:Y:S01]  /*0760*/  LOP3.LUT R2, R3, 0xc0, RZ, 0xc0, !PT ;  /* 0x000000c003027812 */ /* 0x000fe200078ec0ff */
[----:B------:R-:W-:Y:S01]  /*0770*/  IMAD.IADD R11, R6, 0x1, -R4 ;  /* 0x00000001060b7824 */ /* 0x000fe200078e0a04 */
[----:B------:R-:W-:Y:S01]  /*0780*/  LOP3.LUT R7, R0, 0x8, R13, 0xf8, !PT ;  /* 0x0000000800077812 */ /* 0x000fe200078ef80d */
[----:B------:R-:W-:Y:S01]  /*0790*/  IMAD.SHL.U32 R4, R14, 0x20, RZ ;  /* 0x000000200e047824 */ /* 0x000fe200078e00ff */
[----:B------:R-:W-:-:S02]  /*07a0*/  LOP3.LUT R0, R8, 0x3fffffe, RZ, 0xc0, !PT ;  /* 0x03fffffe08007812 */ /* 0x000fc400078ec0ff */
[----:B------:R-:W-:Y:S02]  /*07b0*/  LOP3.LUT R3, R2, 0x8, R13, 0xf8, !PT ;  /* 0x0000000802037812 */ /* 0x000fe400078ef80d */
[----:B------:R-:W-:Y:S01]  /*07c0*/  SHF.R.U32.HI R2, RZ, 0x3, R2 ;  /* 0x00000003ff027819 */ /* 0x000fe20000011602 */
[C---:B------:R-:W-:Y:S02]  /*07d0*/  IMAD.IADD R6, R9.reuse, 0x1, -R0 ;  /* 0x0000000109067824 */ /* 0x040fe400078e0a00 */
[----:B------:R-:W-:Y:S01]  /*07e0*/  IMAD.SHL.U32 R0, R9, 0x40, RZ ;  /* 0x0000004009007824 */ /* 0x000fe200078e00ff */
[----:B------:R-:W-:Y:S02]  /*07f0*/  LOP3.LUT R221, R3, R2, RZ, 0x3c, !PT ;  /* 0x0000000203dd7212 */ /* 0x000fe400078e3cff */
[----:B------:R-:W-:Y:S01]  /*0800*/  SHF.R.U32.HI R3, RZ, 0x3, R5 ;  /* 0x00000003ff037819 */ /* 0x000fe20000011605 */
[----:B------:R-:W-:Y:S01]  /*0810*/  IMAD.SHL.U32 R5, R18, 0x2, RZ ;  /* 0x0000000212057824 */ /* 0x000fe200078e00ff */
[----:B------:R-:W-:Y:S01]  /*0820*/  LOP3.LUT R0, R0, 0x1c0, RZ, 0xc0, !PT ;  /* 0x000001c000007812 */ /* 0x000fe200078ec0ff */
[----:B------:R-:W-:Y:S01]  /*0830*/  IMAD.U32 R221, R19, 0x20, R221 ;  /* 0x0000002013dd7824 */ /* 0x000fe200078e00dd */
[----:B------:R-:W-:-:S02]  /*0840*/  SHF.R.S32.HI R2, RZ, 0x3, R12 ;  /* 0x00000003ff027819 */ /* 0x000fc4000001140c */
[----:B------:R-:W-:Y:S01]  /*0850*/  LOP3.LUT R9, R7, R3, RZ, 0x3c, !PT ;  /* 0x0000000307097212 */ /* 0x000fe200078e3cff */
[----:B------:R-:W-:Y:S01]  /*0860*/  IMAD.SHL.U32 R221, R221, 0x2, RZ ;  /* 0x00000002dddd7824 */ /* 0x000fe200078e00ff */
[----:B------:R-:W-:Y:S01]  /*0870*/  LOP3.LUT R4, R0, 0x20, R4, 0xf8, !PT ;  /* 0x0000002000047812 */ /* 0x000fe200078ef804 */
[C---:B------:R-:W-:Y:S01]  /*0880*/  IMAD R225, R10.reuse, 0x2, R2 ;  /* 0x000000020ae17824 */ /* 0x040fe200078e0202 */
[----:B------:R-:W-:Y:S01]  /*0890*/  SHF.R.U32.HI R3, RZ, 0x3, R0 ;  /* 0x00000003ff037819 */ /* 0x000fe20000011600 */
[----:B------:R-:W-:Y:S02]  /*08a0*/  IMAD R0, R10, 0x200, R5 ;  /* 0x000002000a007824 */ /* 0x000fe400078e0205 */
[----:B------:R-:W-:Y:S01]  /*08b0*/  IMAD R17, R2, 0x8, R17 ;  /* 0x0000000802117824 */ /* 0x000fe200078e0211 */
[----:B------:R-:W-:Y:S01]  /*08c0*/  SHF.R.S32.HI R2, RZ, 0x7, R20 ;  /* 0x00000007ff027819 */ /* 0x000fe20000011414 */
[----:B------:R-:W-:Y:S01]  /*08d0*/  IMAD R10, R6, 0x20, R0 ;  /* 0x00000020060a7824 */ /* 0x000fe200078e0200 */
[----:B------:R-:W-:Y:S01]  /*08e0*/  SHF.R.S32.HI R0, RZ, 0x1, R8 ;  /* 0x00000001ff007819 */ /* 0x000fe20000011408 */
[----:B------:R-:W-:Y:S01]  /*08f0*/  IMAD.IADD R222, R221, 0x1, R222 ;  /* 0x00000001ddde7824 */ /* 0x000fe200078e02de */
[----:B------:R-:W-:Y:S01]  /*0900*/  LOP3.LUT R7, R4, R3, RZ, 0x3c, !PT ;  /* 0x0000000304077212 */ /* 0x000fe200078e3cff */
[----:B------:R-:W-:Y:S01]  /*0910*/  IMAD R3, R2, 0x1000, R5 ;  /* 0x0000100002037824 */ /* 0x000fe200078e0205 */
[C---:B------:R-:W-:Y:S01]  /*0920*/  LOP3.LUT P3, RZ, R0.reuse, 0x2, RZ, 0xc0, !PT ;  /* 0x0000000200ff7812 */ /* 0x040fe2000786c0ff */
[----:B------:R-:W-:-:S02]  /*0930*/  IMAD.SHL.U32 R0, R0, 0x40, RZ ;  /* 0x0000004000007824 */ /* 0x000fc400078e00ff */
[----:B------:R-:W-:Y:S01]  /*0940*/  IMAD.SHL.U32 R2, R2, 0x8, RZ ;  /* 0x0000000802027824 */ /* 0x000fe200078e00ff */
[----:B------:R-:W-:Y:S01]  /*0950*/  R2P PR, R16, 0x6 ;  /* 0x0000000610007804 */ /* 0x000fe20000000000 */
[----:B------:R-:W-:Y:S01]  /*0960*/  IMAD R5, R22, 0x400, R3 ;  /* 0x0000040016057824 */ /* 0x000fe200078e0203 */
[----:B------:R-:W-:Y:S01]  /*0970*/  LOP3.LUT R0, R0, 0xc0, RZ, 0xc0, !PT ;  /* 0x000000c000007812 */ /* 0x000fe200078ec0ff */
[----:B------:R-:W-:Y:S01]  /*0980*/  IMAD.SHL.U32 R4, R15, 0x10, RZ ;  /* 0x000000100f047824 */ /* 0x000fe200078e00ff */
        /* <DEDUP_REMOVED lines=31> */
[----:B------:R-:W-:Y:S01]  /*0b80*/  IADD3 R243, R244, 0x20, RZ ;  /* 0x00000020f4f37810 */ /* 0x000fe20007ffe0ff */
[----:B------:R-:W-:Y:S01]  /*0b90*/  IMAD R0, R22, 0x10, R0 ;  /* 0x0000001016007824 */ /* 0x000fe200078e0200 */
[----:B------:R-:W-:Y:S01]  /*0ba0*/  @P4 IADD3 R243, R244, -0x20, RZ ;  /* 0xffffffe0f4f34810 */ /* 0x000fe20007ffe0ff */
[----:B------:R-:W-:Y:S01]  /*0bb0*/  IMAD.IADD R226, R225, 0x1, R226 ;  /* 0x00000001e1e27824 */ /* 0x000fe200078e02e2 */
[----:B------:R-:W-:Y:S01]  /*0bc0*/  LOP3.LUT P0, RZ, R11, 0x2, RZ, 0xc0, !PT ;  /* 0x000000020bff7812 */ /* 0x000fe2000780c0ff */
[----:B------:R-:W-:Y:S01]  /*0bd0*/  IMAD.IADD R228, R225, 0x1, R227 ;  /* 0x00000001e1e47824 */ /* 0x000fe200078e02e3 */
[----:B------:R1:W-:Y:S01]  /*0be0*/  STL [R1+0x10], R0 ;  /* 0x0000100001007387 */ /* 0x0003e20000100800 */
[----:B------:R-:W-:Y:S01]  /*0bf0*/  IMAD.IADD R241, R241, 0x1, R243 ;  /* 0x00000001f1f17824 */ /* 0x000fe200078e02f3 */
[----:B------:R-:W-:Y:S01]  /*0c00*/  SEL R230, R230, 0xffffffe0, !P0 ;  /* 0xffffffe0e6e67807 */ /* 0x000fe20004000000 */
[----:B------:R-:W-:Y:S01]  /*0c10*/  IMAD.IADD R227, R226, 0x1, R227 ;  /* 0x00000001e2e37824 */ /* 0x000fe200078e02e3 */
[----:B------:R2:W-:Y:S01]  /*0c20*/  STL [R1+0x28], R4 ;  /* 0x0000280401007387 */ /* 0x0005e20000100800 */
[----:B-1----:R-:W-:-:S02]  /*0c30*/  IADD3 R0, R4, 0x20, RZ ;  /* 0x0000002004007810 */ /* 0x002fc40007ffe0ff */
[----:B------:R-:W-:-:S05]  /*0c40*/  @P3 IADD3 R0, R4, -0x20, RZ ;  /* 0xffffffe004003810 */ /* 0x000fca0007ffe0ff */
[----:B------:R2:W-:Y:S02]  /*0c50*/  STL [R1+0x2c], R0 ;  /* 0x00002c0001007387 */ /* 0x0005e40000100800 */
.L_x_495:
        /* <DEDUP_REMOVED lines=10> */
[----:B--2---:R-:W2:Y:S01]  /*0d00*/  @P0 S2R R0, SR_CTAID.Y ;  /* 0x0000000000000919 */ /* 0x004ea20000002600 */
        /* <DEDUP_REMOVED lines=22> */
[----:B------:R-:W1:Y:S01]  /*0e70*/  S2UR UR37, SR_CTAID.Z ;  /* 0x00000000002579c3 */ /* 0x000e620000002700 */
[----:B------:R-:W-:Y:S01]  /*0e80*/  ULDC UR45, c[0x0][0x1c8] ;  /* 0x00007200002d7ab9 */ /* 0x000fe20000000800 */
[----:B------:R-:W-:Y:S01]  /*0e90*/  ISETP.NE.AND P2, PT, RZ, c[0x0][0x1c8], PT ;  /* 0x00007200ff007a0c */ /* 0x000fe20003f45270 */
[----:B------:R-:W2:Y:S01]  /*0ea0*/  I2F.RP R4, R6 ;  /* 0x0000000600047306 */ /* 0x000ea20000209400 */
[----:B------:R-:W-:Y:S02]  /*0eb0*/  ULDC UR31, c[0x0][0x214] ;  /* 0x00008500001f7ab9 */ /* 0x000fe40000000800 */
[----:B------:R-:W-:Y:S02]  /*0ec0*/  ULDC.U8 UR34, c[0x0][0x328] ;  /* 0x0000ca0000227ab9 */ /* 0x000fe40000000000 */
[----:B------:R-:W3:Y:S01]  /*0ed0*/  S2UR UR30, SR_CTAID.Y ;  /* 0x00000000001e79c3 */ /* 0x000ee20000002600 */
[----:B------:R-:W-:-:S02]  /*0ee0*/  UIADD3 UR33, UR31, 0x3f, URZ ;  /* 0x0000003f1f217890 */ /* 0x000fc4000fffe03f */
[----:B------:R-:W-:Y:S02]  /*0ef0*/  ULDC.64 UR4, c[0x0][0x240] ;  /* 0x0000900000047ab9 */ /* 0x000fe40000000a00 */
[----:B------:R-:W-:Y:S02]  /*0f00*/  UISETP.NE.AND UP0, UPT, UR34, URZ, UPT ;  /* 0x0000003f2200728c */ /* 0x000fe4000bf05270 */
[----:B------:R-:W-:Y:S02]  /*0f10*/  UISETP.NE.U32.AND UP1, UPT, URZ, UR4, UPT ;  /* 0x000000043f00728c */ /* 0x000fe4000bf25070 */
[----:B------:R-:W-:Y:S01]  /*0f20*/  USHF.R.S32.HI UR43, URZ, 0x1f, UR33 ;  /* 0x0000001f3f2b7899 */ /* 0x000fe20008011421 */
[----:B--2---:R-:W2:Y:S01]  /*0f30*/  MUFU.RCP R4, R4 ;  /* 0x0000000400047308 */ /* 0x004ea20000001000 */
[----:B------:R-:W-:Y:S02]  /*0f40*/  UISETP.NE.AND.EX UP1, UPT, URZ, UR5, UPT, UP1 ;  /* 0x000000053f00728c */ /* 0x000fe4000bf25310 */
[----:B------:R-:W-:Y:S01]  /*0f50*/  ULEA.HI UR43, UR43, UR33, URZ, 0x6 ;  /* 0x000000212b2b7291 */ /* 0x000fe2000f8f303f */
[----:B-1----:R-:W-:Y:S01]  /*0f60*/  IABS R3, UR37 ;  /* 0x0000002500037c13 */ /* 0x002fe20008000000 */
[----:B------:R-:W-:-:S02]  /*0f70*/  ULOP3.LUT UR45, UR37, UR45, URZ, 0x3c, !UPT ;  /* 0x0000002d252d7292 */ /* 0x000fc4000f8e3c3f */
[----:B------:R-:W-:Y:S02]  /*0f80*/  ULDC UR5, c[0x0][0x214] ;  /* 0x0000850000057ab9 */ /* 0x000fe40000000800 */
[----:B------:R-:W-:Y:S02]  /*0f90*/  ULDC UR42, c[0x0][0x22c] ;  /* 0x00008b00002a7ab9 */ /* 0x000fe40000000800 */
[----:B------:R-:W-:Y:S01]  /*0fa0*/  ISETP.LE.AND P1, PT, RZ, UR45, PT ;  /* 0x0000002dff007c0c */ /* 0x000fe2000bf23270 */
[----:B---3--:R-:W-:Y:S02]  /*0fb0*/  UIMAD.WIDE UR46, UR30, 0x80, URZ ;  /* 0x000000801e2e78a5 */ /* 0x008fe4000f8e023f */
[----:B------:R-:W-:Y:S01]  /*0fc0*/  ULDC UR7, c[0x0][0x1c0] ;  /* 0x0000700000077ab9 */ /* 0x000fe20000000800 */
[----:B--2---:R-:W-:Y:S01]  /*0fd0*/  IADD3 R4, R4, 0xffffffe, RZ ;  /* 0x0ffffffe04047810 */ /* 0x004fe20007ffe0ff */
[----:B------:R-:W-:Y:S02]  /*0fe0*/  USEL UR33, UR46, URZ, UP1 ;  /* 0x0000003f2e217287 */ /* 0x000fe40008800000 */
[----:B------:R-:W-:Y:S01]  /*0ff0*/  ULOP3.LUT UR46, UR43, 0xffffffc0, URZ, 0xc0, !UPT ;  /* 0xffffffc02b2e7892 */ /* 0x000fe2000f8ec03f */
[----:B------:R-:W1:Y:S01]  /*1000*/  F2I.FTZ.U32.TRUNC.NTZ R5, R4 ;  /* 0x0000000400057305 */ /* 0x000e62000021f000 */
[----:B------:R-:W-:-:S02]  /*1010*/  @UP0 UIMAD UR40, UR30, UR5, URZ ;  /* 0x000000051e2802a4 */ /* 0x000fc4000f8e023f */
[----:B------:R-:W-:Y:S02]  /*1020*/  ULDC.U8 UR32, c[0x0][0x3d0] ;  /* 0x0000f40000207ab9 */ /* 0x000fe40000000000 */
[----:B------:R-:W-:Y:S02]  /*1030*/  UIMAD UR42, UR37, UR42, URZ ;  /* 0x0000002a252a72a4 */ /* 0x000fe4000f8e023f */
[----:B------:R-:W-:Y:S02]  /*1040*/  @!UP0 UIMAD UR7, UR30, UR7, UR37 ;  /* 0x000000071e0782a4 */ /* 0x000fe4000f8e0225 */
[----:B------:R-:W-:Y:S02]  /*1050*/  UIADD3 UR46, UR46, -0x40, URZ ;  /* 0xffffffc02e2e7890 */ /* 0x000fe4000fffe03f */
[----:B------:R-:W-:Y:S02]  /*1060*/  ULDC UR41, c[0x0][0x234] ;  /* 0x00008d0000297ab9 */ /* 0x000fe40000000800 */
[----:B------:R-:W-:-:S02]  /*1070*/  ULDC UR35, c[0x0][0x1c0] ;  /* 0x0000700000237ab9 */ /* 0x000fc40000000800 */
        /* <DEDUP_REMOVED lines=10> */
[----:B------:R-:W-:Y:S02]  /*1120*/  USHF.R.S32.HI UR34, URZ, 0x1f, UR42 ;  /* 0x0000001f3f227899 */ /* 0x000fe4000801142a */
[----:B------:R-:W-:Y:S01]  /*1130*/  @!UP0 UIMAD UR41, UR7, UR5, URZ ;  /* 0x00000005072982a4 */ /* 0x000fe2000f8e023f */
[----:B------:R-:W-:-:S04]  /*1140*/  IMAD.HI.U32 R0, R0, R3, RZ ;  /* 0x0000000300007227 */ /* 0x000fc800078e00ff */
[----:B------:R-:W-:-:S04]  /*1150*/  IMAD.MOV R4, RZ, RZ, -R0 ;  /* 0x000000ffff047224 */ /* 0x000fc800078e0a00 */
[C---:B------:R-:W-:Y:S02]  /*1160*/  IMAD R3, R6.reuse, R4, R3 ;  /* 0x0000000406037224 */ /* 0x040fe400078e0203 */
[----:B------:R-:W1:Y:S03]  /*1170*/  S2R R4, SR_CTAID.X ;  /* 0x0000000000047919 */ /* 0x000e660000002500 */
[----:B------:R-:W-:-:S13]  /*1180*/  ISETP.GT.U32.AND P3, PT, R6, R3, PT ;  /* 0x000000030600720c */ /* 0x000fda0003f64070 */
[----:B------:R-:W-:Y:S01]  /*1190*/  @!P3 IMAD.IADD R3, R3, 0x1, -R6 ;  /* 0x000000010303b824 */ /* 0x000fe200078e0a06 */
[----:B------:R-:W-:Y:S02]  /*11a0*/  @!P3 IADD3 R0, R0, 0x1, RZ ;  /* 0x000000010000b810 */ /* 0x000fe40007ffe0ff */
[----:B------:R-:W-:Y:S01]  /*11b0*/  ISETP.NE.AND P3, PT, RZ, UR32, PT ;  /* 0x00000020ff007c0c */ /* 0x000fe2000bf65270 */
[----:B------:R-:W-:Y:S01]  /*11c0*/  USEL UR32, UR47, URZ, UP1 ;  /* 0x0000003f2f207287 */ /* 0x000fe20008800000 */
[----:B------:R-:W-:Y:S01]  /*11d0*/  ISETP.GE.U32.AND P0, PT, R3, R6, PT ;  /* 0x000000060300720c */ /* 0x000fe20003f06070 */
[----:B------:R-:W-:Y:S01]  /*11e0*/  USHF.R.S32.HI UR47, URZ, 0x1f, UR46 ;  /* 0x0000001f3f2f7899 */ /* 0x000fe2000801142e */
[----:B-1----:R-:W-:-:S04]  /*11f0*/  IMAD.WIDE.U32 R20, R4, c[0x0][0x3d8], RZ ;  /* 0x0000f60004147a25 */ /* 0x002fc800078e00ff */
[----:B------:R-:W-:Y:S01]  /*1200*/  IMAD R3, R4, c[0x0][0x3dc], R21 ;  /* 0x0000f70004037a24 */ /* 0x000fe200078e0215 */
[----:B------:R-:W-:-:S04]  /*1210*/  SEL R20, R20, RZ, P3 ;  /* 0x000000ff14147207 */ /* 0x000fc80001800000 */
[----:B------:R-:W-:Y:S02]  /*1220*/  SEL R19, R3, RZ, P3 ;  /* 0x000000ff03137207 */ /* 0x000fe40001800000 */
        /* <DEDUP_REMOVED lines=9> */
.L_x_488:
[----:B------:R-:W-:-:S04]  /*12c0*/  UIMAD UR40, UR30, UR12, UR37 ;  /* 0x0000000c1e2872a4 */ /* 0x000fc8000f8e0225 */
[----:B------:R-:W-:Y:S02]  /*12d0*/  UIMAD UR40, UR40, UR11, URZ ;  /* 0x0000000b282872a4 */ /* 0x000fe4000f8e023f */
.L_x_489:
[----:B------:R-:W2:Y:S04]  /*12e0*/  LDL.64 R4, [R1+0x48] ;  /* 0x0000480001047983 */ /* 0x000ea80000100a00 */
[----:B------:R1:W2:Y:S01]  /*12f0*/  LDL.64 R24, [R1+0x48] ;  /* 0x0000480001187983 */ /* 0x0002a20000100a00 */
[----:B------:R-:W-:Y:S01]  /*1300*/  UIADD3 UR15, UP0, UR6, UR15, URZ ;  /* 0x0000000f060f7290 */ /* 0x000fe2000ff1e03f */
[----:B------:R-:W-:Y:S01]  /*1310*/  MOV R12, UR30 ;  /* 0x0000001e000c7c02 */ /* 0x000fe20008000f00 */
[----:B------:R-:W-:Y:S01]  /*1320*/  IMAD.U32 R11, RZ, RZ, UR30 ;  /* 0x0000001eff0b7e24 */ /* 0x000fe2000f8e00ff */
[----:B------:R-:W3:Y:S01]  /*1330*/  S2R R21, SR_TID.X ;  /* 0x0000000000157919 */ /* 0x000ee20000002100 */
[----:B------:R-:W-:Y:S01]  /*1340*/  UIADD3.X UR14, UR4, UR14, URZ, UP0, !UPT ;  /* 0x0000000e040e7290 */ /* 0x000fe200087fe43f */
[----:B------:R-:W-:Y:S01]  /*1350*/  IMAD.U32 R8, RZ, RZ, UR30 ;  /* 0x0000001eff087e24 */ /* 0x000fe2000f8e00ff */
[----:B------:R-:W-:Y:S01]  /*1360*/  ULDC.64 UR6, c[0x0][0x368] ;  /* 0x0000da0000067ab9 */ /* 0x000fe20000000a00 */
[----:B------:R-:W-:Y:S01]  /*1370*/  MOV R6, UR15 ;  /* 0x0000000f00067c02 */ /* 0x000fe20008000f00 */
[----:B------:R-:W-:-:S02]  /*1380*/  ULDC.64 UR4, c[0x0][0x1a0] ;  /* 0x0000680000047ab9 */ /* 0x000fc40000000a00 */
[----:B------:R-:W-:Y:S02]  /*1390*/  UIMAD UR4, UR14, UR4, URZ ;  /* 0x000000040e0472a4 */ /* 0x000fe4000f8e023f */
[----:B------:R-:W-:-:S04]  /*13a0*/  UIMAD UR6, UR44, UR6, URZ ;  /* 0x000000062c0672a4 */ /* 0x000fc8000f8e023f */
[----:B------:R-:W-:Y:S02]  /*13b0*/  UIMAD UR7, UR30, UR7, UR6 ;  /* 0x000000071e0772a4 */ /* 0x000fe4000f8e0206 */
[----:B------:R-:W-:-:S03]  /*13c0*/  UIMAD UR6, UR15, UR5, UR4 ;  /* 0x000000050f0672a4 */ /* 0x000fc6000f8e0204 */
[----:B------:R-:W-:Y:S02]  /*13d0*/  ULDC.64 UR4, c[0x0][0x198] ;  /* 0x0000660000047ab9 */ /* 0x000fe40000000a00 */
[----:B------:R-:W-:Y:S01]  /*13e0*/  UIMAD UR4, UR14, UR4, URZ ;  /* 0x000000040e0472a4 */ /* 0x000fe2000f8e023f */
[----:B---3--:R-:W-:-:S03]  /*13f0*/  SHF.R.S32.HI R22, RZ, 0x1f, R21 ;  /* 0x0000001fff167819 */ /* 0x008fc60000011415 */
[----:B------:R-:W-:Y:S01]  /*1400*/  UIMAD UR4, UR15, UR5, UR4 ;  /* 0x000000050f0472a4 */ /* 0x000fe2000f8e0204 */
[----:B------:R-:W-:-:S04]  /*1410*/  LEA.HI R16, R22, R21, RZ, 0x2 ;  /* 0x0000001516107211 */ /* 0x000fc800078f10ff */
[----:B------:R-:W-:-:S04]  /*1420*/  SHF.R.S32.HI R16, RZ, 0x2, R16 ;  /* 0x00000002ff107819 */ /* 0x000fc80000011410 */
[----:B------:R-:W-:Y:S02]  /*1430*/  SHF.R.S32.HI R17, RZ, 0x1f, R16 ;  /* 0x0000001fff117819 */ /* 0x000fe40000011410 */
[----:B------:R-:W-:-:S04]  /*1440*/  IADD3 R3, P0, R16, UR46, RZ ;  /* 0x0000002e10037c10 */ /* 0x000fc8000ff1e0ff */
[----:B------:R-:W-:-:S05]  /*1450*/  IADD3.X R10, R17, UR47, RZ, P0, !PT ;  /* 0x0000002f110a7c10 */ /* 0x000fca00087fe4ff */
[----:B------:R-:W-:Y:S01]  /*1460*/  IMAD R13, R10, c[0x0][0x190], RZ ;  /* 0x000064000a0d7a24 */ /* 0x000fe200078e02ff */
[----:B------:R-:W-:Y:S01]  /*1470*/  ULEA.HI.SX32 UR43, UR43, 0xffffffff, 0x1a ;  /* 0xffffffff2b2b7891 */ /* 0x000fe2000f8fd23f */
[----:B------:R-:W-:Y:S01]  /*1480*/  IMAD.U32 R18, RZ, RZ, UR37 ;  /* 0x00000025ff127e24 */ /* 0x000fe2000f8e00ff */
[----:B------:R-:W-:Y:S01]  /*1490*/  UIADD3 UR41, UR46, UR41, URZ ;  /* 0x000000292e297290 */ /* 0x000fe2000fffe03f */
[----:B------:R-:W-:Y:S01]  /*14a0*/  @P3 BAR.SYNC.DEFER_BLOCKING 0x0 ;  /* 0x0000000000003b1d */ /* 0x000fe20000010000 */
[----:B--2---:R-:W-:Y:S02]  /*14b0*/  IMAD.MOV.U32 R24, RZ, RZ, R4 ;  /* 0x000000ffff187224 */ /* 0x004fe400078e0004 */
[----:B------:R-:W-:-:S03]  /*14c0*/  IMAD.U32 R4, RZ, RZ, UR15 ;  /* 0x0000000fff047e24 */ /* 0x000fc6000f8e00ff */
[----:B------:R-:W-:-:S05]  /*14d0*/  SHF.R.S32.HI R25, RZ, 0x1f, R24 ;  /* 0x0000001fff197819 */ /* 0x000fca0000011418 */
[--C-:B------:R-:W-:Y:S01]  /*14e0*/  IMAD.WIDE.U32 R4, R4, c[0x0][0x198], R24.reuse ;  /* 0x0000660004047a25 */ /* 0x100fe200078e0018 */
[----:B------:R1:W-:Y:S03]  /*14f0*/  STL [R1+0x4c], R25 ;  /* 0x00004c1901007387 */ /* 0x0003e60000100800 */
[--C-:B------:R-:W-:Y:S01]  /*1500*/  IMAD.WIDE.U32 R6, R6, c[0x0][0x1a0], R24.reuse ;  /* 0x0000680006067a25 */ /* 0x100fe200078e0018 */
[----:B------:R-:W-:Y:S01]  /*1510*/  IADD3 R5, R5, UR4, RZ ;  /* 0x0000000405057c10 */ /* 0x000fe2000fffe0ff */
[----:B------:R-:W2:Y:S01]  /*1520*/  LDL R23, [R1+0x10] ;  /* 0x0000100001177983 */ /* 0x000ea20000100800 */
[----:B------:R-:W-:Y:S01]  /*1530*/  ULDC.64 UR4, c[0x0][0x180] ;  /* 0x0000600000047ab9 */ /* 0x000fe20000000a00 */
[----:B------:R-:W-:Y:S01]  /*1540*/  IMAD.WIDE.U32 R8, R8, c[0x0][0x368], R24 ;  /* 0x0000da0008087a25 */ /* 0x000fe200078e0018 */
[----:B------:R-:W-:Y:S01]  /*1550*/  IADD3 R7, R7, UR6, RZ ;  /* 0x0000000607077c10 */ /* 0x000fe2000fffe0ff */
[----:B------:R-:W-:-:S02]  /*1560*/  UIMAD UR4, UR44, UR4, URZ ;  /* 0x000000042c0472a4 */ /* 0x000fc4000f8e023f */
[----:B------:R-:W-:Y:S01]  /*1570*/  IMAD.WIDE.U32 R4, R12, c[0x0][0x180], R4 ;  /* 0x000060000c047a25 */ /* 0x000fe200078e0004 */
[----:B------:R-:W-:Y:S01]  /*1580*/  IADD3 R9, R9, UR7, RZ ;  /* 0x0000000709097c10 */ /* 0x000fe2000fffe0ff */
[----:B------:R-:W-:Y:S02]  /*1590*/  UIMAD UR4, UR30, UR5, UR4 ;  /* 0x000000051e0472a4 */ /* 0x000fe4000f8e0204 */
[----:B------:R-:W-:Y:S01]  /*15a0*/  IMAD.WIDE.U32 R6, R11, c[0x0][0x188], R6 ;  /* 0x000062000b067a25 */ /* 0x000fe200078e0006 */
[----:B------:R-:W-:Y:S02]  /*15b0*/  ULDC.64 UR6, c[0x0][0x188] ;  /* 0x0000620000067ab9 */ /* 0x000fe40000000a00 */
[----:B------:R-:W-:Y:S01]  /*15c0*/  UIMAD UR6, UR44, UR6, URZ ;  /* 0x000000062c0672a4 */ /* 0x000fe2000f8e023f */
[----:B------:R-:W-:Y:S02]  /*15d0*/  IMAD R12, R10, c[0x0][0x370], RZ ;  /* 0x0000dc000a0c7a24 */ /* 0x000fe400078e02ff */
[----:B------:R-:W-:Y:S01]  /*15e0*/  IMAD.WIDE.U32 R10, R3, c[0x0][0x190], R24 ;  /* 0x00006400030a7a25 */ /* 0x000fe200078e0018 */
[----:B------:R-:W-:Y:S01]  /*15f0*/  IADD3 R5, R5, UR4, RZ ;  /* 0x0000000405057c10 */ /* 0x000fe2000fffe0ff */
[----:B------:R-:W3:Y:S01]  /*1600*/  LDL R24, [R1+0x30] ;  /* 0x0000300001187983 */ /* 0x000ee20000100800 */
[----:B------:R-:W-:-:S02]  /*1610*/  ULDC.64 UR4, c[0x0][0x378] ;  /* 0x0000de0000047ab9 */ /* 0x000fc40000000a00 */
[----:B------:R-:W-:Y:S02]  /*1620*/  UIMAD UR6, UR30, UR7, UR6 ;  /* 0x000000071e0672a4 */ /* 0x000fe4000f8e0206 */
[----:B------:R-:W-:Y:S01]  /*1630*/  UIMAD UR4, UR36, UR4, URZ ;  /* 0x00000004240472a4 */ /* 0x000fe2000f8e023f */
[C---:B------:R-:W-:Y:S02]  /*1640*/  IMAD R13, R3.reuse, c[0x0][0x194], R13 ;  /* 0x00006500030d7a24 */ /* 0x040fe400078e020d */
[----:B------:R-:W-:Y:S01]  /*1650*/  IMAD.WIDE.U32 R8, R3, c[0x0][0x370], R8 ;  /* 0x0000dc0003087a25 */ /* 0x000fe200078e0008 */
[----:B------:R-:W-:-:S03]  /*1660*/  IADD3 R7, R7, UR6, RZ ;  /* 0x0000000607077c10 */ /* 0x000fc6000fffe0ff */
[----:B------:R-:W-:Y:S01]  /*1670*/  IMAD R12, R3, c[0x0][0x374], R12 ;  /* 0x0000dd00030c7a24 */ /* 0x000fe200078e020c */
[----:B------:R-:W-:Y:S01]  /*1680*/  UIMAD UR6, UR37, UR5, UR4 ;  /* 0x00000005250672a4 */ /* 0x000fe2000f8e0204 */
[----:B------:R-:W-:Y:S02]  /*1690*/  IMAD.IADD R11, R11, 0x1, R13 ;  /* 0x000000010b0b7824 */ /* 0x000fe400078e020d */
[----:B------:R-:W-:Y:S01]  /*16a0*/  IMAD.IADD R9, R9, 0x1, R12 ;  /* 0x0000000109097824 */ /* 0x000fe200078e020c */
[----:B------:R-:W-:Y:S01]  /*16b0*/  ULDC.64 UR4, c[0x0][0x178] ;  /* 0x00005e0000047ab9 */ /* 0x000fe20000000a00 */
[----:B------:R-:W-:Y:S01]  /*16c0*/  IMAD.U32 R13, RZ, RZ, UR37 ;  /* 0x00000025ff0d7e24 */ /* 0x000fe2000f8e00ff */
[----:B------:R-:W-:Y:S01]  /*16d0*/  UIMAD UR4, UR44, UR4, URZ ;  /* 0x000000042c0472a4 */ /* 0x000fe2000f8e023f */
[C---:B------:R-:W-:Y:S02]  /*16e0*/  IMAD R12, R14.reuse, c[0x0][0x1b8], RZ ;  /* 0x00006e000e0c7a24 */ /* 0x040fe400078e02ff */
[----:B------:R-:W-:Y:S01]  /*16f0*/  IMAD R3, R14, c[0x0][0x1b0], RZ ;  /* 0x00006c000e037a24 */ /* 0x000fe200078e02ff */
[----:B------:R-:W-:Y:S01]  /*1700*/  MOV R14, UR30 ;  /* 0x0000001e000e7c02 */ /* 0x000fe20008000f00 */
[----:B------:R-:W-:Y:S01]  /*1710*/  IMAD.WIDE.U32 R8, R13, c[0x0][0x378], R8 ;  /* 0x0000de000d087a25 */ /* 0x000fe200078e0008 */
[----:B------:R-:W-:-:S03]  /*1720*/  UIMAD UR4, UR30, UR5, UR4 ;  /* 0x000000051e0472a4 */ /* 0x000fc6000f8e0204 */
[C---:B------:R-:W-:Y:S02]  /*1730*/  IMAD R3, R0.reuse, c[0x0][0x1b4], R3 ;  /* 0x00006d0000037a24 */ /* 0x040fe400078e0203 */
[----:B------:R-:W-:Y:S01]  /*1740*/  IMAD.WIDE.U32 R4, R0, c[0x0][0x1b0], R4 ;  /* 0x00006c0000047a25 */ /* 0x000fe200078e0004 */
[----:B------:R-:W-:-:S03]  /*1750*/  LEA R248, P0, R8, c[0x0][0x330], 0x1 ;  /* 0x0000cc0008f87a11 */ /* 0x000fc600078008ff */
[----:B------:R-:W-:Y:S01]  /*1760*/  IMAD.WIDE.U32 R14, R14, c[0x0][0x178], R10 ;  /* 0x00005e000e0e7a25 */ /* 0x000fe200078e000a */
[----:B------:R-:W-:-:S03]  /*1770*/  IADD3 R5, R5, R3, RZ ;  /* 0x0000000305057210 */ /* 0x000fc60007ffe0ff */
[C---:B------:R-:W-:Y:S02]  /*1780*/  IMAD R12, R0.reuse, c[0x0][0x1bc], R12 ;  /* 0x00006f00000c7a24 */ /* 0x040fe400078e020c */
[----:B------:R-:W-:Y:S01]  /*1790*/  IMAD.WIDE.U32 R6, R0, c[0x0][0x1b8], R6 ;  /* 0x00006e0000067a25 */ /* 0x000fe200078e0006 */
[----:B------:R-:W-:Y:S02]  /*17a0*/  IADD3 R0, R9, UR6, RZ ;  /* 0x0000000609007c10 */ /* 0x000fe4000fffe0ff */
[----:B------:R-:W-:Y:S01]  /*17b0*/  IADD3 R9, R15, UR4, RZ ;  /* 0x000000040f097c10 */ /* 0x000fe2000fffe0ff */
[----:B------:R-:W-:Y:S01]  /*17c0*/  IMAD.IADD R7, R7, 0x1, R12 ;  /* 0x0000000107077824 */ /* 0x000fe200078e020c */
[----:B------:R-:W-:Y:S01]  /*17d0*/  LEA.HI.X R249, R8, c[0x0][0x334], R0, 0x1, P0 ;  /* 0x0000cd0008f97a11 */ /* 0x000fe200000f0c00 */
[C---:B------:R-:W-:Y:S01]  /*17e0*/  IMAD R3, R17.reuse, c[0x0][0x1a0], RZ ;  /* 0x0000680011037a24 */ /* 0x040fe200078e02ff */
[----:B------:R-:W-:Y:S01]  /*17f0*/  ULDC.64 UR4, c[0x0][0x1a8] ;  /* 0x00006a0000047ab9 */ /* 0x000fe20000000a00 */
[----:B------:R-:W-:Y:S01]  /*1800*/  IMAD R0, R17, c[0x0][0x198], RZ ;  /* 0x0000660011007a24 */ /* 0x000fe200078e02ff */
[----:B------:R-:W-:Y:S01]  /*1810*/  UIMAD UR4, UR36, UR4, URZ ;  /* 0x00000004240472a4 */ /* 0x000fe2000f8e023f */
[----:B------:R-:W-:-:S02]  /*1820*/  IMAD R3, R16, c[0x0][0x1a4], R3 ;  /* 0x0000690010037a24 */ /* 0x000fc400078e0203 */
[----:B------:R-:W-:Y:S01]  /*1830*/  IMAD.WIDE.U32 R12, R16, c[0x0][0x1a0], R6 ;  /* 0x00006800100c7a25 */ /* 0x000fe200078e0006 */
[----:B------:R-:W-:-:S03]  /*1840*/  UIMAD UR4, UR37, UR5, UR4 ;  /* 0x00000005250472a4 */ /* 0x000fc6000f8e0204 */
[C---:B------:R-:W-:Y:S02]  /*1850*/  IMAD R17, R16.reuse, c[0x0][0x19c], R0 ;  /* 0x0000670010117a24 */ /* 0x040fe400078e0200 */
[----:B------:R-:W-:Y:S01]  /*1860*/  IMAD.WIDE.U32 R10, R16, c[0x0][0x198], R4 ;  /* 0x00006600100a7a25 */ /* 0x000fe200078e0004 */
[----:B------:R-:W-:Y:S01]  /*1870*/  ULEA.HI UR5, UR43, UR43, URZ, 0x1 ;  /* 0x0000002b2b057291 */ /* 0x000fe2000f8f083f */
[----:B------:R-:W-:Y:S02]  /*1880*/  IADD3 R0, R13, R3, RZ ;  /* 0x000000030d007210 */ /* 0x000fe40007ffe0ff */
[----:B------:R-:W-:Y:S01]  /*1890*/  IMAD.IADD R3, R11, 0x1, R17 ;  /* 0x000000010b037824 */ /* 0x000fe200078e0211 */
[----:B------:R-:W-:Y:S01]  /*18a0*/  LEA R4, P0, R10, c[0x0][0x168], 0x1 ;  /* 0x00005a000a047a11 */ /* 0x000fe200078008ff */
[----:B------:R-:W-:Y:S01]  /*18b0*/  IMAD.MOV.U32 R8, RZ, RZ, R14 ;  /* 0x000000ffff087224 */ /* 0x000fe200078e000e */
[----:B------:R-:W-:Y:S01]  /*18c0*/  ULOP3.LUT UR5, UR5, 0xfffffffe, URZ, 0xc0, !UPT ;  /* 0xfffffffe05057892 */ /* 0x000fe2000f8ec03f */
[----:B------:R-:W-:-:S02]  /*18d0*/  LEA R6, P1, R12, c[0x0][0x170], 0x1 ;  /* 0x00005c000c067a11 */ /* 0x000fc400078208ff */
[----:B------:R-:W-:Y:S01]  /*18e0*/  IMAD.WIDE.U32 R14, R18, c[0x0][0x1a8], R8 ;  /* 0x00006a00120e7a25 */ /* 0x000fe200078e0008 */
[----:B------:R-:W-:Y:S01]  /*18f0*/  LEA.HI.X R5, R10, c[0x0][0x16c], R3, 0x1, P0 ;  /* 0x00005b000a057a11 */ /* 0x000fe200000f0c03 */
[----:B------:R-:W-:Y:S02]  /*1900*/  UIADD3 UR5, UR43, -UR5, URZ ;  /* 0x800000052b057290 */ /* 0x000fe4000fffe03f */
[----:B------:R-:W-:Y:S01]  /*1910*/  IMAD.MOV.U32 R3, RZ, RZ, c[0x0][0x198] ;  /* 0x00006600ff037624 */ /* 0x000fe200078e00ff */
[----:B------:R-:W-:Y:S01]  /*1920*/  LEA.HI.X R7, R12, c[0x0][0x174], R0, 0x1, P1 ;  /* 0x00005d000c077a11 */ /* 0x000fe200008f0c00 */
[----:B------:R-:W-:Y:S01]  /*1930*/  IMAD.MOV.U32 R9, RZ, RZ, c[0x0][0x1a0] ;  /* 0x00006800ff097624 */ /* 0x000fe200078e00ff */
[----:B------:R-:W-:Y:S01]  /*1940*/  IADD3 R0, R15, UR4, RZ ;  /* 0x000000040f007c10 */ /* 0x000fe2000fffe0ff */
[----:B------:R-:W-:Y:S01]  /*1950*/  IMAD.MOV.U32 R11, RZ, RZ, c[0x0][0x19c] ;  /* 0x00006700ff0b7624 */ /* 0x000fe200078e00ff */
[----:B------:R-:W-:Y:S01]  /*1960*/  LEA R246, P2, R14, c[0x0][0x160], 0x1 ;  /* 0x000058000ef67a11 */ /* 0x000fe200078408ff */
[----:B------:R-:W-:Y:S01]  /*1970*/  UISETP.NE.AND UP0, UPT, UR5, 0x1, UPT ;  /* 0x000000010500788c */ /* 0x000fe2000bf05270 */
[----:B------:R-:W-:-:S02]  /*1980*/  LEA R10, P0, R3, R4, 0x7 ;  /* 0x00000004030a7211 */ /* 0x000fc400078038ff */
[----:B------:R-:W-:Y:S02]  /*1990*/  MOV R12, c[0x0][0x1a4] ;  /* 0x00006900000c7a02 */ /* 0x000fe40000000f00 */
[----:B------:R-:W-:Y:S02]  /*19a0*/  LEA R8, P1, R9, R6, 0x7 ;  /* 0x0000000609087211 */ /* 0x000fe400078238ff */
[----:B------:R-:W-:Y:S02]  /*19b0*/  LEA.HI.X R247, R14, c[0x0][0x164], R0, 0x1, P2 ;  /* 0x000059000ef77a11 */ /* 0x000fe400010f0c00 */
[----:B------:R-:W-:Y:S02]  /*19c0*/  LEA.HI.X R11, R3, R5, R11, 0x7, P0 ;  /* 0x00000005030b7211 */ /* 0x000fe400000f3c0b */
[----:B------:R-:W-:Y:S02]  /*19d0*/  PLOP3.LUT P0, PT, PT, PT, UP0, 0x80, 0x0 ;  /* 0x000000000000781c */ /* 0x000fe40003f0f008 */
[----:B------:R-:W-:Y:S01]  /*19e0*/  LEA.HI.X R9, R9, R7, R12, 0x7, P1 ;  /* 0x0000000709097211 */ /* 0x000fe200008f3c0c */
[----:B------:R-:W-:-:S02]  /*19f0*/  UIMAD.WIDE UR4, UR41, UR13, UR26 ;  /* 0x0000000d290472a5 */ /* 0x000fc4000f8e021a */
[----:B------:R-:W-:Y:S02]  /*1a00*/  UIMAD.WIDE UR6, UR30, UR10, UR46 ;  /* 0x0000000a1e0672a5 */ /* 0x000fe4000f8e022e */
[----:B------:R-:W-:Y:S02]  /*1a10*/  UIMAD UR35, UR35, UR9, UR17 ;  /* 0x00000009232372a4 */ /* 0x000fe4000f8e0211 */
[----:B------:R-:W-:Y:S02]  /*1a20*/  UIADD3 UR33, UP0, UR6, UR33, URZ ;  /* 0x0000002106217290 */ /* 0x000fe4000ff1e03f */
[----:B------:R-:W-:Y:S02]  /*1a30*/  UIADD3 UR35, UR29, UR35, URZ ;  /* 0x000000231d237290 */ /* 0x000fe4000fffe03f */
[----:B------:R-:W-:Y:S02]  /*1a40*/  UIADD3.X UR32, UR7, UR32, URZ, UP0, !UPT ;  /* 0x0000002007207290 */ /* 0x000fe400087fe43f */
[----:B------:R-:W-:-:S04]  /*1a50*/  UIMAD UR35, UR35, UR33, URZ ;  /* 0x00000021232372a4 */ /* 0x000fc8000f8e023f */
[----:B------:R-:W-:Y:S02]  /*1a60*/  UIMAD UR32, UR32, UR28, UR35 ;  /* 0x0000001c202072a4 */ /* 0x000fe4000f8e0223 */
[----:B------:R-:W-:Y:S01]  /*1a70*/  UISETP.GE.AND UP0, UPT, UR31, 0x1, UPT ;  /* 0x000000011f00788c */ /* 0x000fe2000bf06270 */
        /* <DEDUP_REMOVED lines=48> */
[----:B---3--:R-:W-:-:S02]  /*1d80*/  SHF.L.U32 R0, R24, 0x1, RZ ;  /* 0x0000000118007819 */ /* 0x008fc400000006ff */
[----:B------:R-:W-:-:S03]  /*1d90*/  IADD3 R3, R24, 0x1800, RZ ;  /* 0x0000180018037810 */ /* 0x000fc60007ffe0ff */
[----:B------:R-:W-:Y:S01]  /*1da0*/  @!PT LDS RZ, [RZ] ;  /* 0x00000000fffff984 */ /* 0x000fe20000000800 */
[----:B------:R-:W-:Y:S01]  /*1db0*/  @!PT LDS RZ, [RZ] ;  /* 0x00000000fffff984 */ /* 0x000fe20000000800 */
[----:B------:R-:W-:Y:S01]  /*1dc0*/  @!PT LDS RZ, [RZ] ;  /* 0x00000000fffff984 */ /* 0x000fe20000000800 */
[----:B------:R3:W-:Y:S01]  /*1dd0*/  LDGSTS.E.BYPASS.LTC128B.128 [R0+0xf000], [R6.64] ;  /* 0x0f00000006007fae */ /* 0x0007e2000b901d66 */
[----:B------:R-:W-:-:S03]  /*1de0*/  SEL R3, R3, R24, !P0 ;  /* 0x0000001803037207 */ /* 0x000fc60004000000 */
[----:B------:R3:W-:Y:S04]  /*1df0*/  LDGSTS.E.BYPASS.LTC128B.128 [R0+0x11000], [R6.64+0x40] ;  /* 0x1100004006007fae */ /* 0x0007e8000b901d66 */
[----:B------:R3:W-:Y:S01]  /*1e00*/  LDGSTS.E.BYPASS.LTC128B.128 [R0+0x13000], [R6.64+0x80] ;  /* 0x1300008006007fae */ /* 0x0007e2000b901d66 */
[----:B------:R-:W-:-:S03]  /*1e10*/  IMAD.SHL.U32 R245, R3, 0x2, RZ ;  /* 0x0000000203f57824 */ /* 0x000fc600078e00ff */
        /* <DEDUP_REMOVED lines=16> */
[----:B------:R-:W0:Y:S01]  /*1f20*/  LDGDEPBAR ;  /* 0x00000000000079af */ /* 0x000e220000000000 */
[----:B---3--:R-:W-:Y:S01]  /*1f30*/  IMAD.MOV.U32 R6, RZ, RZ, 0x4 ;  /* 0x00000004ff067424 */ /* 0x008fe200078e00ff */
[----:B----4-:R-:W-:Y:S01]  /*1f40*/  LEA.HI R0, R22, R21, RZ, 0x5 ;  /* 0x0000001516007211 */ /* 0x010fe200078f28ff */
[----:B------:R-:W-:Y:S01]  /*1f50*/  IMAD.U32 R4, RZ, RZ, UR42 ;  /* 0x0000002aff047e24 */ /* 0x000fe2000f8e00ff */
[----:B------:R-:W-:-:S04]  /*1f60*/  DEPBAR.LE SB0, 0x1 ;  /* 0x000080400000791a */ /* 0x000fc80000000000 */
[----:B------:R-:W-:Y:S02]  /*1f70*/  LOP3.LUT R3, R0, 0xffffffe0, RZ, 0xc0, !PT ;  /* 0xffffffe000037812 */ /* 0x000fe400078ec0ff */
[----:B------:R-:W-:Y:S02]  /*1f80*/  SHF.R.S32.HI R0, RZ, 0x5, R0 ;  /* 0x00000005ff007819 */ /* 0x000fe40000011400 */
[----:B------:R-:W-:-:S05]  /*1f90*/  IADD3 R8, -R3, R21, RZ ;  /* 0x0000001503087210 */ /* 0x000fca0007ffe1ff */
[----:B------:R-:W-:Y:S02]  /*1fa0*/  IMAD R0, R0, UR20, R8 ;  /* 0x0000001400007c24 */ /* 0x000fe4000f8e0208 */
[----:B------:R-:W-:-:S03]  /*1fb0*/  IMAD.U32 R3, RZ, RZ, UR34 ;  /* 0x00000022ff037e24 */ /* 0x000fc6000f8e00ff */
[----:B------:R-:W-:Y:S02]  /*1fc0*/  IADD3 R4, P2, P1, R0, UR19, R4 ;  /* 0x0000001300047c10 */ /* 0x000fe4000f95e004 */
[----:B------:R-:W-:Y:S01]  /*1fd0*/  SHF.R.S32.HI R0, RZ, 0x1f, R0 ;  /* 0x0000001fff007819 */ /* 0x000fe20000011400 */
[----:B--2---:R-:W-:-:S03]  /*1fe0*/  IMAD.WIDE R6, R23, R6, UR4 ;  /* 0x0000000417067e25 */ /* 0x004fc6000f8e0206 */
[----:B------:R-:W-:Y:S02]  /*1ff0*/  IADD3.X R0, R0, UR18, R3, P2, P1 ;  /* 0x0000001200007c10 */ /* 0x000fe400097e2403 */
[----:B------:R-:W-:Y:S01]  /*2000*/  IADD3 R4, P1, R4, R20, RZ ;  /* 0x0000001404047210 */ /* 0x000fe20007f3e0ff */
[----:B------:R2:W5:Y:S03]  /*2010*/  LDG.E R9, [R6.64] ;  /* 0x0000002606097981 */ /* 0x000566000c1e1900 */
[----:B------:R-:W-:Y:S01]  /*2020*/  IADD3.X R5, R0, R19, RZ, P1, !PT ;  /* 0x0000001300057210 */ /* 0x000fe20000ffe4ff */
[----:B------:R2:W5:Y:S04]  /*2030*/  LDG.E R252, [R6.64+0x20] ;  /* 0x0000202606fc7981 */ /* 0x000568000c1e1900 */
[----:B------:R2:W5:Y:S04]  /*2040*/  LDG.E R251, [R6.64+0x80] ;  /* 0x0000802606fb7981 */ /* 0x000568000c1e1900 */
[----:B------:R2:W5:Y:S04]  /*2050*/  LDG.E R250, [R6.64+0xa0] ;  /* 0x0000a02606fa7981 */ /* 0x000568000c1e1900 */
[----:B------:R-:W-:Y:S01]  /*2060*/  BAR.SYNC.DEFER_BLOCKING 0x0 ;  /* 0x0000000000007b1d */ /* 0x000fe20000010000 */
[----:B--2---:R-:W-:Y:S01]  /*2070*/  IMAD.U32 R6, RZ, RZ, UR28 ;  /* 0x0000001cff067e24 */ /* 0x004fe2000f8e00ff */
[----:B------:R-:W-:-:S04]  /*2080*/  MOV R7, UR29 ;  /* 0x0000001d00077c02 */ /* 0x000fc80008000f00 */
[----:B------:R1:W2:Y:S01]  /*2090*/  LDSM.16.M88.4 R172, [R221+0xf000] ;  /* 0x00f00000ddac783b */ /* 0x0002a20000000200 */
[----:B------:R-:W-:-:S03]  /*20a0*/  IMAD.WIDE.U32 R4, R6, UR33, R4 ;  /* 0x0000002106047c25 */ /* 0x000fc6000f8e0004 */
[----:B------:R1:W3:Y:S02]  /*20b0*/  LDSM.16.M88.4 R176, [R221+0xf400] ;  /* 0x00f40000ddb0783b */ /* 0x0002e40000000200 */
[----:B------:R-:W-:Y:S02]  /*20c0*/  IADD3 R0, R5, UR32, RZ ;  /* 0x0000002005007c10 */ /* 0x000fe4000fffe0ff */
[C---:B------:R-:W-:Y:S01]  /*20d0*/  LEA R232, P1, R4.reuse, c[0x0][0x350], 0x2 ;  /* 0x0000d40004e87a11 */ /* 0x040fe200078210ff */
[----:B------:R1:W4:Y:S03]  /*20e0*/  LDSM.16.M88.4 R180, [R222+0xf000] ;  /* 0x00f00000deb4783b */ /* 0x0003260000000200 */
[----:B------:R-:W-:Y:S01]  /*20f0*/  LEA.HI.X R233, R4, c[0x0][0x354], R0, 0x2, P1 ;  /* 0x0000d50004e97a11 */ /* 0x000fe200008f1400 */
[----:B------:R1:W1:Y:S01]  /*2100*/  LDSM.16.M88.4 R184, [R222+0xf400] ;  /* 0x00f40000deb8783b */ /* 0x0002620000000200 */
[----:B------:R-:W-:Y:S01]  /*2110*/  PLOP3.LUT P1, PT, PT, PT, UP0, 0x80, 0x0 ;  /* 0x000000000000781c */ /* 0x000fe20003f2f008 */
[----:B------:R-:W-:-:S02]  /*2120*/  UIADD3 UR32, UR46, UR40, URZ ;  /* 0x000000282e207290 */ /* 0x000fc4000fffe03f */
[----:B------:R1:W1:Y:S02]  /*2130*/  LDSM.16.M88.4 R188, [R221+0x11000] ;  /* 0x01100000ddbc783b */ /* 0x0002640000000200 */
[----:B------:R-:W-:Y:S02]  /*2140*/  UIMAD.WIDE UR32, UR32, UR13, UR24 ;  /* 0x0000000d202072a5 */ /* 0x000fe4000f8e0218 */
        /* <DEDUP_REMOVED lines=8> */
[----:B--23--:R-:W-:Y:S02]  /*21d0*/  IMAD.MOV.U32 R4, RZ, RZ, c[0x0][0x308] ;  /* 0x0000c200ff047624 */ /* 0x00cfe400078e00ff */
[----:B------:R-:W-:-:S05]  /*21e0*/  IMAD.MOV.U32 R5, RZ, RZ, c[0x0][0x30c] ;  /* 0x0000c300ff057624 */ /* 0x000fca00078e00ff */
[----:B------:R2:W3:Y:S04]  /*21f0*/  LDG.E.64 R6, [R4.64] ;  /* 0x0000002604067981 */ /* 0x0004e8000c1e1b00 */
[----:B--2---:R-:W2:Y:S01]  /*2200*/  LDG.E.64 R4, [R4.64+0x8] ;  /* 0x0000082604047981 */ /* 0x004ea2000c1e1b00 */
[----:B------:R-:W-:Y:S01]  /*2210*/  UIMAD UR7, UR30, UR8, UR37 ;  /* 0x000000081e0772a4 */ /* 0x000fe2000f8e0225 */
[----:B------:R-:W-:Y:S01]  /*2220*/  LEA.HI R3, R22, R21, RZ, 0x6 ;  /* 0x0000001516037211 */ /* 0x000fe200078f30ff */
[----:B------:R-:W-:Y:S01]  /*2230*/  IMAD.U32 R0, RZ, RZ, UR23 ;  /* 0x00000017ff007e24 */ /* 0x000fe2000f8e00ff */
[----:B-----5:R4:W-:Y:S01]  /*2240*/  STL [R1], R9 ;  /* 0x0000000901007387 */ /* 0x0209e20000100800 */
[----:B------:R-:W-:Y:S01]  /*2250*/  USHF.L.U32 UR7, UR7, 0x5, URZ ;  /* 0x0000000507077899 */ /* 0x000fe2000800063f */
[----:B------:R-:W-:Y:S01]  /*2260*/  SHF.R.S32.HI R3, RZ, 0x6, R3 ;  /* 0x00000006ff037819 */ /* 0x000fe20000011403 */
[----:B------:R-:W-:-:S02]  /*2270*/  IMAD.MOV.U32 R127, RZ, RZ, RZ ;  /* 0x000000ffff7f7224 */ /* 0x000fc400078e00ff */
[----:B------:R-:W-:Y:S01]  /*2280*/  USHF.R.S32.HI UR6, URZ, 0x1f, UR7 ;  /* 0x0000001f3f067899 */ /* 0x000fe20008011407 */
[----:B---3--:R3:W1:Y:S08]  /*2290*/  R2UR UR35, R6 ;  /* 0x00000000062373c2 */ /* 0x00867000000e0000 */
[----:B------:R1:W1:Y:S01]  /*22a0*/  R2UR UR34, R7 ;  /* 0x00000000072273c2 */ /* 0x00026200000e0000 */
[----:B---3--:R-:W-:Y:S01]  /*22b0*/  IMAD R6, R0, 0x4, R3 ;  /* 0x0000000400067824 */ /* 0x008fe200078e0203 */
[----:B------:R-:W-:-:S02]  /*22c0*/  IADD3 R0, R229, 0x1800, RZ ;  /* 0x00001800e5007810 */ /* 0x000fc40007ffe0ff */
[----:B------:R-:W-:Y:S02]  /*22d0*/  IADD3 R3, R231, 0x1800, RZ ;  /* 0x00001800e7037810 */ /* 0x000fe40007ffe0ff */
[----:B------:R-:W-:Y:S02]  /*22e0*/  SEL R0, R0, R229, !P0 ;  /* 0x000000e500007207 */ /* 0x000fe40004000000 */
[----:B------:R-:W-:Y:S02]  /*22f0*/  SEL R220, R3, R231, !P0 ;  /* 0x000000e703dc7207 */ /* 0x000fe40004000000 */
[--C-:B-1----:R-:W-:Y:S01]  /*2300*/  SHF.R.S32.HI R7, RZ, 0x1f, R8.reuse ;  /* 0x0000001fff077819 */ /* 0x102fe20000011408 */
[----:B------:R-:W-:Y:S01]  /*2310*/  IMAD.SHL.U32 R3, R0, 0x2, RZ ;  /* 0x0000000200037824 */ /* 0x000fe200078e00ff */
[----:B--2---:R-:W-:Y:S01]  /*2320*/  IADD3 R8, P2, P1, R4, UR7, R8 ;  /* 0x0000000704087c10 */ /* 0x004fe2000f95e008 */
[----:B------:R-:W-:Y:S01]  /*2330*/  IMAD.SHL.U32 R220, R220, 0x2, RZ ;  /* 0x00000002dcdc7824 */ /* 0x000fe200078e00ff */
[----:B------:R-:W-:Y:S01]  /*2340*/  LOP3.LUT R0, R6, UR34, RZ, 0x3c, !PT ;  /* 0x0000002206007c12 */ /* 0x000fe2000f8e3cff */
[----:B------:R-:W-:Y:S01]  /*2350*/  UMOV UR7, UR33 ;  /* 0x0000002100077c82 */ /* 0x000fe20008000000 */
[----:B------:R-:W-:Y:S01]  /*2360*/  IADD3.X R4, R5, UR6, R7, P2, P1 ;  /* 0x0000000605047c10 */ /* 0x000fe200097e2407 */
[----:B------:R-:W-:-:S03]  /*2370*/  UMOV UR6, UR32 ;  /* 0x0000002000067c82 */ /* 0x000fc60008000000 */
[----:B------:R-:W-:-:S05]  /*2380*/  LOP3.LUT R4, R4, UR35, RZ, 0x3c, !PT ;  /* 0x0000002304047c12 */ /* 0x000fca000f8e3cff */
[----:B------:R4:W-:Y:S02]  /*2390*/  STL [R1+0x24], R4 ;  /* 0x0000240401007387 */ /* 0x0009e40000100800 */
[----:B----4-:R-:W-:Y:S01]  /*23a0*/  MOV R4, c[0x0][0x1c0] ;  /* 0x0000700000047a02 */ /* 0x010fe20000000f00 */
[----:B------:R-:W-:-:S04]  /*23b0*/  IMAD.WIDE.U32 R8, R8, -0x2daee0ad, RZ ;  /* 0xd2511f5308087825 */ /* 0x000fc800078e00ff */
[----:B------:R-:W-:Y:S01]  /*23c0*/  IMAD R4, R4, c[0x0][0x22c], RZ ;  /* 0x00008b0004047a24 */ /* 0x000fe200078e02ff */
[----:B------:R-:W-:Y:S01]  /*23d0*/  LOP3.LUT R0, R9, R0, RZ, 0x3c, !PT ;  /* 0x0000000009007212 */ /* 0x000fe200078e3cff */
[----:B------:R1:W-:Y:S01]  /*23e0*/  STL.64 [R1+0x38], R8 ;  /* 0x0000380801007387 */ /* 0x0003e20000100a00 */
[----:B------:R-:W-:Y:S02]  /*23f0*/  IMAD.SHL.U32 R223, R231, 0x2, RZ ;  /* 0x00000002e7df7824 */ /* 0x000fe400078e00ff */
[C---:B------:R-:W-:Y:S02]  /*2400*/  SHF.L.U32 R7, R4.reuse, 0x4, RZ ;  /* 0x0000000404077819 */ /* 0x040fe400000006ff */
[----:B------:R-:W-:Y:S01]  /*2410*/  SHF.L.U32 R5, R4, 0x3, RZ ;  /* 0x0000000304057819 */ /* 0x000fe200000006ff */
[----:B------:R-:W-:Y:S01]  /*2420*/  IMAD.IADD R224, R223, 0x1, R230 ;  /* 0x00000001dfe07824 */ /* 0x000fe200078e02e6 */
[C---:B------:R-:W-:Y:S02]  /*2430*/  IADD3 R6, R7.reuse, 0x20, RZ ;  /* 0x0000002007067810 */ /* 0x040fe40007ffe0ff */
[----:B------:R-:W-:-:S03]  /*2440*/  IADD3 R4, R7, 0x40, RZ ;  /* 0x0000004007047810 */ /* 0x000fc60007ffe0ff */
[C---:B------:R-:W-:Y:S01]  /*2450*/  IMAD.IADD R7, R5.reuse, 0x1, R6 ;  /* 0x0000000105077824 */ /* 0x040fe200078e0206 */
[----:B------:R-:W-:-:S04]  /*2460*/  IADD3 R6, R5, R4, RZ ;  /* 0x0000000405067210 */ /* 0x000fc80007ffe0ff */
[C---:B------:R-:W-:Y:S01]  /*2470*/  IADD3 R7, R5.reuse, R7, RZ ;  /* 0x0000000705077210 */ /* 0x040fe20007ffe0ff */
[----:B------:R-:W-:-:S03]  /*2480*/  IMAD.IADD R6, R5, 0x1, R6 ;  /* 0x0000000105067824 */ /* 0x000fc600078e0206 */
[C---:B------:R-:W-:Y:S01]  /*2490*/  IADD3 R7, R5.reuse, R7, RZ ;  /* 0x0000000705077210 */ /* 0x040fe20007ffe0ff */
[----:B------:R-:W-:-:S03]  /*24a0*/  IMAD.IADD R6, R5, 0x1, R6 ;  /* 0x0000000105067824 */ /* 0x000fc600078e0206 */
[C---:B------:R-:W-:Y:S01]  /*24b0*/  IADD3 R7, R5.reuse, R7, RZ ;  /* 0x0000000705077210 */ /* 0x040fe20007ffe0ff */
[C---:B------:R-:W-:Y:S02]  /*24c0*/  IMAD.IADD R6, R5.reuse, 0x1, R6 ;  /* 0x0000000105067824 */ /* 0x040fe400078e0206 */
[----:B-1----:R-:W-:Y:S01]  /*24d0*/  IMAD.WIDE.U32 R8, R0, -0x326172a9, RZ ;  /* 0xcd9e8d5700087825 */ /* 0x002fe200078e00ff */
[C---:B------:R-:W-:Y:S01]  /*24e0*/  IADD3 R4, R5.reuse, R7, RZ ;  /* 0x0000000705047210 */ /* 0x040fe20007ffe0ff */
[----:B------:R1:W-:Y:S02]  /*24f0*/  STL [R1+0x18], R7 ;  /* 0x0000180701007387 */ /* 0x0003e40000100800 */
[----:B------:R-:W-:Y:S02]  /*2500*/  IMAD.IADD R0, R5, 0x1, R6 ;  /* 0x0000000105007824 */ /* 0x000fe400078e0206 */
[----:B------:R1:W-:Y:S04]  /*2510*/  STL.64 [R1+0x8], R8 ;  /* 0x0000080801007387 */ /* 0x0003e80000100a00 */
[----:B------:R1:W-:Y:S04]  /*2520*/  STL [R1+0x14], R6 ;  /* 0x0000140601007387 */ /* 0x0003e80000100800 */
[----:B------:R1:W-:Y:S04]  /*2530*/  STL [R1+0x20], R4 ;  /* 0x0000200401007387 */ /* 0x0003e80000100800 */
[----:B------:R1:W-:Y:S02]  /*2540*/  STL [R1+0x1c], R0 ;  /* 0x00001c0001007387 */ /* 0x0003e40000100800 */
.L_x_493:
[----:B------:R-:W0:Y:S01]  /*2550*/  LDGDEPBAR ;  /* 0x00000000000079af */ /* 0x000e220000000000 */
[----:B-1----:R-:W-:Y:S01]  /*2560*/  IMAD.IADD R0, R230, 0x1, R220 ;  /* 0x00000001e6007824 */ /* 0x002fe200078e02dc */
[----:B------:R-:W-:Y:S02]  /*2570*/  UIADD3 UR30, UR35, -0x61c88647, URZ ;  /* 0x9e3779b9231e7890 */ /* 0x000fe4000fffe03f */
[----:B------:R-:W-:Y:S02]  /*2580*/  UIADD3 UR31, UR34, -0x4498517b, URZ ;  /* 0xbb67ae85221f7890 */ /* 0x000fe4000fffe03f */
[----:B------:R-:W-:Y:S02]  /*2590*/  UIADD3 UR32, UR34, -0x56f99767, URZ ;  /* 0xa906689922207890 */ /* 0x000fe4000fffe03f */
[----:B------:R-:W2:Y:S01]  /*25a0*/  LDL R234, [R1] ;  /* 0x0000000001ea7983 */ /* 0x000ea20000100800 */
[----:B------:R-:W-:Y:S02]  /*25b0*/  UIADD3 UR33, UR34, 0x646e171e, URZ ;  /* 0x646e171e22217890 */ /* 0x000fe4000fffe03f */
[----:B------:R-:W-:Y:S01]  /*25c0*/  UISETP.GE.AND UP2, UPT, UR43, 0x1, UPT ;  /* 0x000000012b00788c */ /* 0x000fe2000bf46270 */
[----:B--2---:R-:W-:Y:S01]  /*25d0*/  FSETP.NEU.FTZ.AND P0, PT, R234, -INF , PT ;  /* 0xff800000ea00780b */ /* 0x004fe20003f1d000 */
[----:B------:R-:W-:Y:S04]  /*25e0*/  DEPBAR.LE SB0, 0x0 ;  /* 0x000080000000791a */ /* 0x000fe80000000000 */
[----:B------:R-:W-:Y:S08]  /*25f0*/  BAR.SYNC.DEFER_BLOCKING 0x0 ;  /* 0x0000000000007b1d */ /* 0x000ff00000010000 */
[----:B------:R-:W-:Y:S08]  /*2600*/  LDSM.16.M88.4 R32, [R220] ;  /* 0x00000000dc20783b */ /* 0x000ff00000000200 */
[----:B------:R-:W1:Y:S08]  /*2610*/  LDSM.16.M88.4 R16, [R221+0x9000] ;  /* 0x00900000dd10783b */ /* 0x000e700000000200 */
[----:B------:R-:W2:Y:S08]  /*2620*/  LDSM.16.M88.4 R28, [R220+0x800] ;  /* 0x00080000dc1c783b */ /* 0x000eb00000000200 */
[----:B------:R-:W3:Y:S08]  /*2630*/  LDSM.16.M88.4 R132, [R221+0x9400] ;  /* 0x00940000dd84783b */ /* 0x000ef00000000200 */
[----:B------:R-:W-:Y:S08]  /*2640*/  LDSM.16.M88.4 R136, [R0] ;  /* 0x000000000088783b */ /* 0x000ff00000000200 */
[----:B------:R-:W4:Y:S01]  /*2650*/  LDSM.16.M88.4 R140, [R222+0x9000] ;  /* 0x00900000de8c783b */ /* 0x000f220000000200 */
[-C--:B-1----:R-:W-:Y:S07]  /*2660*/  HMMA.16816.F32.BF16 R4, R32, R16.reuse, RZ ;  /* 0x000000102004723c */ /* 0x082fee00000418ff */
[----:B------:R-:W1:Y:S01]  /*2670*/  LDSM.16.M88.4 R144, [R0+0x800] ;  /* 0x000800000090783b */ /* 0x000e620000000200 */
[C---:B--2---:R-:W-:Y:S07]  /*2680*/  HMMA.16816.F32.BF16 R8, R28.reuse, R16, RZ ;  /* 0x000000101c08723c */ /* 0x044fee00000418ff */
[----:B------:R-:W2:Y:S01]  /*2690*/  LDSM.16.M88.4 R148, [R222+0x9400] ;  /* 0x00940000de94783b */ /* 0x000ea20000000200 */
[-C--:B------:R-:W-:Y:S07]  /*26a0*/  HMMA.16816.F32.BF16 R12, R28, R18.reuse, RZ ;  /* 0x000000121c0c723c */ /* 0x080fee00000418ff */
[----:B------:R-:W-:Y:S01]  /*26b0*/  LDSM.16.M88.4 R152, [R220+0x1000] ;  /* 0x00100000dc98783b */ /* 0x000fe20000000200 */
[C---:B------:R-:W-:Y:S07]  /*26c0*/  HMMA.16816.F32.BF16 R16, R32.reuse, R18, RZ ;  /* 0x000000122010723c */ /* 0x040fee00000418ff */
[----:B-----5:R-:W5:Y:S01]  /*26d0*/  LDSM.16.M88.4 R156, [R221+0xb000] ;  /* 0x00b00000dd9c783b */ /* 0x020f620000000200 */
[-C--:B---3--:R-:W-:Y:S07]  /*26e0*/  HMMA.16816.F32.BF16 R20, R32, R132.reuse, RZ ;  /* 0x000000842014723c */ /* 0x088fee00000418ff */
[----:B------:R-:W3:Y:S01]  /*26f0*/  LDSM.16.M88.4 R160, [R220+0x1800] ;  /* 0x00180000dca0783b */ /* 0x000ee20000000200 */
[C---:B------:R-:W-:Y:S07]  /*2700*/  HMMA.16816.F32.BF16 R24, R28.reuse, R132, RZ ;  /* 0x000000841c18723c */ /* 0x040fee00000418ff */
[----:B------:R-:W-:Y:S01]  /*2710*/  LDSM.16.M88.4 R164, [R0+0x1000] ;  /* 0x0010000000a4783b */ /* 0x000fe20000000200 */
[-C--:B------:R-:W-:Y:S07]  /*2720*/  HMMA.16816.F32.BF16 R28, R28, R134.reuse, RZ ;  /* 0x000000861c1c723c */ /* 0x080fee00000418ff */
[----:B------:R-:W-:Y:S01]  /*2730*/  LDSM.16.M88.4 R168, [R222+0xb000] ;  /* 0x00b00000dea8783b */ /* 0x000fe20000000200 */
[----:B------:R-:W-:Y:S07]  /*2740*/  HMMA.16816.F32.BF16 R32, R32, R134, RZ ;  /* 0x000000862020723c */ /* 0x000fee00000418ff */
[----:B------:R-:W3:Y:S01]  /*2750*/  LDSM.16.M88.4 R132, [R221+0xb400] ;  /* 0x00b40000dd84783b */ /* 0x000ee20000000200 */
[-C--:B----4-:R-:W-:Y:S08]  /*2760*/  HMMA.16816.F32.BF16 R4, R136, R140.reuse, R4 ;  /* 0x0000008c8804723c */ /* 0x090ff00000041804 */
[C---:B-1----:R-:W-:Y:S08]  /*2770*/  HMMA.16816.F32.BF16 R8, R144.reuse, R140, R8 ;  /* 0x0000008c9008723c */ /* 0x042ff00000041808 */
[-C--:B------:R-:W-:Y:S08]  /*2780*/  HMMA.16816.F32.BF16 R12, R144, R142.reuse, R12 ;  /* 0x0000008e900c723c */ /* 0x080ff0000004180c */
[C---:B------:R-:W-:Y:S01]  /*2790*/  HMMA.16816.F32.BF16 R16, R136.reuse, R142, R16 ;  /* 0x0000008e8810723c */ /* 0x040fe20000041810 */
[----:B------:R-:W1:Y:S07]  /*27a0*/  LDSM.16.M88.4 R140, [R0+0x1800] ;  /* 0x00180000008c783b */ /* 0x000e6e0000000200 */
[-C--:B--2---:R-:W-:Y:S08]  /*27b0*/  HMMA.16816.F32.BF16 R20, R136, R148.reuse, R20 ;  /* 0x000000948814723c */ /* 0x084ff00000041814 */
[C---:B------:R-:W-:Y:S08]  /*27c0*/  HMMA.16816.F32.BF16 R24, R144.reuse, R148, R24 ;  /* 0x000000949018723c */ /* 0x040ff00000041818 */
[-C--:B------:R-:W-:Y:S01]  /*27d0*/  HMMA.16816.F32.BF16 R28, R144, R150.reuse, R28 ;  /* 0x00000096901c723c */ /* 0x080fe2000004181c */
[----:B------:R-:W-:Y:S07]  /*27e0*/  LDSM.16.M88.4 R144, [R221+0xd000] ;  /* 0x00d00000dd90783b */ /* 0x000fee0000000200 */
[----:B------:R-:W-:Y:S01]  /*27f0*/  HMMA.16816.F32.BF16 R32, R136, R150, R32 ;  /* 0x000000968820723c */ /* 0x000fe20000041820 */
[----:B------:R-:W2:Y:S07]  /*2800*/  LDSM.16.M88.4 R136, [R222+0xb400] ;  /* 0x00b40000de88783b */ /* 0x000eae0000000200 */
[-C--:B-----5:R-:W-:Y:S01]  /*2810*/  HMMA.16816.F32.BF16 R4, R152, R156.reuse, R4 ;  /* 0x0000009c9804723c */ /* 0x0a0fe20000041804 */
[----:B------:R-:W-:Y:S07]  /*2820*/  LDSM.16.M88.4 R148, [R220+0x2800] ;  /* 0x00280000dc94783b */ /* 0x000fee0000000200 */
[C---:B---3--:R-:W-:Y:S08]  /*2830*/  HMMA.16816.F32.BF16 R8, R160.reuse, R156, R8 ;  /* 0x0000009ca008723c */ /* 0x048ff00000041808 */
[-C--:B------:R-:W-:Y:S08]  /*2840*/  HMMA.16816.F32.BF16 R12, R160, R158.reuse, R12 ;  /* 0x0000009ea00c723c */ /* 0x080ff0000004180c */
[C---:B------:R-:W-:Y:S01]  /*2850*/  HMMA.16816.F32.BF16 R16, R152.reuse, R158, R16 ;  /* 0x0000009e9810723c */ /* 0x040fe20000041810 */
[----:B------:R-:W-:Y:S07]  /*2860*/  LDSM.16.M88.4 R156, [R222+0xd000] ;  /* 0x00d00000de9c783b */ /* 0x000fee0000000200 */
[-C--:B------:R-:W-:Y:S08]  /*2870*/  HMMA.16816.F32.BF16 R20, R152, R132.reuse, R20 ;  /* 0x000000849814723c */ /* 0x080ff00000041814 */
[C---:B------:R-:W-:Y:S08]  /*2880*/  HMMA.16816.F32.BF16 R24, R160.reuse, R132, R24 ;  /* 0x00000084a018723c */ /* 0x040ff00000041818 */
[-C--:B------:R-:W-:Y:S08]  /*2890*/  HMMA.16816.F32.BF16 R28, R160, R134.reuse, R28 ;  /* 0x00000086a01c723c */ /* 0x080ff0000004181c */
[----:B------:R-:W-:Y:S01]  /*28a0*/  HMMA.16816.F32.BF16 R32, R152, R134, R32 ;  /* 0x000000869820723c */ /* 0x000fe20000041820 */
[----:B------:R-:W3:Y:S07]  /*28b0*/  LDSM.16.M88.4 R132, [R220+0x2000] ;  /* 0x00200000dc84783b */ /* 0x000eee0000000200 */
[-C--:B------:R-:W-:Y:S01]  /*28c0*/  HMMA.16816.F32.BF16 R4, R164, R168.reuse, R4 ;  /* 0x000000a8a404723c */ /* 0x080fe20000041804 */
[----:B------:R-:W4:Y:S07]  /*28d0*/  LDSM.16.M88.4 R152, [R221+0xd400] ;  /* 0x00d40000dd98783b */ /* 0x000f2e0000000200 */
[C---:B-1----:R-:W-:Y:S08]  /*28e0*/  HMMA.16816.F32.BF16 R8, R140.reuse, R168, R8 ;  /* 0x000000a88c08723c */ /* 0x042ff00000041808 */
[-C--:B------:R-:W-:Y:S08]  /*28f0*/  HMMA.16816.F32.BF16 R12, R140, R170.reuse, R12 ;  /* 0x000000aa8c0c723c */ /* 0x080ff0000004180c */
[C---:B------:R-:W-:Y:S08]  /*2900*/  HMMA.16816.F32.BF16 R16, R164.reuse, R170, R16 ;  /* 0x000000aaa410723c */ /* 0x040ff00000041810 */
[-C--:B--2---:R-:W-:Y:S08]  /*2910*/  HMMA.16816.F32.BF16 R20, R164, R136.reuse, R20 ;  /* 0x00000088a414723c */ /* 0x084ff00000041814 */
[C---:B------:R-:W-:Y:S07]  /*2920*/  HMMA.16816.F32.BF16 R24, R140.reuse, R136, R24 ;  /* 0x000000888c18723c */ /* 0x040fee0000041818 */
[----:B------:R-:W-:Y:S01]  /*2930*/  FMUL.FTZ R137, R252, 1.4426950216293334961 ;  /* 0x3fb8aa3bfc897820 */ /* 0x000fe20000410000 */
[-C--:B------:R-:W-:Y:S01]  /*2940*/  HMMA.16816.F32.BF16 R28, R140, R138.reuse, R28 ;  /* 0x0000008a8c1c723c */ /* 0x080fe2000004181c */
[----:B------:R-:W1:Y:S03]  /*2950*/  LDSM.16.M88.4 R140, [R0+0x2000] ;  /* 0x00200000008c783b */ /* 0x000e660000000200 */
[----:B------:R-:W-:Y:S04]  /*2960*/  FMUL.FTZ R136, R251, 1.4426950216293334961 ;  /* 0x3fb8aa3bfb887820 */ /* 0x000fe80000410000 */
[----:B------:R-:W-:Y:S01]  /*2970*/  HMMA.16816.F32.BF16 R32, R164, R138, R32 ;  /* 0x0000008aa420723c */ /* 0x000fe20000041820 */
[----:B------:R-:W2:Y:S06]  /*2980*/  LDL R139, [R1+0x24] ;  /* 0x00002400018b7983 */ /* 0x000eac0000100800 */
[----:B------:R-:W-:Y:S01]  /*2990*/  FMUL.FTZ R138, R234, 1.4426950216293334961 ;  /* 0x3fb8aa3bea8a7820 */ /* 0x000fe20000410000 */
[-C--:B---3--:R-:W-:Y:S05]  /*29a0*/  HMMA.16816.F32.BF16 R4, R132, R144.reuse, R4 ;  /* 0x000000908404723c */ /* 0x088fea0000041804 */
[----:B------:R-:W-:Y:S02]  /*29b0*/  FSEL R138, R138, RZ, P0 ;  /* 0x000000ff8a8a7208 */ /* 0x000fe40000000000 */
[----:B------:R-:W-:Y:S01]  /*29c0*/  FSETP.NEU.FTZ.AND P0, PT, R252, -INF , PT ;  /* 0xff800000fc00780b */ /* 0x000fe20003f1d000 */
[C---:B------:R-:W-:Y:S01]  /*29d0*/  HMMA.16816.F32.BF16 R8, R148.reuse, R144, R8 ;  /* 0x000000909408723c */ /* 0x040fe20000041808 */
[----:B------:R-:W3:Y:S03]  /*29e0*/  LDL.64 R144, [R1+0x38] ;  /* 0x0000380001907983 */ /* 0x000ee60000100a00 */
[----:B------:R-:W-:Y:S02]  /*29f0*/  FSEL R137, R137, RZ, P0 ;  /* 0x000000ff89897208 */ /* 0x000fe40000000000 */
[----:B------:R-:W-:Y:S02]  /*2a00*/  FSETP.NEU.FTZ.AND P0, PT, R251, -INF , PT ;  /* 0xff800000fb00780b */ /* 0x000fe40003f1d000 */
[-C--:B------:R-:W-:Y:S04]  /*2a10*/  HMMA.16816.F32.BF16 R12, R148, R146.reuse, R12 ;  /* 0x00000092940c723c */ /* 0x080fe8000004180c */
[----:B------:R-:W-:Y:S02]  /*2a20*/  FSEL R136, R136, RZ, P0 ;  /* 0x000000ff88887208 */ /* 0x000fe40000000000 */
[C---:B------:R-:W-:Y:S02]  /*2a30*/  FSETP.NEU.FTZ.AND P0, PT, R250.reuse, -INF , PT ;  /* 0xff800000fa00780b */ /* 0x040fe40003f1d000 */
[C---:B------:R-:W-:Y:S01]  /*2a40*/  HMMA.16816.F32.BF16 R16, R132.reuse, R146, R16 ;  /* 0x000000928410723c */ /* 0x040fe20000041810 */
[----:B------:R-:W5:Y:S07]  /*2a50*/  LDL.64 R146, [R1+0x8] ;  /* 0x0000080001927983 */ /* 0x000f6e0000100a00 */
[-C--:B----4-:R-:W-:Y:S08]  /*2a60*/  HMMA.16816.F32.BF16 R20, R132, R152.reuse, R20 ;  /* 0x000000988414723c */ /* 0x090ff00000041814 */
[C---:B------:R-:W-:Y:S08]  /*2a70*/  HMMA.16816.F32.BF16 R24, R148.reuse, R152, R24 ;  /* 0x000000989418723c */ /* 0x040ff00000041818 */
[-C--:B------:R-:W-:Y:S01]  /*2a80*/  HMMA.16816.F32.BF16 R28, R148, R154.reuse, R28 ;  /* 0x0000009a941c723c */ /* 0x080fe2000004181c */
[----:B------:R-:W4:Y:S07]  /*2a90*/  LDL R148, [R1+0x40] ;  /* 0x0000400001947983 */ /* 0x000f2e0000100800 */
[----:B------:R-:W-:Y:S01]  /*2aa0*/  HMMA.16816.F32.BF16 R32, R132, R154, R32 ;  /* 0x0000009a8420723c */ /* 0x000fe20000041820 */
[----:B------:R1:W1:Y:S07]  /*2ab0*/  LDSM.16.M88.4 R132, [R0+0x2800] ;  /* 0x002800000084783b */ /* 0x00026e0000000200 */
[-C--:B-1----:R-:W-:Y:S05]  /*2ac0*/  HMMA.16816.F32.BF16 R4, R140, R156.reuse, R4 ;  /* 0x0000009c8c04723c */ /* 0x082fea0000041804 */
[----:B------:R-:W-:Y:S07]  /*2ad0*/  FMUL.FTZ R0, R250, 1.4426950216293334961 ;  /* 0x3fb8aa3bfa007820 */ /* 0x000fee0000410000 */
[----:B------:R-:W-:Y:S11]  /*2ae0*/  FSEL R0, R0, RZ, P0 ;  /* 0x000000ff00007208 */ /* 0x000ff60000000000 */
[----:B------:R-:W-:Y:S01]  /*2af0*/  @!UPT UIADD3 URZ, URZ, URZ, URZ ;  /* 0x0000003f3f3ff290 */ /* 0x000fe2000fffe03f */
[--C-:B------:R-:W-:Y:S02]  /*2b00*/  FFMA.FTZ R6, R6, c[0x0][0x23c], -R137.reuse ;  /* 0x00008f0006067a23 */ /* 0x100fe40000010889 */
[--C-:B------:R-:W-:Y:S02]  /*2b10*/  FFMA.FTZ R4, R4, c[0x0][0x23c], -R138.reuse ;  /* 0x00008f0004047a23 */ /* 0x100fe4000001088a */
[----:B------:R-:W-:Y:S01]  /*2b20*/  FFMA.FTZ R5, R5, c[0x0][0x23c], -R138 ;  /* 0x00008f0005057a23 */ /* 0x000fe2000001088a */
[----:B------:R1:W-:Y:S01]  /*2b30*/  MUFU.EX2 R164, R6 ;  /* 0x0000000600a47308 */ /* 0x0003e20000000800 */
[--C-:B------:R-:W-:Y:S01]  /*2b40*/  FFMA.FTZ R7, R7, c[0x0][0x23c], -R137.reuse ;  /* 0x00008f0007077a23 */ /* 0x100fe20000010889 */
[C---:B------:R-:W-:Y:S08]  /*2b50*/  HMMA.16816.F32.BF16 R8, R132.reuse, R156, R8 ;  /* 0x0000009c8408723c */ /* 0x040ff00000041808 */
[----:B------:R-:W-:Y:S01]  /*2b60*/  MUFU.EX2 R166, R4 ;  /* 0x0000000400a67308 */ /* 0x000fe20000000800 */
[-C--:B------:R-:W-:Y:S08]  /*2b70*/  HMMA.16816.F32.BF16 R12, R132, R158.reuse, R12 ;  /* 0x0000009e840c723c */ /* 0x080ff0000004180c */
[C---:B------:R-:W-:Y:S01]  /*2b80*/  HMMA.16816.F32.BF16 R16, R140.reuse, R158, R16 ;  /* 0x0000009e8c10723c */ /* 0x040fe20000041810 */
[----:B------:R-:W-:Y:S03]  /*2b90*/  MUFU.EX2 R165, R5 ;  /* 0x0000000500a57308 */ /* 0x000fe60000000800 */
[----:B-1----:R-:W-:Y:S03]  /*2ba0*/  IMAD.U32 R6, RZ, RZ, UR43 ;  /* 0x0000002bff067e24 */ /* 0x002fe6000f8e00ff */
[--C-:B------:R-:W-:Y:S04]  /*2bb0*/  FFMA.FTZ R8, R8, c[0x0][0x23c], -R136.reuse ;  /* 0x00008f0008087a23 */ /* 0x100fe80000010888 */
[----:B------:R-:W-:Y:S01]  /*2bc0*/  MUFU.EX2 R171, R7 ;  /* 0x0000000700ab7308 */ /* 0x000fe20000000800 */
[----:B------:R-:W-:Y:S02]  /*2bd0*/  FFMA.FTZ R9, R9, c[0x0][0x23c], -R136 ;  /* 0x00008f0009097a23 */ /* 0x000fe40000010888 */
[--C-:B------:R-:W-:Y:S02]  /*2be0*/  FFMA.FTZ R10, R10, c[0x0][0x23c], -R0.reuse ;  /* 0x00008f000a0a7a23 */ /* 0x100fe40000010800 */
[----:B------:R-:W-:Y:S02]  /*2bf0*/  FFMA.FTZ R11, R11, c[0x0][0x23c], -R0 ;  /* 0x00008f000b0b7a23 */ /* 0x000fe40000010800 */
[--C-:B------:R-:W-:Y:S02]  /*2c00*/  FFMA.FTZ R12, R12, c[0x0][0x23c], -R136.reuse ;  /* 0x00008f000c0c7a23 */ /* 0x100fe40000010888 */
[----:B------:R-:W-:Y:S01]  /*2c10*/  FFMA.FTZ R13, R13, c[0x0][0x23c], -R136 ;  /* 0x00008f000d0d7a23 */ /* 0x000fe20000010888 */
[----:B------:R-:W-:Y:S01]  /*2c20*/  MUFU.EX2 R235, R8 ;  /* 0x0000000800eb7308 */ /* 0x000fe20000000800 */
[----:B------:R-:W-:Y:S02]  /*2c30*/  FFMA.FTZ R14, R14, c[0x0][0x23c], -R0 ;  /* 0x00008f000e0e7a23 */ /* 0x000fe40000010800 */
[--C-:B------:R-:W-:Y:S02]  /*2c40*/  FFMA.FTZ R16, R16, c[0x0][0x23c], -R138.reuse ;  /* 0x00008f0010107a23 */ /* 0x100fe4000001088a */
[----:B------:R-:W-:Y:S02]  /*2c50*/  FFMA.FTZ R17, R17, c[0x0][0x23c], -R138 ;  /* 0x00008f0011117a23 */ /* 0x000fe4000001088a */
[--C-:B------:R-:W-:Y:S02]  /*2c60*/  FFMA.FTZ R18, R18, c[0x0][0x23c], -R137.reuse ;  /* 0x00008f0012127a23 */ /* 0x100fe40000010889 */
[--C-:B------:R-:W-:Y:S01]  /*2c70*/  FFMA.FTZ R19, R19, c[0x0][0x23c], -R137.reuse ;  /* 0x00008f0013137a23 */ /* 0x100fe20000010889 */
[----:B------:R-:W-:Y:S10]  /*2c80*/  MUFU.EX2 R234, R9 ;  /* 0x0000000900ea7308 */ /* 0x000ff40000000800 */
[----:B------:R-:W-:Y:S10]  /*2c90*/  MUFU.EX2 R237, R10 ;  /* 0x0000000a00ed7308 */ /* 0x000ff40000000800 */
[----:B------:R-:W-:Y:S10]  /*2ca0*/  MUFU.EX2 R236, R11 ;  /* 0x0000000b00ec7308 */ /* 0x000ff40000000800 */
[----:B------:R3:W-:Y:S10]  /*2cb0*/  MUFU.EX2 R170, R12 ;  /* 0x0000000c00aa7308 */ /* 0x0007f40000000800 */
[----:B------:R-:W-:Y:S10]  /*2cc0*/  MUFU.EX2 R167, R13 ;  /* 0x0000000d00a77308 */ /* 0x000ff40000000800 */
[----:B------:R5:W-:Y:S10]  /*2cd0*/  MUFU.EX2 R169, R14 ;  /* 0x0000000e00a97308 */ /* 0x000bf40000000800 */
[----:B------:R1:W-:Y:S10]  /*2ce0*/  MUFU.EX2 R163, R16 ;  /* 0x0000001000a37308 */ /* 0x0003f40000000800 */
[----:B------:R1:W-:Y:S10]  /*2cf0*/  MUFU.EX2 R162, R17 ;  /* 0x0000001100a27308 */ /* 0x0003f40000000800 */
[----:B------:R-:W-:Y:S10]  /*2d00*/  MUFU.EX2 R161, R18 ;  /* 0x0000001200a17308 */ /* 0x000ff40000000800 */
[----:B------:R-:W-:Y:S01]  /*2d10*/  MUFU.EX2 R160, R19 ;  /* 0x0000001300a07308 */ /* 0x000fe20000000800 */
[----:B---3--:R-:W-:Y:S01]  /*2d20*/  LOP3.LUT R12, R144, UR31, RZ, 0x3c, !PT ;  /* 0x0000001f900c7c12 */ /* 0x008fe2000f8e3cff */
[----:B------:R-:W-:Y:S06]  /*2d30*/  UIADD3 UR31, UR35, 0x3c6ef372, URZ ;  /* 0x3c6ef372231f7890 */ /* 0x000fec000fffe03f */
[----:B-----5:R-:W-:Y:S01]  /*2d40*/  LOP3.LUT R14, R146, UR31, RZ, 0x3c, !PT ;  /* 0x0000001f920e7c12 */ /* 0x020fe2000f8e3cff */
[----:B------:R-:W-:Y:S01]  /*2d50*/  UIADD3 UR31, UR34, -0x126145ec, URZ ;  /* 0xed9eba14221f7890 */ /* 0x000fe2000fffe03f */
[----:B----4-:R-:W-:Y:S05]  /*2d60*/  IMAD R6, R6, 0x4, R148 ;  /* 0x0000000406067824 */ /* 0x010fea00078e0294 */
[C---:B------:R-:W-:Y:S01]  /*2d70*/  IADD3 R4, R6.reuse, 0x2, RZ ;  /* 0x0000000206047810 */ /* 0x040fe20007ffe0ff */
[----:B------:R-:W-:Y:S04]  /*2d80*/  IMAD.WIDE.U32 R6, R6, -0x326172a9, RZ ;  /* 0xcd9e8d5706067825 */ /* 0x000fe800078e00ff */
[----:B------:R-:W-:Y:S01]  /*2d90*/  IMAD.WIDE.U32 R4, R4, -0x326172a9, RZ ;  /* 0xcd9e8d5704047825 */ /* 0x000fe200078e00ff */
[-C--:B--2---:R-:W-:Y:S02]  /*2da0*/  LOP3.LUT R10, R7, R139.reuse, RZ, 0x3c, !PT ;  /* 0x0000008b070a7212 */ /* 0x084fe400078e3cff */
[----:B------:R-:W-:Y:S02]  /*2db0*/  LOP3.LUT R9, R147, UR30, R6, 0x96, !PT ;  /* 0x0000001e93097c12 */ /* 0x000fe4000f8e9606 */
[----:B------:R-:W-:Y:S01]  /*2dc0*/  LOP3.LUT R8, R5, R139, RZ, 0x3c, !PT ;  /* 0x0000008b05087212 */ /* 0x000fe200078e3cff */
[----:B------:R-:W-:Y:S01]  /*2dd0*/  IMAD.WIDE.U32 R10, R10, -0x2daee0ad, RZ ;  /* 0xd2511f530a0a7825 */ /* 0x000fe200078e00ff */
[----:B------:R-:W-:Y:S01]  /*2de0*/  LOP3.LUT R139, R147, UR30, R4, 0x96, !PT ;  /* 0x0000001e938b7c12 */ /* 0x000fe2000f8e9604 */
[----:B------:R-:W-:Y:S01]  /*2df0*/  UIADD3 UR30, UR34, 0x76cf5d0a, URZ ;  /* 0x76cf5d0a221e7890 */ /* 0x000fe2000fffe03f */
[----:B------:R-:W2:Y:S01]  /*2e00*/  LDSM.16.M88.4 R4, [R222+0xd400] ;  /* 0x00d40000de04783b */ /* 0x000ea20000000200 */
[----:B------:R-:W-:Y:S01]  /*2e10*/  IMAD.WIDE.U32 R144, R9, -0x2daee0ad, RZ ;  /* 0xd2511f5309907825 */ /* 0x000fe200078e00ff */
[----:B------:R-:W-:Y:S03]  /*2e20*/  LOP3.LUT R11, R12, R11, RZ, 0x3c, !PT ;  /* 0x0000000b0c0b7212 */ /* 0x000fe600078e3cff */
[----:B------:R-:W-:Y:S01]  /*2e30*/  IMAD.WIDE.U32 R150, R139, -0x2daee0ad, RZ ;  /* 0xd2511f538b967825 */ /* 0x000fe200078e00ff */
[----:B------:R-:W-:Y:S03]  /*2e40*/  LOP3.LUT R13, R145, UR30, R10, 0x96, !PT ;  /* 0x0000001e910d7c12 */ /* 0x000fe6000f8e960a */
[----:B------:R-:W-:Y:S04]  /*2e50*/  IMAD.WIDE.U32 R8, R8, -0x2daee0ad, RZ ;  /* 0xd2511f5308087825 */ /* 0x000fe800078e00ff */
[----:B------:R-:W-:Y:S01]  /*2e60*/  FFMA.FTZ R139, R15, c[0x0][0x23c], -R0 ;  /* 0x00008f000f8b7a23 */ /* 0x000fe20000010800 */
[----:B------:R-:W-:Y:S01]  /*2e70*/  LOP3.LUT R148, R151, UR30, R8, 0x96, !PT ;  /* 0x0000001e97947c12 */ /* 0x000fe2000f8e9608 */
[----:B------:R-:W-:Y:S01]  /*2e80*/  UIADD3 UR30, UR35, -0x255992d5, URZ ;  /* 0xdaa66d2b231e7890 */ /* 0x000fe2000fffe03f */
[----:B------:R-:W-:Y:S01]  /*2e90*/  LOP3.LUT R9, R12, R9, RZ, 0x3c, !PT ;  /* 0x000000090c097212 */ /* 0x000fe200078e3cff */
[----:B------:R-:W-:Y:S01]  /*2ea0*/  IMAD.WIDE.U32 R12, R13, -0x326172a9, RZ ;  /* 0xcd9e8d570d0c7825 */ /* 0x000fe200078e00ff */
[----:B------:R3:W-:Y:S03]  /*2eb0*/  MUFU.EX2 R168, R139 ;  /* 0x0000008b00a87308 */ /* 0x0007e60000000800 */
[----:B------:R-:W-:Y:S04]  /*2ec0*/  IMAD.WIDE.U32 R148, R148, -0x326172a9, RZ ;  /* 0xcd9e8d5794947825 */ /* 0x000fe800078e00ff */
[----:B------:R-:W-:Y:S04]  /*2ed0*/  IMAD.WIDE.U32 R8, R9, -0x326172a9, RZ ;  /* 0xcd9e8d5709087825 */ /* 0x000fe800078e00ff */
[----:B------:R-:W-:Y:S01]  /*2ee0*/  IMAD.WIDE.U32 R10, R11, -0x326172a9, RZ ;  /* 0xcd9e8d570b0a7825 */ /* 0x000fe200078e00ff */
[----:B------:R-:W-:Y:S02]  /*2ef0*/  LOP3.LUT R146, R149, UR30, R8, 0x96, !PT ;  /* 0x0000001e95927c12 */ /* 0x000fe4000f8e9608 */
[----:B------:R-:W-:Y:S02]  /*2f00*/  LOP3.LUT R9, R14, R9, RZ, 0x3c, !PT ;  /* 0x000000090e097212 */ /* 0x000fe400078e3cff */
[----:B------:R-:W-:Y:S01]  /*2f10*/  LOP3.LUT R15, R13, UR30, R10, 0x96, !PT ;  /* 0x0000001e0d0f7c12 */ /* 0x000fe2000f8e960a */
[----:B------:R-:W-:Y:S01]  /*2f20*/  UIADD3 UR30, UR34, 0x32370b8f, URZ ;  /* 0x32370b8f221e7890 */ /* 0x000fe2000fffe03f */
[----:B------:R-:W-:Y:S01]  /*2f30*/  IMAD.WIDE.U32 R146, R146, -0x2daee0ad, RZ ;  /* 0xd2511f5392927825 */ /* 0x000fe200078e00ff */
[----:B------:R-:W-:Y:S01]  /*2f40*/  LOP3.LUT R11, R14, R11, RZ, 0x3c, !PT ;  /* 0x0000000b0e0b7212 */ /* 0x000fe200078e3cff */
[-C--:B--2---:R-:W-:Y:S04]  /*2f50*/  HMMA.16816.F32.BF16 R20, R140, R4.reuse, R20 ;  /* 0x000000048c14723c */ /* 0x084fe80000041814 */
[----:B------:R-:W-:Y:S04]  /*2f60*/  IMAD.WIDE.U32 R10, R11, -0x2daee0ad, RZ ;  /* 0xd2511f530b0a7825 */ /* 0x000fe800078e00ff */
[----:B------:R-:W-:Y:S01]  /*2f70*/  IMAD.WIDE.U32 R8, R9, -0x2daee0ad, RZ ;  /* 0xd2511f5309087825 */ /* 0x000fe200078e00ff */
[C---:B------:R-:W-:Y:S04]  /*2f80*/  HMMA.16816.F32.BF16 R24, R132.reuse, R4, R24 ;  /* 0x000000048418723c */ /* 0x040fe80000041818 */
[----:B------:R-:W-:Y:S01]  /*2f90*/  IMAD.WIDE.U32 R14, R15, -0x2daee0ad, RZ ;  /* 0xd2511f530f0e7825 */ /* 0x000fe200078e00ff */
[----:B------:R-:W-:Y:S02]  /*2fa0*/  LOP3.LUT R11, R11, UR30, R144, 0x96, !PT ;  /* 0x0000001e0b0b7c12 */ /* 0x000fe4000f8e9690 */
[----:B------:R-:W-:Y:S01]  /*2fb0*/  LOP3.LUT R13, R9, UR30, R150, 0x96, !PT ;  /* 0x0000001e090d7c12 */ /* 0x000fe2000f8e9696 */
[-C--:B------:R-:W-:Y:S01]  /*2fc0*/  HMMA.16816.F32.BF16 R28, R132, R6.reuse, R28 ;  /* 0x00000006841c723c */ /* 0x080fe2000004181c */
[----:B------:R-:W-:Y:S03]  /*2fd0*/  UIADD3 UR30, UR35, 0x78dde6e4, URZ ;  /* 0x78dde6e4231e7890 */ /* 0x000fe6000fffe03f */
[----:B------:R-:W-:Y:S01]  /*2fe0*/  LOP3.LUT R144, R15, UR31, R10, 0x96, !PT ;  /* 0x0000001f0f907c12 */ /* 0x000fe2000f8e960a */
[----:B------:R-:W-:Y:S01]  /*2ff0*/  IMAD.WIDE.U32 R10, R11, -0x326172a9, RZ ;  /* 0xcd9e8d570b0a7825 */ /* 0x000fe200078e00ff */
[----:B-1----:R-:W-:Y:S01]  /*3000*/  LOP3.LUT R16, R147, UR31, R8, 0x96, !PT ;  /* 0x0000001f93107c12 */ /* 0x002fe2000f8e9608 */
[----:B------:R-:W-:Y:S01]  /*3010*/  UIADD3 UR31, UR35, 0x1715609d, URZ ;  /* 0x1715609d231f7890 */ /* 0x000fe2000fffe03f */
[----:B------:R-:W-:Y:S04]  /*3020*/  HMMA.16816.F32.BF16 R32, R140, R6, R32 ;  /* 0x000000068c20723c */ /* 0x000fe80000041820 */
[----:B------:R-:W-:Y:S01]  /*3030*/  FFMA.FTZ R20, R20, c[0x0][0x23c], -R138 ;  /* 0x00008f0014147a23 */ /* 0x000fe2000001088a */
[----:B------:R-:W-:Y:S01]  /*3040*/  LOP3.LUT R8, R11, UR30, R12, 0x96, !PT ;  /* 0x0000001e0b087c12 */ /* 0x000fe2000f8e960c */
[----:B------:R-:W-:Y:S02]  /*3050*/  IMAD.WIDE.U32 R144, R144, -0x326172a9, RZ ;  /* 0xcd9e8d5790907825 */ /* 0x000fe400078e00ff */
[----:B------:R1:W2:Y:S04]  /*3060*/  MUFU.EX2 R159, R20 ;  /* 0x00000014009f7308 */ /* 0x0002a80000000800 */
[----:B------:R-:W-:Y:S01]  /*3070*/  IMAD.WIDE.U32 R12, R13, -0x326172a9, RZ ;  /* 0xcd9e8d570d0c7825 */ /* 0x000fe200078e00ff */
[----:B------:R-:W-:Y:S03]  /*3080*/  LOP3.LUT R10, R145, UR31, R10, 0x96, !PT ;  /* 0x0000001f910a7c12 */ /* 0x000fe6000f8e960a */
[----:B------:R-:W-:Y:S01]  /*3090*/  IMAD.WIDE.U32 R8, R8, -0x2daee0ad, RZ ;  /* 0xd2511f5308087825 */ /* 0x000fe200078e00ff */
[----:B------:R-:W-:Y:S01]  /*30a0*/  LOP3.LUT R15, R13, UR30, R148, 0x96, !PT ;  /* 0x0000001e0d0f7c12 */ /* 0x000fe2000f8e9694 */
[----:B------:R-:W-:Y:S02]  /*30b0*/  ULDC.U8 UR30, c[0x0][0x2d8] ;  /* 0x0000b600001e7ab9 */ /* 0x000fe40000000000 */
[----:B------:R-:W-:Y:S01]  /*30c0*/  IMAD.WIDE.U32 R16, R16, -0x326172a9, RZ ;  /* 0xcd9e8d5710107825 */ /* 0x000fe200078e00ff */
[----:B---3--:R-:W-:Y:S03]  /*30d0*/  LOP3.LUT R139, R9, UR32, R14, 0x96, !PT ;  /* 0x00000020098b7c12 */ /* 0x008fe6000f8e960e */
[----:B------:R-:W-:Y:S01]  /*30e0*/  IMAD.WIDE.U32 R10, R10, -0x2daee0ad, RZ ;  /* 0xd2511f530a0a7825 */ /* 0x000fe200078e00ff */
[----:B------:R-:W-:Y:S01]  /*30f0*/  LOP3.LUT R12, R17, UR31, R12, 0x96, !PT ;  /* 0x0000001f110c7c12 */ /* 0x000fe2000f8e960c */
[----:B------:R-:W-:Y:S02]  /*3100*/  UIADD3 UR31, UR35, -0x4ab325aa, URZ ;  /* 0xb54cda56231f7890 */ /* 0x000fe4000fffe03f */
[----:B------:R-:W-:Y:S01]  /*3110*/  IMAD.WIDE.U32 R14, R15, -0x2daee0ad, RZ ;  /* 0xd2511f530f0e7825 */ /* 0x000fe200078e00ff */
[----:B------:R-:W-:Y:S02]  /*3120*/  SHF.R.U32.HI R240, RZ, 0x10, R10 ;  /* 0x00000010fff07819 */ /* 0x000fe4000001160a */
[----:B------:R-:W-:Y:S01]  /*3130*/  LOP3.LUT R147, R10, 0xffff, RZ, 0xc0, !PT ;  /* 0x0000ffff0a937812 */ /* 0x000fe200078ec0ff */
[----:B------:R-:W-:Y:S01]  /*3140*/  FFMA.FTZ R21, R21, c[0x0][0x23c], -R138 ;  /* 0x00008f0015157a23 */ /* 0x000fe2000001088a */
[----:B------:R-:W-:Y:S01]  /*3150*/  LOP3.LUT R13, R11, UR33, R8, 0x96, !PT ;  /* 0x000000210b0d7c12 */ /* 0x000fe2000f8e9608 */
[----:B------:R-:W-:Y:S01]  /*3160*/  IMAD.WIDE.U32 R8, R12, -0x2daee0ad, RZ ;  /* 0xd2511f530c087825 */ /* 0x000fe200078e00ff */
[----:B------:R-:W-:Y:S01]  /*3170*/  LOP3.LUT R18, R10, 0xff, RZ, 0xc0, !PT ;  /* 0x000000ff0a127812 */ /* 0x000fe200078ec0ff */
[----:B------:R-:W-:Y:S01]  /*3180*/  MUFU.EX2 R158, R21 ;  /* 0x00000015009e7308 */ /* 0x000fe20000000800 */
[----:B------:R-:W-:Y:S01]  /*3190*/  SHF.R.U32.HI R17, RZ, 0x18, R10 ;  /* 0x00000018ff117819 */ /* 0x000fe2000001160a */
[----:B------:R-:W-:Y:S01]  /*31a0*/  IMAD.WIDE.U32 R10, R139, -0x326172a9, RZ ;  /* 0xcd9e8d578b0a7825 */ /* 0x000fe200078e00ff */
[----:B------:R-:W-:Y:S02]  /*31b0*/  LOP3.LUT R146, R15, UR32, R146, 0x96, !PT ;  /* 0x000000200f927c12 */ /* 0x000fe4000f8e9692 */
[----:B------:R-:W-:Y:S01]  /*31c0*/  LOP3.LUT R145, R8, 0xffff, RZ, 0xc0, !PT ;  /* 0x0000ffff08917812 */ /* 0x000fe200078ec0ff */
[--C-:B------:R-:W-:Y:S01]  /*31d0*/  FFMA.FTZ R22, R22, c[0x0][0x23c], -R137.reuse ;  /* 0x00008f0016167a23 */ /* 0x100fe20000010889 */
[----:B------:R-:W-:Y:S01]  /*31e0*/  LOP3.LUT R12, R9, UR33, R14, 0x96, !PT ;  /* 0x00000021090c7c12 */ /* 0x000fe2000f8e960e */
[----:B------:R-:W-:Y:S01]  /*31f0*/  IMAD.WIDE.U32 R4, R146, -0x326172a9, RZ ;  /* 0xcd9e8d5792047825 */ /* 0x000fe200078e00ff */
[----:B------:R-:W-:Y:S01]  /*3200*/  LOP3.LUT R9, R11, UR31, R144, 0x96, !PT ;  /* 0x0000001f0b097c12 */ /* 0x000fe2000f8e9690 */
[----:B------:R-:W-:Y:S01]  /*3210*/  MUFU.EX2 R157, R22 ;  /* 0x00000016009d7308 */ /* 0x000fe20000000800 */
[----:B------:R-:W-:Y:S01]  /*3220*/  LOP3.LUT R139, R8, 0xff, RZ, 0xc0, !PT ;  /* 0x000000ff088b7812 */ /* 0x000fe200078ec0ff */
[----:B------:R-:W-:Y:S01]  /*3230*/  FFMA.FTZ R24, R24, c[0x0][0x23c], -R136 ;  /* 0x00008f0018187a23 */ /* 0x000fe20000010888 */
[----:B------:R-:W-:Y:S01]  /*3240*/  SHF.R.U32.HI R238, RZ, 0x18, R8 ;  /* 0x00000018ffee7819 */ /* 0x000fe20000011608 */
[----:B------:R-:W-:Y:S01]  /*3250*/  FFMA.FTZ R32, R32, c[0x0][0x23c], -R138 ;  /* 0x00008f0020207a23 */ /* 0x000fe2000001088a */
[----:B------:R-:W-:Y:S01]  /*3260*/  SHF.R.U32.HI R239, RZ, 0x10, R8 ;  /* 0x00000010ffef7819 */ /* 0x000fe20000011608 */
[----:B------:R-:W-:Y:S01]  /*3270*/  FFMA.FTZ R138, R33, c[0x0][0x23c], -R138 ;  /* 0x00008f00218a7a23 */ /* 0x000fe2000001088a */
[----:B------:R-:W-:Y:S01]  /*3280*/  ISETP.LE.U32.AND P5, PT, R17, UR30, PT ;  /* 0x0000001e11007c0c */ /* 0x000fe2000bfa3070 */
[--C-:B------:R-:W-:Y:S01]  /*3290*/  FFMA.FTZ R30, R30, c[0x0][0x23c], -R0.reuse ;  /* 0x00008f001e1e7a23 */ /* 0x100fe20000010800 */
[----:B------:R-:W-:Y:S01]  /*32a0*/  LOP3.LUT R17, R10, 0xffff, RZ, 0xc0, !PT ;  /* 0x0000ffff0a117812 */ /* 0x000fe200078ec0ff */
[----:B------:R-:W-:Y:S01]  /*32b0*/  MUFU.EX2 R155, R24 ;  /* 0x00000018009b7308 */ /* 0x000fe20000000800 */
[----:B------:R-:W-:Y:S01]  /*32c0*/  LOP3.LUT R8, R13, 0xff, RZ, 0xc0, !PT ;  /* 0x000000ff0d087812 */ /* 0x000fe200078ec0ff */
[--C-:B------:R-:W-:Y:S01]  /*32d0*/  FFMA.FTZ R26, R26, c[0x0][0x23c], -R0.reuse ;  /* 0x00008f001a1a7a23 */ /* 0x100fe20000010800 */
[----:B------:R-:W-:Y:S01]  /*32e0*/  LOP3.LUT R11, R9, 0xffff, RZ, 0xc0, !PT ;  /* 0x0000ffff090b7812 */ /* 0x000fe200078ec0ff */
[--C-:B------:R-:W-:Y:S01]  /*32f0*/  FFMA.FTZ R27, R27, c[0x0][0x23c], -R0.reuse ;  /* 0x00008f001b1b7a23 */ /* 0x100fe20000010800 */
[----:B------:R-:W-:Y:S01]  /*3300*/  ISETP.LE.U32.AND P1, PT, R18, UR30, PT ;  /* 0x0000001e12007c0c */ /* 0x000fe2000bf23070 */
[----:B------:R-:W-:Y:S01]  /*3310*/  FFMA.FTZ R0, R31, c[0x0][0x23c], -R0 ;  /* 0x00008f001f007a23 */ /* 0x000fe20000010800 */
[----:B------:R-:W-:Y:S01]  /*3320*/  LOP3.LUT R19, R10, 0xff, RZ, 0xc0, !PT ;  /* 0x000000ff0a137812 */ /* 0x000fe200078ec0ff */
[--C-:B------:R-:W-:Y:S01]  /*3330*/  FFMA.FTZ R23, R23, c[0x0][0x23c], -R137.reuse ;  /* 0x00008f0017177a23 */ /* 0x100fe20000010889 */
[--C-:B------:R-:W-:Y:S01]  /*3340*/  SHF.R.U32.HI R18, RZ, 0x10, R10.reuse ;  /* 0x00000010ff127819 */ /* 0x100fe2000001160a */
[----:B------:R-:W-:Y:S01]  /*3350*/  MUFU.EX2 R148, R138 ;  /* 0x0000008a00947308 */ /* 0x000fe20000000800 */
[----:B-1----:R-:W-:Y:S01]  /*3360*/  SHF.R.U32.HI R20, RZ, 0x18, R10 ;  /* 0x00000018ff147819 */ /* 0x002fe2000001160a */
[--C-:B------:R-:W-:Y:S01]  /*3370*/  FFMA.FTZ R25, R25, c[0x0][0x23c], -R136.reuse ;  /* 0x00008f0019197a23 */ /* 0x100fe20000010888 */
[----:B------:R-:W-:Y:S01]  /*3380*/  LOP3.LUT R10, R9, 0xff, RZ, 0xc0, !PT ;  /* 0x000000ff090a7812 */ /* 0x000fe200078ec0ff */
[--C-:B------:R-:W-:Y:S01]  /*3390*/  FFMA.FTZ R34, R34, c[0x0][0x23c], -R137.reuse ;  /* 0x00008f0022227a23 */ /* 0x100fe20000010889 */
[----:B------:R-:W-:Y:S01]  /*33a0*/  ISETP.LE.U32.AND P4, PT, R8, UR30, PT ;  /* 0x0000001e08007c0c */ /* 0x000fe2000bf83070 */
[----:B------:R-:W-:Y:S01]  /*33b0*/  FFMA.FTZ R137, R35, c[0x0][0x23c], -R137 ;  /* 0x00008f0023897a23 */ /* 0x000fe20000010889 */
[----:B------:R-:W-:Y:S01]  /*33c0*/  LOP3.LUT R14, R4, 0xffff, RZ, 0xc0, !PT ;  /* 0x0000ffff040e7812 */ /* 0x000fe200078ec0ff */
[----:B------:R-:W-:Y:S01]  /*33d0*/  FFMA.FTZ R28, R28, c[0x0][0x23c], -R136 ;  /* 0x00008f001c1c7a23 */ /* 0x000fe20000010888 */
[----:B------:R-:W-:Y:S01]  /*33e0*/  LOP3.LUT R8, R5, UR31, R16, 0x96, !PT ;  /* 0x0000001f05087c12 */ /* 0x000fe2000f8e9610 */
[----:B------:R-:W1:Y:S01]  /*33f0*/  MUFU.EX2 R149, R32 ;  /* 0x0000002000957308 */ /* 0x000e620000000800 */
[----:B------:R-:W-:Y:S01]  /*3400*/  SHF.R.U32.HI R5, RZ, 0x8, R11 ;  /* 0x00000008ff057819 */ /* 0x000fe2000001160b */
[----:B------:R-:W-:Y:S01]  /*3410*/  FFMA.FTZ R136, R29, c[0x0][0x23c], -R136 ;  /* 0x00008f001d887a23 */ /* 0x000fe20000010888 */
[----:B------:R-:W-:Y:S01]  /*3420*/  ISETP.LE.U32.AND P2, PT, R10, UR30, PT ;  /* 0x0000001e0a007c0c */ /* 0x000fe2000bf43070 */
[----:B------:R-:W-:Y:S01]  /*3430*/  IMAD.U32 R140, RZ, RZ, UR6 ;  /* 0x00000006ff8c7e24 */ /* 0x000fe2000f8e00ff */
[--C-:B------:R-:W-:Y:S01]  /*3440*/  SHF.R.U32.HI R10, RZ, 0x10, R9.reuse ;  /* 0x00000010ff0a7819 */ /* 0x100fe20000011609 */
[----:B------:R-:W-:Y:S01]  /*3450*/  IMAD.U32 R141, RZ, RZ, UR7 ;  /* 0x00000007ff8d7e24 */ /* 0x000fe2000f8e00ff */
[----:B------:R-:W-:Y:S01]  /*3460*/  LOP3.LUT R5, R5, 0xffff, RZ, 0xc0, !PT ;  /* 0x0000ffff05057812 */ /* 0x000fe200078ec0ff */
[----:B--2---:R-:W-:Y:S01]  /*3470*/  @!P4 FADD.FTZ R159, -R159, -RZ ;  /* 0x800000ff9f9fc221 */ /* 0x004fe20000010100 */
[----:B------:R-:W-:Y:S01]  /*3480*/  LOP3.LUT R10, R10, 0xff, RZ, 0xc0, !PT ;  /* 0x000000ff0a0a7812 */ /* 0x000fe200078ec0ff */
[----:B------:R-:W-:Y:S01]  /*3490*/  MUFU.EX2 R144, R0 ;  /* 0x0000000000907308 */ /* 0x000fe20000000800 */
[----:B------:R-:W-:Y:S02]  /*34a0*/  ISETP.LE.U32.AND P0, PT, R5, UR30, PT ;  /* 0x0000001e05007c0c */ /* 0x000fe4000bf03070 */
[----:B------:R-:W-:Y:S02]  /*34b0*/  LOP3.LUT R15, R4, 0xff, RZ, 0xc0, !PT ;  /* 0x000000ff040f7812 */ /* 0x000fe400078ec0ff */
[----:B------:R-:W-:Y:S01]  /*34c0*/  ISETP.LE.U32.AND P6, PT, R10, UR30, PT ;  /* 0x0000001e0a007c0c */ /* 0x000fe2000bfc3070 */
[----:B------:R-:W-:Y:S01]  /*34d0*/  @!P2 FADD.FTZ R166, -R166, -RZ ;  /* 0x800000ffa6a6a221 */ /* 0x000fe20000010100 */
[--C-:B------:R-:W-:Y:S02]  /*34e0*/  SHF.R.U32.HI R11, RZ, 0x10, R4.reuse ;  /* 0x00000010ff0b7819 */ /* 0x100fe40000011604 */
[----:B------:R-:W-:Y:S01]  /*34f0*/  SHF.R.U32.HI R16, RZ, 0x18, R4 ;  /* 0x00000018ff107819 */ /* 0x000fe20000011604 */
[----:B------:R-:W-:Y:S01]  /*3500*/  MUFU.EX2 R156, R23 ;  /* 0x00000017009c7308 */ /* 0x000fe20000000800 */
[C---:B------:R-:W-:Y:S02]  /*3510*/  LOP3.LUT R4, R8.reuse, 0xffff, RZ, 0xc0, !PT ;  /* 0x0000ffff08047812 */ /* 0x040fe400078ec0ff */
[----:B------:R-:W-:Y:S01]  /*3520*/  LOP3.LUT R5, R8, 0xff, RZ, 0xc0, !PT ;  /* 0x000000ff08057812 */ /* 0x000fe200078ec0ff */
[----:B------:R-:W-:Y:S01]  /*3530*/  @!P0 FADD.FTZ R165, -R165, -RZ ;  /* 0x800000ffa5a58221 */ /* 0x000fe20000010100 */
[----:B------:R-:W-:Y:S01]  /*3540*/  SHF.R.U32.HI R4, RZ, 0x8, R4 ;  /* 0x00000008ff047819 */ /* 0x000fe20000011604 */
[----:B-1----:R-:W-:Y:S01]  /*3550*/  @!P1 FADD.FTZ R149, -R149, -RZ ;  /* 0x800000ff95959221 */ /* 0x002fe20000010100 */
[----:B------:R-:W-:Y:S01]  /*3560*/  ISETP.LE.U32.AND P2, PT, R5, UR30, PT ;  /* 0x0000001e05007c0c */ /* 0x000fe2000bf43070 */
[----:B------:R-:W-:Y:S01]  /*3570*/  @!P6 FADD.FTZ R164, -R164, -RZ ;  /* 0x800000ffa4a4e221 */ /* 0x000fe20000010100 */
[----:B------:R-:W-:Y:S01]  /*3580*/  SHF.R.U32.HI R5, RZ, 0x10, R8 ;  /* 0x00000010ff057819 */ /* 0x000fe20000011608 */
[----:B------:R-:W-:Y:S01]  /*3590*/  MUFU.EX2 R153, R26 ;  /* 0x0000001a00997308 */ /* 0x000fe20000000800 */
[----:B------:R-:W-:Y:S02]  /*35a0*/  LOP3.LUT R4, R4, 0xffff, RZ, 0xc0, !PT ;  /* 0x0000ffff04047812 */ /* 0x000fe400078ec0ff */
[----:B------:R-:W-:Y:S02]  /*35b0*/  LOP3.LUT R5, R5, 0xff, RZ, 0xc0, !PT ;  /* 0x000000ff05057812 */ /* 0x000fe400078ec0ff */
[----:B------:R-:W-:Y:S02]  /*35c0*/  ISETP.LE.U32.AND P0, PT, R4, UR30, PT ;  /* 0x0000001e04007c0c */ /* 0x000fe4000bf03070 */
[----:B------:R-:W-:Y:S02]  /*35d0*/  ISETP.LE.U32.AND P6, PT, R5, UR30, PT ;  /* 0x0000001e05007c0c */ /* 0x000fe4000bfc3070 */
[----:B------:R-:W-:Y:S01]  /*35e0*/  SHF.R.U32.HI R4, RZ, 0x8, R14 ;  /* 0x00000008ff047819 */ /* 0x000fe2000001160e */
[----:B------:R-:W-:Y:S01]  /*35f0*/  @!P2 FADD.FTZ R235, -R235, -RZ ;  /* 0x800000ffebeba221 */ /* 0x000fe20000010100 */
[----:B------:R-:W-:Y:S01]  /*3600*/  SHF.R.U32.HI R9, RZ, 0x18, R9 ;  /* 0x00000018ff097819 */ /* 0x000fe20000011609 */
[----:B------:R-:W1:Y:S01]  /*3610*/  MUFU.EX2 R154, R25 ;  /* 0x00000019009a7308 */ /* 0x000e620000000800 */
[----:B------:R-:W-:Y:S02]  /*3620*/  LOP3.LUT R5, R4, 0xffff, RZ, 0xc0, !PT ;  /* 0x0000ffff04057812 */ /* 0x000fe400078ec0ff */
[----:B------:R-:W-:Y:S02]  /*3630*/  LOP3.LUT R4, R11, 0xff, RZ, 0xc0, !PT ;  /* 0x000000ff0b047812 */ /* 0x000fe400078ec0ff */
[----:B------:R-:W-:Y:S01]  /*3640*/  ISETP.LE.U32.AND P3, PT, R9, UR30, PT ;  /* 0x0000001e09007c0c */ /* 0x000fe2000bf63070 */
[----:B------:R-:W-:Y:S01]  /*3650*/  @!P0 FADD.FTZ R234, -R234, -RZ ;  /* 0x800000ffeaea8221 */ /* 0x000fe20000010100 */
[----:B------:R-:W-:Y:S01]  /*3660*/  ISETP.LE.U32.AND P0, PT, R5, UR30, PT ;  /* 0x0000001e05007c0c */ /* 0x000fe2000bf03070 */
[----:B------:R-:W-:Y:S01]  /*3670*/  @!P6 FADD.FTZ R237, -R237, -RZ ;  /* 0x800000ffedede221 */ /* 0x000fe20000010100 */
[----:B------:R-:W-:Y:S01]  /*3680*/  ISETP.LE.U32.AND P6, PT, R4, UR30, PT ;  /* 0x0000001e04007c0c */ /* 0x000fe2000bfc3070 */
[----:B------:R-:W2:Y:S01]  /*3690*/  MUFU.EX2 R146, R34 ;  /* 0x0000002200927308 */ /* 0x000ea20000000800 */
[----:B------:R-:W-:Y:S02]  /*36a0*/  ISETP.LE.U32.AND P2, PT, R15, UR30, PT ;  /* 0x0000001e0f007c0c */ /* 0x000fe4000bf43070 */
[----:B------:R-:W-:Y:S02]  /*36b0*/  SHF.R.U32.HI R4, RZ, 0x8, R17 ;  /* 0x00000008ff047819 */ /* 0x000fe40000011611 */
[----:B------:R-:W-:Y:S02]  /*36c0*/  SHF.R.U32.HI R8, RZ, 0x18, R8 ;  /* 0x00000018ff087819 */ /* 0x000fe40000011608 */
[----:B------:R-:W-:Y:S01]  /*36d0*/  LOP3.LUT R5, R18, 0xff, RZ, 0xc0, !PT ;  /* 0x000000ff12057812 */ /* 0x000fe200078ec0ff */
[----:B------:R-:W-:Y:S01]  /*36e0*/  @!P3 FADD.FTZ R171, -R171, -RZ ;  /* 0x800000ffababb221 */ /* 0x000fe20000010100 */
[----:B------:R-:W-:Y:S01]  /*36f0*/  LOP3.LUT R4, R4, 0xffff, RZ, 0xc0, !PT ;  /* 0x0000ffff04047812 */ /* 0x000fe200078ec0ff */
[----:B------:R-:W-:Y:S01]  /*3700*/  @!P0 FADD.FTZ R167, -R167, -RZ ;  /* 0x800000ffa7a78221 */ /* 0x000fe20000010100 */
        /* <DEDUP_REMOVED lines=8> */
[----:B------:R-:W-:Y:S02]  /*3790*/  SHF.R.U32.HI R4, RZ, 0x8, R4 ;  /* 0x00000008ff047819 */ /* 0x000fe40000011604 */
[--C-:B------:R-:W-:Y:S01]  /*37a0*/  SHF.R.U32.HI R5, RZ, 0x18, R13.reuse ;  /* 0x00000018ff057819 */ /* 0x100fe2000001160d */
[----:B------:R-:W-:Y:S01]  /*37b0*/  @!P3 FADD.FTZ R236, -R236, -RZ ;  /* 0x800000ffececb221 */ /* 0x000fe20000010100 */
[----:B------:R-:W-:Y:S01]  /*37c0*/  LOP3.LUT R4, R4, 0xffff, RZ, 0xc0, !PT ;  /* 0x0000ffff04047812 */ /* 0x000fe200078ec0ff */
[----:B------:R-:W-:Y:S01]  /*37d0*/  @!P0 FADD.FTZ R161, -R161, -RZ ;  /* 0x800000ffa1a18221 */ /* 0x000fe20000010100 */
[----:B------:R-:W-:Y:S01]  /*37e0*/  ISETP.LE.U32.AND P3, PT, R16, UR30, PT ;  /* 0x0000001e10007c0c */ /* 0x000fe2000bf63070 */
[----:B------:R-:W-:Y:S01]  /*37f0*/  @!P6 FADD.FTZ R162, -R162, -RZ ;  /* 0x800000ffa2a2e221 */ /* 0x000fe20000010100 */
[----:B------:R-:W-:Y:S01]  /*3800*/  ISETP.LE.U32.AND P0, PT, R4, UR30, PT ;  /* 0x0000001e04007c0c */ /* 0x000fe2000bf03070 */
[----:B------:R-:W-:Y:S01]  /*3810*/  MUFU.EX2 R151, R28 ;  /* 0x0000001c00977308 */ /* 0x000fe20000000800 */
[----:B------:R-:W-:Y:S01]  /*3820*/  LOP3.LUT R4, R12, 0xffff, RZ, 0xc0, !PT ;  /* 0x0000ffff0c047812 */ /* 0x000fe200078ec0ff */
[----:B------:R-:W-:Y:S01]  /*3830*/  @!P2 FADD.FTZ R163, -R163, -RZ ;  /* 0x800000ffa3a3a221 */ /* 0x000fe20000010100 */
        /* <DEDUP_REMOVED lines=8> */
[----:B------:R-:W-:Y:S01]  /*38c0*/  MUFU.EX2 R150, R136 ;  /* 0x0000008800967308 */ /* 0x000fe20000000800 */
[----:B------:R-:W-:Y:S01]  /*38d0*/  LOP3.LUT R6, R12, 0xff, RZ, 0xc0, !PT ;  /* 0x000000ff0c067812 */ /* 0x000fe200078ec0ff */
[----:B------:R-:W-:Y:S01]  /*38e0*/  @!P2 FADD.FTZ R160, -R160, -RZ ;  /* 0x800000ffa0a0a221 */ /* 0x000fe20000010100 */
[----:B------:R-:W-:Y:S02]  /*38f0*/  ISETP.LE.U32.AND P0, PT, R4, UR30, PT ;  /* 0x0000001e04007c0c */ /* 0x000fe4000bf03070 */
[----:B------:R-:W-:Y:S02]  /*3900*/  LOP3.LUT R4, R240, 0xff, RZ, 0xc0, !PT ;  /* 0x000000fff0047812 */ /* 0x000fe400078ec0ff */
[----:B------:R-:W-:Y:S01]  /*3910*/  ISETP.LE.U32.AND P3, PT, R5, UR30, PT ;  /* 0x0000001e05007c0c */ /* 0x000fe2000bf63070 */
[----:B------:R-:W3:Y:S01]  /*3920*/  LDL R240, [R1+0x10] ;  /* 0x0000100001f07983 */ /* 0x000ee20000100800 */
[--C-:B------:R-:W-:Y:S02]  /*3930*/  SHF.R.U32.HI R5, RZ, 0x10, R12.reuse ;  /* 0x00000010ff057819 */ /* 0x100fe4000001160c */
[----:B------:R-:W-:Y:S01]  /*3940*/  ISETP.LE.U32.AND P2, PT, R6, UR30, PT ;  /* 0x0000001e06007c0c */ /* 0x000fe2000bf43070 */
[----:B------:R-:W-:Y:S01]  /*3950*/  @!P6 FADD.FTZ R157, -R157, -RZ ;  /* 0x800000ff9d9de221 */ /* 0x000fe20000010100 */
[----:B------:R-:W-:Y:S02]  /*3960*/  LOP3.LUT R5, R5, 0xff, RZ, 0xc0, !PT ;  /* 0x000000ff05057812 */ /* 0x000fe400078ec0ff */
[----:B------:R-:W-:Y:S01]  /*3970*/  ISETP.LE.U32.AND P6, PT, R4, UR30, PT ;  /* 0x0000001e04007c0c */ /* 0x000fe2000bfc3070 */
[----:B-1----:R-:W-:Y:S01]  /*3980*/  @!P0 FADD.FTZ R154, -R154, -RZ ;  /* 0x800000ff9a9a8221 */ /* 0x002fe20000010100 */
[----:B------:R-:W-:Y:S02]  /*3990*/  ISETP.LE.U32.AND P4, PT, R5, UR30, PT ;  /* 0x0000001e05007c0c */ /* 0x000fe4000bf83070 */
[----:B------:R-:W-:Y:S01]  /*39a0*/  SHF.R.U32.HI R5, RZ, 0x8, R147 ;  /* 0x00000008ff057819 */ /* 0x000fe20000011693 */
[----:B------:R-:W-:Y:S01]  /*39b0*/  @!P3 FADD.FTZ R156, -R156, -RZ ;  /* 0x800000ff9c9cb221 */ /* 0x000fe20000010100 */
[----:B------:R-:W-:Y:S01]  /*39c0*/  F2FP.RELU.BF16.PACK_AB R7, R171, R164 ;  /* 0x000000a4ab07723e */ /* 0x000fe200000018ff */
[----:B------:R-:W1:Y:S01]  /*39d0*/  MUFU.EX2 R147, R30 ;  /* 0x0000001e00937308 */ /* 0x000e620000000800 */
[----:B------:R-:W-:Y:S01]  /*39e0*/  LOP3.LUT R4, R5, 0xffff, RZ, 0xc0, !PT ;  /* 0x0000ffff05047812 */ /* 0x000fe200078ec0ff */
[----:B------:R-:W-:Y:S01]  /*39f0*/  @!P2 FADD.FTZ R155, -R155, -RZ ;  /* 0x800000ff9b9ba221 */ /* 0x000fe20000010100 */
[----:B------:R-:W-:Y:S01]  /*3a00*/  SHF.R.U32.HI R5, RZ, 0x8, R145 ;  /* 0x00000008ff057819 */ /* 0x000fe20000011691 */
[----:B------:R4:W-:Y:S01]  /*3a10*/  STS [R244+0x13400], R7 ;  /* 0x01340007f4007388 */ /* 0x0009e20000000800 */
[----:B------:R-:W-:Y:S01]  /*3a20*/  ISETP.LE.U32.AND P2, PT, R4, UR30, PT ;  /* 0x0000001e04007c0c */ /* 0x000fe2000bf43070 */
[----:B--2---:R-:W-:Y:S01]  /*3a30*/  @!P6 FADD.FTZ R146, -R146, -RZ ;  /* 0x800000ff9292e221 */ /* 0x004fe20000010100 */
[----:B------:R-:W-:Y:S01]  /*3a40*/  F2FP.RELU.BF16.PACK_AB R4, R165, R166 ;  /* 0x000000a6a504723e */ /* 0x000fe200000018ff */
[----:B------:R-:W-:Y:S01]  /*3a50*/  @!P4 FADD.FTZ R153, -R153, -RZ ;  /* 0x800000ff9999c221 */ /* 0x000fe20000010100 */
[----:B------:R-:W-:Y:S01]  /*3a60*/  LOP3.LUT R5, R5, 0xffff, RZ, 0xc0, !PT ;  /* 0x0000ffff05057812 */ /* 0x000fe200078ec0ff */
[----:B------:R-:W2:Y:S01]  /*3a70*/  MUFU.EX2 R145, R137 ;  /* 0x0000008900917308 */ /* 0x000ea20000000800 */
[----:B------:R-:W-:Y:S01]  /*3a80*/  LOP3.LUT R6, R239, 0xff, RZ, 0xc0, !PT ;  /* 0x000000ffef067812 */ /* 0x000fe200078ec0ff */
[----:B------:R5:W-:Y:S01]  /*3a90*/  STS [R244+0x13000], R4 ;  /* 0x01300004f4007388 */ /* 0x000be20000000800 */
[----:B------:R-:W-:Y:S02]  /*3aa0*/  F2FP.RELU.BF16.PACK_AB R0, R236, R237 ;  /* 0x000000edec00723e */ /* 0x000fe400000018ff */
[----:B------:R-:W-:Y:S02]  /*3ab0*/  ISETP.LE.U32.AND P1, PT, R6, UR30, PT ;  /* 0x0000001e06007c0c */ /* 0x000fe4000bf23070 */
[----:B------:R-:W-:Y:S01]  /*3ac0*/  F2FP.RELU.BF16.PACK_AB R6, R234, R235 ;  /* 0x000000ebea06723e */ /* 0x000fe200000018ff */
[----:B------:R-:W-:Y:S01]  /*3ad0*/  @!P2 FADD.FTZ R148, -R148, -RZ ;  /* 0x800000ff9494a221 */ /* 0x000fe20000010100 */
[----:B------:R-:W-:Y:S02]  /*3ae0*/  ISETP.LE.U32.AND P2, PT, R5, UR30, PT ;  /* 0x0000001e05007c0c */ /* 0x000fe4000bf43070 */
[----:B------:R-:W-:Y:S02]  /*3af0*/  F2FP.RELU.BF16.PACK_AB R5, R162, R163 ;  /* 0x000000a3a205723e */ /* 0x000fe400000018ff */
[----:B------:R-:W-:Y:S02]  /*3b00*/  SHF.R.U32.HI R12, RZ, 0x18, R12 ;  /* 0x00000018ff0c7819 */ /* 0x000fe4000001160c */
[----:B------:R-:W-:Y:S01]  /*3b10*/  ISETP.LE.U32.AND P3, PT, R139, UR30, PT ;  /* 0x0000001e8b007c0c */ /* 0x000fe2000bf63070 */
[----:B------:R5:W-:Y:S01]  /*3b20*/  STS [R242+0x13000], R5 ;  /* 0x01300005f2007388 */ /* 0x000be20000000800 */
[----:B------:R-:W-:Y:S01]  /*3b30*/  ISETP.LE.U32.AND P4, PT, R12, UR30, PT ;  /* 0x0000001e0c007c0c */ /* 0x000fe2000bf83070 */
[----:B-1----:R-:W-:Y:S01]  /*3b40*/  @!P1 FADD.FTZ R147, -R147, -RZ ;  /* 0x800000ff93939221 */ /* 0x002fe20000010100 */
[----:B----4-:R-:W-:Y:S02]  /*3b50*/  F2FP.RELU.BF16.PACK_AB R7, R167, R170 ;  /* 0x000000aaa707723e */ /* 0x010fe400000018ff */
[----:B------:R-:W-:Y:S01]  /*3b60*/  ISETP.LE.U32.AND P0, PT, R238, UR30, PT ;  /* 0x0000001eee007c0c */ /* 0x000fe2000bf03070 */
[----:B------:R-:W-:Y:S01]  /*3b70*/  @!P2 FADD.FTZ R150, -R150, -RZ ;  /* 0x800000ff9696a221 */ /* 0x000fe20000010100 */
[----:B------:R-:W-:Y:S01]  /*3b80*/  FSETP.GE.FTZ.AND P2, PT, R166, RZ, PT ;  /* 0x000000ffa600720b */ /* 0x000fe20003f56000 */
[----:B--2---:R-:W-:Y:S01]  /*3b90*/  @!P5 FADD.FTZ R145, -R145, -RZ ;  /* 0x800000ff9191d221 */ /* 0x004fe20000010100 */
[----:B------:R-:W-:Y:S01]  /*3ba0*/  FSETP.GE.FTZ.AND P1, PT, R165, RZ, PT ;  /* 0x000000ffa500720b */ /* 0x000fe20003f36000 */
[----:B------:R-:W-:Y:S01]  /*3bb0*/  IMAD.MOV.U32 R238, RZ, RZ, c[0x0][0x1c0] ;  /* 0x00007000ffee7624 */ /* 0x000fe200078e00ff */
[----:B-----5:R-:W-:Y:S01]  /*3bc0*/  F2FP.RELU.BF16.PACK_AB R4, R160, R161 ;  /* 0x000000a1a004723e */ /* 0x020fe200000018ff */
[----:B------:R-:W-:Y:S01]  /*3bd0*/  @!P3 FADD.FTZ R151, -R151, -RZ ;  /* 0x800000ff9797b221 */ /* 0x000fe20000010100 */
[----:B------:R-:W-:Y:S01]  /*3be0*/  FSETP.GE.FTZ.AND P5, PT, R163, RZ, PT ;  /* 0x000000ffa300720b */ /* 0x000fe20003fb6000 */
[----:B------:R-:W-:Y:S01]  /*3bf0*/  @!P4 FADD.FTZ R152, -R152, -RZ ;  /* 0x800000ff9898c221 */ /* 0x000fe20000010100 */
[----:B------:R-:W-:Y:S01]  /*3c00*/  FSETP.GE.FTZ.AND P4, PT, R162, RZ, PT ;  /* 0x000000ffa200720b */ /* 0x000fe20003f96000 */
[----:B------:R1:W-:Y:S01]  /*3c10*/  STS [R242+0x13400], R4 ;  /* 0x01340004f2007388 */ /* 0x0003e20000000800 */
[----:B------:R-:W-:Y:S01]  /*3c20*/  IMAD R238, R238, c[0x0][0x22c], RZ ;  /* 0x00008b00eeee7a24 */ /* 0x000fe200078e02ff */
[----:B------:R-:W-:Y:S01]  /*3c30*/  FSETP.GE.FTZ.AND P3, PT, R159, RZ, PT ;  /* 0x000000ff9f00720b */ /* 0x000fe20003f76000 */
[----:B------:R-:W-:Y:S01]  /*3c40*/  @!P0 FADD.FTZ R144, -R144, -RZ ;  /* 0x800000ff90908221 */ /* 0x000fe20000010100 */
[----:B------:R2:W-:Y:S01]  /*3c50*/  STS [R244+0x14000], R6 ;  /* 0x01400006f4007388 */ /* 0x0005e20000000800 */
[----:B------:R-:W-:Y:S03]  /*3c60*/  IMAD.U32 R238, R238, -0x40, RZ ;  /* 0xffffffc0eeee7824 */ /* 0x000fe600078e00ff */
[----:B------:R4:W-:Y:S01]  /*3c70*/  STS [R244+0x14400], R0 ;  /* 0x01440000f4007388 */ /* 0x0009e20000000800 */
[----:B------:R-:W-:Y:S03]  /*3c80*/  F2FP.RELU.BF16.PACK_AB R5, R158, R159 ;  /* 0x0000009f9e05723e */ /* 0x000fe600000018ff */
[----:B------:R5:W-:Y:S01]  /*3c90*/  STS [R242+0x14000], R7 ;  /* 0x01400007f2007388 */ /* 0x000be20000000800 */
[----:B-1----:R-:W-:Y:S02]  /*3ca0*/  F2FP.RELU.BF16.PACK_AB R4, R156, R157 ;  /* 0x0000009d9c04723e */ /* 0x002fe400000018ff */
[----:B--2---:R-:W-:Y:S02]  /*3cb0*/  F2FP.RELU.BF16.PACK_AB R6, R168, R169 ;  /* 0x000000a9a806723e */ /* 0x004fe400000018ff */
[----:B----4-:R-:W-:Y:S03]  /*3cc0*/  F2FP.RELU.BF16.PACK_AB R0, R148, R149 ;  /* 0x000000959400723e */ /* 0x010fe600000018ff */
[----:B------:R1:W-:Y:S01]  /*3cd0*/  STS [R242+0x14400], R6 ;  /* 0x01440006f2007388 */ /* 0x0003e20000000800 */
[----:B-----5:R-:W-:Y:S03]  /*3ce0*/  F2FP.RELU.BF16.PACK_AB R7, R154, R155 ;  /* 0x0000009b9a07723e */ /* 0x020fe600000018ff */
[----:B------:R2:W-:Y:S04]  /*3cf0*/  STS [R243+0x13000], R5 ;  /* 0x01300005f3007388 */ /* 0x0005e80000000800 */
[----:B------:R4:W-:Y:S04]  /*3d00*/  STS [R243+0x13400], R4 ;  /* 0x01340004f3007388 */ /* 0x0009e80000000800 */
[----:B------:R5:W-:Y:S01]  /*3d10*/  STS [R241+0x13000], R0 ;  /* 0x01300000f1007388 */ /* 0x000be20000000800 */
[----:B-1----:R-:W-:Y:S02]  /*3d20*/  F2FP.RELU.BF16.PACK_AB R6, R152, R153 ;  /* 0x000000999806723e */ /* 0x002fe400000018ff */
[----:B--2---:R-:W-:Y:S02]  /*3d30*/  F2FP.RELU.BF16.PACK_AB R5, R145, R146 ;  /* 0x000000929105723e */ /* 0x004fe400000018ff */
[----:B----4-:R-:W-:Y:S03]  /*3d40*/  F2FP.RELU.BF16.PACK_AB R4, R150, R151 ;  /* 0x000000979604723e */ /* 0x010fe600000018ff */
[----:B------:R-:W-:Y:S01]  /*3d50*/  STS [R241+0x13400], R5 ;  /* 0x01340005f1007388 */ /* 0x000fe20000000800 */
[----:B-----5:R-:W-:Y:S03]  /*3d60*/  F2FP.RELU.BF16.PACK_AB R0, R144, R147 ;  /* 0x000000939000723e */ /* 0x020fe600000018ff */
[----:B------:R-:W-:Y:S04]  /*3d70*/  STS [R243+0x14000], R7 ;  /* 0x01400007f3007388 */ /* 0x000fe80000000800 */
[----:B------:R-:W-:Y:S04]  /*3d80*/  STS [R243+0x14400], R6 ;  /* 0x01440006f3007388 */ /* 0x000fe80000000800 */
[----:B------:R-:W-:Y:S04]  /*3d90*/  STS [R241+0x14000], R4 ;  /* 0x01400004f1007388 */ /* 0x000fe80000000800 */
        /* <DEDUP_REMOVED lines=13> */
[-C--:B----4-:R-:W-:Y:S08]  /*3e70*/  HMMA.16816.F32.BF16 R4, R132, R180.reuse, R4 ;  /* 0x000000b48404723c */ /* 0x090ff00000041804 */
[C---:B-----5:R-:W-:Y:S08]  /*3e80*/  HMMA.16816.F32.BF16 R8, R136.reuse, R180, R8 ;  /* 0x000000b48808723c */ /* 0x060ff00000041808 */
[-C--:B------:R-:W-:Y:S08]  /*3e90*/  HMMA.16816.F32.BF16 R12, R136, R182.reuse, R12 ;  /* 0x000000b6880c723c */ /* 0x080ff0000004180c */
[C---:B------:R-:W-:Y:S08]  /*3ea0*/  HMMA.16816.F32.BF16 R16, R132.reuse, R182, R16 ;  /* 0x000000b68410723c */ /* 0x040ff00000041810 */
[-C--:B------:R-:W-:Y:S08]  /*3eb0*/  HMMA.16816.F32.BF16 R20, R132, R184.reuse, R20 ;  /* 0x000000b88414723c */ /* 0x080ff00000041814 */
[C---:B------:R-:W-:Y:S08]  /*3ec0*/  HMMA.16816.F32.BF16 R24, R136.reuse, R184, R24 ;  /* 0x000000b88818723c */ /* 0x040ff00000041818 */
[-C--:B------:R-:W-:Y:S01]  /*3ed0*/  HMMA.16816.F32.BF16 R28, R136, R186.reuse, R28 ;  /* 0x000000ba881c723c */ /* 0x080fe2000004181c */
[----:B------:R-:W1:Y:S03]  /*3ee0*/  LDSM.16.M88.4 R136, [R223+0x7000] ;  /* 0x00700000df88783b */ /* 0x000e660000000200 */
[C---:B---3--:R-:W-:Y:S04]  /*3ef0*/  LEA R142, P0, R240.reuse, R140, 0x2 ;  /* 0x0000008cf08e7211 */ /* 0x048fe800078010ff */
[----:B------:R-:W-:Y:S01]  /*3f00*/  HMMA.16816.F32.BF16 R32, R132, R186, R32 ;  /* 0x000000ba8420723c */ /* 0x000fe20000041820 */
[----:B------:R-:W2:Y:S03]  /*3f10*/  LDSM.16.M88.4 R132, [R223+0x7800] ;  /* 0x00780000df84783b */ /* 0x000ea60000000200 */
[----:B------:R-:W-:Y:S02]  /*3f20*/  LEA.HI.X.SX32 R143, R240, R141, 0x2, P0 ;  /* 0x0000008df08f7211 */ /* 0x000fe400000f16ff */
[----:B------:R-:W-:Y:S03]  /*3f30*/  FSETP.GE.FTZ.AND P0, PT, R164, RZ, PT ;  /* 0x000000ffa400720b */ /* 0x000fe60003f16000 */
[----:B------:R-:W3:Y:S04]  /*3f40*/  LDG.E R141, [R142.64] ;  /* 0x000000268e8d7981 */ /* 0x000ee8000c1e1900 */
[----:B------:R-:W4:Y:S01]  /*3f50*/  LDG.E R140, [R142.64+0x20] ;  /* 0x000020268e8c7981 */ /* 0x000f22000c1e1900 */
        /* <DEDUP_REMOVED lines=32> */
[C---:B---3--:R-:W-:Y:S02]  /*4160*/  FADD.FTZ R136, -R141.reuse, R4 ;  /* 0x000000048d887221 */ /* 0x048fe40000010100 */
        /* <DEDUP_REMOVED lines=8> */
[----:B------:R-:W-:Y:S01]  /*41f0*/  LEA R232, P0, R238, R232, 0x2 ;  /* 0x000000e8eee87211 */ /* 0x000fe200078010ff */
[----:B------:R-:W-:Y:S01]  /*4200*/  FMUL.FTZ R165, R165, R4 ;  /* 0x00000004a5a57220 */ /* 0x000fe20000410000 */
[----:B------:R-:W-:Y:S01]  /*4210*/  FSETP.GE.FTZ.AND P1, PT, R149, RZ, PT ;  /* 0x000000ff9500720b */ /* 0x000fe20003f36000 */
[----:B------:R-:W-:Y:S01]  /*4220*/  FMUL.FTZ R164, R164, R0 ;  /* 0x00000000a4a47220 */ /* 0x000fe20000410000 */
[----:B------:R-:W-:Y:S01]  /*4230*/  LEA.HI.X.SX32 R233, R238, R233, 0x2, P0 ;  /* 0x000000e9eee97211 */ /* 0x000fe200000f16ff */
[----:B------:R-:W2:Y:S01]  /*4240*/  LDG.E R4, [R142.64+0x80] ;  /* 0x000080268e047981 */ /* 0x000ea2000c1e1900 */
[----:B------:R-:W-:Y:S02]  /*4250*/  FSETP.GE.FTZ.AND P0, PT, R148, RZ, PT ;  /* 0x000000ff9400720b */ /* 0x000fe40003f16000 */
[----:B------:R-:W-:Y:S01]  /*4260*/  FSETP.GE.FTZ.AND P2, PT, R158, RZ, PT ;  /* 0x000000ff9e00720b */ /* 0x000fe20003f56000 */
        /* <DEDUP_REMOVED lines=11> */
[----:B------:R-:W-:Y:S04]  /*4320*/  HMMA.16816.F32.BF16 R32, R132, R218, R32 ;  /* 0x000000da8420723c */ /* 0x000fe80000041820 */
[----:B------:R-:W-:Y:S01]  /*4330*/  FADD.FTZ R6, -R141, R21 ;  /* 0x000000158d067221 */ /* 0x000fe20000010100 */
[-C--:B------:R-:W-:Y:S01]  /*4340*/  FSEL R20, R5, R141.reuse, P5 ;  /* 0x0000008d05147208 */ /* 0x080fe20002800000 */
[----:B------:R-:W-:Y:S01]  /*4350*/  FADD.FTZ R23, -R140, R23 ;  /* 0x000000178c177221 */ /* 0x000fe20000010100 */
[-C--:B------:R-:W-:Y:S02]  /*4360*/  FSEL R17, R17, R141.reuse, P4 ;  /* 0x0000008d11117208 */ /* 0x080fe40002000000 */
[-C--:B------:R-:W-:Y:S02]  /*4370*/  FSEL R6, R6, R141.reuse, P2 ;  /* 0x0000008d06067208 */ /* 0x080fe40001000000 */
[----:B------:R-:W-:Y:S01]  /*4380*/  FSETP.GE.FTZ.AND P2, PT, R161, RZ, PT ;  /* 0x000000ffa100720b */ /* 0x000fe20003f56000 */
[----:B------:R-:W-:Y:S01]  /*4390*/  FMUL.FTZ R20, R163, R20 ;  /* 0x00000014a3147220 */ /* 0x000fe20000410000 */
[----:B------:R-:W-:Y:S01]  /*43a0*/  FSEL R16, R16, R141, P3 ;  /* 0x0000008d10107208 */ /* 0x000fe20001800000 */
[----:B------:R-:W-:Y:S01]  /*43b0*/  FMUL.FTZ R158, R158, R6 ;  /* 0x000000069e9e7220 */ /* 0x000fe20000410000 */
[----:B------:R-:W-:Y:S01]  /*43c0*/  FSETP.GE.FTZ.AND P4, PT, R156, RZ, PT ;  /* 0x000000ff9c00720b */ /* 0x000fe20003f96000 */
[----:B------:R-:W-:Y:S01]  /*43d0*/  FADD.FTZ R6, -R140, R19 ;  /* 0x000000138c067221 */ /* 0x000fe20000010100 */
        /* <DEDUP_REMOVED lines=110> */
.L_x_491:
        /* <DEDUP_REMOVED lines=119> */
.L_x_492:
[----:B------:R-:W-:Y:S01]  /*5230*/  LDSM.16.M88.4 R24, [R225] ;  /* 0x00000000e118783b */ /* 0x000fe20000000200 */
[----:B------:R-:W-:Y:S01]  /*5240*/  IMAD.MOV.U32 R146, RZ, RZ, 0x4 ;  /* 0x00000004ff927424 */ /* 0x000fe200078e00ff */
[----:B------:R-:W-:Y:S01]  /*5250*/  ULOP3.LUT UR30, UR43, 0x1, URZ, 0xc0, !UPT ;  /* 0x000000012b1e7892 */ /* 0x000fe2000f8ec03f */
[----:B------:R-:W-:Y:S01]  /*5260*/  IMAD.MOV.U32 R144, RZ, RZ, c[0x0][0x1c0] ;  /* 0x00007000ff907624 */ /* 0x000fe200078e00ff */
[----:B------:R-:W2:Y:S01]  /*5270*/  LDSM.16.MT88.4 R8, [R0+0x9000] ;  /* 0x009000000008783b */ /* 0x000ea20000004200 */
[----:B------:R-:W-:Y:S01]  /*5280*/  IMAD.MOV.U32 R148, RZ, RZ, c[0x0][0x1c0] ;  /* 0x00007000ff947624 */ /* 0x000fe200078e00ff */
[----:B------:R-:W-:Y:S01]  /*5290*/  UISETP.NE.U32.AND UP0, UPT, UR30, 0x1, UPT ;  /* 0x000000011e00788c */ /* 0x000fe2000bf05070 */
[----:B------:R-:W-:Y:S01]  /*52a0*/  IMAD R144, R144, c[0x0][0x22c], RZ ;  /* 0x00008b0090907a24 */ /* 0x000fe200078e02ff */
[----:B------:R-:W3:Y:S01]  /*52b0*/  LDSM.16.MT88.4 R16, [R0+0xb000] ;  /* 0x00b000000010783b */ /* 0x000ee20000004200 */
[----:B------:R-:W-:Y:S01]  /*52c0*/  IMAD R148, R148, c[0x0][0x22c], RZ ;  /* 0x00008b0094947a24 */ /* 0x000fe200078e02ff */
[----:B------:R-:W-:Y:S01]  /*52d0*/  @UP2 UIADD3 UR31, UP1, UR4, -0x100, URZ ;  /* 0xffffff00041f2890 */ /* 0x000fe2000ff3e03f */
[----:B------:R-:W-:Y:S01]  /*52e0*/  IMAD.SHL.U32 R144, R144, 0x8, RZ ;  /* 0x0000000890907824 */ /* 0x000fe200078e00ff */
[----:B------:R-:W3:Y:S01]  /*52f0*/  LDSM.16.MT88.4 R28, [R0+0xd000] ;  /* 0x00d00000001c783b */ /* 0x000ee20000004200 */
[----:B------:R-:W-:Y:S01]  /*5300*/  IMAD R148, R148, 0x18, RZ ;  /* 0x0000001894947824 */ /* 0x000fe200078e02ff */
[----:B------:R-:W-:Y:S01]  /*5310*/  UIADD3 UR32, UR43, -0x1, URZ ;  /* 0xffffffff2b207890 */ /* 0x000fe2000fffe03f */
[----:B------:R-:W-:Y:S01]  /*5320*/  IMAD.MOV.U32 R147, RZ, RZ, c[0x0][0x1c0] ;  /* 0x00007000ff937624 */ /* 0x000fe200078e00ff */
[----:B------:R1:W4:Y:S01]  /*5330*/  LDL R145, [R1] ;  /* 0x0000000001917983 */ /* 0x0003220000100800 */
[----:B------:R-:W-:Y:S02]  /*5340*/  @UP2 UIADD3.X UR30, UR5, -0x1, URZ, UP1, !UPT ;  /* 0xffffffff051e2890 */ /* 0x000fe40008ffe43f */
[----:B------:R-:W-:Y:S01]  /*5350*/  IMAD R147, R147, c[0x0][0x22c], RZ ;  /* 0x00008b0093937a24 */ /* 0x000fe200078e02ff */
[----:B------:R-:W-:Y:S03]  /*5360*/  LDSM.16.M88.4 R32, [R226] ;  /* 0x00000000e220783b */ /* 0x000fe60000000200 */
[----:B------:R-:W-:Y:S01]  /*5370*/  IMAD.SHL.U32 R147, R147, 0x20, RZ ;  /* 0x0000002093937824 */ /* 0x000fe200078e00ff */
[----:B------:R-:W1:Y:S04]  /*5380*/  LDSM.16.MT88.4 R132, [R0+0x9400] ;  /* 0x009400000084783b */ /* 0x000e680000004200 */
[----:B------:R-:W1:Y:S04]  /*5390*/  LDSM.16.MT88.4 R136, [R0+0xb400] ;  /* 0x00b400000088783b */ /* 0x000e680000004200 */
[----:B------:R-:W1:Y:S02]  /*53a0*/  LDSM.16.MT88.4 R140, [R0+0xd400] ;  /* 0x00d40000008c783b */ /* 0x000e640000004200 */
        /* <DEDUP_REMOVED lines=62> */
[----:B------:R-:W2:Y:S07]  /*5790*/  LDSM.16.MT88.4 R140, [R0+0xcc00] ;  /* 0x00cc0000008c783b */ /* 0x000eae0000004200 */
[C---:B--2---:R-:W-:Y:S08]  /*57a0*/  HMMA.16816.F32.BF16 R20, R32.reuse, R28, R20 ;  /* 0x0000001c2014723c */ /* 0x044ff00000041814 */
[----:B------:R-:W-:Y:S01]  /*57b0*/  HMMA.16816.F32.BF16 R24, R32, R30, R24 ;  /* 0x0000001e2018723c */ /* 0x000fe20000041818 */
[----:B------:R2:W2:Y:S06]  /*57c0*/  LDSM.16.MT88.4 R28, [R0+0xec00] ;  /* 0x00ec0000001c783b */ /* 0x0004ac0000004200 */
[----:B------:R-:W-:Y:S01]  /*57d0*/  @P0 IADD3 R32, R240, -0x40, RZ ;  /* 0xffffffc0f0200810 */ /* 0x000fe20007ffe0ff */
[C---:B-1----:R-:W-:Y:S01]  /*57e0*/  HMMA.16816.F32.BF16 R4, R132.reuse, R136, R4 ;  /* 0x000000888404723c */ /* 0x042fe20000041804 */
[----:B------:R-:W3:Y:S04]  /*57f0*/  LDL R137, [R1+0x18] ;  /* 0x0000180001897983 */ /* 0x000ee80000100800 */
[----:B------:R-:W-:Y:S01]  /*5800*/  @P0 IMAD.WIDE R32, R32, R146, UR4 ;  /* 0x0000000420200e25 */ /* 0x000fe2000f8e0292 */
[----:B------:R-:W3:Y:S01]  /*5810*/  LDL R136, [R1+0x20] ;  /* 0x0000200001887983 */ /* 0x000ee20000100800 */
[----:B------:R-:W-:Y:S01]  /*5820*/  @UP2 UMOV UR4, UR31 ;  /* 0x0000001f00042c82 */ /* 0x000fe20008000000 */
[C---:B------:R-:W-:Y:S01]  /*5830*/  HMMA.16816.F32.BF16 R8, R132.reuse, R138, R8 ;  /* 0x0000008a8408723c */ /* 0x040fe20000041808 */
[----:B------:R-:W-:Y:S01]  /*5840*/  IMAD.MOV.U32 R146, RZ, RZ, c[0x0][0x1c0] ;  /* 0x00007000ff927624 */ /* 0x000fe200078e00ff */
[----:B----4-:R-:W4:Y:S01]  /*5850*/  @P0 LDG.E R145, [R32.64] ;  /* 0x0000002620910981 */ /* 0x010f22000c1e1900 */
[----:B------:R-:W-:Y:S02]  /*5860*/  @UP2 UMOV UR5, UR30 ;  /* 0x0000001e00052c82 */ /* 0x000fe40008000000 */
[----:B------:R-:W-:Y:S01]  /*5870*/  IMAD R146, R146, c[0x0][0x22c], RZ ;  /* 0x00008b0092927a24 */ /* 0x000fe200078e02ff */
[----:B------:R1:W5:Y:S01]  /*5880*/  @P0 LDG.E R252, [R32.64+0x20] ;  /* 0x0000202620fc0981 */ /* 0x000362000c1e1900 */
[----:B--2---:R-:W-:Y:S01]  /*5890*/  IMAD.MOV.U32 R0, RZ, RZ, c[0x0][0x1c0] ;  /* 0x00007000ff007624 */ /* 0x004fe200078e00ff */
[C---:B------:R-:W-:Y:S01]  /*58a0*/  HMMA.16816.F32.BF16 R12, R132.reuse, R140, R12 ;  /* 0x0000008c840c723c */ /* 0x040fe2000004180c */
[----:B------:R-:W-:Y:S01]  /*58b0*/  IMAD.MOV.U32 R138, RZ, RZ, c[0x0][0x1c0] ;  /* 0x00007000ff8a7624 */ /* 0x000fe200078e00ff */
[----:B------:R1:W5:Y:S02]  /*58c0*/  @P0 LDG.E R251, [R32.64+0x80] ;  /* 0x0000802620fb0981 */ /* 0x000364000c1e1900 */
[----:B------:R-:W-:Y:S02]  /*58d0*/  IMAD R0, R0, c[0x0][0x22c], RZ ;  /* 0x00008b0000007a24 */ /* 0x000fe400078e02ff */
[----:B------:R1:W5:Y:S01]  /*58e0*/  @P0 LDG.E R250, [R32.64+0xa0] ;  /* 0x0000a02620fa0981 */ /* 0x000362000c1e1900 */
[----:B------:R-:W-:Y:S01]  /*58f0*/  IMAD R146, R146, 0x28, RZ ;  /* 0x0000002892927824 */ /* 0x000fe200078e02ff */
[C---:B------:R-:W-:Y:S02]  /*5900*/  HMMA.16816.F32.BF16 R16, R132.reuse, R142, R16 ;  /* 0x0000008e8410723c */ /* 0x040fe40000041810 */
[----:B------:R2:W-:Y:S02]  /*5910*/  RED.E.ADD.F32.FTZ.RN.STRONG.GPU [R232.64], R4 ;  /* 0x00000004e800798e */ /* 0x0005e4000c10e7a6 */
[----:B------:R-:W-:Y:S02]  /*5920*/  IMAD R0, R0, 0x38, RZ ;  /* 0x0000003800007824 */ /* 0x000fe400078e02ff */
[----:B------:R-:W-:Y:S02]  /*5930*/  IMAD R138, R138, c[0x0][0x22c], RZ ;  /* 0x00008b008a8a7a24 */ /* 0x000fe400078e02ff */
[C---:B------:R-:W-:Y:S04]  /*5940*/  HMMA.16816.F32.BF16 R20, R132.reuse, R28, R20 ;  /* 0x0000001c8414723c */ /* 0x040fe80000041814 */
[----:B------:R-:W-:Y:S03]  /*5950*/  IMAD R138, R138, 0x30, RZ ;  /* 0x000000308a8a7824 */ /* 0x000fe600078e02ff */
[CC--:B------:R-:W-:Y:S01]  /*5960*/  LEA R28, P1, R144.reuse, R232.reuse, 0x2 ;  /* 0x000000e8901c7211 */ /* 0x0c0fe200078210ff */
[----:B------:R-:W-:Y:S04]  /*5970*/  HMMA.16816.F32.BF16 R24, R132, R30, R24 ;  /* 0x0000001e8418723c */ /* 0x000fe80000041818 */
[-C--:B------:R-:W-:Y:S03]  /*5980*/  LEA.HI.X.SX32 R29, R144, R233.reuse, 0x2, P1 ;  /* 0x000000e9901d7211 */ /* 0x080fe600008f16ff */
[CC--:B------:R-:W-:Y:S02]  /*5990*/  LEA R30, P2, R146.reuse, R232.reuse, 0x2 ;  /* 0x000000e8921e7211 */ /* 0x0c0fe400078410ff */
[----:B------:R1:W-:Y:S03]  /*59a0*/  RED.E.ADD.F32.FTZ.RN.STRONG.GPU [R28.64], R5 ;  /* 0x000000051c00798e */ /* 0x0003e6000c10e7a6 */
[-C--:B------:R-:W-:Y:S01]  /*59b0*/  LEA.HI.X.SX32 R31, R146, R233.reuse, 0x2, P2 ;  /* 0x000000e9921f7211 */ /* 0x080fe200010f16ff */
[----:B------:R-:W-:Y:S01]  /*59c0*/  IMAD.MOV.U32 R146, RZ, RZ, c[0x0][0x1c0] ;  /* 0x00007000ff927624 */ /* 0x000fe200078e00ff */
[-C--:B--2---:R-:W-:Y:S03]  /*59d0*/  LEA R4, P1, R148, R232.reuse, 0x2 ;  /* 0x000000e894047211 */ /* 0x084fe600078210ff */
[----:B------:R-:W-:Y:S04]  /*59e0*/  IMAD R146, R146, c[0x0][0x22c], RZ ;  /* 0x00008b0092927a24 */ /* 0x000fe800078e02ff */
[----:B------:R-:W-:Y:S01]  /*59f0*/  IMAD.SHL.U32 R146, R146, 0x10, RZ ;  /* 0x0000001092927824 */ /* 0x000fe200078e00ff */
[-C--:B-1----:R-:W-:Y:S01]  /*5a00*/  LEA.HI.X.SX32 R5, R148, R233.reuse, 0x2, P1 ;  /* 0x000000e994057211 */ /* 0x082fe200008f16ff */
[----:B------:R-:W-:Y:S04]  /*5a10*/  IMAD.MOV.U32 R148, RZ, RZ, c[0x0][0x1c0] ;  /* 0x00007000ff947624 */ /* 0x000fe800078e00ff */
[----:B------:R-:W-:Y:S04]  /*5a20*/  IMAD R148, R148, c[0x0][0x22c], RZ ;  /* 0x00008b0094947a24 */ /* 0x000fe800078e02ff */
[----:B------:R-:W-:Y:S05]  /*5a30*/  IMAD.SHL.U32 R148, R148, 0x10, RZ ;  /* 0x0000001094947824 */ /* 0x000fea00078e00ff */
[C---:B------:R-:W-:Y:S02]  /*5a40*/  IADD3 R140, R148.reuse, 0x20, RZ ;  /* 0x00000020948c7810 */ /* 0x040fe40007ffe0ff */
[----:B------:R-:W-:Y:S01]  /*5a50*/  IADD3 R139, R148, 0x20, RZ ;  /* 0x00000020948b7810 */ /* 0x000fe20007ffe0ff */
[----:B----4-:R1:W-:Y:S02]  /*5a60*/  @P0 STL [R1], R145 ;  /* 0x0000009101000387 */ /* 0x0103e40000100800 */
[----:B-1----:R-:W-:Y:S04]  /*5a70*/  IMAD.MOV.U32 R145, RZ, RZ, c[0x0][0x1c0] ;  /* 0x00007000ff917624 */ /* 0x002fe800078e00ff */
[----:B------:R-:W-:Y:S04]  /*5a80*/  IMAD R145, R145, c[0x0][0x22c], RZ ;  /* 0x00008b0091917a24 */ /* 0x000fe800078e02ff */
[----:B------:R-:W-:Y:S05]  /*5a90*/  IMAD.SHL.U32 R145, R145, 0x10, RZ ;  /* 0x0000001091917824 */ /* 0x000fea00078e00ff */
[CC--:B------:R-:W-:Y:S04]  /*5aa0*/  LEA R34, P0, R145.reuse, R232.reuse, 0x2 ;  /* 0x000000e891227211 */ /* 0x0c0fe800078010ff */
        /* <DEDUP_REMOVED lines=11> */
[C---:B------:R-:W-:Y:S04]  /*5b60*/  IMAD.IADD R139, R147.reuse, 0x1, R139 ;  /* 0x00000001938b7824 */ /* 0x040fe800078e028b */
[----:B------:R-:W-:Y:S01]  /*5b70*/  IMAD.IADD R139, R147, 0x1, R139 ;  /* 0x00000001938b7824 */ /* 0x000fe200078e028b */
[-C--:B-1----:R-:W-:Y:S02]  /*5b80*/  LEA R6, P1, R138, R232.reuse, 0x2 ;  /* 0x000000e88a067211 */ /* 0x082fe400078210ff */
[C---:B------:R-:W-:Y:S02]  /*5b90*/  IADD3 R35, R145.reuse, 0x40, RZ ;  /* 0x0000004091237810 */ /* 0x040fe40007ffe0ff */
[-C--:B--2---:R-:W-:Y:S02]  /*5ba0*/  LEA R4, P0, R0, R232.reuse, 0x2 ;  /* 0x000000e800047211 */ /* 0x084fe400078010ff */
[-C--:B------:R-:W-:Y:S01]  /*5bb0*/  LEA.HI.X.SX32 R7, R138, R233.reuse, 0x2, P1 ;  /* 0x000000e98a077211 */ /* 0x080fe200008f16ff */
[----:B------:R-:W-:Y:S01]  /*5bc0*/  IMAD.IADD R35, R144, 0x1, R35 ;  /* 0x0000000190237824 */ /* 0x000fe200078e0223 */
[----:B----4-:R-:W2:Y:S01]  /*5bd0*/  LDL R32, [R1+0x14] ;  /* 0x0000140001207983 */ /* 0x010ea20000100800 */
[-C--:B------:R-:W-:Y:S02]  /*5be0*/  LEA.HI.X.SX32 R5, R0, R233.reuse, 0x2, P0 ;  /* 0x000000e900057211 */ /* 0x080fe400000f16ff */
[----:B------:R-:W-:Y:S01]  /*5bf0*/  IADD3 R138, R146, 0x20, RZ ;  /* 0x00000020928a7810 */ /* 0x000fe20007ffe0ff */
[----:B------:R-:W4:Y:S01]  /*5c00*/  LDL R0, [R1+0x1c] ;  /* 0x00001c0001007983 */ /* 0x000f220000100800 */
[----:B------:R-:W-:Y:S01]  /*5c10*/  IMAD.MOV.U32 R146, RZ, RZ, c[0x0][0x1c0] ;  /* 0x00007000ff927624 */ /* 0x000fe200078e00ff */
[C---:B------:R-:W-:Y:S02]  /*5c20*/  IADD3 R34, R145.reuse, 0x40, RZ ;  /* 0x0000004091227810 */ /* 0x040fe40007ffe0ff */
[----:B------:R1:W-:Y:S01]  /*5c30*/  RED.E.ADD.F32.FTZ.RN.STRONG.GPU [R6.64], R10 ;  /* 0x0000000a0600798e */ /* 0x0003e2000c10e7a6 */
[-C--:B------:R-:W-:Y:S01]  /*5c40*/  LEA R8, P0, R138, R232.reuse, 0x2 ;  /* 0x000000e88a087211 */ /* 0x080fe200078010ff */
[----:B------:R-:W-:Y:S01]  /*5c50*/  IMAD R146, R146, c[0x0][0x22c], RZ ;  /* 0x00008b0092927a24 */ /* 0x000fe200078e02ff */
[----:B------:R-:W-:Y:S01]  /*5c60*/  IADD3 R33, R145, 0x40, RZ ;  /* 0x0000004091217810 */ /* 0x000fe20007ffe0ff */
[----:B------:R1:W-:Y:S01]  /*5c70*/  RED.E.ADD.F32.FTZ.RN.STRONG.GPU [R4.64], R11 ;  /* 0x0000000b0400798e */ /* 0x0003e2000c10e7a6 */
[-C--:B---3--:R-:W-:Y:S01]  /*5c80*/  LEA.HI.X.SX32 R9, R138, R233.reuse, 0x2, P0 ;  /* 0x000000e98a097211 */ /* 0x088fe200000f16ff */
[----:B------:R-:W-:Y:S02]  /*5c90*/  IMAD.SHL.U32 R146, R146, 0x10, RZ ;  /* 0x0000001092927824 */ /* 0x000fe400078e00ff */
[----:B------:R-:W-:Y:S01]  /*5ca0*/  RED.E.ADD.F32.FTZ.RN.STRONG.GPU [R232.64+0x80], R12 ;  /* 0x0000800ce800798e */ /* 0x000fe2000c10e7a6 */
[----:B------:R-:W-:Y:S02]  /*5cb0*/  IMAD.IADD R34, R144, 0x1, R34 ;  /* 0x0000000190227824 */ /* 0x000fe400078e0222 */
[C---:B------:R-:W-:Y:S01]  /*5cc0*/  IADD3 R138, R146.reuse, 0x20, RZ ;  /* 0x00000020928a7810 */ /* 0x040fe20007ffe0ff */
[----:B------:R-:W-:Y:S01]  /*5cd0*/  RED.E.ADD.F32.FTZ.RN.STRONG.GPU [R28.64+0x80], R13 ;  /* 0x0000800d1c00798e */ /* 0x000fe2000c10e7a6 */
[----:B------:R-:W-:Y:S01]  /*5ce0*/  IADD3 R132, R146, 0x40, RZ ;  /* 0x0000004092847810 */ /* 0x000fe20007ffe0ff */
[C---:B------:R-:W-:Y:S02]  /*5cf0*/  IMAD.IADD R33, R144.reuse, 0x1, R33 ;  /* 0x0000000190217824 */ /* 0x040fe400078e0221 */
[----:B------:R3:W-:Y:S01]  /*5d00*/  RED.E.ADD.F32.FTZ.RN.STRONG.GPU [R8.64], R14 ;  /* 0x0000000e0800798e */ /* 0x0007e2000c10e7a6 */
[C---:B------:R-:W-:Y:S02]  /*5d10*/  IMAD.IADD R138, R147.reuse, 0x1, R138 ;  /* 0x00000001938a7824 */ /* 0x040fe400078e028a */
[C---:B------:R-:W-:Y:S02]  /*5d20*/  IMAD.IADD R34, R144.reuse, 0x1, R34 ;  /* 0x0000000190227824 */ /* 0x040fe400078e0222 */
[C---:B------:R-:W-:Y:S02]  /*5d30*/  IMAD.IADD R138, R147.reuse, 0x1, R138 ;  /* 0x00000001938a7824 */ /* 0x040fe400078e028a */
[----:B------:R-:W-:Y:S02]  /*5d40*/  IMAD.IADD R33, R144, 0x1, R33 ;  /* 0x0000000190217824 */ /* 0x000fe400078e0221 */
[----:B------:R-:W-:Y:S01]  /*5d50*/  IMAD.IADD R138, R147, 0x1, R138 ;  /* 0x00000001938a7824 */ /* 0x000fe200078e028a */
[-C--:B-1----:R-:W-:Y:S01]  /*5d60*/  LEA R6, P1, R140, R232.reuse, 0x2 ;  /* 0x000000e88c067211 */ /* 0x082fe200078210ff */
[----:B------:R-:W-:Y:S03]  /*5d70*/  IMAD.IADD R33, R144, 0x1, R33 ;  /* 0x0000000190217824 */ /* 0x000fe600078e0221 */
[-C--:B------:R-:W-:Y:S02]  /*5d80*/  LEA R10, P2, R138, R232.reuse, 0x2 ;  /* 0x000000e88a0a7211 */ /* 0x080fe400078410ff */
[-C--:B------:R-:W-:Y:S02]  /*5d90*/  LEA.HI.X.SX32 R7, R140, R233.reuse, 0x2, P1 ;  /* 0x000000e98c077211 */ /* 0x080fe400008f16ff */
[CC--:B------:R-:W-:Y:S01]  /*5da0*/  LEA R4, P0, R139.reuse, R232.reuse, 0x2 ;  /* 0x000000e88b047211 */ /* 0x0c0fe200078010ff */
[----:B------:R-:W-:Y:S01]  /*5db0*/  LDSM.16.MT88.4 R140, [R3+0x1c00] ;  /* 0x001c0000038c783b */ /* 0x000fe20000004200 */
[-C--:B------:R-:W-:Y:S02]  /*5dc0*/  LEA.HI.X.SX32 R11, R138, R233.reuse, 0x2, P2 ;  /* 0x000000e98a0b7211 */ /* 0x080fe400010f16ff */
[-C--:B------:R-:W-:Y:S01]  /*5dd0*/  LEA.HI.X.SX32 R5, R139, R233.reuse, 0x2, P0 ;  /* 0x000000e98b057211 */ /* 0x080fe200000f16ff */
[----:B------:R1:W-:Y:S04]  /*5de0*/  RED.E.ADD.F32.FTZ.RN.STRONG.GPU [R6.64], R15 ;  /* 0x0000000f0600798e */ /* 0x0003e8000c10e7a6 */
[----:B------:R1:W-:Y:S01]  /*5df0*/  RED.E.ADD.F32.FTZ.RN.STRONG.GPU [R4.64], R16 ;  /* 0x000000100400798e */ /* 0x0003e2000c10e7a6 */
[CC--:B---3--:R-:W-:Y:S03]  /*5e00*/  LEA R8, P1, R137.reuse, R232.reuse, 0x2 ;  /* 0x000000e889087211 */ /* 0x0c8fe600078210ff */
[----:B------:R3:W-:Y:S01]  /*5e10*/  RED.E.ADD.F32.FTZ.RN.STRONG.GPU [R10.64], R17 ;  /* 0x000000110a00798e */ /* 0x0007e2000c10e7a6 */
[-C--:B------:R-:W-:Y:S05]  /*5e20*/  LEA.HI.X.SX32 R9, R137, R233.reuse, 0x2, P1 ;  /* 0x000000e989097211 */ /* 0x080fea00008f16ff */
[----:B------:R3:W-:Y:S01]  /*5e30*/  RED.E.ADD.F32.FTZ.RN.STRONG.GPU [R8.64], R18 ;  /* 0x000000120800798e */ /* 0x0007e2000c10e7a6 */
[CC--:B-1----:R-:W-:Y:S04]  /*5e40*/  LEA R6, P0, R136.reuse, R232.reuse, 0x2 ;  /* 0x000000e888067211 */ /* 0x0c2fe800078010ff */
[-C--:B------:R-:W-:Y:S02]  /*5e50*/  LEA.HI.X.SX32 R7, R136, R233.reuse, 0x2, P0 ;  /* 0x000000e988077211 */ /* 0x080fe400000f16ff */
[CC--:B------:R-:W-:Y:S01]  /*5e60*/  LEA R4, P1, R132.reuse, R232.reuse, 0x2 ;  /* 0x000000e884047211 */ /* 0x0c0fe200078210ff */
[----:B------:R-:W-:Y:S01]  /*5e70*/  LDSM.16.MT88.4 R136, [R2+0x12800] ;  /* 0x012800000288783b */ /* 0x000fe20000004200 */
[CC--:B------:R-:W-:Y:S02]  /*5e80*/  LEA R12, P0, R35.reuse, R232.reuse, 0x2 ;  /* 0x000000e8230c7211 */ /* 0x0c0fe400078010ff */
[-C--:B------:R-:W-:Y:S01]  /*5e90*/  LEA.HI.X.SX32 R5, R132, R233.reuse, 0x2, P1 ;  /* 0x000000e984057211 */ /* 0x080fe200008f16ff */
[----:B------:R2:W-:Y:S01]  /*5ea0*/  RED.E.ADD.F32.FTZ.RN.STRONG.GPU [R6.64], R19 ;  /* 0x000000130600798e */ /* 0x0005e2000c10e7a6 */
[CC--:B---3--:R-:W-:Y:S02]  /*5eb0*/  LEA R10, P3, R34.reuse, R232.reuse, 0x2 ;  /* 0x000000e8220a7211 */ /* 0x0c8fe400078610ff */
[-C--:B------:R-:W-:Y:S01]  /*5ec0*/  LEA.HI.X.SX32 R13, R35, R233.reuse, 0x2, P0 ;  /* 0x000000e9230d7211 */ /* 0x080fe200000f16ff */
[----:B------:R-:W-:Y:S01]  /*5ed0*/  RED.E.ADD.F32.FTZ.RN.STRONG.GPU [R232.64+0x100], R20 ;  /* 0x00010014e800798e */ /* 0x000fe2000c10e7a6 */
[CC--:B------:R-:W-:Y:S02]  /*5ee0*/  LEA R8, P2, R33.reuse, R232.reuse, 0x2 ;  /* 0x000000e821087211 */ /* 0x0c0fe400078410ff */
[-C--:B------:R-:W-:Y:S01]  /*5ef0*/  LEA.HI.X.SX32 R11, R34, R233.reuse, 0x2, P3 ;  /* 0x000000e9220b7211 */ /* 0x080fe200018f16ff */
[----:B------:R-:W-:Y:S01]  /*5f00*/  RED.E.ADD.F32.FTZ.RN.STRONG.GPU [R28.64+0x100], R21 ;  /* 0x000100151c00798e */ /* 0x000fe2000c10e7a6 */
[-C--:B------:R-:W-:Y:S03]  /*5f10*/  LEA.HI.X.SX32 R9, R33, R233.reuse, 0x2, P2 ;  /* 0x000000e921097211 */ /* 0x080fe600010f16ff */
[----:B------:R4:W-:Y:S04]  /*5f20*/  RED.E.ADD.F32.FTZ.RN.STRONG.GPU [R4.64], R22 ;  /* 0x000000160400798e */ /* 0x0009e8000c10e7a6 */
[----:B------:R-:W-:Y:S04]  /*5f30*/  RED.E.ADD.F32.FTZ.RN.STRONG.GPU [R12.64], R23 ;  /* 0x000000170c00798e */ /* 0x000fe8000c10e7a6 */
[----:B------:R-:W-:Y:S04]  /*5f40*/  RED.E.ADD.F32.FTZ.RN.STRONG.GPU [R10.64], R24 ;  /* 0x000000180a00798e */ /* 0x000fe8000c10e7a6 */
[----:B------:R-:W-:Y:S04]  /*5f50*/  RED.E.ADD.F32.FTZ.RN.STRONG.GPU [R8.64], R25 ;  /* 0x000000190800798e */ /* 0x000fe8000c10e7a6 */
[----:B------:R-:W-:Y:S04]  /*5f60*/  LDSM.16.MT88.4 R8, [R3] ;  /* 0x000000000308783b */ /* 0x000fe80000004200 */
[----:B------:R-:W-:Y:S04]  /*5f70*/  LDSM.16.MT88.4 R12, [R2+0x11000] ;  /* 0x01100000020c783b */ /* 0x000fe80000004200 */
[----:B------:R-:W-:Y:S04]  /*5f80*/  LDSM.16.MT88.4 R16, [R3+0x1000] ;  /* 0x001000000310783b */ /* 0x000fe80000004200 */
[----:B------:R-:W-:Y:S04]  /*5f90*/  LDSM.16.MT88.4 R20, [R3+0x2000] ;  /* 0x002000000314783b */ /* 0x000fe80000004200 */
[----:B------:R-:W-:Y:S04]  /*5fa0*/  LDSM.16.MT88.4 R28, [R2+0xf800] ;  /* 0x00f80000021c783b */ /* 0x000fe80000004200 */
[----:B------:R-:W-:Y:S01]  /*5fb0*/  LDSM.16.MT88.4 R132, [R3+0x1400] ;  /* 0x001400000384783b */ /* 0x000fe20000004200 */
[-C--:B--2---:R-:W-:Y:S02]  /*5fc0*/  LEA R6, P1, R32, R232.reuse, 0x2 ;  /* 0x000000e820067211 */ /* 0x084fe400078210ff */
[----:B----4-:R-:W-:Y:S02]  /*5fd0*/  LEA R4, P0, R0, R232, 0x2 ;  /* 0x000000e800047211 */ /* 0x010fe400078010ff */
[-C--:B------:R-:W-:Y:S02]  /*5fe0*/  LEA.HI.X.SX32 R7, R32, R233.reuse, 0x2, P1 ;  /* 0x000000e920077211 */ /* 0x080fe400008f16ff */
[----:B------:R-:W-:Y:S01]  /*5ff0*/  LEA.HI.X.SX32 R5, R0, R233, 0x2, P0 ;  /* 0x000000e900057211 */ /* 0x000fe200000f16ff */
[----:B------:R-:W-:Y:S01]  /*6000*/  LDSM.16.MT88.4 R32, [R2+0x11800] ;  /* 0x011800000220783b */ /* 0x000fe20000004200 */
[----:B------:R-:W-:Y:S01]  /*6010*/  PLOP3.LUT P0, PT, PT, PT, UP0, 0x80, 0x0 ;  /* 0x000000000000781c */ /* 0x000fe20003f0f008 */
[----:B------:R-:W-:Y:S01]  /*6020*/  @UP2 UIADD3 UR6, UP0, UR6, -0x100, URZ ;  /* 0xffffff0006062890 */ /* 0x000fe2000ff1e03f */
[----:B------:R-:W-:Y:S01]  /*6030*/  ISETP.LT.AND P1, PT, RZ, UR43, PT ;  /* 0x0000002bff007c0c */ /* 0x000fe2000bf21270 */
[----:B------:R-:W-:Y:S01]  /*6040*/  RED.E.ADD.F32.FTZ.RN.STRONG.GPU [R6.64], R26 ;  /* 0x0000001a0600798e */ /* 0x000fe2000c10e7a6 */
[C---:B------:R-:W-:Y:S01]  /*6050*/  IADD3 R0, R3.reuse, -0x3000, RZ ;  /* 0xffffd00003007810 */ /* 0x040fe20007ffe0ff */
[----:B------:R-:W-:Y:S02]  /*6060*/  @UP2 UIADD3.X UR7, UR7, -0x1, URZ, UP0, !UPT ;  /* 0xffffffff07072890 */ /* 0x000fe400087fe43f */
[----:B------:R-:W-:Y:S01]  /*6070*/  RED.E.ADD.F32.FTZ.RN.STRONG.GPU [R4.64], R27 ;  /* 0x0000001b0400798e */ /* 0x000fe2000c10e7a6 */
[----:B------:R-:W-:Y:S03]  /*6080*/  UMOV UR43, UR32 ;  /* 0x00000020002b7c82 */ /* 0x000fe60008000000 */
        /* <DEDUP_REMOVED lines=62> */
.L_x_490:
[----:B--23--:R-:W2:Y:S04]  /*6470*/  LDL R134, [R1+0x28] ;  /* 0x0000280001867983 */ /* 0x00cea80000100800 */
[----:B------:R-:W3:Y:S04]  /*6480*/  LDL R132, [R1+0x2c] ;  /* 0x00002c0001847983 */ /* 0x000ee80000100800 */
[----:B----4-:R-:W4:Y:S04]  /*6490*/  LDL.64 R136, [R1+0x48] ;  /* 0x0000480001887983 */ /* 0x010f280000100a00 */
[----:B------:R-:W4:Y:S01]  /*64a0*/  LDL R7, [R1+0x30] ;  /* 0x0000300001077983 */ /* 0x000f220000100800 */
[----:B------:R-:W-:Y:S01]  /*64b0*/  FMUL.FTZ R84, R84, c[0x0][0x2e0] ;  /* 0x0000b80054547a20 */ /* 0x000fe20000410000 */
[----:B------:R-:W-:Y:S01]  /*64c0*/  ULDC.64 UR6, c[0x0][0x3a0] ;  /* 0x0000e80000067ab9 */ /* 0x000fe20000000a00 */
[----:B------:R-:W-:Y:S01]  /*64d0*/  FMUL.FTZ R3, R85, c[0x0][0x2e0] ;  /* 0x0000b80055037a20 */ /* 0x000fe20000410000 */
[----:B------:R-:W-:Y:S01]  /*64e0*/  ULDC.64 UR4, c[0x0][0x3a8] ;  /* 0x0000ea0000047ab9 */ /* 0x000fe20000000a00 */
[----:B------:R-:W-:-:S02]  /*64f0*/  FMUL.FTZ R86, R86, c[0x0][0x2e0] ;  /* 0x0000b80056567a20 */ /* 0x000fc40000410000 */
[----:B------:R-:W-:Y:S02]  /*6500*/  FMUL.FTZ R0, R87, c[0x0][0x2e0] ;  /* 0x0000b80057007a20 */ /* 0x000fe40000410000 */
[----:B------:R-:W-:Y:S02]  /*6510*/  FMUL.FTZ R96, R96, c[0x0][0x2e0] ;  /* 0x0000b80060607a20 */ /* 0x000fe40000410000 */
[----:B-----5:R-:W-:Y:S02]  /*6520*/  FMUL.FTZ R9, R97, c[0x0][0x2e0] ;  /* 0x0000b80061097a20 */ /* 0x020fe40000410000 */
[----:B------:R-:W-:Y:S02]  /*6530*/  FMUL.FTZ R98, R98, c[0x0][0x2e0] ;  /* 0x0000b80062627a20 */ /* 0x000fe40000410000 */
[----:B------:R-:W-:Y:S01]  /*6540*/  FMUL.FTZ R8, R99, c[0x0][0x2e0] ;  /* 0x0000b80063087a20 */ /* 0x000fe20000410000 */
[----:B------:R-:W-:Y:S01]  /*6550*/  F2FP.BF16.PACK_AB R3, R3, R84 ;  /* 0x000000540303723e */ /* 0x000fe200000010ff */
[----:B------:R-:W-:Y:S01]  /*6560*/  BAR.SYNC.DEFER_BLOCKING 0x0 ;  /* 0x0000000000007b1d */ /* 0x000fe20000010000 */
        /* <DEDUP_REMOVED lines=13> */
[----:B------:R-:W-:Y:S02]  /*6640*/  FMUL.FTZ R34, R39, c[0x0][0x2dc] ;  /* 0x0000b70027227a20 */ /* 0x000fe40000410000 */
        /* <DEDUP_REMOVED lines=62> */
[----:B------:R-:W-:Y:S01]  /*6a30*/  FMUL.FTZ R32, R43, c[0x0][0x2dc] ;  /* 0x0000b7002b207a20 */ /* 0x000fe20000410000 */
[----:B------:R-:W-:Y:S01]  /*6a40*/  F2FP.BF16.PACK_AB R31, R31, R48 ;  /* 0x000000301f1f723e */ /* 0x000fe200000010ff */
[----:B------:R-:W-:Y:S02]  /*6a50*/  FMUL.FTZ R44, R44, c[0x0][0x2dc] ;  /* 0x0000b7002c2c7a20 */ /* 0x000fe40000410000 */
[----:B------:R-:W-:Y:S01]  /*6a60*/  FMUL.FTZ R29, R45, c[0x0][0x2dc] ;  /* 0x0000b7002d1d7a20 */ /* 0x000fe20000410000 */
[----:B------:R-:W-:Y:S01]  /*6a70*/  F2FP.BF16.PACK_AB R30, R30, R50 ;  /* 0x000000321e1e723e */ /* 0x000fe200000010ff */
[----:B------:R-:W-:Y:S01]  /*6a80*/  FMUL.FTZ R46, R46, c[0x0][0x2dc] ;  /* 0x0000b7002e2e7a20 */ /* 0x000fe20000410000 */
[----:B------:R-:W1:Y:S01]  /*6a90*/  S2R R43, SR_CTAID.Y ;  /* 0x00000000002b7919 */ /* 0x000e620000002600 */
        /* <DEDUP_REMOVED lines=15> */
[----:B-1----:R-:W-:Y:S01]  /*6b90*/  FMUL.FTZ R25, R57, c[0x0][0x2dc] ;  /* 0x0000b70039197a20 */ /* 0x002fe20000410000 */
        /* <DEDUP_REMOVED lines=14> */
[----:B------:R-:W1:Y:S01]  /*6c80*/  S2R R44, SR_CTAID.Z ;  /* 0x00000000002c7919 */ /* 0x000e620000002700 */
        /* <DEDUP_REMOVED lines=16> */
[----:B------:R-:W1:Y:S01]  /*6d90*/  S2R R45, SR_TID.X ;  /* 0x00000000002d7919 */ /* 0x000e620000002100 */
[----:B------:R-:W-:Y:S01]  /*6da0*/  FMUL.FTZ R78, R78, c[0x0][0x2dc] ;  /* 0x0000b7004e4e7a20 */ /* 0x000fe20000410000 */
[----:B------:R-:W-:Y:S01]  /*6db0*/  F2FP.BF16.PACK_AB R14, R14, R82 ;  /* 0x000000520e0e723e */ /* 0x000fe200000010ff */
[----:B------:R-:W-:Y:S01]  /*6dc0*/  FMUL.FTZ R36, R79, c[0x0][0x2dc] ;  /* 0x0000b7004f247a20 */ /* 0x000fe20000410000 */
[----:B------:R-:W-:Y:S01]  /*6dd0*/  F2FP.BF16.PACK_AB R17, R17, R72 ;  /* 0x000000481111723e */ /* 0x000fe200000010ff */
[----:B------:R-:W-:Y:S01]  /*6de0*/  UIMAD UR6, UR14, UR6, URZ ;  /* 0x000000060e0672a4 */ /* 0x000fe2000f8e023f */
[----:B------:R-:W-:-:S02]  /*6df0*/  MOV R6, UR15 ;  /* 0x0000000f00067c02 */ /* 0x000fc40008000f00 */
[----:B------:R-:W-:Y:S02]  /*6e00*/  F2FP.BF16.PACK_AB R16, R16, R74 ;  /* 0x0000004a1010723e */ /* 0x000fe400000010ff */
[----:B------:R-:W-:Y:S02]  /*6e10*/  F2FP.BF16.PACK_AB R37, R37, R76 ;  /* 0x0000004c2525723e */ /* 0x000fe400000010ff */
[----:B------:R-:W-:Y:S01]  /*6e20*/  F2FP.BF16.PACK_AB R36, R36, R78 ;  /* 0x0000004e2424723e */ /* 0x000fe200000010ff */
[----:B------:R-:W-:Y:S02]  /*6e30*/  UIMAD UR6, UR15, UR7, UR6 ;  /* 0x000000070f0672a4 */ /* 0x000fe4000f8e0206 */
[----:B------:R-:W-:-:S04]  /*6e40*/  UIMAD UR4, UR14, UR4, URZ ;  /* 0x000000040e0472a4 */ /* 0x000fc8000f8e023f */
[----:B------:R-:W-:Y:S01]  /*6e50*/  UIMAD UR4, UR15, UR5, UR4 ;  /* 0x000000050f0472a4 */ /* 0x000fe2000f8e0204 */
[----:B-1----:R-:W-:-:S04]  /*6e60*/  SHF.R.S32.HI R42, RZ, 0x1f, R45 ;  /* 0x0000001fff2a7819 */ /* 0x002fc8000001142d */
[----:B------:R-:W-:Y:S01]  /*6e70*/  LEA.HI R42, R42, R45, RZ, 0x2 ;  /* 0x0000002d2a2a7211 */ /* 0x000fe200078f10ff */
[----:B--2---:R-:W-:Y:S04]  /*6e80*/  STS [R134], R3 ;  /* 0x0000000386007388 */ /* 0x004fe80000000800 */
[----:B------:R1:W-:Y:S04]  /*6e90*/  STS [R134+0x200], R0 ;  /* 0x0002000086007388 */ /* 0x0003e80000000800 */
[----:B---3--:R-:W-:Y:S04]  /*6ea0*/  STS [R132], R9 ;  /* 0x0000000984007388 */ /* 0x008fe80000000800 */
[----:B------:R2:W-:Y:S04]  /*6eb0*/  STS [R132+0x200], R8 ;  /* 0x0002000884007388 */ /* 0x0005e80000000800 */
[----:B------:R-:W-:Y:S04]  /*6ec0*/  STS [R134+0x1000], R13 ;  /* 0x0010000d86007388 */ /* 0x000fe80000000800 */
[----:B------:R3:W-:Y:S04]  /*6ed0*/  STS [R134+0x1200], R12 ;  /* 0x0012000c86007388 */ /* 0x0007e80000000800 */
[----:B------:R-:W-:Y:S04]  /*6ee0*/  STS [R132+0x1000], R11 ;  /* 0x0010000b84007388 */ /* 0x000fe80000000800 */
[----:B------:R1:W-:Y:S04]  /*6ef0*/  STS [R132+0x1200], R10 ;  /* 0x0012000a84007388 */ /* 0x0003e80000000800 */
        /* <DEDUP_REMOVED lines=28> */
[----:B----4-:R-:W-:-:S03]  /*70c0*/  SHF.R.S32.HI R5, RZ, 0x1f, R136 ;  /* 0x0000001fff057819 */ /* 0x010fc60000011488 */
[----:B------:R-:W-:Y:S01]  /*70d0*/  STS [R134+0x9000], R25 ;  /* 0x0090001986007388 */ /* 0x000fe20000000800 */
[----:B------:R-:W-:-:S03]  /*70e0*/  MOV R4, R136 ;  /* 0x0000008800047202 */ /* 0x000fc60000000f00 */
[----:B------:R-:W-:Y:S01]  /*70f0*/  STS [R134+0x9200], R24 ;  /* 0x0092001886007388 */ /* 0x000fe20000000800 */
[----:B-1----:R-:W-:-:S03]  /*7100*/  MOV R0, UR15 ;  /* 0x0000000f00007c02 */ /* 0x002fc60008000f00 */
[----:B------:R-:W-:Y:S04]  /*7110*/  STS [R132+0x9000], R21 ;  /* 0x0090001584007388 */ /* 0x000fe80000000800 */
[----:B------:R-:W-:Y:S01]  /*7120*/  STS [R132+0x9200], R20 ;  /* 0x0092001484007388 */ /* 0x000fe20000000800 */
[----:B------:R-:W-:-:S03]  /*7130*/  MOV R133, R7 ;  /* 0x0000000700857202 */ /* 0x000fc60000000f00 */
[----:B------:R-:W-:Y:S01]  /*7140*/  STS [R134+0xa000], R19 ;  /* 0x00a0001386007388 */ /* 0x000fe20000000800 */
[----:B------:R-:W-:-:S03]  /*7150*/  IMAD.WIDE.U32 R6, R6, c[0x0][0x3a0], R4 ;  /* 0x0000e80006067a25 */ /* 0x000fc600078e0004 */
[----:B------:R-:W-:Y:S01]  /*7160*/  STS [R134+0xa200], R18 ;  /* 0x00a2001286007388 */ /* 0x000fe20000000800 */
[----:B------:R-:W-:-:S03]  /*7170*/  IMAD.WIDE.U32 R4, R0, c[0x0][0x3a8], R4 ;  /* 0x0000ea0000047a25 */ /* 0x000fc600078e0004 */
[----:B------:R-:W-:Y:S01]  /*7180*/  STS [R132+0xa000], R15 ;  /* 0x00a0000f84007388 */ /* 0x000fe20000000800 */
[----:B------:R-:W-:-:S03]  /*7190*/  SHF.R.S32.HI R0, RZ, 0x1f, R43 ;  /* 0x0000001fff007819 */ /* 0x000fc6000001142b */
[----:B------:R-:W-:Y:S04]  /*71a0*/  STS [R132+0xa200], R14 ;  /* 0x00a2000e84007388 */ /* 0x000fe80000000800 */
[----:B------:R-:W-:Y:S04]  /*71b0*/  STS [R134+0xb000], R17 ;  /* 0x00b0001186007388 */ /* 0x000fe80000000800 */
[----:B------:R-:W-:Y:S04]  /*71c0*/  STS [R134+0xb200], R16 ;  /* 0x00b2001086007388 */ /* 0x000fe80000000800 */
[----:B------:R-:W-:Y:S01]  /*71d0*/  STS [R132+0xb000], R37 ;  /* 0x00b0002584007388 */ /* 0x000fe20000000800 */
[----:B------:R-:W-:-:S03]  /*71e0*/  IADD3 R7, R7, UR6, RZ ;  /* 0x0000000607077c10 */ /* 0x000fc6000fffe0ff */
[----:B------:R-:W-:Y:S01]  /*71f0*/  STS [R132+0xb200], R36 ;  /* 0x00b2002484007388 */ /* 0x000fe20000000800 */
[C---:B--2---:R-:W-:Y:S02]  /*7200*/  IMAD R8, R0.reuse, c[0x0][0x388], RZ ;  /* 0x0000e20000087a24 */ /* 0x044fe400078e02ff */
[----:B------:R-:W-:Y:S02]  /*7210*/  IMAD R3, R0, c[0x0][0x390], RZ ;  /* 0x0000e40000037a24 */ /* 0x000fe400078e02ff */
[C---:B------:R-:W-:Y:S01]  /*7220*/  IMAD R0, R43.reuse, c[0x0][0x38c], R8 ;  /* 0x0000e3002b007a24 */ /* 0x040fe200078e0208 */
[----:B------:R-:W-:Y:S01]  /*7230*/  SHF.R.S32.HI R8, RZ, 0x1f, R44 ;  /* 0x0000001fff087819 */ /* 0x000fe2000001142c */
[----:B------:R-:W-:Y:S01]  /*7240*/  IMAD.WIDE.U32 R6, R43, c[0x0][0x388], R6 ;  /* 0x0000e2002b067a25 */ /* 0x000fe200078e0006 */
[----:B------:R-:W-:-:S04]  /*7250*/  IADD3 R5, R5, UR4, RZ ;  /* 0x0000000405057c10 */ /* 0x000fc8000fffe0ff */
[----:B------:R-:W-:Y:S01]  /*7260*/  IADD3 R7, R7, R0, RZ ;  /* 0x0000000007077210 */ /* 0x000fe20007ffe0ff */
[----:B------:R-:W-:Y:S02]  /*7270*/  IMAD R0, R8, c[0x0][0x3b8], RZ ;  /* 0x0000ee0008007a24 */ /* 0x000fe400078e02ff */
[C---:B------:R-:W-:Y:S02]  /*7280*/  IMAD R3, R43.reuse, c[0x0][0x394], R3 ;  /* 0x0000e5002b037a24 */ /* 0x040fe400078e0203 */
[----:B------:R-:W-:Y:S01]  /*7290*/  IMAD.WIDE.U32 R4, R43, c[0x0][0x390], R4 ;  /* 0x0000e4002b047a25 */ /* 0x000fe200078e0004 */
[----:B---3--:R-:W-:Y:S01]  /*72a0*/  SHF.L.U32 R12, R133, 0x1, RZ ;  /* 0x00000001850c7819 */ /* 0x008fe200000006ff */
[----:B------:R-:W-:Y:S02]  /*72b0*/  BAR.SYNC.DEFER_BLOCKING 0x0 ;  /* 0x0000000000007b1d */ /* 0x000fe40000010000 */
[C---:B------:R-:W-:Y:S02]  /*72c0*/  IMAD R0, R44.reuse, c[0x0][0x3bc], R0 ;  /* 0x0000ef002c007a24 */ /* 0x040fe400078e0200 */
[----:B------:R-:W-:Y:S01]  /*72d0*/  IMAD.WIDE.U32 R6, R44, c[0x0][0x3b8], R6 ;  /* 0x0000ee002c067a25 */ /* 0x000fe200078e0006 */
[----:B------:R-:W-:-:S03]  /*72e0*/  IADD3 R5, R5, R3, RZ ;  /* 0x0000000305057210 */ /* 0x000fc60007ffe0ff */
[----:B------:R-:W-:Y:S01]  /*72f0*/  IMAD R3, R8, c[0x0][0x3c0], RZ ;  /* 0x0000f00008037a24 */ /* 0x000fe200078e02ff */
[----:B------:R-:W-:Y:S01]  /*7300*/  IADD3 R7, R7, R0, RZ ;  /* 0x0000000007077210 */ /* 0x000fe20007ffe0ff */
[----:B------:R-:W-:Y:S01]  /*7310*/  IMAD.WIDE.U32 R4, R44, c[0x0][0x3c0], R4 ;  /* 0x0000f0002c047a25 */ /* 0x000fe200078e0004 */
[----:B------:R-:W-:-:S03]  /*7320*/  SHF.R.S32.HI R0, RZ, 0x2, R42 ;  /* 0x00000002ff007819 */ /* 0x000fc6000001142a */
[----:B------:R-:W-:Y:S01]  /*7330*/  IMAD R3, R44, c[0x0][0x3c4], R3 ;  /* 0x0000f1002c037a24 */ /* 0x000fe200078e0203 */
[----:B------:R-:W-:Y:S01]  /*7340*/  SHF.R.S32.HI R8, RZ, 0x1f, R0 ;  /* 0x0000001fff087819 */ /* 0x000fe20000011400 */
[----:B------:R-:W1:Y:S04]  /*7350*/  LDS.128 R56, [R12+0x9000] ;  /* 0x009000000c387984 */ /* 0x000e680000000c00 */
[----:B------:R-:W2:Y:S04]  /*7360*/  LDS.128 R48, [R12+0xb000] ;  /* 0x00b000000c307984 */ /* 0x000ea80000000c00 */
[----:B------:R-:W3:Y:S04]  /*7370*/  LDS.128 R40, [R12+0xd000] ;  /* 0x00d000000c287984 */ /* 0x000ee80000000c00 */
        /* <DEDUP_REMOVED lines=8> */
[----:B------:R-:W1:Y:S01]  /*7400*/  LDS.128 R12, [R12+0x14000] ;  /* 0x014000000c0c7984 */ /* 0x000e620000000c00 */
[----:B------:R-:W-:Y:S01]  /*7410*/  IADD3 R5, R5, R3, RZ ;  /* 0x0000000305057210 */ /* 0x000fe20007ffe0ff */
[----:B------:R-:W-:-:S02]  /*7420*/  IMAD R3, R8, c[0x0][0x3a0], RZ ;  /* 0x0000e80008037a24 */ /* 0x000fc400078e02ff */
[----:B------:R-:W-:Y:S02]  /*7430*/  IMAD R8, R8, c[0x0][0x3a8], RZ ;  /* 0x0000ea0008087a24 */ /* 0x000fe400078e02ff */
[C---:B------:R-:W-:Y:S02]  /*7440*/  IMAD R60, R0.reuse, c[0x0][0x3a4], R3 ;  /* 0x0000e900003c7a24 */ /* 0x040fe400078e0203 */
[C---:B------:R-:W-:Y:S02]  /*7450*/  IMAD R3, R0.reuse, c[0x0][0x3ac], R8 ;  /* 0x0000eb0000037a24 */ /* 0x040fe400078e0208 */
[----:B------:R-:W-:-:S04]  /*7460*/  IMAD.WIDE.U32 R10, R0, c[0x0][0x3a0], R6 ;  /* 0x0000e800000a7a25 */ /* 0x000fc800078e0006 */
[----:B------:R-:W-:Y:S01]  /*7470*/  IMAD.WIDE.U32 R8, R0, c[0x0][0x3a8], R4 ;  /* 0x0000ea0000087a25 */ /* 0x000fe200078e0004 */
[----:B------:R-:W-:Y:S02]  /*7480*/  IADD3 R5, R11, R60, RZ ;  /* 0x0000003c0b057210 */ /* 0x000fe40007ffe0ff */
[----:B------:R-:W-:Y:S02]  /*7490*/  LEA R6, P1, R10, c[0x0][0x340], 0x1 ;  /* 0x0000d0000a067a11 */ /* 0x000fe400078208ff */
[----:B------:R-:W-:Y:S02]  /*74a0*/  IADD3 R0, R9, R3, RZ ;  /* 0x0000000309007210 */ /* 0x000fe40007ffe0ff */
[----:B------:R-:W-:Y:S02]  /*74b0*/  LEA R4, P0, R8, c[0x0][0x348], 0x1 ;  /* 0x0000d20008047a11 */ /* 0x000fe400078008ff */
[----:B------:R-:W-:Y:S02]  /*74c0*/  LEA.HI.X R7, R10, c[0x0][0x344], R5, 0x1, P1 ;  /* 0x0000d1000a077a11 */ /* 0x000fe400008f0c05 */
[----:B------:R-:W-:-:S02]  /*74d0*/  MOV R3, c[0x0][0x3a0] ;  /* 0x0000e80000037a02 */ /* 0x000fc40000000f00 */
[----:B------:R-:W-:Y:S02]  /*74e0*/  LEA.HI.X R5, R8, c[0x0][0x34c], R0, 0x1, P0 ;  /* 0x0000d30008057a11 */ /* 0x000fe400000f0c00 */
[----:B------:R-:W-:Y:S02]  /*74f0*/  MOV R0, c[0x0][0x3a8] ;  /* 0x0000ea0000007a02 */ /* 0x000fe40000000f00 */
[----:B------:R-:W-:Y:S02]  /*7500*/  MOV R11, c[0x0][0x3a4] ;  /* 0x0000e900000b7a02 */ /* 0x000fe40000000f00 */
[----:B------:R-:W-:Y:S02]  /*7510*/  LEA R10, P1, R3, R6, 0x7 ;  /* 0x00000006030a7211 */ /* 0x000fe400078238ff */
[----:B------:R-:W-:Y:S02]  /*7520*/  MOV R9, c[0x0][0x3ac] ;  /* 0x0000eb0000097a02 */ /* 0x000fe40000000f00 */
[----:B------:R-:W-:-:S02]  /*7530*/  LEA R8, P0, R0, R4, 0x7 ;  /* 0x0000000400087211 */ /* 0x000fc400078038ff */
[----:B------:R-:W-:Y:S02]  /*7540*/  LEA.HI.X R11, R3, R7, R11, 0x7, P1 ;  /* 0x00000007030b7211 */ /* 0x000fe400008f3c0b */
[----:B------:R-:W-:Y:S01]  /*7550*/  LEA.HI.X R9, R0, R5, R9, 0x7, P0 ;  /* 0x0000000500097211 */ /* 0x000fe200000f3c09 */
[----:B-1----:R1:W-:Y:S04]  /*7560*/  STG.E.128 [R6.64], R56 ;  /* 0x0000003806007986 */ /* 0x0023e8000c101d26 */
[----:B--2---:R1:W-:Y:S04]  /*7570*/  STG.E.128 [R6.64+0x40], R48 ;  /* 0x0000403006007986 */ /* 0x0043e8000c101d26 */
[----:B---3--:R1:W-:Y:S04]  /*7580*/  STG.E.128 [R6.64+0x80], R40 ;  /* 0x0000802806007986 */ /* 0x0083e8000c101d26 */
[----:B----4-:R1:W-:Y:S04]  /*7590*/  STG.E.128 [R10.64], R52 ;  /* 0x000000340a007986 */ /* 0x0103e8000c101d26 */
        /* <DEDUP_REMOVED lines=8> */
.L_x_487:
        /* <DEDUP_REMOVED lines=11> */
.L_x_494:
[----:B------:R-:W-:Y:S05]  /*76d0*/  EXIT ;  /* 0x000000000000794d */ /* 0x000fea0003800000 */
.L_x_496:
        /* <DEDUP_REMOVED lines=10> */
.L_x_1288:


//--------------------- .text._ZN5flash44flash_bwd_dq_dk_dv_loop_seqk_parallel_kernelI23Flash_bwd_kernel_traitsILi96ELi64ELi128ELi8ELi2ELi4ELi4ELb1ELb0EN7cutlass10bfloat16_tE19Flash_kernel_traitsILi96ELi64ELi128ELi8ES3_EELb0ELb0ELb0ELb0ELb1ELb1ELb1EEEvNS_16Flash_bwd_paramsE --------------------------
	.section	.text._ZN5flash44flash_bwd_dq_dk_dv_loop_seqk_parallel_kernelI23Flash_bwd_kernel_traitsILi96ELi64ELi128ELi8ELi2ELi4ELi4ELb1ELb0EN7cutlass10bfloat16_tE19Flash_kernel_traitsILi96ELi64ELi128ELi8ES3_EELb0ELb0ELb0ELb0ELb1ELb1ELb1EEEvNS_16Flash_bwd_paramsE,"ax",@progbits
	.sectioninfo	@"SHI_REGISTERS=255"
	.align	128
        .global         _ZN5flash44flash_bwd_dq_dk_dv_loop_seqk_parallel_kernelI23Flash_bwd_kernel_traitsILi96ELi64ELi128ELi8ELi2ELi4ELi4ELb1ELb0EN7cutlass10bfloat16_tE19Flash_kernel_traitsILi96ELi64ELi128ELi8ES3_EELb0ELb0ELb0ELb0ELb1ELb1ELb1EEEvNS_16Flash_bwd_paramsE
        .type           _ZN5flash44flash_bwd_dq_dk_dv_loop_seqk_parallel_kernelI23Flash_bwd_kernel_traitsILi96ELi64ELi128ELi8ELi2ELi4ELi4ELb1ELb0EN7cutlass10bfloat16_tE19Flash_kernel_traitsILi96ELi64ELi128ELi8ES3_EELb0ELb0ELb0ELb0ELb1ELb1ELb1EEEvNS_16Flash_bwd_paramsE,@function
        .size           _ZN5flash44flash_bwd_dq_dk_dv_loop_seqk_parallel_kernelI23Flash_bwd_kernel_traitsILi96ELi64ELi128ELi8ELi2ELi4ELi4ELb1ELb0EN7cutlass10bfloat16_tE19Flash_kernel_traitsILi96ELi64ELi128ELi8ES3_EELb0ELb0ELb0ELb0ELb1ELb1ELb1EEEvNS_16Flash_bwd_paramsE,(.L_x_1289 - _ZN5flash44flash_bwd_dq_dk_dv_loop_seqk_parallel_kernelI23Flash_bwd_kernel_traitsILi96ELi64ELi128ELi8ELi2ELi4ELi4ELb1ELb0EN7cutlass10bfloat16_tE19Flash_kernel_traitsILi96ELi64ELi128ELi8ES3_EELb0ELb0ELb0ELb0ELb1ELb1ELb1EEEvNS_16Flash_bwd_paramsE)
        .other          _ZN5flash44flash_bwd_dq_dk_dv_loop_seqk_parallel_kernelI23Flash_bwd_kernel_traitsILi96ELi64ELi128ELi8ELi2ELi4ELi4ELb1ELb0EN7cutlass10bfloat16_tE19Flash_kernel_traitsILi96ELi64ELi128ELi8ES3_EELb0ELb0ELb0ELb0ELb1ELb1ELb1EEEvNS_16Flash_bwd_paramsE,@"STO_CUDA_ENTRY STV_DEFAULT"
_ZN5flash44flash_bwd_dq_dk_dv_loop_seqk_parallel_kernelI23Flash_bwd_kernel_traitsILi96ELi64ELi128ELi8ELi2ELi4ELi4ELb1ELb0EN7cutlass10bfloat16_tE19Flash_kernel_traitsILi96ELi64ELi128ELi8ES3_EELb0ELb0ELb0ELb0ELb1ELb1ELb1EEEvNS_16Flash_bwd_paramsE:
.text._ZN5flash44flash_bwd_dq_dk_dv_loop_seqk_parallel_kernelI23Flash_bwd_kernel_traitsILi96ELi64ELi128ELi8ELi2ELi4ELi4ELb1ELb0EN7cutlass10bfloat16_tE19Flash_kernel_traitsILi96ELi64ELi128ELi8ES3_EELb0ELb0ELb0ELb0ELb1ELb1ELb1EEEvNS_16Flash_bwd_paramsE:
        /* <DEDUP_REMOVED lines=44> */
[----:B------:R-:W-:Y:S01]  /*02c0*/  UIMAD UR15, UR4, UR15, URZ ;  /* 0x0000000f040f72a4 */ /* 0x000fe2000f8e023f */
[----:B------:R-:W-:Y:S01]  /*02d0*/  LEA.HI R4, R4, R0, RZ, 0x1 ;  /* 0x0000000004047211 */ /* 0x000fe200078f08ff */
[----:B------:R-:W-:Y:S01]  /*02e0*/  USHF.R.S32.HI UR16, URZ, 0x1f, UR17 ;  /* 0x0000001f3f107899 */ /* 0x000fe20008011411 */
[----:B------:R-:W-:Y:S01]  /*02f0*/  SHF.R.S32.HI R2, RZ, 0x2, R9 ;  /* 0x00000002ff027819 */ /* 0x000fe20000011409 */
[----:B------:R-:W-:Y:S01]  /*0300*/  IMAD.IADD R8, R10, 0x1, -R5 ;  /* 0x000000010a087824 */ /* 0x000fe200078e0a05 */
[----:B------:R-:W-:Y:S01]  /*0310*/  SHF.R.S32.HI R6, RZ, 0x1f, R9 ;  /* 0x0000001fff067819 */ /* 0x000fe20000011409 */
[----:B------:R-:W-:Y:S01]  /*0320*/  UMOV UR14, 0xffffd000 ;  /* 0xffffd000000e7882 */ /* 0x000fe20000000000 */
[----:B------:R-:W-:-:S02]  /*0330*/  LOP3.LUT R7, R9, 0xfffffffc, RZ, 0xc0, !PT ;  /* 0xfffffffc09077812 */ /* 0x000fc400078ec0ff */
[----:B------:R-:W-:Y:S02]  /*0340*/  LOP3.LUT R5, R4, 0xfffffffe, RZ, 0xc0, !PT ;  /* 0xfffffffe04057812 */ /* 0x000fe400078ec0ff */
        /* <DEDUP_REMOVED lines=15> */
[-C--:B------:R-:W-:Y:S01]  /*0440*/  LEA.HI R3, R3, R0.reuse, RZ, 0x1 ;  /* 0x0000000003037211 */ /* 0x080fe200078f08ff */
[----:B------:R1:W-:Y:S01]  /*0450*/  STL [R1+0x40], R16 ;  /* 0x0000401001007387 */ /* 0x0003e20000100800 */
[----:B------:R-:W-:-:S02]  /*0460*/  LEA.HI R2, R5, R0, RZ, 0x2 ;  /* 0x0000000005027211 */ /* 0x000fc400078f10ff */
        /* <DEDUP_REMOVED lines=12> */
[----:B------:R-:W-:Y:S02]  /*0530*/  LOP3.LUT R2, R6, 0x3fffffe, RZ, 0xc0, !PT ;  /* 0x03fffffe06027812 */ /* 0x000fe400078ec0ff */
[----:B------:R-:W-:Y:S02]  /*0540*/  SHF.R.S32.HI R12, RZ, 0x1f, R8 ;  /* 0x0000001fff0c7819 */ /* 0x000fe40000011408 */
[----:B------:R-:W-:Y:S01]  /*0550*/  SHF.R.U32.HI R5, RZ, 0x3, R0 ;  /* 0x00000003ff057819 */ /* 0x000fe20000011600 */
[----:B------:R-:W-:Y:S01]  /*0560*/  IMAD.IADD R2, R11, 0x1, -R2 ;  /* 0x000000010b027824 */ /* 0x000fe200078e0a02 */
[----:B------:R-:W-:Y:S01]  /*0570*/  LOP3.LUT R3, R0, 0x18, R16, 0xf8, !PT ;  /* 0x0000001800037812 */ /* 0x000fe200078ef810 */
[----:B------:R-:W-:Y:S01]  /*0580*/  IMAD R0, R14, 0x4, R15 ;  /* 0x000000040e007824 */ /* 0x000fe200078e020f */
[-C--:B------:R-:W-:Y:S02]  /*0590*/  LEA.HI R12, R12, R8.reuse, RZ, 0x3 ;  /* 0x000000080c0c7211 */ /* 0x080fe400078f18ff */
[----:B------:R-:W-:Y:S01]  /*05a0*/  LEA.HI R4, R8, R8, RZ, 0x1 ;  /* 0x0000000808047211 */ /* 0x000fe200078f08ff */
[----:B------:R-:W-:Y:S01]  /*05b0*/  IMAD R19, R0, 0x8, R2 ;  /* 0x0000000800137824 */ /* 0x000fe200078e0202 */
[----:B------:R-:W-:-:S02]  /*05c0*/  LOP3.LUT R0, R12, 0xfffffff8, RZ, 0xc0, !PT ;  /* 0xfffffff80c007812 */ /* 0x000fc400078ec0ff */
[----:B------:R-:W-:Y:S02]  /*05d0*/  LOP3.LUT R5, R3, R5, RZ, 0x3c, !PT ;  /* 0x0000000503057212 */ /* 0x000fe400078e3cff */
[----:B------:R-:W-:Y:S01]  /*05e0*/  LOP3.LUT R2, R9, 0x1, RZ, 0xc0, !PT ;  /* 0x0000000109027812 */ /* 0x000fe200078ec0ff */
[----:B-1----:R-:W-:Y:S01]  /*05f0*/  IMAD.IADD R16, R8, 0x1, -R0 ;  /* 0x0000000108107824 */ /* 0x002fe200078e0a00 */
[----:B------:R-:W-:Y:S01]  /*0600*/  LOP3.LUT R3, R4, 0x7fffffe, RZ, 0xc0, !PT ;  /* 0x07fffffe04037812 */ /* 0x000fe200078ec0ff */
[----:B------:R-:W-:Y:S01]  /*0610*/  IMAD.U32 R5, R7, 0x20, R5 ;  /* 0x0000002007057824 */ /* 0x000fe200078e0005 */
[----:B------:R-:W-:Y:S02]  /*0620*/  SHF.R.S32.HI R0, RZ, 0x1, R6 ;  /* 0x00000001ff007819 */ /* 0x000fe40000011406 */
[----:B------:R-:W-:Y:S01]  /*0630*/  ISETP.NE.U32.AND P5, PT, R2, 0x1, PT ;  /* 0x000000010200780c */ /* 0x000fe20003fa5070 */
[----:B------:R-:W-:Y:S01]  /*0640*/  IMAD.SHL.U32 R2, R11, 0x40, RZ ;  /* 0x000000400b027824 */ /* 0x000fe200078e00ff */
[----:B------:R-:W-:Y:S01]  /*0650*/  LOP3.LUT P6, RZ, R0, 0x2, RZ, 0xc0, !PT ;  /* 0x0000000200ff7812 */ /* 0x000fe200078cc0ff */
[----:B------:R-:W-:Y:S01]  /*0660*/  IMAD.IADD R17, R8, 0x1, -R3 ;  /* 0x0000000108117824 */ /* 0x000fe200078e0a03 */
[----:B------:R1:W-:Y:S01]  /*0670*/  STL [R1+0x28], R5 ;  /* 0x0000280501007387 */ /* 0x0003e20000100800 */
[----:B------:R-:W-:Y:S01]  /*0680*/  IMAD.SHL.U32 R3, R0, 0x40, RZ ;  /* 0x0000004000037824 */ /* 0x000fe200078e00ff */
[--C-:B------:R-:W-:Y:S01]  /*0690*/  SHF.R.S32.HI R6, RZ, 0x1, R4.reuse ;  /* 0x00000001ff067819 */ /* 0x100fe20000011404 */
[----:B------:R-:W-:Y:S01]  /*06a0*/  IMAD.SHL.U32 R0, R10, 0x10, RZ ;  /* 0x000000100a007824 */ /* 0x000fe200078e00ff */
[----:B------:R-:W-:-:S02]  /*06b0*/  SHF.R.S32.HI R4, RZ, 0x1f, R4 ;  /* 0x0000001fff047819 */ /* 0x000fc40000011404 */
[C---:B------:R-:W-:Y:S02]  /*06c0*/  LEA.HI R8, R9.reuse, R9, RZ, 0x1 ;  /* 0x0000000909087211 */ /* 0x040fe400078f08ff */
[----:B------:R-:W-:Y:S02]  /*06d0*/  LEA.HI R4, R4, R6, RZ, 0x2 ;  /* 0x0000000604047211 */ /* 0x000fe400078f10ff */
[----:B------:R-:W-:Y:S02]  /*06e0*/  LOP3.LUT P4, RZ, R9, 0x2, RZ, 0xc0, !PT ;  /* 0x0000000209ff7812 */ /* 0x000fe4000788c0ff */
[----:B------:R-:W-:Y:S02]  /*06f0*/  LOP3.LUT R4, R4, 0xfffffffc, RZ, 0xc0, !PT ;  /* 0xfffffffc04047812 */ /* 0x000fe400078ec0ff */
[----:B------:R-:W-:Y:S02]  /*0700*/  SEL R221, R230, 0xffffffe0, !P6 ;  /* 0xffffffe0e6dd7807 */ /* 0x000fe40007000000 */
[----:B------:R-:W-:Y:S01]  /*0710*/  SEL R240, R240, 0x10, !P5 ;  /* 0x00000010f0f07807 */ /* 0x000fe20006800000 */
[----:B------:R-:W-:-:S02]  /*0720*/  IMAD.IADD R11, R6, 0x1, -R4 ;  /* 0x00000001060b7824 */ /* 0x000fc400078e0a04 */
[----:B------:R-:W-:Y:S01]  /*0730*/  IMAD.SHL.U32 R4, R14, 0x20, RZ ;  /* 0x000000200e047824 */ /* 0x000fe200078e00ff */
[----:B-1----:R-:W-:Y:S02]  /*0740*/  LOP3.LUT R5, R2, 0x1c0, RZ, 0xc0, !PT ;  /* 0x000001c002057812 */ /* 0x002fe400078ec0ff */
[----:B------:R-:W-:Y:S02]  /*0750*/  LOP3.LUT R2, R3, 0xc0, RZ, 0xc0, !PT ;  /* 0x000000c003027812 */ /* 0x000fe400078ec0ff */
[----:B------:R-:W-:Y:S02]  /*0760*/  LOP3.LUT R0, R5, 0x30, R0, 0xf8, !PT ;  /* 0x0000003005007812 */ /* 0x000fe400078ef800 */
[--C-:B------:R-:W-:Y:S02]  /*0770*/  LOP3.LUT R3, R2, 0x8, R13.reuse, 0xf8, !PT ;  /* 0x0000000802037812 */ /* 0x100fe400078ef80d */
[----:B------:R-:W-:Y:S02]  /*0780*/  LOP3.LUT R7, R0, 0x8, R13, 0xf8, !PT ;  /* 0x0000000800077812 */ /* 0x000fe400078ef80d */
[----:B------:R-:W-:-:S02]  /*0790*/  LOP3.LUT R0, R8, 0x3fffffe, RZ, 0xc0, !PT ;  /* 0x03fffffe08007812 */ /* 0x000fc400078ec0ff */
[----:B------:R-:W-:-:S03]  /*07a0*/  SHF.R.U32.HI R2, RZ, 0x3, R2 ;  /* 0x00000003ff027819 */ /* 0x000fc60000011602 */
[----:B------:R-:W-:Y:S01]  /*07b0*/  IMAD.IADD R6, R9, 0x1, -R0 ;  /* 0x0000000109067824 */ /* 0x000fe200078e0a00 */
[----:B------:R-:W-:Y:S01]  /*07c0*/  LOP3.LUT R222, R3, R2, RZ, 0x3c, !PT ;  /* 0x0000000203de7212 */ /* 0x000fe200078e3cff */
[----:B------:R-:W-:Y:S01]  /*07d0*/  IMAD.SHL.U32 R0, R9, 0x40, RZ ;  /* 0x0000004009007824 */ /* 0x000fe200078e00ff */
[----:B------:R-:W-:Y:S01]  /*07e0*/  SHF.R.U32.HI R3, RZ, 0x3, R5 ;  /* 0x00000003ff037819 */ /* 0x000fe20000011605 */
[----:B------:R-:W-:Y:S01]  /*07f0*/  IMAD.SHL.U32 R5, R18, 0x2, RZ ;  /* 0x0000000212057824 */ /* 0x000fe200078e00ff */
[----:B------:R-:W-:Y:S01]  /*0800*/  SHF.R.S32.HI R2, RZ, 0x3, R12 ;  /* 0x00000003ff027819 */ /* 0x000fe2000001140c */
[----:B------:R-:W-:Y:S01]  /*0810*/  IMAD.U32 R222, R19, 0x20, R222 ;  /* 0x0000002013de7824 */ /* 0x000fe200078e00de */
[----:B------:R-:W-:Y:S02]  /*0820*/  LOP3.LUT R0, R0, 0x1c0, RZ, 0xc0, !PT ;  /* 0x000001c000007812 */ /* 0x000fe400078ec0ff */
[----:B------:R-:W-:Y:S01]  /*0830*/  LOP3.LUT R9, R7, R3, RZ, 0x3c, !PT ;  /* 0x0000000307097212 */ /* 0x000fe200078e3cff */
[----:B------:R-:W-:Y:S01]  /*0840*/  IMAD R225, R10, 0x2, R2 ;  /* 0x000000020ae17824 */ /* 0x000fe200078e0202 */
[----:B------:R-:W-:Y:S01]  /*0850*/  LOP3.LUT R4, R0, 0x20, R4, 0xf8, !PT ;  /* 0x0000002000047812 */ /* 0x000fe200078ef804 */
[----:B------:R-:W-:Y:S01]  /*0860*/  IMAD R17, R2, 0x8, R17 ;  /* 0x0000000802117824 */ /* 0x000fe200078e0211 */
        /* <DEDUP_REMOVED lines=13> */
[----:B------:R-:W-:Y:S01]  /*0940*/  IMAD.SHL.U32 R4, R15, 0x10, RZ ;  /* 0x000000100f047824 */ /* 0x000fe200078e00ff */
        /* <DEDUP_REMOVED lines=53> */
.L_x_505:
        /* <DEDUP_REMOVED lines=42> */
[----:B------:R-:W-:-:S02]  /*0f40*/  UISETP.NE.AND UP0, UPT, UR33, URZ, UPT ;  /* 0x0000003f2100728c */ /* 0x000fc4000bf05270 */
[----:B------:R-:W-:Y:S02]  /*0f50*/  USHF.R.S32.HI UR42, URZ, 0x1f, UR32 ;  /* 0x0000001f3f2a7899 */ /* 0x000fe40008011420 */
[----:B------:R-:W-:Y:S02]  /*0f60*/  ULDC.64 UR4, c[0x0][0x240] ;  /* 0x0000900000047ab9 */ /* 0x000fe40000000a00 */
[----:B------:R-:W-:Y:S02]  /*0f70*/  ULEA.HI UR42, UR42, UR32, URZ, 0x6 ;  /* 0x000000202a2a7291 */ /* 0x000fe4000f8f303f */
[----:B------:R-:W-:Y:S01]  /*0f80*/  UISETP.NE.U32.AND UP1, UPT, URZ, UR4, UPT ;  /* 0x000000043f00728c */ /* 0x000fe2000bf25070 */
[----:B---3--:R-:W3:Y:S01]  /*0f90*/  MUFU.RCP R4, R4 ;  /* 0x0000000400047308 */ /* 0x008ee20000001000 */
[----:B------:R-:W-:Y:S02]  /*0fa0*/  ULDC UR41, c[0x0][0x22c] ;  /* 0x00008b0000297ab9 */ /* 0x000fe40000000800 */
[----:B------:R-:W-:Y:S01]  /*0fb0*/  UISETP.NE.AND.EX UP1, UPT, URZ, UR5, UPT, UP1 ;  /* 0x000000053f00728c */ /* 0x000fe2000bf25310 */
[----:B-1----:R-:W-:Y:S01]  /*0fc0*/  IABS R3, R3 ;  /* 0x0000000300037213 */ /* 0x002fe20000000000 */
[----:B--2---:R-:W-:-:S02]  /*0fd0*/  ULOP3.LUT UR44, UR38, UR44, URZ, 0x3c, !UPT ;  /* 0x0000002c262c7292 */ /* 0x004fc4000f8e3c3f */
[----:B------:R-:W-:Y:S02]  /*0fe0*/  ULDC UR4, c[0x0][0x214] ;  /* 0x0000850000047ab9 */ /* 0x000fe40000000800 */
[----:B------:R-:W-:Y:S02]  /*0ff0*/  ULDC UR5, c[0x0][0x1c0] ;  /* 0x0000700000057ab9 */ /* 0x000fe40000000800 */
[----:B------:R-:W-:Y:S01]  /*1000*/  ISETP.LE.AND P1, PT, RZ, UR44, PT ;  /* 0x0000002cff007c0c */ /* 0x000fe2000bf23270 */
[----:B------:R-:W-:Y:S02]  /*1010*/  ULOP3.LUT UR44, UR42, 0xffffffc0, URZ, 0xc0, !UPT ;  /* 0xffffffc02a2c7892 */ /* 0x000fe4000f8ec03f */
[----:B----4-:R-:W-:Y:S01]  /*1020*/  @UP0 UIMAD UR39, UR27, UR4, URZ ;  /* 0x000000041b2702a4 */ /* 0x010fe2000f8e023f */
[----:B---3--:R-:W-:Y:S01]  /*1030*/  IADD3 R4, R4, 0xffffffe, RZ ;  /* 0x0ffffffe04047810 */ /* 0x008fe20007ffe0ff */
[----:B------:R-:W-:Y:S02]  /*1040*/  UIMAD UR41, UR38, UR41, URZ ;  /* 0x00000029262972a4 */ /* 0x000fe4000f8e023f */
[----:B------:R-:W-:Y:S01]  /*1050*/  UIMAD.WIDE UR46, UR27, 0x80, URZ ;  /* 0x000000801b2e78a5 */ /* 0x000fe2000f8e023f */
[----:B------:R-:W1:Y:S01]  /*1060*/  F2I.FTZ.U32.TRUNC.NTZ R5, R4 ;  /* 0x0000000400057305 */ /* 0x000e62000021f000 */
[----:B------:R-:W-:-:S02]  /*1070*/  @!UP0 UIMAD UR5, UR27, UR5, UR38 ;  /* 0x000000051b0582a4 */ /* 0x000fc4000f8e0226 */
[----:B------:R-:W-:Y:S02]  /*1080*/  UIADD3 UR44, UR44, -0x40, URZ ;  /* 0xffffffc02c2c7890 */ /* 0x000fe4000fffe03f */
[----:B------:R-:W-:Y:S02]  /*1090*/  ULDC.U8 UR31, c[0x0][0x3d0] ;  /* 0x0000f400001f7ab9 */ /* 0x000fe40000000000 */
[----:B------:R-:W-:Y:S01]  /*10a0*/  ULDC UR40, c[0x0][0x234] ;  /* 0x00008d0000287ab9 */ /* 0x000fe20000000800 */
[----:B------:R-:W-:Y:S01]  /*10b0*/  ISETP.NE.AND P4, PT, RZ, UR31, PT ;  /* 0x0000001fff007c0c */ /* 0x000fe2000bf85270 */
[----:B------:R-:W-:Y:S02]  /*10c0*/  ULDC UR34, c[0x0][0x1c0] ;  /* 0x0000700000227ab9 */ /* 0x000fe40000000800 */
[----:B------:R-:W-:Y:S02]  /*10d0*/  @UP0 UIMAD UR40, UR38, UR40, UR39 ;  /* 0x00000028262802a4 */ /* 0x000fe4000f8e0227 */
[----:B------:R-:W-:-:S02]  /*10e0*/  USHF.R.S32.HI UR7, URZ, 0x1f, UR13 ;  /* 0x0000001f3f077899 */ /* 0x000fc4000801140d */
[----:B------:R-:W-:Y:S01]  /*10f0*/  USHF.R.S32.HI UR26, URZ, 0x1f, UR6 ;  /* 0x0000001f3f1a7899 */ /* 0x000fe20008011406 */
        /* <DEDUP_REMOVED lines=8> */
[----:B------:R-:W-:-:S02]  /*1180*/  USEL UR32, UR46, URZ, UP1 ;  /* 0x0000003f2e207287 */ /* 0x000fc40008800000 */
[----:B------:R-:W-:Y:S01]  /*1190*/  USEL UR31, UR47, URZ, UP1 ;  /* 0x0000003f2f1f7287 */ /* 0x000fe20008800000 */
        /* <DEDUP_REMOVED lines=24> */
.L_x_498:
[----:B------:R-:W-:-:S04]  /*1320*/  UIMAD UR39, UR27, UR11, UR38 ;  /* 0x0000000b1b2772a4 */ /* 0x000fc8000f8e0226 */
[----:B------:R-:W-:Y:S02]  /*1330*/  UIMAD UR39, UR39, UR10, URZ ;  /* 0x0000000a272772a4 */ /* 0x000fe4000f8e023f */
.L_x_499:
[----:B------:R-:W2:Y:S01]  /*1340*/  LDL.64 R4, [R1+0x40] ;  /* 0x0000400001047983 */ /* 0x000ea20000100a00 */
[----:B------:R-:W-:-:S03]  /*1350*/  ULDC.64 UR4, c[0x0][0x368] ;  /* 0x0000da0000047ab9 */ /* 0x000fc60000000a00 */
[----:B------:R1:W2:Y:S01]  /*1360*/  LDL.64 R10, [R1+0x40] ;  /* 0x00004000010a7983 */ /* 0x0002a20000100a00 */
[----:B------:R-:W-:Y:S02]  /*1370*/  UIMAD UR4, UR43, UR4, URZ ;  /* 0x000000042b0472a4 */ /* 0x000fe4000f8e023f */
[----:B------:R-:W-:Y:S01]  /*1380*/  UIADD3 UR13, UP0, UR6, UR13, URZ ;  /* 0x0000000d060d7290 */ /* 0x000fe2000ff1e03f */
[----:B------:R-:W3:Y:S01]  /*1390*/  S2R R21, SR_TID.X ;  /* 0x0000000000157919 */ /* 0x000ee20000002100 */
[----:B------:R-:W-:Y:S02]  /*13a0*/  UIMAD UR6, UR27, UR5, UR4 ;  /* 0x000000051b0672a4 */ /* 0x000fe4000f8e0204 */
[----:B------:R-:W-:Y:S01]  /*13b0*/  UIADD3.X UR26, UR7, UR26, URZ, UP0, !UPT ;  /* 0x0000001a071a7290 */ /* 0x000fe200087fe43f */
[----:B------:R-:W4:Y:S01]  /*13c0*/  S2R R23, SR_CTAID.Y ;  /* 0x0000000000177919 */ /* 0x000f220000002600 */
[----:B------:R-:W-:Y:S01]  /*13d0*/  ULDC.64 UR4, c[0x0][0x1a0] ;  /* 0x0000680000047ab9 */ /* 0x000fe20000000a00 */
[----:B------:R-:W-:Y:S01]  /*13e0*/  IMAD.U32 R6, RZ, RZ, UR13 ;  /* 0x0000000dff067e24 */ /* 0x000fe2000f8e00ff */
[----:B------:R-:W-:-:S04]  /*13f0*/  UIMAD UR4, UR26, UR4, URZ ;  /* 0x000000041a0472a4 */ /* 0x000fc8000f8e023f */
[----:B------:R-:W-:-:S03]  /*1400*/  UIMAD UR46, UR13, UR5, UR4 ;  /* 0x000000050d2e72a4 */ /* 0x000fc6000f8e0204 */
[----:B------:R-:W-:Y:S02]  /*1410*/  ULDC.64 UR4, c[0x0][0x198] ;  /* 0x0000660000047ab9 */ /* 0x000fe40000000a00 */
[----:B------:R-:W-:-:S04]  /*1420*/  UIMAD UR4, UR26, UR4, URZ ;  /* 0x000000041a0472a4 */ /* 0x000fc8000f8e023f */
[----:B------:R-:W-:-:S03]  /*1430*/  UIMAD UR47, UR13, UR5, UR4 ;  /* 0x000000050d2f72a4 */ /* 0x000fc6000f8e0204 */
[----:B------:R-:W-:Y:S01]  /*1440*/  ULDC.64 UR4, c[0x0][0x180] ;  /* 0x0000600000047ab9 */ /* 0x000fe20000000a00 */
[----:B---3--:R-:W-:Y:S01]  /*1450*/  SHF.R.S32.HI R22, RZ, 0x1f, R21 ;  /* 0x0000001fff167819 */ /* 0x008fe20000011415 */
[----:B------:R-:W-:-:S03]  /*1460*/  UIMAD UR4, UR43, UR4, URZ ;  /* 0x000000042b0472a4 */ /* 0x000fc6000f8e023f */
[----:B------:R-:W-:Y:S01]  /*1470*/  LEA.HI R3, R22, R21, RZ, 0x2 ;  /* 0x0000001516037211 */ /* 0x000fe200078f10ff */
[----:B------:R-:W-:-:S03]  /*1480*/  UIMAD UR4, UR27, UR5, UR4 ;  /* 0x000000051b0472a4 */ /* 0x000fc6000f8e0204 */
[----:B------:R-:W-:-:S04]  /*1490*/  SHF.R.S32.HI R3, RZ, 0x2, R3 ;  /* 0x00000002ff037819 */ /* 0x000fc80000011403 */
[----:B------:R-:W-:Y:S02]  /*14a0*/  SHF.R.S32.HI R18, RZ, 0x1f, R3 ;  /* 0x0000001fff127819 */ /* 0x000fe40000011403 */
[----:B------:R-:W-:-:S04]  /*14b0*/  IADD3 R14, P0, R3, UR44, RZ ;  /* 0x0000002c030e7c10 */ /* 0x000fc8000ff1e0ff */
[----:B------:R-:W-:-:S05]  /*14c0*/  IADD3.X R12, R18, UR45, RZ, P0, !PT ;  /* 0x0000002d120c7c10 */ /* 0x000fca00087fe4ff */
[----:B------:R-:W-:Y:S01]  /*14d0*/  IMAD R13, R12, c[0x0][0x190], RZ ;  /* 0x000064000c0d7a24 */ /* 0x000fe200078e02ff */
[----:B------:R-:W-:Y:S02]  /*14e0*/  ULEA.HI.SX32 UR42, UR42, 0xffffffff, 0x1a ;  /* 0xffffffff2a2a7891 */ /* 0x000fe4000f8fd23f */
[----:B------:R-:W-:Y:S01]  /*14f0*/  UIADD3 UR40, UR44, UR40, URZ ;  /* 0x000000282c287290 */ /* 0x000fe2000fffe03f */
[----:B------:R-:W-:Y:S01]  /*1500*/  @P4 BAR.SYNC.DEFER_BLOCKING 0x0 ;  /* 0x0000000000004b1d */ /* 0x000fe20000010000 */
[----:B--2---:R-:W-:-:S05]  /*1510*/  IMAD.MOV.U32 R10, RZ, RZ, R4 ;  /* 0x000000ffff0a7224 */ /* 0x004fca00078e0004 */
[----:B------:R-:W-:-:S05]  /*1520*/  SHF.R.S32.HI R11, RZ, 0x1f, R10 ;  /* 0x0000001fff0b7819 */ /* 0x000fca000001140a */
[----:B------:R2:W-:Y:S01]  /*1530*/  STL [R1+0x44], R11 ;  /* 0x0000440b01007387 */ /* 0x0005e20000100800 */
[----:B----4-:R-:W-:-:S03]  /*1540*/  IMAD.WIDE.U32 R4, R23, c[0x0][0x368], R10 ;  /* 0x0000da0017047a25 */ /* 0x010fc600078e000a */
[----:B------:R-:W3:Y:S01]  /*1550*/  LDL R25, [R1+0x28] ;  /* 0x0000280001197983 */ /* 0x000ee20000100800 */
[----:B------:R-:W-:Y:S01]  /*1560*/  IMAD.MOV.U32 R8, RZ, RZ, R4 ;  /* 0x000000ffff087224 */ /* 0x000fe200078e0004 */
[----:B------:R-:W-:Y:S01]  /*1570*/  IADD3 R9, R5, UR6, RZ ;  /* 0x0000000605097c10 */ /* 0x000fe2000fffe0ff */
[----:B------:R-:W-:Y:S01]  /*1580*/  IMAD.U32 R4, RZ, RZ, UR13 ;  /* 0x0000000dff047e24 */ /* 0x000fe2000f8e00ff */
[----:B------:R-:W4:Y:S01]  /*1590*/  LDL R24, [R1+0x48] ;  /* 0x0000480001187983 */ /* 0x000f220000100800 */
[--C-:B------:R-:W-:Y:S01]  /*15a0*/  IMAD.WIDE.U32 R6, R6, c[0x0][0x1a0], R10.reuse ;  /* 0x0000680006067a25 */ /* 0x100fe200078e000a */
[----:B------:R-:W-:Y:S02]  /*15b0*/  ULDC.64 UR6, c[0x0][0x188] ;  /* 0x0000620000067ab9 */ /* 0x000fe40000000a00 */
[----:B------:R-:W-:Y:S01]  /*15c0*/  UIMAD UR6, UR43, UR6, URZ ;  /* 0x000000062b0672a4 */ /* 0x000fe2000f8e023f */
[----:B------:R-:W-:Y:S01]  /*15d0*/  IMAD.WIDE.U32 R4, R4, c[0x0][0x198], R10 ;  /* 0x0000660004047a25 */ /* 0x000fe200078e000a */
[----:B------:R-:W-:-:S02]  /*15e0*/  IADD3 R7, R7, UR46, RZ ;  /* 0x0000002e07077c10 */ /* 0x000fc4000fffe0ff */
[----:B------:R-:W-:Y:S01]  /*15f0*/  UIMAD UR6, UR27, UR7, UR6 ;  /* 0x000000071b0672a4 */ /* 0x000fe2000f8e0206 */
[----:B------:R-:W-:Y:S01]  /*1600*/  IMAD R16, R14, c[0x0][0x194], R13 ;  /* 0x000065000e107a24 */ /* 0x000fe200078e020d */
[----:B------:R-:W-:Y:S01]  /*1610*/  IADD3 R5, R5, UR47, RZ ;  /* 0x0000002f05057c10 */ /* 0x000fe2000fffe0ff */
[----:B------:R-:W-:Y:S02]  /*1620*/  IMAD R17, R12, c[0x0][0x370], RZ ;  /* 0x0000dc000c117a24 */ /* 0x000fe400078e02ff */
[----:B------:R-:W-:-:S04]  /*1630*/  IMAD.WIDE.U32 R12, R14, c[0x0][0x370], R8 ;  /* 0x0000dc000e0c7a25 */ /* 0x000fc800078e0008 */
[----:B--2---:R-:W-:-:S04]  /*1640*/  IMAD.WIDE.U32 R10, R14, c[0x0][0x190], R10 ;  /* 0x000064000e0a7a25 */ /* 0x004fc800078e000a */
[----:B------:R-:W-:Y:S02]  /*1650*/  IMAD.IADD R9, R11, 0x1, R16 ;  /* 0x000000010b097824 */ /* 0x000fe400078e0210 */
[----:B------:R-:W-:Y:S02]  /*1660*/  IMAD R16, R14, c[0x0][0x374], R17 ;  /* 0x0000dd000e107a24 */ /* 0x000fe400078e0211 */
[----:B------:R-:W2:Y:S01]  /*1670*/  S2R R17, SR_CTAID.Z ;  /* 0x0000000000117919 */ /* 0x000ea20000002700 */
[----:B------:R-:W-:-:S04]  /*1680*/  IMAD.WIDE.U32 R6, R23, c[0x0][0x188], R6 ;  /* 0x0000620017067a25 */ /* 0x000fc800078e0006 */
[----:B------:R-:W-:Y:S01]  /*1690*/  IMAD.WIDE.U32 R4, R23, c[0x0][0x180], R4 ;  /* 0x0000600017047a25 */ /* 0x000fe200078e0004 */
[----:B------:R-:W-:Y:S01]  /*16a0*/  IADD3 R7, R7, UR6, RZ ;  /* 0x0000000607077c10 */ /* 0x000fe2000fffe0ff */
[----:B------:R-:W-:Y:S01]  /*16b0*/  ULDC.64 UR6, c[0x0][0x178] ;  /* 0x00005e0000067ab9 */ /* 0x000fe20000000a00 */
[----:B------:R-:W-:Y:S02]  /*16c0*/  MOV R8, R10 ;  /* 0x0000000a00087202 */ /* 0x000fe40000000f00 */
[----:B------:R-:W-:Y:S01]  /*16d0*/  IADD3 R5, R5, UR4, RZ ;  /* 0x0000000405057c10 */ /* 0x000fe2000fffe0ff */
[----:B------:R-:W-:Y:S01]  /*16e0*/  ULDC.64 UR4, c[0x0][0x378] ;  /* 0x0000de0000047ab9 */ /* 0x000fe20000000a00 */
[C---:B------:R-:W-:Y:S01]  /*16f0*/  IMAD R11, R15.reuse, c[0x0][0x1b8], RZ ;  /* 0x00006e000f0b7a24 */ /* 0x040fe200078e02ff */
[----:B------:R-:W-:Y:S02]  /*1700*/  UIMAD UR6, UR43, UR6, URZ ;  /* 0x000000062b0672a4 */ /* 0x000fe4000f8e023f */
[----:B------:R-:W-:Y:S01]  /*1710*/  UIMAD UR4, UR35, UR4, URZ ;  /* 0x00000004230472a4 */ /* 0x000fe2000f8e023f */
[----:B------:R-:W-:Y:S01]  /*1720*/  IMAD R10, R15, c[0x0][0x1b0], RZ ;  /* 0x00006c000f0a7a24 */ /* 0x000fe200078e02ff */
[----:B------:R-:W-:Y:S01]  /*1730*/  UIMAD UR7, UR27, UR7, UR6 ;  /* 0x000000071b0772a4 */ /* 0x000fe2000f8e0206 */
[----:B------:R-:W-:-:S02]  /*1740*/  IMAD R14, R0, c[0x0][0x1bc], R11 ;  /* 0x00006f00000e7a24 */ /* 0x000fc400078e020b */
[----:B------:R-:W-:Y:S01]  /*1750*/  IMAD.WIDE.U32 R8, R23, c[0x0][0x178], R8 ;  /* 0x00005e0017087a25 */ /* 0x000fe200078e0008 */
[----:B------:R-:W-:-:S03]  /*1760*/  UIMAD UR6, UR38, UR5, UR4 ;  /* 0x00000005260672a4 */ /* 0x000fc6000f8e0204 */
[----:B------:R-:W-:Y:S01]  /*1770*/  IMAD.IADD R11, R13, 0x1, R16 ;  /* 0x000000010d0b7824 */ /* 0x000fe200078e0210 */
[----:B------:R-:W-:Y:S01]  /*1780*/  ULDC.64 UR4, c[0x0][0x1a8] ;  /* 0x00006a0000047ab9 */ /* 0x000fe20000000a00 */
[C---:B------:R-:W-:Y:S02]  /*1790*/  IMAD R13, R0.reuse, c[0x0][0x1b4], R10 ;  /* 0x00006d00000d7a24 */ /* 0x040fe400078e020a */
[C---:B------:R-:W-:Y:S01]  /*17a0*/  IMAD.WIDE.U32 R4, R0.reuse, c[0x0][0x1b0], R4 ;  /* 0x00006c0000047a25 */ /* 0x040fe200078e0004 */
[----:B------:R-:W-:Y:S01]  /*17b0*/  UIMAD UR4, UR35, UR4, URZ ;  /* 0x00000004230472a4 */ /* 0x000fe2000f8e023f */
[----:B------:R-:W-:Y:S02]  /*17c0*/  IADD3 R9, R9, UR7, RZ ;  /* 0x0000000709097c10 */ /* 0x000fe4000fffe0ff */
[----:B------:R-:W-:-:S04]  /*17d0*/  IMAD.WIDE.U32 R6, R0, c[0x0][0x1b8], R6 ;  /* 0x00006e0000067a25 */ /* 0x000fc800078e0006 */
[----:B------:R-:W-:Y:S02]  /*17e0*/  IMAD.MOV.U32 R10, RZ, RZ, R12 ;  /* 0x000000ffff0a7224 */ /* 0x000fe400078e000c */
[C---:B------:R-:W-:Y:S02]  /*17f0*/  IMAD R0, R18.reuse, c[0x0][0x1a0], RZ ;  /* 0x0000680012007a24 */ /* 0x040fe400078e02ff */
[----:B------:R-:W-:Y:S02]  /*1800*/  IMAD.IADD R5, R5, 0x1, R13 ;  /* 0x0000000105057824 */ /* 0x000fe400078e020d */
[----:B------:R-:W-:Y:S01]  /*1810*/  IMAD R12, R18, c[0x0][0x198], RZ ;  /* 0x00006600120c7a24 */ /* 0x000fe200078e02ff */
[----:B------:R-:W-:Y:S01]  /*1820*/  UIMAD UR4, UR38, UR5, UR4 ;  /* 0x00000005260472a4 */ /* 0x000fe2000f8e0204 */
[----:B------:R-:W-:Y:S02]  /*1830*/  IMAD.IADD R7, R7, 0x1, R14 ;  /* 0x0000000107077824 */ /* 0x000fe400078e020e */
[----:B------:R-:W-:-:S02]  /*1840*/  IMAD R16, R3, c[0x0][0x1a4], R0 ;  /* 0x0000690003107a24 */ /* 0x000fc400078e0200 */
[----:B--2---:R-:W-:-:S04]  /*1850*/  IMAD.WIDE.U32 R14, R17, c[0x0][0x378], R10 ;  /* 0x0000de00110e7a25 */ /* 0x004fc800078e000a */
[C---:B------:R-:W-:Y:S02]  /*1860*/  IMAD R0, R3.reuse, c[0x0][0x19c], R12 ;  /* 0x0000670003007a24 */ /* 0x040fe400078e020c */
[----:B------:R-:W-:-:S04]  /*1870*/  IMAD.WIDE.U32 R10, R3, c[0x0][0x198], R4 ;  /* 0x00006600030a7a25 */ /* 0x000fc800078e0004 */
[----:B------:R-:W-:-:S04]  /*1880*/  IMAD.WIDE.U32 R8, R17, c[0x0][0x1a8], R8 ;  /* 0x00006a0011087a25 */ /* 0x000fc800078e0008 */
[----:B------:R-:W-:Y:S01]  /*1890*/  IMAD.IADD R11, R11, 0x1, R0 ;  /* 0x000000010b0b7824 */ /* 0x000fe200078e0200 */
[----:B------:R-:W-:Y:S01]  /*18a0*/  IADD3 R0, R9, UR4, RZ ;  /* 0x0000000409007c10 */ /* 0x000fe2000fffe0ff */
[----:B------:R-:W-:Y:S01]  /*18b0*/  ULEA.HI UR4, UR42, UR42, URZ, 0x1 ;  /* 0x0000002a2a047291 */ /* 0x000fe2000f8f083f */
[----:B------:R-:W-:Y:S01]  /*18c0*/  IMAD.WIDE.U32 R12, R3, c[0x0][0x1a0], R6 ;  /* 0x00006800030c7a25 */ /* 0x000fe200078e0006 */
[----:B------:R-:W-:Y:S02]  /*18d0*/  LEA R246, P3, R8, c[0x0][0x160], 0x1 ;  /* 0x0000580008f67a11 */ /* 0x000fe400078608ff */
[----:B------:R-:W-:Y:S01]  /*18e0*/  ULOP3.LUT UR4, UR4, 0xfffffffe, URZ, 0xc0, !UPT ;  /* 0xfffffffe04047892 */ /* 0x000fe2000f8ec03f */
[----:B------:R-:W-:Y:S02]  /*18f0*/  IADD3 R3, R15, UR6, RZ ;  /* 0x000000060f037c10 */ /* 0x000fe4000fffe0ff */
[----:B------:R-:W-:Y:S01]  /*1900*/  LEA R244, P2, R14, c[0x0][0x330], 0x1 ;  /* 0x0000cc000ef47a11 */ /* 0x000fe200078408ff */
[----:B------:R-:W-:Y:S01]  /*1910*/  UIADD3 UR4, UR42, -UR4, URZ ;  /* 0x800000042a047290 */ /* 0x000fe2000fffe03f */
[----:B------:R-:W-:-:S02]  /*1920*/  IADD3 R5, R13, R16, RZ ;  /* 0x000000100d057210 */ /* 0x000fc40007ffe0ff */
[----:B------:R-:W-:Y:S02]  /*1930*/  LEA R6, P1, R12, c[0x0][0x170], 0x1 ;  /* 0x00005c000c067a11 */ /* 0x000fe400078208ff */
[----:B------:R-:W-:Y:S02]  /*1940*/  LEA R4, P0, R10, c[0x0][0x168], 0x1 ;  /* 0x00005a000a047a11 */ /* 0x000fe400078008ff */
[----:B------:R-:W-:Y:S02]  /*1950*/  LEA.HI.X R247, R8, c[0x0][0x164], R0, 0x1, P3 ;  /* 0x0000590008f77a11 */ /* 0x000fe400018f0c00 */
[----:B------:R-:W-:Y:S01]  /*1960*/  LEA.HI.X R245, R14, c[0x0][0x334], R3, 0x1, P2 ;  /* 0x0000cd000ef57a11 */ /* 0x000fe200010f0c03 */
[----:B------:R-:W-:Y:S01]  /*1970*/  IMAD.MOV.U32 R3, RZ, RZ, c[0x0][0x1a0] ;  /* 0x00006800ff037624 */ /* 0x000fe200078e00ff */
[----:B------:R-:W-:Y:S01]  /*1980*/  MOV R0, c[0x0][0x198] ;  /* 0x0000660000007a02 */ /* 0x000fe20000000f00 */
[----:B------:R-:W-:Y:S01]  /*1990*/  IMAD.MOV.U32 R8, RZ, RZ, c[0x0][0x19c] ;  /* 0x00006700ff087624 */ /* 0x000fe200078e00ff */
[----:B------:R-:W-:Y:S01]  /*19a0*/  LEA.HI.X R7, R12, c[0x0][0x174], R5, 0x1, P1 ;  /* 0x00005d000c077a11 */ /* 0x000fe200008f0c05 */
[----:B------:R-:W-:Y:S01]  /*19b0*/  UISETP.NE.AND UP0, UPT, UR4, 0x1, UPT ;  /* 0x000000010400788c */ /* 0x000fe2000bf05270 */
[----:B------:R-:W-:Y:S01]  /*19c0*/  LEA.HI.X R5, R10, c[0x0][0x16c], R11, 0x1, P0 ;  /* 0x00005b000a057a11 */ /* 0x000fe200000f0c0b */
[----:B------:R-:W-:Y:S01]  /*19d0*/  IMAD.MOV.U32 R9, RZ, RZ, c[0x0][0x1a4] ;  /* 0x00006900ff097624 */ /* 0x000fe200078e00ff */
[----:B------:R-:W-:-:S02]  /*19e0*/  LEA R10, P0, R0, R4, 0x7 ;  /* 0x00000004000a7211 */ /* 0x000fc400078038ff */
[C---:B------:R-:W-:Y:S02]  /*19f0*/  LEA R12, P1, R3.reuse, R6, 0x7 ;  /* 0x00000006030c7211 */ /* 0x040fe400078238ff */
[----:B------:R-:W-:Y:S02]  /*1a00*/  LEA.HI.X R11, R0, R5, R8, 0x7, P0 ;  /* 0x00000005000b7211 */ /* 0x000fe400000f3c08 */
[----:B------:R-:W-:Y:S02]  /*1a10*/  PLOP3.LUT P0, PT, PT, PT, UP0, 0x80, 0x0 ;  /* 0x000000000000781c */ /* 0x000fe40003f0f008 */
[----:B------:R-:W-:Y:S01]  /*1a20*/  LEA.HI.X R13, R3, R7, R9, 0x7, P1 ;  /* 0x00000007030d7211 */ /* 0x000fe200008f3c09 */
[----:B------:R-:W-:-:S07]  /*1a30*/  UIMAD.WIDE UR6, UR40, UR12, UR24 ;  /* 0x0000000c280672a5 */ /* 0x000fce000f8e0218 */
[----:B------:R-:W-:Y:S02]  /*1a40*/  UMOV UR4, UR6 ;  /* 0x0000000600047c82 */ /* 0x000fe40008000000 */
[----:B------:R-:W-:Y:S02]  /*1a50*/  UMOV UR5, UR7 ;  /* 0x0000000700057c82 */ /* 0x000fe40008000000 */
[----:B------:R-:W-:Y:S02]  /*1a60*/  UIMAD.WIDE UR6, UR27, UR9, UR44 ;  /* 0x000000091b0672a5 */ /* 0x000fe4000f8e022c */
[----:B------:R-:W-:Y:S02]  /*1a70*/  UIMAD UR34, UR34, UR8, UR15 ;  /* 0x00000008222272a4 */ /* 0x000fe4000f8e020f */
[----:B------:R-:W-:Y:S02]  /*1a80*/  UIADD3 UR32, UP0, UR6, UR32, URZ ;  /* 0x0000002006207290 */ /* 0x000fe4000ff1e03f */
[----:B------:R-:W-:-:S02]  /*1a90*/  UIADD3 UR34, UR29, UR34, URZ ;  /* 0x000000221d227290 */ /* 0x000fc4000fffe03f */
        /* <DEDUP_REMOVED lines=54> */
[C---:B---3--:R-:W-:Y:S01]  /*1e00*/  IMAD.SHL.U32 R15, R25.reuse, 0x2, RZ ;  /* 0x00000002190f7824 */ /* 0x048fe200078e00ff */
[----:B------:R-:W-:-:S04]  /*1e10*/  IADD3 R0, R25, 0x1800, RZ ;  /* 0x0000180019007810 */ /* 0x000fc80007ffe0ff */
[----:B------:R-:W-:Y:S01]  /*1e20*/  @!PT LDS RZ, [RZ] ;  /* 0x00000000fffff984 */ /* 0x000fe20000000800 */
[----:B------:R-:W-:Y:S01]  /*1e30*/  @!PT LDS RZ, [RZ] ;  /* 0x00000000fffff984 */ /* 0x000fe20000000800 */
[----:B------:R-:W-:Y:S01]  /*1e40*/  @!PT LDS RZ, [RZ] ;  /* 0x00000000fffff984 */ /* 0x000fe20000000800 */
[----:B------:R2:W-:Y:S01]  /*1e50*/  LDGSTS.E.BYPASS.LTC128B.128 [R15+0xf000], [R6.64] ;  /* 0x0f000000060f7fae */ /* 0x0005e2000b901d64 */
[----:B------:R-:W-:-:S03]  /*1e60*/  SEL R0, R0, R25, !P0 ;  /* 0x0000001900007207 */ /* 0x000fc60004000000 */
[----:B------:R2:W-:Y:S01]  /*1e70*/  LDGSTS.E.BYPASS.LTC128B.128 [R15+0x11000], [R6.64+0x40] ;  /* 0x11000040060f7fae */ /* 0x0005e2000b901d64 */
[----:B------:R-:W-:-:S03]  /*1e80*/  SHF.L.U32 R248, R0, 0x1, RZ ;  /* 0x0000000100f87819 */ /* 0x000fc600000006ff */
[----:B------:R2:W-:Y:S04]  /*1e90*/  LDGSTS.E.BYPASS.LTC128B.128 [R15+0x13000], [R6.64+0x80] ;  /* 0x13000080060f7fae */ /* 0x0005e8000b901d64 */
[----:B------:R3:W-:Y:S01]  /*1ea0*/  LDGSTS.E.BYPASS.LTC128B.128 [R15+0x10000], [R12.64] ;  /* 0x100000000c0f7fae */ /* 0x0007e2000b901d64 */
[----:B----4-:R-:W-:-:S03]  /*1eb0*/  IMAD.SHL.U32 R8, R24, 0x4, RZ ;  /* 0x0000000418087824 */ /* 0x010fc600078e00ff */
[----:B------:R3:W-:Y:S01]  /*1ec0*/  LDGSTS.E.BYPASS.LTC128B.128 [R15+0x12000], [R12.64+0x40] ;  /* 0x120000400c0f7fae */ /* 0x0007e2000b901d64 */
[----:B------:R-:W-:-:S03]  /*1ed0*/  SHF.R.S32.HI R14, RZ, 0x1f, R24 ;  /* 0x0000001fff0e7819 */ /* 0x000fc60000011418 */
[----:B------:R3:W-:Y:S04]  /*1ee0*/  LDGSTS.E.BYPASS.LTC128B.128 [R15+0x14000], [R12.64+0x80] ;  /* 0x140000800c0f7fae */ /* 0x0007e8000b901d64 */
[----:B------:R-:W0:Y:S04]  /*1ef0*/  LDGDEPBAR ;  /* 0x00000000000079af */ /* 0x000e280000000000 */
[----:B------:R1:W-:Y:S04]  /*1f00*/  LDGSTS.E.BYPASS.LTC128B.128 [R15+0x6000], [R244.64] ;  /* 0x06000000f40f7fae */ /* 0x0003e8000b901d64 */
[----:B------:R1:W-:Y:S01]  /*1f10*/  LDGSTS.E.BYPASS.LTC128B.128 [R15+0x7000], [R244.64+0x40] ;  /* 0x07000040f40f7fae */ /* 0x0003e2000b901d64 */
[----:B------:R-:W-:-:S03]  /*1f20*/  SHF.L.U64.HI R3, R24, 0x2, R14 ;  /* 0x0000000218037819 */ /* 0x000fc6000001020e */
[----:B------:R1:W-:Y:S01]  /*1f30*/  LDGSTS.E.BYPASS.LTC128B.128 [R15+0x8000], [R244.64+0x80] ;  /* 0x08000080f40f7fae */ /* 0x0003e2000b901d64 */
[----:B------:R-:W-:-:S03]  /*1f40*/  IADD3 R8, P1, R8, UR4, RZ ;  /* 0x0000000408087c10 */ /* 0x000fc6000ff3e0ff */
[----:B------:R1:W-:Y:S01]  /*1f50*/  LDGSTS.E.BYPASS.LTC128B.128 [R248], [R246.64] ;  /* 0x00000000f6f87fae */ /* 0x0003e2000b901d64 */
[----:B------:R-:W-:-:S03]  /*1f60*/  LEA.HI R0, R22, R21, RZ, 0x5 ;  /* 0x0000001516007211 */ /* 0x000fc600078f28ff */
[----:B------:R1:W-:Y:S04]  /*1f70*/  LDGSTS.E.BYPASS.LTC128B.128 [R248+0x1000], [R246.64+0x40] ;  /* 0x01000040f6f87fae */ /* 0x0003e8000b901d64 */
[----:B------:R1:W-:Y:S01]  /*1f80*/  LDGSTS.E.BYPASS.LTC128B.128 [R248+0x2000], [R246.64+0x80] ;  /* 0x02000080f6f87fae */ /* 0x0003e2000b901d64 */
[----:B------:R-:W-:-:S03]  /*1f90*/  IADD3.X R9, R3, UR5, RZ, P1, !PT ;  /* 0x0000000503097c10 */ /* 0x000fc60008ffe4ff */
[----:B------:R4:W-:Y:S04]  /*1fa0*/  LDGSTS.E.BYPASS.LTC128B.128 [R15+0x9000], [R4.64] ;  /* 0x09000000040f7fae */ /* 0x0009e8000b901d64 */
[----:B------:R4:W-:Y:S04]  /*1fb0*/  LDGSTS.E.BYPASS.LTC128B.128 [R15+0xb000], [R4.64+0x40] ;  /* 0x0b000040040f7fae */ /* 0x0009e8000b901d64 */
[----:B------:R4:W-:Y:S04]  /*1fc0*/  LDGSTS.E.BYPASS.LTC128B.128 [R15+0xd000], [R4.64+0x80] ;  /* 0x0d000080040f7fae */ /* 0x0009e8000b901d64 */
[----:B------:R1:W-:Y:S04]  /*1fd0*/  LDGSTS.E.BYPASS.LTC128B.128 [R15+0xa000], [R10.64] ;  /* 0x0a0000000a0f7fae */ /* 0x0003e8000b901d64 */
[----:B------:R1:W-:Y:S04]  /*1fe0*/  LDGSTS.E.BYPASS.LTC128B.128 [R15+0xc000], [R10.64+0x40] ;  /* 0x0c0000400a0f7fae */ /* 0x0003e8000b901d64 */
[----:B------:R1:W-:Y:S04]  /*1ff0*/  LDGSTS.E.BYPASS.LTC128B.128 [R15+0xe000], [R10.64+0x80] ;  /* 0x0e0000800a0f7fae */ /* 0x0003e8000b901d64 */
[----:B------:R-:W0:Y:S01]  /*2000*/  LDGDEPBAR ;  /* 0x00000000000079af */ /* 0x000e220000000000 */
[----:B------:R-:W-:-:S02]  /*2010*/  LOP3.LUT R3, R0, 0xffffffe0, RZ, 0xc0, !PT ;  /* 0xffffffe000037812 */ /* 0x000fc400078ec0ff */
[----:B------:R-:W-:Y:S01]  /*2020*/  SHF.R.S32.HI R0, RZ, 0x5, R0 ;  /* 0x00000005ff007819 */ /* 0x000fe20000011400 */
[----:B---3--:R3:W5:Y:S02]  /*2030*/  LDG.E R12, [R8.64+0x80] ;  /* 0x00008024080c7981 */ /* 0x008764000c1e1900 */
[----:B------:R-:W-:-:S04]  /*2040*/  IMAD.IADD R3, R21, 0x1, -R3 ;  /* 0x0000000115037824 */ /* 0x000fc800078e0a03 */
[----:B------:R-:W-:Y:S02]  /*2050*/  IMAD R0, R0, UR18, R3 ;  /* 0x0000001200007c24 */ /* 0x000fe4000f8e0203 */
[----:B----4-:R-:W-:Y:S02]  /*2060*/  IMAD.U32 R4, RZ, RZ, UR41 ;  /* 0x00000029ff047e24 */ /* 0x010fe4000f8e00ff */
[----:B------:R-:W-:-:S03]  /*2070*/  IMAD.U32 R3, RZ, RZ, UR33 ;  /* 0x00000021ff037e24 */ /* 0x000fc6000f8e00ff */
[----:B------:R-:W-:Y:S02]  /*2080*/  IADD3 R4, P2, P1, R0, UR17, R4 ;  /* 0x0000001100047c10 */ /* 0x000fe4000f95e004 */
[----:B------:R-:W-:-:S04]  /*2090*/  SHF.R.S32.HI R0, RZ, 0x1f, R0 ;  /* 0x0000001fff007819 */ /* 0x000fc80000011400 */
[----:B------:R-:W-:Y:S01]  /*20a0*/  IADD3.X R0, R0, UR16, R3, P2, P1 ;  /* 0x0000001000007c10 */ /* 0x000fe200097e2403 */
[----:B-1----:R3:W5:Y:S01]  /*20b0*/  LDG.E R10, [R8.64] ;  /* 0x00000024080a7981 */ /* 0x002762000c1e1900 */
[----:B------:R-:W-:Y:S01]  /*20c0*/  IADD3 R4, P1, R4, R20, RZ ;  /* 0x0000001404047210 */ /* 0x000fe20007f3e0ff */
[----:B--2---:R-:W-:Y:S01]  /*20d0*/  IMAD.U32 R6, RZ, RZ, UR28 ;  /* 0x0000001cff067e24 */ /* 0x004fe2000f8e00ff */
[----:B------:R-:W-:-:S04]  /*20e0*/  DEPBAR.LE SB0, 0x1 ;  /* 0x000080400000791a */ /* 0x000fc80000000000 */
[----:B------:R-:W-:Y:S01]  /*20f0*/  IADD3.X R5, R0, R19, RZ, P1, !PT ;  /* 0x0000001300057210 */ /* 0x000fe20000ffe4ff */
[----:B------:R3:W5:Y:S04]  /*2100*/  LDG.E R11, [R8.64+0x20] ;  /* 0x00002024080b7981 */ /* 0x000768000c1e1900 */
[----:B------:R-:W-:-:S05]  /*2110*/  IMAD.WIDE.U32 R4, R6, UR32, R4 ;  /* 0x0000002006047c25 */ /* 0x000fca000f8e0004 */
[----:B------:R-:W-:Y:S02]  /*2120*/  IADD3 R0, R5, UR31, RZ ;  /* 0x0000001f05007c10 */ /* 0x000fe4000fffe0ff */
[C---:B------:R-:W-:Y:S01]  /*2130*/  LEA R232, P1, R4.reuse, c[0x0][0x350], 0x2 ;  /* 0x0000d40004e87a11 */ /* 0x040fe200078210ff */
[----:B---3--:R1:W5:Y:S04]  /*2140*/  LDG.E R8, [R8.64+0xa0] ;  /* 0x0000a02408087981 */ /* 0x008368000c1e1900 */
[----:B------:R-:W-:Y:S01]  /*2150*/  BAR.SYNC.DEFER_BLOCKING 0x0 ;  /* 0x0000000000007b1d */ /* 0x000fe20000010000 */
[----:B------:R-:W-:Y:S02]  /*2160*/  LEA.HI.X R233, R4, c[0x0][0x354], R0, 0x2, P1 ;  /* 0x0000d50004e97a11 */ /* 0x000fe400008f1400 */
[----:B------:R-:W-:Y:S01]  /*2170*/  PLOP3.LUT P1, PT, PT, PT, UP0, 0x80, 0x0 ;  /* 0x000000000000781c */ /* 0x000fe20003f2f008 */
[----:B------:R-:W-:-:S02]  /*2180*/  IMAD.U32 R7, RZ, RZ, UR29 ;  /* 0x0000001dff077e24 */ /* 0x000fc4000f8e00ff */
[----:B------:R1:W2:Y:S04]  /*2190*/  LDSM.16.M88.4 R172, [R222+0xf000] ;  /* 0x00f00000deac783b */ /* 0x0002a80000000200 */
[----:B------:R1:W3:Y:S04]  /*21a0*/  LDSM.16.M88.4 R176, [R222+0xf400] ;  /* 0x00f40000deb0783b */ /* 0x0002e80000000200 */
[----:B------:R1:W4:Y:S04]  /*21b0*/  LDSM.16.M88.4 R180, [R221+0xf000] ;  /* 0x00f00000ddb4783b */ /* 0x0003280000000200 */
        /* <DEDUP_REMOVED lines=10> */
[----:B--23-5:R2:W-:Y:S01]  /*2260*/  STL [R1+0xc], R10 ;  /* 0x00000c0a01007387 */ /* 0x02c5e20000100800 */
[----:B------:R-:W-:Y:S01]  /*2270*/  IADD3 R3, R229, 0x1800, RZ ;  /* 0x00001800e5037810 */ /* 0x000fe20007ffe0ff */
[----:B------:R-:W-:Y:S01]  /*2280*/  IMAD.MOV.U32 R127, RZ, RZ, RZ ;  /* 0x000000ffff7f7224 */ /* 0x000fe200078e00ff */
[----:B------:R-:W-:Y:S01]  /*2290*/  IADD3 R0, R231, 0x1800, RZ ;  /* 0x00001800e7007810 */ /* 0x000fe20007ffe0ff */
[----:B------:R2:W-:Y:S01]  /*22a0*/  STL [R1+0x8], R11 ;  /* 0x0000080b01007387 */ /* 0x0005e20000100800 */
[----:B------:R-:W-:Y:S01]  /*22b0*/  SEL R3, R3, R229, !P0 ;  /* 0x000000e503037207 */ /* 0x000fe20004000000 */
[----:B------:R-:W-:Y:S01]  /*22c0*/  UMOV UR30, UR6 ;  /* 0x00000006001e7c82 */ /* 0x000fe20008000000 */
[----:B------:R-:W-:Y:S01]  /*22d0*/  SEL R0, R0, R231, !P0 ;  /* 0x000000e700007207 */ /* 0x000fe20004000000 */
[----:B------:R2:W-:Y:S02]  /*22e0*/  STL [R1+0x4], R12 ;  /* 0x0000040c01007387 */ /* 0x0005e40000100800 */
[----:B------:R-:W-:-:S02]  /*22f0*/  IMAD.SHL.U32 R3, R3, 0x2, RZ ;  /* 0x0000000203037824 */ /* 0x000fc400078e00ff */
[----:B------:R2:W-:Y:S01]  /*2300*/  STL [R1], R8 ;  /* 0x0000000801007387 */ /* 0x0005e20000100800 */
[----:B------:R-:W-:-:S03]  /*2310*/  IMAD.SHL.U32 R220, R0, 0x2, RZ ;  /* 0x0000000200dc7824 */ /* 0x000fc600078e00ff */
        /* <DEDUP_REMOVED lines=22> */
[----:B------:R2:W-:Y:S01]  /*2480*/  STL [R1+0x10], R5 ;  /* 0x0000100501007387 */ /* 0x0005e20000100800 */
[----:B---3--:R-:W-:-:S05]  /*2490*/  IADD3 R6, R4, R6, RZ ;  /* 0x0000000604067210 */ /* 0x008fca0007ffe0ff */
[----:B------:R2:W-:Y:S04]  /*24a0*/  STL [R1+0x1c], R6 ;  /* 0x00001c0601007387 */ /* 0x0005e80000100800 */
[----:B------:R2:W-:Y:S02]  /*24b0*/  STL [R1+0x18], R0 ;  /* 0x0000180001007387 */ /* 0x0005e40000100800 */
.L_x_503:
[----:B------:R-:W0:Y:S01]  /*24c0*/  LDGDEPBAR ;  /* 0x00000000000079af */ /* 0x000e220000000000 */
[----:B--2---:R-:W-:Y:S01]  /*24d0*/  IADD3 R0, R230, R220, RZ ;  /* 0x000000dce6007210 */ /* 0x004fe20007ffe0ff */
[----:B------:R-:W-:Y:S06]  /*24e0*/  UISETP.GE.AND UP2, UPT, UR42, 0x1, UPT ;  /* 0x000000012a00788c */ /* 0x000fec000bf46270 */
[----:B------:R-:W2:Y:S04]  /*24f0*/  LDL R236, [R1+0xc] ;  /* 0x00000c0001ec7983 */ /* 0x000ea80000100800 */
[----:B------:R-:W3:Y:S04]  /*2500*/  LDL R235, [R1+0x8] ;  /* 0x0000080001eb7983 */ /* 0x000ee80000100800 */
[----:B----4-:R-:W4:Y:S04]  /*2510*/  LDL R234, [R1+0x4] ;  /* 0x0000040001ea7983 */ /* 0x010f280000100800 */
        /* <DEDUP_REMOVED lines=25> */
[----:B-1----:R-:W3:Y:S01]  /*26b0*/  LDL R2, [R1] ;  /* 0x0000000001027983 */ /* 0x002ee20000100800 */
        /* <DEDUP_REMOVED lines=17> */
[----:B------:R-:W2:Y:S02]  /*27d0*/  LDSM.16.M88.4 R160, [R220+0x1800] ;  /* 0x00180000dca0783b */ /* 0x000ea40000000200 */
[C---:B------:R-:W-:Y:S06]  /*27e0*/  HMMA.16816.F32.BF16 R24, R28.reuse, R132, RZ ;  /* 0x000000841c18723c */ /* 0x040fec00000418ff */
[----:B------:R-:W2:Y:S02]  /*27f0*/  LDSM.16.M88.4 R164, [R222+0xb400] ;  /* 0x00b40000dea4783b */ /* 0x000ea40000000200 */
[-C--:B------:R-:W-:Y:S06]  /*2800*/  HMMA.16816.F32.BF16 R28, R28, R134.reuse, RZ ;  /* 0x000000861c1c723c */ /* 0x080fec00000418ff */
[----:B------:R-:W-:Y:S02]  /*2810*/  LDSM.16.M88.4 R168, [R221+0xd000] ;  /* 0x00d00000dda8783b */ /* 0x000fe40000000200 */
[----:B------:R-:W-:Y:S06]  /*2820*/  HMMA.16816.F32.BF16 R32, R32, R134, RZ ;  /* 0x000000862020723c */ /* 0x000fec00000418ff */
[----:B------:R-:W-:Y:S02]  /*2830*/  LDSM.16.M88.4 R132, [R0+0x1000] ;  /* 0x001000000084783b */ /* 0x000fe40000000200 */
[-C--:B------:R-:W-:Y:S08]  /*2840*/  HMMA.16816.F32.BF16 R4, R136, R140.reuse, R4 ;  /* 0x0000008c8804723c */ /* 0x080ff00000041804 */
[C---:B-1----:R-:W-:Y:S08]  /*2850*/  HMMA.16816.F32.BF16 R8, R144.reuse, R140, R8 ;  /* 0x0000008c9008723c */ /* 0x042ff00000041808 */
[-C--:B------:R-:W-:Y:S08]  /*2860*/  HMMA.16816.F32.BF16 R12, R144, R142.reuse, R12 ;  /* 0x0000008e900c723c */ /* 0x080ff0000004180c */
[C---:B------:R-:W-:Y:S01]  /*2870*/  HMMA.16816.F32.BF16 R16, R136.reuse, R142, R16 ;  /* 0x0000008e8810723c */ /* 0x040fe20000041810 */
[----:B------:R-:W1:Y:S03]  /*2880*/  LDSM.16.M88.4 R140, [R221+0xb000] ;  /* 0x00b00000dd8c783b */ /* 0x000e660000000200 */
[----:B--2---:R-:W-:Y:S04]  /*2890*/  FSETP.NEU.FTZ.AND P0, PT, R236, -INF , PT ;  /* 0xff800000ec00780b */ /* 0x004fe80003f1d000 */
[-C--:B------:R-:W-:Y:S08]  /*28a0*/  HMMA.16816.F32.BF16 R20, R136, R148.reuse, R20 ;  /* 0x000000948814723c */ /* 0x080ff00000041814 */
[C---:B------:R-:W-:Y:S08]  /*28b0*/  HMMA.16816.F32.BF16 R24, R144.reuse, R148, R24 ;  /* 0x000000949018723c */ /* 0x040ff00000041818 */
[-C--:B------:R-:W-:Y:S01]  /*28c0*/  HMMA.16816.F32.BF16 R28, R144, R150.reuse, R28 ;  /* 0x00000096901c723c */ /* 0x080fe2000004181c */
[----:B------:R-:W2:Y:S07]  /*28d0*/  LDSM.16.M88.4 R144, [R0+0x1800] ;  /* 0x001800000090783b */ /* 0x000eae0000000200 */
        /* <DEDUP_REMOVED lines=10> */
[-C--:B------:R-:W-:Y:S01]  /*2980*/  HMMA.16816.F32.BF16 R28, R160, R166.reuse, R28 ;  /* 0x000000a6a01c723c */ /* 0x080fe2000004181c */
[----:B------:R-:W-:Y:S07]  /*2990*/  LDSM.16.M88.4 R160, [R222+0xd400] ;  /* 0x00d40000dea0783b */ /* 0x000fee0000000200 */
[----:B------:R-:W-:Y:S01]  /*29a0*/  HMMA.16816.F32.BF16 R32, R152, R166, R32 ;  /* 0x000000a69820723c */ /* 0x000fe20000041820 */
[----:B------:R-:W3:Y:S07]  /*29b0*/  LDSM.16.M88.4 R152, [R220+0x2800] ;  /* 0x00280000dc98783b */ /* 0x000eee0000000200 */
[-C--:B-1----:R-:W-:Y:S01]  /*29c0*/  HMMA.16816.F32.BF16 R4, R132, R140.reuse, R4 ;  /* 0x0000008c8404723c */ /* 0x082fe20000041804 */
[----:B------:R-:W1:Y:S07]  /*29d0*/  LDSM.16.M88.4 R164, [R0+0x2000] ;  /* 0x0020000000a4783b */ /* 0x000e6e0000000200 */
[C---:B--2---:R-:W-:Y:S01]  /*29e0*/  HMMA.16816.F32.BF16 R8, R144.reuse, R140, R8 ;  /* 0x0000008c9008723c */ /* 0x044fe20000041808 */
[----:B------:R-:W2:Y:S07]  /*29f0*/  LDL R140, [R1+0x30] ;  /* 0x00003000018c7983 */ /* 0x000eae0000100800 */
[-C--:B------:R-:W-:Y:S08]  /*2a00*/  HMMA.16816.F32.BF16 R12, R144, R142.reuse, R12 ;  /* 0x0000008e900c723c */ /* 0x080ff0000004180c */
[C---:B------:R-:W-:Y:S08]  /*2a10*/  HMMA.16816.F32.BF16 R16, R132.reuse, R142, R16 ;  /* 0x0000008e8410723c */ /* 0x040ff00000041810 */
[-C--:B------:R-:W-:Y:S08]  /*2a20*/  HMMA.16816.F32.BF16 R20, R132, R136.reuse, R20 ;  /* 0x000000888414723c */ /* 0x080ff00000041814 */
[C---:B------:R-:W-:Y:S08]  /*2a30*/  HMMA.16816.F32.BF16 R24, R144.reuse, R136, R24 ;  /* 0x000000889018723c */ /* 0x040ff00000041818 */
[-C--:B------:R-:W-:Y:S01]  /*2a40*/  HMMA.16816.F32.BF16 R28, R144, R138.reuse, R28 ;  /* 0x0000008a901c723c */ /* 0x080fe2000004181c */
[----:B------:R-:W2:Y:S07]  /*2a50*/  LDL R144, [R1+0x2c] ;  /* 0x00002c0001907983 */ /* 0x000eae0000100800 */
[----:B------:R-:W-:Y:S01]  /*2a60*/  HMMA.16816.F32.BF16 R32, R132, R138, R32 ;  /* 0x0000008a8420723c */ /* 0x000fe20000041820 */
[----:B------:R-:W1:Y:S07]  /*2a70*/  LDSM.16.M88.4 R132, [R0+0x2800] ;  /* 0x002800000084783b */ /* 0x000e6e0000000200 */
[-C--:B------:R-:W-:Y:S08]  /*2a80*/  HMMA.16816.F32.BF16 R4, R148, R156.reuse, R4 ;  /* 0x0000009c9404723c */ /* 0x080ff00000041804 */
[C---:B---3--:R-:W-:Y:S08]  /*2a90*/  HMMA.16816.F32.BF16 R8, R152.reuse, R156, R8 ;  /* 0x0000009c9808723c */ /* 0x048ff00000041808 */
        /* <DEDUP_REMOVED lines=16> */
[----:B------:R-:W-:Y:S01]  /*2ba0*/  MUFU.TANH R55, R6 ;  /* 0x0000000600377308 */ /* 0x000fe20000002400 */
[----:B------:R-:W-:Y:S02]  /*2bb0*/  FMUL.FTZ R8, R8, c[0x0][0x2ec] ;  /* 0x0000bb0008087a20 */ /* 0x000fe40000410000 */
[----:B------:R-:W-:Y:S02]  /*2bc0*/  FMUL.FTZ R9, R9, c[0x0][0x2ec] ;  /* 0x0000bb0009097a20 */ /* 0x000fe40000410000 */
[----:B------:R-:W-:Y:S02]  /*2bd0*/  FMUL.FTZ R12, R12, c[0x0][0x2ec] ;  /* 0x0000bb000c0c7a20 */ /* 0x000fe40000410000 */
[----:B------:R-:W-:Y:S02]  /*2be0*/  FMUL.FTZ R13, R13, c[0x0][0x2ec] ;  /* 0x0000bb000d0d7a20 */ /* 0x000fe40000410000 */
        /* <DEDUP_REMOVED lines=8> */
[----:B------:R-:W-:Y:S09]  /*2c70*/  FMUL.FTZ R11, R11, c[0x0][0x2ec] ;  /* 0x0000bb000b0b7a20 */ /* 0x000ff20000410000 */
[----:B------:R4:W4:Y:S01]  /*2c80*/  MUFU.TANH R141, R5 ;  /* 0x00000005008d7308 */ /* 0x0009220000002400 */
[----:B---3--:R-:W-:Y:S05]  /*2c90*/  FMUL.FTZ R10, R236, 1.4426950216293334961 ;  /* 0x3fb8aa3bec0a7820 */ /* 0x008fea0000410000 */
[----:B------:R-:W-:Y:S04]  /*2ca0*/  FSEL R10, R10, RZ, P0 ;  /* 0x000000ff0a0a7208 */ /* 0x000fe80000000000 */
[----:B------:R3:W-:Y:S01]  /*2cb0*/  MUFU.TANH R48, R9 ;  /* 0x0000000900307308 */ /* 0x0007e20000002400 */
[C---:B------:R-:W-:Y:S01]  /*2cc0*/  FSETP.NEU.FTZ.AND P0, PT, R235.reuse, -INF , PT ;  /* 0xff800000eb00780b */ /* 0x040fe20003f1d000 */
[--C-:B-1----:R-:W-:Y:S08]  /*2cd0*/  FFMA.FTZ R0, R142, c[0x0][0x23c], -R10.reuse ;  /* 0x00008f008e007a23 */ /* 0x102ff0000001080a */
[----:B------:R1:W-:Y:S01]  /*2ce0*/  MUFU.EX2 R154, R0 ;  /* 0x00000000009a7308 */ /* 0x0003e20000000800 */
[----:B----4-:R-:W4:Y:S09]  /*2cf0*/  LDSM.16.M88.4 R4, [R221+0xd400] ;  /* 0x00d40000dd04783b */ /* 0x010f320000000200 */
[----:B------:R1:W-:Y:S01]  /*2d00*/  MUFU.TANH R49, R8 ;  /* 0x0000000800317308 */ /* 0x0003e20000002400 */
[----:B---3--:R-:W-:Y:S05]  /*2d10*/  FMUL.FTZ R9, R235, 1.4426950216293334961 ;  /* 0x3fb8aa3beb097820 */ /* 0x008fea0000410000 */
[----:B------:R-:W-:Y:S04]  /*2d20*/  FSEL R9, R9, RZ, P0 ;  /* 0x000000ff09097208 */ /* 0x000fe80000000000 */
[----:B------:R-:W3:Y:S01]  /*2d30*/  MUFU.TANH R47, R12 ;  /* 0x0000000c002f7308 */ /* 0x000ee20000002400 */
[C---:B------:R-:W-:Y:S01]  /*2d40*/  FSETP.NEU.FTZ.AND P0, PT, R234.reuse, -INF , PT ;  /* 0xff800000ea00780b */ /* 0x040fe20003f1d000 */
[----:B-1----:R-:W-:Y:S08]  /*2d50*/  FFMA.FTZ R0, R141, c[0x0][0x23c], -R10 ;  /* 0x00008f008d007a23 */ /* 0x002ff0000001080a */
[----:B------:R1:W-:Y:S01]  /*2d60*/  MUFU.EX2 R153, R0 ;  /* 0x0000000000997308 */ /* 0x0003e20000000800 */
[----:B------:R-:W-:Y:S05]  /*2d70*/  FMUL.FTZ R8, R234, 1.4426950216293334961 ;  /* 0x3fb8aa3bea087820 */ /* 0x000fea0000410000 */
[----:B------:R-:W-:Y:S04]  /*2d80*/  FSEL R8, R8, RZ, P0 ;  /* 0x000000ff08087208 */ /* 0x000fe80000000000 */
[----:B------:R-:W3:Y:S01]  /*2d90*/  MUFU.TANH R46, R13 ;  /* 0x0000000d002e7308 */ /* 0x000ee20000002400 */
[----:B------:R-:W-:Y:S01]  /*2da0*/  FSETP.NEU.FTZ.AND P0, PT, R2, -INF , PT ;  /* 0xff8000000200780b */ /* 0x000fe20003f1d000 */
[-C--:B----4-:R-:W-:Y:S08]  /*2db0*/  HMMA.16816.F32.BF16 R20, R164, R4.reuse, R20 ;  /* 0x00000004a414723c */ /* 0x090ff00000041814 */
[----:B------:R-:W-:Y:S01]  /*2dc0*/  MUFU.TANH R39, R14 ;  /* 0x0000000e00277308 */ /* 0x000fe20000002400 */
[C---:B------:R-:W-:Y:S04]  /*2dd0*/  HMMA.16816.F32.BF16 R24, R132.reuse, R4, R24 ;  /* 0x000000048418723c */ /* 0x040fe80000041818 */
[--C-:B-1----:R-:W-:Y:S03]  /*2de0*/  FFMA.FTZ R0, R55, c[0x0][0x23c], -R9.reuse ;  /* 0x00008f0037007a23 */ /* 0x102fe60000010809 */
[--C-:B---3--:R-:W-:Y:S02]  /*2df0*/  FFMA.FTZ R4, R47, c[0x0][0x23c], -R8.reuse ;  /* 0x00008f002f047a23 */ /* 0x108fe40000010808 */
[----:B------:R1:W-:Y:S01]  /*2e00*/  MUFU.EX2 R169, R0 ;  /* 0x0000000000a97308 */ /* 0x0003e20000000800 */
[-C--:B------:R-:W-:Y:S05]  /*2e10*/  HMMA.16816.F32.BF16 R28, R132, R6.reuse, R28 ;  /* 0x00000006841c723c */ /* 0x080fea000004181c */
[----:B------:R-:W-:Y:S03]  /*2e20*/  FMUL.FTZ R20, R20, c[0x0][0x2ec] ;  /* 0x0000bb0014147a20 */ /* 0x000fe60000410000 */
[----:B------:R-:W-:Y:S01]  /*2e30*/  HMMA.16816.F32.BF16 R32, R164, R6, R32 ;  /* 0x00000006a420723c */ /* 0x000fe20000041820 */
[----:B------:R3:W-:Y:S03]  /*2e40*/  MUFU.EX2 R171, R4 ;  /* 0x0000000400ab7308 */ /* 0x0007e60000000800 */
[----:B------:R-:W-:Y:S02]  /*2e50*/  FMUL.FTZ R22, R22, c[0x0][0x2ec] ;  /* 0x0000bb0016167a20 */ /* 0x000fe40000410000 */
[----:B------:R-:W-:Y:S02]  /*2e60*/  FMUL.FTZ R23, R23, c[0x0][0x2ec] ;  /* 0x0000bb0017177a20 */ /* 0x000fe40000410000 */
[----:B------:R-:W-:Y:S03]  /*2e70*/  FMUL.FTZ R5, R24, c[0x0][0x2ec] ;  /* 0x0000bb0018057a20 */ /* 0x000fe60000410000 */
[----:B------:R-:W-:Y:S01]  /*2e80*/  MUFU.TANH R38, R15 ;  /* 0x0000000f00267308 */ /* 0x000fe20000002400 */
[----:B------:R-:W-:Y:S02]  /*2e90*/  FMUL.FTZ R25, R25, c[0x0][0x2ec] ;  /* 0x0000bb0019197a20 */ /* 0x000fe40000410000 */
[----:B------:R-:W-:Y:S02]  /*2ea0*/  FMUL.FTZ R26, R26, c[0x0][0x2ec] ;  /* 0x0000bb001a1a7a20 */ /* 0x000fe40000410000 */
[--C-:B-1----:R-:W-:Y:S02]  /*2eb0*/  FFMA.FTZ R0, R54, c[0x0][0x23c], -R9.reuse ;  /* 0x00008f0036007a23 */ /* 0x102fe40000010809 */
[----:B------:R-:W-:Y:S02]  /*2ec0*/  FMUL.FTZ R30, R30, c[0x0][0x2ec] ;  /* 0x0000bb001e1e7a20 */ /* 0x000fe40000410000 */
[----:B------:R-:W-:Y:S01]  /*2ed0*/  FMUL.FTZ R31, R31, c[0x0][0x2ec] ;  /* 0x0000bb001f1f7a20 */ /* 0x000fe20000410000 */
[----:B------:R1:W4:Y:S01]  /*2ee0*/  MUFU.EX2 R168, R0 ;  /* 0x0000000000a87308 */ /* 0x0003220000000800 */
[----:B------:R-:W-:Y:S02]  /*2ef0*/  FMUL.FTZ R29, R29, c[0x0][0x2ec] ;  /* 0x0000bb001d1d7a20 */ /* 0x000fe40000410000 */
[----:B------:R-:W-:Y:S02]  /*2f00*/  FMUL.FTZ R34, R34, c[0x0][0x2ec] ;  /* 0x0000bb0022227a20 */ /* 0x000fe40000410000 */
[--C-:B---3--:R-:W-:Y:S02]  /*2f10*/  FFMA.FTZ R4, R46, c[0x0][0x23c], -R8.reuse ;  /* 0x00008f002e047a23 */ /* 0x108fe40000010808 */
[----:B------:R-:W-:Y:S02]  /*2f20*/  FMUL.FTZ R33, R33, c[0x0][0x2ec] ;  /* 0x0000bb0021217a20 */ /* 0x000fe40000410000 */
[----:B------:R-:W-:Y:S01]  /*2f30*/  FMUL.FTZ R35, R35, c[0x0][0x2ec] ;  /* 0x0000bb0023237a20 */ /* 0x000fe20000410000 */
[----:B------:R-:W3:Y:S01]  /*2f40*/  MUFU.EX2 R170, R4 ;  /* 0x0000000400aa7308 */ /* 0x000ee20000000800 */
[----:B------:R-:W-:Y:S02]  /*2f50*/  FMUL.FTZ R27, R27, c[0x0][0x2ec] ;  /* 0x0000bb001b1b7a20 */ /* 0x000fe40000410000 */
[----:B------:R-:W-:Y:S07]  /*2f60*/  FMUL.FTZ R21, R21, c[0x0][0x2ec] ;  /* 0x0000bb0015157a20 */ /* 0x000fee0000410000 */
[----:B------:R-:W2:Y:S01]  /*2f70*/  MUFU.TANH R58, R16 ;  /* 0x00000010003a7308 */ /* 0x000ea20000002400 */
[----:B-1----:R-:W-:Y:S01]  /*2f80*/  FFMA.FTZ R0, R49, c[0x0][0x23c], -R8 ;  /* 0x00008f0031007a23 */ /* 0x002fe20000010808 */
[----:B----4-:R-:W-:Y:S08]  /*2f90*/  F2FP.BF16.PACK_AB R7, R168, R169 ;  /* 0x000000a9a807723e */ /* 0x010ff000000010ff */
[----:B------:R1:W-:Y:S01]  /*2fa0*/  MUFU.EX2 R235, R0 ;  /* 0x0000000000eb7308 */ /* 0x0003e20000000800 */
[----:B------:R3:W-:Y:S09]  /*2fb0*/  STS [R243+0x13400], R7 ;  /* 0x01340007f3007388 */ /* 0x0007f20000000800 */
[----:B------:R-:W4:Y:S10]  /*2fc0*/  MUFU.TANH R57, R17 ;  /* 0x0000001100397308 */ /* 0x000f340000002400 */
[----:B------:R-:W4:Y:S01]  /*2fd0*/  MUFU.TANH R53, R18 ;  /* 0x0000001200357308 */ /* 0x000f220000002400 */
[----:B-1----:R-:W-:Y:S01]  /*2fe0*/  FMUL.FTZ R0, R2, 1.4426950216293334961 ;  /* 0x3fb8aa3b02007820 */ /* 0x002fe20000410000 */
[----:B---3--:R-:W-:Y:S04]  /*2ff0*/  F2FP.BF16.PACK_AB R7, R170, R171 ;  /* 0x000000abaa07723e */ /* 0x008fe800000010ff */
[----:B------:R-:W-:Y:S04]  /*3000*/  FSEL R0, R0, RZ, P0 ;  /* 0x000000ff00007208 */ /* 0x000fe80000000000 */
[----:B------:R-:W1:Y:S01]  /*3010*/  MUFU.TANH R52, R19 ;  /* 0x0000001300347308 */ /* 0x000e620000002400 */
[----:B--2---:R-:W-:Y:S01]  /*3020*/  IADD3 R144, P0, R144, UR30, RZ ;  /* 0x0000001e90907c10 */ /* 0x004fe2000ff1e0ff */
[--C-:B------:R-:W-:Y:S03]  /*3030*/  FFMA.FTZ R4, R39, c[0x0][0x23c], -R0.reuse ;  /* 0x00008f0027047a23 */ /* 0x100fe60000010800 */
[----:B------:R-:W-:Y:S05]  /*3040*/  IADD3.X R145, R140, UR7, RZ, P0, !PT ;  /* 0x000000078c917c10 */ /* 0x000fea00087fe4ff */
[----:B------:R2:W-:Y:S01]  /*3050*/  MUFU.EX2 R237, R4 ;  /* 0x0000000400ed7308 */ /* 0x0005e20000000800 */
[----:B------:R3:W3:Y:S09]  /*3060*/  LDG.E R140, [R144.64+0x80] ;  /* 0x00008024908c7981 */ /* 0x0006f2000c1e1900 */
[----:B------:R-:W1:Y:S10]  /*3070*/  MUFU.TANH R56, R20 ;  /* 0x0000001400387308 */ /* 0x000e740000002400 */
[----:B------:R-:W1:Y:S01]  /*3080*/  MUFU.TANH R252, R21 ;  /* 0x0000001500fc7308 */ /* 0x000e620000002400 */
[----:B--2---:R-:W-:Y:S09]  /*3090*/  FFMA.FTZ R4, R38, c[0x0][0x23c], -R0 ;  /* 0x00008f0026047a23 */ /* 0x004ff20000010800 */
[----:B------:R2:W-:Y:S10]  /*30a0*/  MUFU.EX2 R236, R4 ;  /* 0x0000000400ec7308 */ /* 0x0005f40000000800 */
[----:B------:R-:W-:Y:S10]  /*30b0*/  MUFU.TANH R51, R22 ;  /* 0x0000001600337308 */ /* 0x000ff40000002400 */
[----:B------:R-:W-:Y:S01]  /*30c0*/  MUFU.TANH R50, R23 ;  /* 0x0000001700327308 */ /* 0x000fe20000002400 */
[--C-:B--2---:R-:W-:Y:S09]  /*30d0*/  FFMA.FTZ R4, R58, c[0x0][0x23c], -R10.reuse ;  /* 0x00008f003a047a23 */ /* 0x104ff2000001080a */
[----:B------:R4:W-:Y:S10]  /*30e0*/  MUFU.EX2 R152, R4 ;  /* 0x0000000400987308 */ /* 0x0009f40000000800 */
[----:B------:R2:W-:Y:S10]  /*30f0*/  MUFU.TANH R45, R5 ;  /* 0x00000005002d7308 */ /* 0x0005f40000002400 */
[----:B------:R-:W-:Y:S01]  /*3100*/  MUFU.TANH R44, R25 ;  /* 0x00000019002c7308 */ /* 0x000fe20000002400 */
[--C-:B----4-:R-:W-:Y:S09]  /*3110*/  FFMA.FTZ R4, R57, c[0x0][0x23c], -R10.reuse ;  /* 0x00008f0039047a23 */ /* 0x110ff2000001080a */
[----:B------:R4:W-:Y:S01]  /*3120*/  MUFU.EX2 R151, R4 ;  /* 0x0000000400977308 */ /* 0x0009e20000000800 */
[----:B--2---:R-:W-:Y:S09]  /*3130*/  FMUL.FTZ R5, R28, c[0x0][0x2ec] ;  /* 0x0000bb001c057a20 */ /* 0x004ff20000410000 */
[----:B------:R-:W-:Y:S10]  /*3140*/  MUFU.TANH R37, R26 ;  /* 0x0000001a00257308 */ /* 0x000ff40000002400 */
[----:B------:R-:W-:Y:S01]  /*3150*/  MUFU.TANH R36, R27 ;  /* 0x0000001b00247308 */ /* 0x000fe20000002400 */
[--C-:B----4-:R-:W-:Y:S09]  /*3160*/  FFMA.FTZ R4, R53, c[0x0][0x23c], -R9.reuse ;  /* 0x00008f0035047a23 */ /* 0x110ff20000010809 */
[----:B------:R1:W-:Y:S10]  /*3170*/  MUFU.EX2 R158, R4 ;  /* 0x00000004009e7308 */ /* 0x0003f40000000800 */
[----:B------:R2:W-:Y:S10]  /*3180*/  MUFU.TANH R43, R5 ;  /* 0x00000005002b7308 */ /* 0x0005f40000002400 */
[----:B------:R-:W-:Y:S01]  /*3190*/  MUFU.TANH R3, R30 ;  /* 0x0000001e00037308 */ /* 0x000fe20000002400 */
[--C-:B-1----:R-:W-:Y:S09]  /*31a0*/  FFMA.FTZ R4, R52, c[0x0][0x23c], -R9.reuse ;  /* 0x00008f0034047a23 */ /* 0x102ff20000010809 */
[----:B------:R1:W-:Y:S01]  /*31b0*/  MUFU.EX2 R157, R4 ;  /* 0x00000004009d7308 */ /* 0x0003e20000000800 */
[----:B--2---:R-:W-:Y:S09]  /*31c0*/  FMUL.FTZ R5, R32, c[0x0][0x2ec] ;  /* 0x0000bb0020057a20 */ /* 0x004ff20000410000 */
[----:B------:R-:W-:Y:S10]  /*31d0*/  MUFU.TANH R249, R5 ;  /* 0x0000000500f97308 */ /* 0x000ff40000002400 */
[----:B------:R2:W-:Y:S01]  /*31e0*/  MUFU.TANH R40, R11 ;  /* 0x0000000b00287308 */ /* 0x0005e20000002400 */
[----:B-1----:R-:W-:Y:S09]  /*31f0*/  FFMA.FTZ R4, R56, c[0x0][0x23c], -R10 ;  /* 0x00008f0038047a23 */ /* 0x002ff2000001080a */
[----:B------:R1:W-:Y:S10]  /*3200*/  MUFU.EX2 R148, R4 ;  /* 0x0000000400947308 */ /* 0x0003f40000000800 */
[----:B------:R-:W-:Y:S01]  /*3210*/  MUFU.TANH R251, R34 ;  /* 0x0000002200fb7308 */ /* 0x000fe20000002400 */
[----:B--2---:R-:W-:Y:S09]  /*3220*/  FFMA.FTZ R11, R48, c[0x0][0x23c], -R8 ;  /* 0x00008f00300b7a23 */ /* 0x004ff20000010808 */
[----:B------:R2:W4:Y:S01]  /*3230*/  MUFU.EX2 R234, R11 ;  /* 0x0000000b00ea7308 */ /* 0x0005220000000800 */
[----:B-1----:R-:W-:Y:S09]  /*3240*/  FFMA.FTZ R4, R252, c[0x0][0x23c], -R10 ;  /* 0x00008f00fc047a23 */ /* 0x002ff2000001080a */
[----:B------:R1:W-:Y:S10]  /*3250*/  MUFU.EX2 R147, R4 ;  /* 0x0000000400937308 */ /* 0x0003f40000000800 */
[----:B------:R-:W-:Y:S01]  /*3260*/  MUFU.TANH R2, R31 ;  /* 0x0000001f00027308 */ /* 0x000fe20000002400 */
[--C-:B--2---:R-:W-:Y:S01]  /*3270*/  FFMA.FTZ R11, R41, c[0x0][0x23c], -R0.reuse ;  /* 0x00008f00290b7a23 */ /* 0x104fe20000010800 */
[----:B----4-:R-:W-:Y:S08]  /*3280*/  F2FP.BF16.PACK_AB R6, R234, R235 ;  /* 0x000000ebea06723e */ /* 0x010ff000000010ff */
[----:B------:R2:W-:Y:S01]  /*3290*/  MUFU.EX2 R239, R11 ;  /* 0x0000000b00ef7308 */ /* 0x0005e20000000800 */
[--C-:B-1----:R-:W-:Y:S09]  /*32a0*/  FFMA.FTZ R4, R51, c[0x0][0x23c], -R9.reuse ;  /* 0x00008f0033047a23 */ /* 0x102ff20000010809 */
[----:B------:R1:W-:Y:S10]  /*32b0*/  MUFU.EX2 R156, R4 ;  /* 0x00000004009c7308 */ /* 0x0003f40000000800 */
[----:B------:R-:W-:Y:S01]  /*32c0*/  MUFU.TANH R167, R33 ;  /* 0x0000002100a77308 */ /* 0x000fe20000002400 */
[----:B--2---:R-:W-:Y:S09]  /*32d0*/  FFMA.FTZ R11, R40, c[0x0][0x23c], -R0 ;  /* 0x00008f00280b7a23 */ /* 0x004ff20000010800 */
[----:B------:R-:W2:Y:S01]  /*32e0*/  MUFU.EX2 R238, R11 ;  /* 0x0000000b00ee7308 */ /* 0x000ea20000000800 */
[--C-:B-1----:R-:W-:Y:S09]  /*32f0*/  FFMA.FTZ R4, R50, c[0x0][0x23c], -R9.reuse ;  /* 0x00008f0032047a23 */ /* 0x102ff20000010809 */
[----:B------:R1:W-:Y:S10]  /*3300*/  MUFU.EX2 R155, R4 ;  /* 0x00000004009b7308 */ /* 0x0003f40000000800 */
[----:B------:R-:W-:Y:S01]  /*3310*/  MUFU.TANH R250, R35 ;  /* 0x0000002300fa7308 */ /* 0x000fe20000002400 */
[----:B--2---:R-:W-:Y:S09]  /*3320*/  F2FP.BF16.PACK_AB R5, R238, R239 ;  /* 0x000000efee05723e */ /* 0x004ff200000010ff */
[----:B------:R-:W2:Y:S01]  /*3330*/  MUFU.TANH R42, R29 ;  /* 0x0000001d002a7308 */ /* 0x000ea20000002400 */
[--C-:B-1----:R-:W-:Y:S09]  /*3340*/  FFMA.FTZ R4, R45, c[0x0][0x23c], -R8.reuse ;  /* 0x00008f002d047a23 */ /* 0x102ff20000010808 */
[----:B------:R1:W-:Y:S02]  /*3350*/  MUFU.EX2 R162, R4 ;  /* 0x0000000400a27308 */ /* 0x0003e40000000800 */
[----:B-1----:R-:W-:Y:S08]  /*3360*/  FFMA.FTZ R4, R44, c[0x0][0x23c], -R8 ;  /* 0x00008f002c047a23 */ /* 0x002ff00000010808 */
[----:B------:R1:W-:Y:S02]  /*3370*/  MUFU.EX2 R161, R4 ;  /* 0x0000000400a17308 */ /* 0x0003e40000000800 */
[--C-:B-1----:R-:W-:Y:S08]  /*3380*/  FFMA.FTZ R4, R37, c[0x0][0x23c], -R0.reuse ;  /* 0x00008f0025047a23 */ /* 0x102ff00000010800 */
[----:B------:R1:W-:Y:S02]  /*3390*/  MUFU.EX2 R166, R4 ;  /* 0x0000000400a67308 */ /* 0x0003e40000000800 */
[----:B-1----:R-:W-:Y:S08]  /*33a0*/  FFMA.FTZ R4, R36, c[0x0][0x23c], -R0 ;  /* 0x00008f0024047a23 */ /* 0x002ff00000010800 */
[----:B------:R1:W-:Y:S02]  /*33b0*/  MUFU.EX2 R165, R4 ;  /* 0x0000000400a57308 */ /* 0x0003e40000000800 */
[--C-:B-1----:R-:W-:Y:S02]  /*33c0*/  FFMA.FTZ R4, R43, c[0x0][0x23c], -R8.reuse ;  /* 0x00008f002b047a23 */ /* 0x102fe40000010808 */
[----:B--2---:R-:W-:Y:S06]  /*33d0*/  FFMA.FTZ R8, R42, c[0x0][0x23c], -R8 ;  /* 0x00008f002a087a23 */ /* 0x004fec0000010808 */
[----:B------:R1:W-:Y:S10]  /*33e0*/  MUFU.EX2 R160, R4 ;  /* 0x0000000400a07308 */ /* 0x0003f40000000800 */
[----:B------:R-:W-:Y:S01]  /*33f0*/  MUFU.EX2 R159, R8 ;  /* 0x00000008009f7308 */ /* 0x000fe20000000800 */
[--C-:B-1----:R-:W-:Y:S02]  /*3400*/  FFMA.FTZ R4, R3, c[0x0][0x23c], -R0.reuse ;  /* 0x00008f0003047a23 */ /* 0x102fe40000010800 */
[----:B------:R-:W-:Y:S07]  /*3410*/  FFMA.FTZ R0, R2, c[0x0][0x23c], -R0 ;  /* 0x00008f0002007a23 */ /* 0x000fee0000010800 */
[----:B------:R1:W-:Y:S10]  /*3420*/  MUFU.EX2 R164, R4 ;  /* 0x0000000400a47308 */ /* 0x0003f40000000800 */
[----:B------:R2:W-:Y:S01]  /*3430*/  MUFU.EX2 R163, R0 ;  /* 0x0000000000a37308 */ /* 0x0005e20000000800 */
[--C-:B-1----:R-:W-:Y:S02]  /*3440*/  FFMA.FTZ R4, R249, c[0x0][0x23c], -R10.reuse ;  /* 0x00008f00f9047a23 */ /* 0x102fe4000001080a */
[----:B------:R-:W-:Y:S07]  /*3450*/  FFMA.FTZ R10, R167, c[0x0][0x23c], -R10 ;  /* 0x00008f00a70a7a23 */ /* 0x000fee000001080a */
[----:B------:R1:W-:Y:S01]  /*3460*/  MUFU.EX2 R146, R4 ;  /* 0x0000000400927308 */ /* 0x0003e20000000800 */
[----:B--2---:R-:W-:Y:S09]  /*3470*/  F2FP.BF16.PACK_AB R0, R157, R158 ;  /* 0x0000009e9d00723e */ /* 0x004ff200000010ff */
[----:B------:R-:W2:Y:S01]  /*3480*/  MUFU.EX2 R143, R10 ;  /* 0x0000000a008f7308 */ /* 0x000ea20000000800 */
[--C-:B-1----:R-:W-:Y:S02]  /*3490*/  FFMA.FTZ R4, R251, c[0x0][0x23c], -R9.reuse ;  /* 0x00008f00fb047a23 */ /* 0x102fe40000010809 */
[----:B------:R-:W-:Y:S07]  /*34a0*/  FFMA.FTZ R9, R250, c[0x0][0x23c], -R9 ;  /* 0x00008f00fa097a23 */ /* 0x000fee0000010809 */
[----:B------:R1:W-:Y:S10]  /*34b0*/  MUFU.EX2 R150, R4 ;  /* 0x0000000400967308 */ /* 0x0003f40000000800 */
[----:B------:R-:W4:Y:S01]  /*34c0*/  MUFU.EX2 R149, R9 ;  /* 0x0000000900957308 */ /* 0x000f220000000800 */
[----:B-1----:R-:W-:Y:S05]  /*34d0*/  F2FP.BF16.PACK_AB R4, R153, R154 ;  /* 0x0000009a9904723e */ /* 0x002fea00000010ff */
[----:B------:R1:W-:Y:S04]  /*34e0*/  STS [R243+0x13000], R4 ;  /* 0x01300004f3007388 */ /* 0x0003e80000000800 */
[----:B------:R2:W-:Y:S01]  /*34f0*/  STS [R241+0x13400], R0 ;  /* 0x01340000f1007388 */ /* 0x0005e20000000800 */
[----:B-1----:R-:W-:Y:S02]  /*3500*/  F2FP.BF16.PACK_AB R4, R151, R152 ;  /* 0x000000989704723e */ /* 0x002fe400000010ff */
[----:B--2---:R-:W-:Y:S03]  /*3510*/  F2FP.BF16.PACK_AB R0, R143, R146 ;  /* 0x000000928f00723e */ /* 0x004fe600000010ff */
[----:B------:R1:W-:Y:S04]  /*3520*/  STS [R241+0x13000], R4 ;  /* 0x01300004f1007388 */ /* 0x0003e80000000800 */
        /* <DEDUP_REMOVED lines=18> */
[----:B------:R1:W-:Y:S04]  /*3650*/  STS [R240+0x14400], R0 ;  /* 0x01440000f0007388 */ /* 0x0003e80000000800 */
[----:B------:R-:W-:Y:S04]  /*3660*/  STS [R240+0x14000], R4 ;  /* 0x01400004f0007388 */ /* 0x000fe80000000800 */
[----:B------:R-:W2:Y:S08]  /*3670*/  LDSM.16.M88.4 R32, [R223+0x6000] ;  /* 0x00600000df20783b */ /* 0x000eb00000000200 */
[----:B------:R-:W3:Y:S08]  /*3680*/  LDSM.16.M88.4 R28, [R223+0x6800] ;  /* 0x00680000df1c783b */ /* 0x000ef00000000200 */
[----:B------:R-:W3:Y:S08]  /*3690*/  LDSM.16.M88.4 R132, [R224+0x6000] ;  /* 0x00600000e084783b */ /* 0x000ef00000000200 */
[----:B-1----:R1:W4:Y:S04]  /*36a0*/  LDG.E R0, [R144.64+0xa0] ;  /* 0x0000a02490007981 */ /* 0x002328000c1e1900 */
        /* <DEDUP_REMOVED lines=45> */
[-C--:B------:R-:W-:Y:S07]  /*3980*/  HMMA.16816.F32.BF16 R28, R132, R210.reuse, R28 ;  /* 0x000000d2841c723c */ /* 0x080fee000004181c */
[----:B------:R-:W-:Y:S01]  /*3990*/  MOV R134, R142 ;  /* 0x0000008e00867202 */ /* 0x000fe20000000f00 */
[----:B------:R-:W-:Y:S01]  /*39a0*/  HMMA.16816.F32.BF16 R32, R136, R210, R32 ;  /* 0x000000d28820723c */ /* 0x000fe20000041820 */
[----:B------:R1:W2:Y:S03]  /*39b0*/  LDG.E R142, [R144.64] ;  /* 0x00000024908e7981 */ /* 0x0002a6000c1e1900 */
[----:B------:R-:W-:Y:S02]  /*39c0*/  MOV R135, R141 ;  /* 0x0000008d00877202 */ /* 0x000fe40000000f00 */
[----:B------:R1:W3:Y:S02]  /*39d0*/  LDG.E R141, [R144.64+0x20] ;  /* 0x00002024908d7981 */ /* 0x0002e4000c1e1900 */
[----:B-1----:R-:W-:Y:S04]  /*39e0*/  MOV R145, R134 ;  /* 0x0000008600917202 */ /* 0x002fe80000000f00 */
[----:B------:R-:W-:Y:S02]  /*39f0*/  MOV R144, R135 ;  /* 0x0000008700907202 */ /* 0x000fe40000000f00 */
[----:B------:R-:W1:Y:S01]  /*3a00*/  LDSM.16.M88.4 R132, [R224+0x8000] ;  /* 0x00800000e084783b */ /* 0x000e620000000200 */
[----:B------:R-:W-:Y:S01]  /*3a10*/  FFMA.FTZ R136, -R145, R145, 1 ;  /* 0x3f80000091887423 */ /* 0x000fe20000010191 */
[----:B------:R-:W-:Y:S03]  /*3a20*/  MOV R145, c[0x0][0x1c0] ;  /* 0x0000700000917a02 */ /* 0x000fe60000000f00 */
[----:B------:R-:W-:Y:S02]  /*3a30*/  FMUL.FTZ R136, R136, c[0x0][0x2ec] ;  /* 0x0000bb0088887a20 */ /* 0x000fe40000410000 */
[----:B------:R-:W-:Y:S05]  /*3a40*/  IMAD R145, R145, c[0x0][0x22c], RZ ;  /* 0x00008b0091917a24 */ /* 0x000fea00078e02ff */
[----:B------:R-:W-:Y:S04]  /*3a50*/  LEA R145, -R145, RZ, 0x6 ;  /* 0x000000ff91917211 */ /* 0x000fe800078e31ff */
[C---:B------:R-:W-:Y:S04]  /*3a60*/  LEA R232, P0, R145.reuse, R232, 0x2 ;  /* 0x000000e891e87211 */ /* 0x040fe800078010ff */
[----:B------:R-:W-:Y:S02]  /*3a70*/  LEA.HI.X.SX32 R233, R145, R233, 0x2, P0 ;  /* 0x000000e991e97211 */ /* 0x000fe400000f16ff */
[----:B------:R-:W-:Y:S01]  /*3a80*/  PLOP3.LUT P0, PT, PT, PT, UP2, 0x80, 0x0 ;  /* 0x000000000000781c */ /* 0x000fe20003f0f028 */
[-C--:B-1----:R-:W-:Y:S11]  /*3a90*/  HMMA.16816.F32.BF16 R4, R132, R212.reuse, R4 ;  /* 0x000000d48404723c */ /* 0x082ff60000041804 */
[----:B------:R-:W-:Y:S11]  /*3aa0*/  @!UPT UIADD3 URZ, URZ, URZ, URZ ;  /* 0x0000003f3f3ff290 */ /* 0x000ff6000fffe03f */
[----:B------:R-:W-:Y:S02]  /*3ab0*/  @!UPT UIADD3 URZ, URZ, URZ, URZ ;  /* 0x0000003f3f3ff290 */ /* 0x000fe4000fffe03f */
[C---:B--2---:R-:W-:Y:S02]  /*3ac0*/  FADD.FTZ R4, -R142.reuse, R4 ;  /* 0x000000048e047221 */ /* 0x044fe40000010100 */
[----:B------:R-:W-:Y:S02]  /*3ad0*/  FADD.FTZ R5, -R142, R5 ;  /* 0x000000058e057221 */ /* 0x000fe40000010100 */
[----:B------:R-:W-:Y:S02]  /*3ae0*/  FMUL.FTZ R4, R154, R4 ;  /* 0x000000049a047220 */ /* 0x000fe40000410000 */
[----:B------:R-:W-:Y:S02]  /*3af0*/  FMUL.FTZ R5, R153, R5 ;  /* 0x0000000599057220 */ /* 0x000fe40000410000 */
[----:B------:R-:W-:Y:S02]  /*3b00*/  FMUL.FTZ R154, R136, R4 ;  /* 0x00000004889a7220 */ /* 0x000fe40000410000 */
[----:B------:R-:W-:Y:S01]  /*3b10*/  FFMA.FTZ R4, -R144, R144, 1 ;  /* 0x3f80000090047423 */ /* 0x000fe20000010190 */
[----:B------:R-:W1:Y:S03]  /*3b20*/  LDSM.16.M88.4 R136, [R224+0x8800] ;  /* 0x00880000e088783b */ /* 0x000e660000000200 */
[----:B------:R-:W-:Y:S04]  /*3b30*/  FMUL.FTZ R4, R4, c[0x0][0x2ec] ;  /* 0x0000bb0004047a20 */ /* 0x000fe80000410000 */
[----:B------:R-:W-:Y:S01]  /*3b40*/  FMUL.FTZ R153, R4, R5 ;  /* 0x0000000504997220 */ /* 0x000fe20000410000 */
        /* <DEDUP_REMOVED lines=8> */
[----:B------:R-:W-:Y:S02]  /*3bd0*/  FMUL.FTZ R4, R151, R17 ;  /* 0x0000001197047220 */ /* 0x000fe40000410000 */
[----:B------:R-:W-:Y:S01]  /*3be0*/  FADD.FTZ R17, -R142, R20 ;  /* 0x000000148e117221 */ /* 0x000fe20000010100 */
[----:B------:R-:W-:Y:S04]  /*3bf0*/  HMMA.16816.F32.BF16 R32, R132, R218, R32 ;  /* 0x000000da8420723c */ /* 0x000fe80000041820 */
[----:B------:R-:W-:Y:S02]  /*3c00*/  FFMA.FTZ R20, -R57, R57, 1 ;  /* 0x3f80000039147423 */ /* 0x000fe40000010139 */
[----:B------:R-:W-:Y:S02]  /*3c10*/  FMUL.FTZ R5, R152, R16 ;  /* 0x0000001098057220 */ /* 0x000fe40000410000 */
[----:B------:R-:W-:Y:S04]  /*3c20*/  FADD.FTZ R16, -R142, R21 ;  /* 0x000000158e107221 */ /* 0x000fe80000010100 */
[----:B------:R-:W-:Y:S02]  /*3c30*/  FFMA.FTZ R21, -R58, R58, 1 ;  /* 0x3f8000003a157423 */ /* 0x000fe4000001013a */
[----:B------:R-:W-:Y:S01]  /*3c40*/  FMUL.FTZ R20, R20, c[0x0][0x2ec] ;  /* 0x0000bb0014147a20 */ /* 0x000fe20000410000 */
[----:B------:R1:W5:Y:S01]  /*3c50*/  LDL.LU R58, [R1+0xac] ;  /* 0x0000ac00013a7983 */ /* 0x0003620000300800 */
[----:B------:R-:W-:Y:S02]  /*3c60*/  FMUL.FTZ R16, R147, R16 ;  /* 0x0000001093107220 */ /* 0x000fe40000410000 */
[----:B------:R-:W-:Y:S01]  /*3c70*/  FMUL.FTZ R21, R21, c[0x0][0x2ec] ;  /* 0x0000bb0015157a20 */ /* 0x000fe20000410000 */
[----:B------:R1:W5:Y:S01]  /*3c80*/  LDL.LU R57, [R1+0xa8] ;  /* 0x0000a80001397983 */ /* 0x0003620000300800 */
[----:B------:R-:W-:Y:S02]  /*3c90*/  FMUL.FTZ R147, R20, R4 ;  /* 0x0000000414937220 */ /* 0x000fe40000410000 */
[----:B------:R-:W-:Y:S02]  /*3ca0*/  FFMA.FTZ R20, -R167, R167, 1 ;  /* 0x3f800000a7147423 */ /* 0x000fe400000101a7 */
[----:B------:R-:W-:Y:S02]  /*3cb0*/  FADD.FTZ R33, -R142, R33 ;  /* 0x000000218e217221 */ /* 0x000fe40000010100 */
[----:B------:R-:W-:Y:S02]  /*3cc0*/  FMUL.FTZ R17, R148, R17 ;  /* 0x0000001194117220 */ /* 0x000fe40000410000 */
[----:B------:R-:W-:Y:S02]  /*3cd0*/  FADD.FTZ R32, -R142, R32 ;  /* 0x000000208e207221 */ /* 0x000fe40000010100 */
[----:B------:R-:W-:Y:S02]  /*3ce0*/  FMUL.FTZ R148, R21, R5 ;  /* 0x0000000515947220 */ /* 0x000fe40000410000 */
[----:B------:R-:W-:Y:S02]  /*3cf0*/  FMUL.FTZ R4, R143, R33 ;  /* 0x000000218f047220 */ /* 0x000fe40000410000 */
[----:B------:R-:W-:Y:S02]  /*3d00*/  FFMA.FTZ R33, -R56, R56, 1 ;  /* 0x3f80000038217423 */ /* 0x000fe40000010138 */
[----:B------:R-:W-:Y:S01]  /*3d10*/  FFMA.FTZ R21, -R249, R249, 1 ;  /* 0x3f800000f9157423 */ /* 0x000fe200000101f9 */
[----:B------:R1:W5:Y:S01]  /*3d20*/  LDL.LU R56, [R1+0xa4] ;  /* 0x0000a40001387983 */ /* 0x0003620000300800 */
[----:B------:R-:W-:Y:S02]  /*3d30*/  FMUL.FTZ R20, R20, c[0x0][0x2ec] ;  /* 0x0000bb0014147a20 */ /* 0x000fe40000410000 */
[----:B------:R-:W-:Y:S02]  /*3d40*/  FMUL.FTZ R5, R146, R32 ;  /* 0x0000002092057220 */ /* 0x000fe40000410000 */
[----:B------:R-:W-:Y:S02]  /*3d50*/  FMUL.FTZ R21, R21, c[0x0][0x2ec] ;  /* 0x0000bb0015157a20 */ /* 0x000fe40000410000 */
[----:B------:R-:W-:Y:S02]  /*3d60*/  FMUL.FTZ R142, R20, R4 ;  /* 0x00000004148e7220 */ /* 0x000fe40000410000 */
[----:B---3--:R-:W-:Y:S02]  /*3d70*/  FADD.FTZ R4, -R141, R7 ;  /* 0x000000078d047221 */ /* 0x008fe40000010100 */
[----:B------:R-:W-:Y:S02]  /*3d80*/  FFMA.FTZ R7, -R55, R55, 1 ;  /* 0x3f80000037077423 */ /* 0x000fe40000010137 */
[----:B------:R-:W-:Y:S01]  /*3d90*/  FFMA.FTZ R32, -R252, R252, 1 ;  /* 0x3f800000fc207423 */ /* 0x000fe200000101fc */
[----:B------:R1:W5:Y:S01]  /*3da0*/  LDL.LU R55, [R1+0xa0] ;  /* 0x0000a00001377983 */ /* 0x0003620000300800 */
[----:B------:R-:W-:Y:S02]  /*3db0*/  FMUL.FTZ R33, R33, c[0x0][0x2ec] ;  /* 0x0000bb0021217a20 */ /* 0x000fe40000410000 */
[----:B------:R-:W-:Y:S02]  /*3dc0*/  FMUL.FTZ R143, R21, R5 ;  /* 0x00000005158f7220 */ /* 0x000fe40000410000 */
[----:B------:R-:W-:Y:S02]  /*3dd0*/  FADD.FTZ R5, -R141, R6 ;  /* 0x000000068d057221 */ /* 0x000fe40000010100 */
[----:B------:R-:W-:Y:S02]  /*3de0*/  FFMA.FTZ R6, -R54, R54, 1 ;  /* 0x3f80000036067423 */ /* 0x000fe40000010136 */
[----:B------:R-:W-:Y:S01]  /*3df0*/  FMUL.FTZ R32, R32, c[0x0][0x2ec] ;  /* 0x0000bb0020207a20 */ /* 0x000fe20000410000 */
[----:B------:R1:W5:Y:S01]  /*3e00*/  LDL.LU R54, [R1+0x9c] ;  /* 0x00009c0001367983 */ /* 0x0003620000300800 */
[----:B------:R-:W-:Y:S02]  /*3e10*/  FMUL.FTZ R145, R33, R17 ;  /* 0x0000001121917220 */ /* 0x000fe40000410000 */
[----:B------:R-:W-:Y:S02]  /*3e20*/  FFMA.FTZ R17, -R53, R53, 1 ;  /* 0x3f80000035117423 */ /* 0x000fe40000010135 */
[----:B------:R-:W-:Y:S01]  /*3e30*/  FMUL.FTZ R144, R32, R16 ;  /* 0x0000001020907220 */ /* 0x000fe20000410000 */
[----:B------:R1:W5:Y:S01]  /*3e40*/  LDL.LU R53, [R1+0x98] ;  /* 0x0000980001357983 */ /* 0x0003620000300800 */
[----:B------:R-:W-:Y:S02]  /*3e50*/  FMUL.FTZ R4, R168, R4 ;  /* 0x00000004a8047220 */ /* 0x000fe40000410000 */
[----:B------:R-:W-:Y:S02]  /*3e60*/  FMUL.FTZ R6, R6, c[0x0][0x2ec] ;  /* 0x0000bb0006067a20 */ /* 0x000fe40000410000 */
[----:B------:R-:W-:Y:S02]  /*3e70*/  FADD.FTZ R19, -R141, R19 ;  /* 0x000000138d137221 */ /* 0x000fe40000010100 */
[----:B------:R-:W-:Y:S02]  /*3e80*/  FFMA.FTZ R16, -R52, R52, 1 ;  /* 0x3f80000034107423 */ /* 0x000fe40000010134 */
[----:B------:R-:W-:Y:S01]  /*3e90*/  FMUL.FTZ R5, R169, R5 ;  /* 0x00000005a9057220 */ /* 0x000fe20000410000 */
[----:B------:R1:W5:Y:S01]  /*3ea0*/  LDL.LU R52, [R1+0x94] ;  /* 0x0000940001347983 */ /* 0x0003620000300800 */
[----:B------:R-:W-:Y:S02]  /*3eb0*/  FMUL.FTZ R7, R7, c[0x0][0x2ec] ;  /* 0x0000bb0007077a20 */ /* 0x000fe40000410000 */
[----:B------:R-:W-:Y:S02]  /*3ec0*/  FADD.FTZ R18, -R141, R18 ;  /* 0x000000128d127221 */ /* 0x000fe40000010100 */
[----:B------:R-:W-:Y:S02]  /*3ed0*/  FMUL.FTZ R138, R6, R4 ;  /* 0x00000004068a7220 */ /* 0x000fe40000410000 */
        /* <DEDUP_REMOVED lines=10> */
[----:B------:R-:W-:Y:S02]  /*3f80*/  FMUL.FTZ R4, R149, R35 ;  /* 0x0000002395047220 */ /* 0x000fe40000410000 */
[----:B------:R-:W-:Y:S02]  /*3f90*/  FFMA.FTZ R35, -R49, R49, 1 ;  /* 0x3f80000031237423 */ /* 0x000fe40000010131 */
[----:B------:R-:W-:Y:S01]  /*3fa0*/  FMUL.FTZ R17, R17, c[0x0][0x2ec] ;  /* 0x0000bb0011117a20 */ /* 0x000fe20000410000 */
[----:B------:R1:W5:Y:S01]  /*3fb0*/  LDL.LU R49, [R1+0x88] ;  /* 0x0000880001317983 */ /* 0x0003620000300800 */
[----:B------:R-:W-:Y:S02]  /*3fc0*/  FADD.FTZ R34, -R141, R34 ;  /* 0x000000228d227221 */ /* 0x000fe40000010100 */
[----:B------:R-:W-:Y:S02]  /*3fd0*/  FFMA.FTZ R33, -R48, R48, 1 ;  /* 0x3f80000030217423 */ /* 0x000fe40000010130 */
[----:B------:R-:W-:Y:S01]  /*3fe0*/  FMUL.FTZ R137, R17, R5 ;  /* 0x0000000511897220 */ /* 0x000fe20000410000 */
[----:B------:R1:W5:Y:S01]  /*3ff0*/  LDL.LU R48, [R1+0x84] ;  /* 0x0000840001307983 */ /* 0x0003620000300800 */
[----:B------:R-:W-:Y:S02]  /*4000*/  FMUL.FTZ R5, R150, R34 ;  /* 0x0000002296057220 */ /* 0x000fe40000410000 */
[----:B------:R-:W-:Y:S02]  /*4010*/  FFMA.FTZ R34, -R47, R47, 1 ;  /* 0x3f8000002f227423 */ /* 0x000fe4000001012f */
[----:B------:R-:W-:Y:S01]  /*4020*/  FFMA.FTZ R32, -R46, R46, 1 ;  /* 0x3f8000002e207423 */ /* 0x000fe2000001012e */
[----:B------:R1:W5:Y:S01]  /*4030*/  LDL.LU R47, [R1+0x80] ;  /* 0x00008000012f7983 */ /* 0x0003620000300800 */
[----:B------:R-:W-:Y:S02]  /*4040*/  FADD.FTZ R6, -R141, R23 ;  /* 0x000000178d067221 */ /* 0x000fe40000010100 */
[----:B------:R-:W-:Y:S01]  /*4050*/  FFMA.FTZ R23, -R45, R45, 1 ;  /* 0x3f8000002d177423 */ /* 0x000fe2000001012d */
[----:B------:R1:W5:Y:S01]  /*4060*/  LDL.LU R46, [R1+0x7c] ;  /* 0x00007c00012e7983 */ /* 0x0003620000300800 */
[----:B------:R-:W-:Y:S02]  /*4070*/  FADD.FTZ R7, -R141, R22 ;  /* 0x000000168d077221 */ /* 0x000fe40000010100 */
[----:B------:R-:W-:Y:S01]  /*4080*/  FFMA.FTZ R17, -R251, R251, 1 ;  /* 0x3f800000fb117423 */ /* 0x000fe200000101fb */
[----:B------:R1:W5:Y:S01]  /*4090*/  LDL.LU R45, [R1+0x78] ;  /* 0x00007800012d7983 */ /* 0x0003620000300800 */
[----:B------:R-:W-:Y:S02]  /*40a0*/  FFMA.FTZ R16, -R250, R250, 1 ;  /* 0x3f800000fa107423 */ /* 0x000fe400000101fa */
[----:B------:R-:W-:Y:S02]  /*40b0*/  FFMA.FTZ R21, -R44, R44, 1 ;  /* 0x3f8000002c157423 */ /* 0x000fe4000001012c */
[----:B------:R-:W-:Y:S01]  /*40c0*/  FMUL.FTZ R7, R156, R7 ;  /* 0x000000079c077220 */ /* 0x000fe20000410000 */
[----:B------:R1:W5:Y:S01]  /*40d0*/  LDL.LU R44, [R1+0x74] ;  /* 0x00007400012c7983 */ /* 0x0003620000300800 */
[----:B------:R-:W-:Y:S02]  /*40e0*/  FMUL.FTZ R19, R19, c[0x0][0x2ec] ;  /* 0x0000bb0013137a20 */ /* 0x000fe40000410000 */
[----:B------:R-:W-:Y:S02]  /*40f0*/  FMUL.FTZ R17, R17, c[0x0][0x2ec] ;  /* 0x0000bb0011117a20 */ /* 0x000fe40000410000 */
[----:B------:R-:W-:Y:S02]  /*4100*/  FMUL.FTZ R16, R16, c[0x0][0x2ec] ;  /* 0x0000bb0010107a20 */ /* 0x000fe40000410000 */
[----:B------:R-:W-:Y:S02]  /*4110*/  FFMA.FTZ R22, -R43, R43, 1 ;  /* 0x3f8000002b167423 */ /* 0x000fe4000001012b */
[----:B------:R-:W-:Y:S01]  /*4120*/  FMUL.FTZ R135, R19, R7 ;  /* 0x0000000713877220 */ /* 0x000fe20000410000 */
[----:B------:R1:W5:Y:S01]  /*4130*/  LDL.LU R43, [R1+0x70] ;  /* 0x00007000012b7983 */ /* 0x0003620000300800 */
[----:B------:R-:W-:Y:S02]  /*4140*/  FMUL.FTZ R133, R17, R5 ;  /* 0x0000000511857220 */ /* 0x000fe40000410000 */
[----:B------:R-:W-:Y:S02]  /*4150*/  FMUL.FTZ R132, R16, R4 ;  /* 0x0000000410847220 */ /* 0x000fe40000410000 */
[C---:B------:R-:W-:Y:S02]  /*4160*/  FADD.FTZ R7, -R140.reuse, R8 ;  /* 0x000000088c077221 */ /* 0x040fe40000010100 */
[C---:B------:R-:W-:Y:S02]  /*4170*/  FADD.FTZ R5, -R140.reuse, R12 ;  /* 0x0000000c8c057221 */ /* 0x040fe40000010100 */
[----:B------:R-:W-:Y:S02]  /*4180*/  FADD.FTZ R4, -R140, R13 ;  /* 0x0000000d8c047221 */ /* 0x000fe40000010100 */
[----:B------:R-:W-:Y:S02]  /*4190*/  FFMA.FTZ R20, -R42, R42, 1 ;  /* 0x3f8000002a147423 */ /* 0x000fe4000001012a */
[----:B------:R-:W-:Y:S01]  /*41a0*/  FMUL.FTZ R7, R235, R7 ;  /* 0x00000007eb077220 */ /* 0x000fe20000410000 */
[----:B------:R1:W5:Y:S01]  /*41b0*/  LDL.LU R42, [R1+0x6c] ;  /* 0x00006c00012a7983 */ /* 0x0003620000300800 */
[----:B------:R-:W-:Y:S02]  /*41c0*/  FMUL.FTZ R5, R171, R5 ;  /* 0x00000005ab057220 */ /* 0x000fe40000410000 */
[----:B------:R-:W-:Y:S02]  /*41d0*/  FMUL.FTZ R4, R170, R4 ;  /* 0x00000004aa047220 */ /* 0x000fe40000410000 */
[----:B------:R-:W-:Y:S02]  /*41e0*/  FMUL.FTZ R35, R35, c[0x0][0x2ec] ;  /* 0x0000bb0023237a20 */ /* 0x000fe40000410000 */
[----:B------:R-:W-:Y:S02]  /*41f0*/  FMUL.FTZ R34, R34, c[0x0][0x2ec] ;  /* 0x0000bb0022227a20 */ /* 0x000fe40000410000 */
[----:B------:R-:W-:Y:S02]  /*4200*/  FMUL.FTZ R32, R32, c[0x0][0x2ec] ;  /* 0x0000bb0020207a20 */ /* 0x000fe40000410000 */
[----:B------:R-:W-:Y:S02]  /*4210*/  FFMA.FTZ R8, -R41, R41, 1 ;  /* 0x3f80000029087423 */ /* 0x000fe40000010129 */
[----:B------:R-:W-:Y:S01]  /*4220*/  FMUL.FTZ R6, R155, R6 ;  /* 0x000000069b067220 */ /* 0x000fe20000410000 */
[----:B------:R1:W5:Y:S01]  /*4230*/  LDL.LU R41, [R1+0x68] ;  /* 0x0000680001297983 */ /* 0x0003620000300800 */
[----:B------:R-:W-:Y:S02]  /*4240*/  FMUL.FTZ R18, R18, c[0x0][0x2ec] ;  /* 0x0000bb0012127a20 */ /* 0x000fe40000410000 */
[----:B------:R-:W-:Y:S02]  /*4250*/  FMUL.FTZ R35, R35, R7 ;  /* 0x0000000723237220 */ /* 0x000fe40000410000 */
        /* <DEDUP_REMOVED lines=8> */
[----:B------:R-:W-:Y:S02]  /*42e0*/  FADD.FTZ R6, -R140, R9 ;  /* 0x000000098c067221 */ /* 0x000fe40000010100 */
[----:B------:R-:W-:Y:S02]  /*42f0*/  FMUL.FTZ R7, R162, R7 ;  /* 0x00000007a2077220 */ /* 0x000fe40000410000 */
        /* <DEDUP_REMOVED lines=10> */
[C---:B----4-:R-:W-:Y:S02]  /*43a0*/  FADD.FTZ R7, -R0.reuse, R10 ;  /* 0x0000000a00077221 */ /* 0x050fe40000010100 */
        /* <DEDUP_REMOVED lines=15> */
[----:B------:R-:W-:Y:S02]  /*44a0*/  FFMA.FTZ R10, -R36, R36, 1 ;  /* 0x3f800000240a7423 */ /* 0x000fe40000010124 */
[----:B------:R-:W-:Y:S01]  /*44b0*/  FFMA.FTZ R19, -R3, R3, 1 ;  /* 0x3f80000003137423 */ /* 0x000fe20000010103 */
[----:B------:R1:W5:Y:S01]  /*44c0*/  LDL.LU R36, [R1+0x54] ;  /* 0x0000540001247983 */ /* 0x0003620000300800 */
[----:B------:R-:W-:Y:S02]  /*44d0*/  FFMA.FTZ R17, -R2, R2, 1 ;  /* 0x3f80000002117423 */ /* 0x000fe40000010102 */
[----:B------:R-:W-:Y:S01]  /*44e0*/  FMUL.FTZ R6, R234, R6 ;  /* 0x00000006ea067220 */ /* 0x000fe20000410000 */
[----:B------:R1:W5:Y:S01]  /*44f0*/  LDL.LU R3, [R1+0x50] ;  /* 0x0000500001037983 */ /* 0x0003620000300800 */
[----:B------:R-:W-:Y:S02]  /*4500*/  FMUL.FTZ R33, R33, c[0x0][0x2ec] ;  /* 0x0000bb0021217a20 */ /* 0x000fe40000410000 */
[----:B------:R-:W-:Y:S01]  /*4510*/  FMUL.FTZ R21, R21, c[0x0][0x2ec] ;  /* 0x0000bb0015157a20 */ /* 0x000fe20000410000 */
[----:B------:R1:W5:Y:S01]  /*4520*/  LDL.LU R2, [R1+0x4c] ;  /* 0x00004c0001027983 */ /* 0x0003620000300800 */
[----:B------:R-:W-:Y:S02]  /*4530*/  FMUL.FTZ R33, R33, R6 ;  /* 0x0000000621217220 */ /* 0x000fe40000410000 */
[----:B------:R-:W-:Y:S02]  /*4540*/  FADD.FTZ R6, -R140, R25 ;  /* 0x000000198c067221 */ /* 0x000fe40000010100 */
[----:B------:R-:W-:Y:S02]  /*4550*/  FMUL.FTZ R13, R13, c[0x0][0x2ec] ;  /* 0x0000bb000d0d7a20 */ /* 0x000fe40000410000 */
[----:B------:R-:W-:Y:S02]  /*4560*/  FMUL.FTZ R6, R161, R6 ;  /* 0x00000006a1067220 */ /* 0x000fe40000410000 */
[C---:B------:R-:W-:Y:S02]  /*4570*/  FADD.FTZ R5, -R0.reuse, R27 ;  /* 0x0000001b00057221 */ /* 0x040fe40000010100 */
[----:B------:R-:W-:Y:S02]  /*4580*/  FMUL.FTZ R21, R21, R6 ;  /* 0x0000000615157220 */ /* 0x000fe40000410000 */
[C---:B------:R-:W-:Y:S02]  /*4590*/  FADD.FTZ R6, -R0.reuse, R11 ;  /* 0x0000000b00067221 */ /* 0x040fe40000010100 */
[----:B------:R-:W-:Y:S02]  /*45a0*/  FADD.FTZ R4, -R0, R30 ;  /* 0x0000001e00047221 */ /* 0x000fe40000010100 */
[----:B------:R-:W-:Y:S02]  /*45b0*/  FMUL.FTZ R6, R238, R6 ;  /* 0x00000006ee067220 */ /* 0x000fe40000410000 */
[----:B------:R-:W-:Y:S02]  /*45c0*/  FMUL.FTZ R5, R165, R5 ;  /* 0x00000005a5057220 */ /* 0x000fe40000410000 */
[----:B------:R-:W-:Y:S02]  /*45d0*/  FMUL.FTZ R13, R13, R6 ;  /* 0x000000060d0d7220 */ /* 0x000fe40000410000 */
[C---:B------:R-:W-:Y:S02]  /*45e0*/  FADD.FTZ R6, -R0.reuse, R26 ;  /* 0x0000001a00067221 */ /* 0x040fe40000010100 */
[----:B------:R-:W-:Y:S02]  /*45f0*/  FADD.FTZ R0, -R0, R31 ;  /* 0x0000001f00007221 */ /* 0x000fe40000010100 */
[----:B------:R-:W-:Y:S02]  /*4600*/  FMUL.FTZ R6, R166, R6 ;  /* 0x00000006a6067220 */ /* 0x000fe40000410000 */
[----:B------:R-:W-:Y:S02]  /*4610*/  FMUL.FTZ R4, R164, R4 ;  /* 0x00000004a4047220 */ /* 0x000fe40000410000 */
[----:B------:R-:W-:Y:S02]  /*4620*/  FMUL.FTZ R0, R163, R0 ;  /* 0x00000000a3007220 */ /* 0x000fe40000410000 */
[----:B------:R-:W-:Y:S02]  /*4630*/  FMUL.FTZ R18, R18, c[0x0][0x2ec] ;  /* 0x0000bb0012127a20 */ /* 0x000fe40000410000 */
[----:B------:R-:W-:Y:S02]  /*4640*/  FMUL.FTZ R10, R10, c[0x0][0x2ec] ;  /* 0x0000bb000a0a7a20 */ /* 0x000fe40000410000 */
[----:B------:R-:W-:Y:S02]  /*4650*/  FMUL.FTZ R19, R19, c[0x0][0x2ec] ;  /* 0x0000bb0013137a20 */ /* 0x000fe40000410000 */
[----:B------:R-:W-:Y:S02]  /*4660*/  FMUL.FTZ R17, R17, c[0x0][0x2ec] ;  /* 0x0000bb0011117a20 */ /* 0x000fe40000410000 */
        /* <DEDUP_REMOVED lines=23> */
.L_x_501:
[----:B-1----:R-:W-:Y:S02]  /*47e0*/  F2FP.BF16.PACK_AB R16, R153, R154 ;  /* 0x0000009a9910723e */ /* 0x002fe400000010ff */
        /* <DEDUP_REMOVED lines=33> */
[----:B-----5:R-:W-:Y:S04]  /*4a00*/  LDSM.16.MT88.4 R4, [R2+0x13000] ;  /* 0x013000000204783b */ /* 0x020fe80000004200 */
[----:B------:R-:W1:Y:S04]  /*4a10*/  LDSM.16.MT88.4 R8, [R0+0x6000] ;  /* 0x006000000008783b */ /* 0x000e680000004200 */
[----:B------:R-:W2:Y:S04]  /*4a20*/  LDSM.16.MT88.4 R12, [R2+0x15000] ;  /* 0x01500000020c783b */ /* 0x000ea80000004200 */
[----:B------:R-:W3:Y:S04]  /*4a30*/  LDSM.16.MT88.4 R16, [R0+0x7000] ;  /* 0x007000000010783b */ /* 0x000ee80000004200 */
[----:B------:R-:W4:Y:S04]  /*4a40*/  LDSM.16.MT88.4 R20, [R0+0x8000] ;  /* 0x008000000014783b */ /* 0x000f280000004200 */
[----:B------:R-:W-:Y:S04]  /*4a50*/  LDSM.16.MT88.4 R24, [R2+0x13800] ;  /* 0x013800000218783b */ /* 0x000fe80000004200 */
[----:B------:R-:W3:Y:S04]  /*4a60*/  LDSM.16.MT88.4 R28, [R0+0x6400] ;  /* 0x00640000001c783b */ /* 0x000ee80000004200 */
[----:B------:R-:W3:Y:S04]  /*4a70*/  LDSM.16.MT88.4 R32, [R2+0x15800] ;  /* 0x015800000220783b */ /* 0x000ee80000004200 */
[----:B------:R-:W3:Y:S04]  /*4a80*/  LDSM.16.MT88.4 R132, [R0+0x7400] ;  /* 0x007400000084783b */ /* 0x000ee80000004200 */
[----:B------:R-:W-:Y:S01]  /*4a90*/  LDSM.16.MT88.4 R136, [R2+0x16800] ;  /* 0x016800000288783b */ /* 0x000fe20000004200 */
        /* <DEDUP_REMOVED lines=75> */
.L_x_502:
[----:B------:R-:W-:Y:S01]  /*4f50*/  LDSM.16.M88.4 R24, [R225] ;  /* 0x00000000e118783b */ /* 0x000fe20000000200 */
[----:B------:R-:W-:Y:S01]  /*4f60*/  IMAD.MOV.U32 R148, RZ, RZ, c[0x0][0x1c0] ;  /* 0x00007000ff947624 */ /* 0x000fe200078e00ff */
[----:B------:R-:W-:Y:S02]  /*4f70*/  ULOP3.LUT UR6, UR42, 0x1, URZ, 0xc0, !UPT ;  /* 0x000000012a067892 */ /* 0x000fe4000f8ec03f */
[----:B------:R-:W2:Y:S01]  /*4f80*/  LDSM.16.MT88.4 R8, [R0+0x9000] ;  /* 0x009000000008783b */ /* 0x000ea20000004200 */
[----:B------:R-:W-:Y:S01]  /*4f90*/  IMAD R148, R148, c[0x0][0x22c], RZ ;  /* 0x00008b0094947a24 */ /* 0x000fe200078e02ff */
[----:B------:R-:W-:Y:S02]  /*4fa0*/  UISETP.NE.U32.AND UP0, UPT, UR6, 0x1, UPT ;  /* 0x000000010600788c */ /* 0x000fe4000bf05070 */
[----:B------:R-:W3:Y:S01]  /*4fb0*/  LDSM.16.MT88.4 R16, [R0+0xb000] ;  /* 0x00b000000010783b */ /* 0x000ee20000004200 */
[----:B------:R-:W-:Y:S01]  /*4fc0*/  IMAD.SHL.U32 R148, R148, 0x8, RZ ;  /* 0x0000000894947824 */ /* 0x000fe200078e00ff */
[----:B------:R-:W-:Y:S02]  /*4fd0*/  UIADD3 UR6, UR42, -0x1, URZ ;  /* 0xffffffff2a067890 */ /* 0x000fe4000fffe03f */
[----:B------:R-:W4:Y:S04]  /*4fe0*/  LDSM.16.MT88.4 R28, [R0+0xd000] ;  /* 0x00d00000001c783b */ /* 0x000f280000004200 */
[----:B------:R-:W5:Y:S04]  /*4ff0*/  LDL R154, [R1+0x34] ;  /* 0x00003400019a7983 */ /* 0x000f680000100800 */
[----:B------:R-:W-:Y:S04]  /*5000*/  LDSM.16.M88.4 R32, [R226] ;  /* 0x00000000e220783b */ /* 0x000fe80000000200 */
[----:B------:R-:W5:Y:S04]  /*5010*/  LDL R153, [R1+0x38] ;  /* 0x0000380001997983 */ /* 0x000f680000100800 */
[----:B------:R-:W1:Y:S04]  /*5020*/  LDSM.16.MT88.4 R132, [R0+0x9400] ;  /* 0x009400000084783b */ /* 0x000e680000004200 */
[----:B------:R1:W5:Y:S04]  /*5030*/  LDL R149, [R1+0xc] ;  /* 0x00000c0001957983 */ /* 0x0003680000100800 */
[----:B------:R-:W1:Y:S04]  /*5040*/  LDSM.16.MT88.4 R136, [R0+0xb400] ;  /* 0x00b400000088783b */ /* 0x000e680000004200 */
[----:B------:R1:W5:Y:S02]  /*5050*/  LDL R150, [R1] ;  /* 0x0000000001967983 */ /* 0x0003640000100800 */
[C---:B-12---:R-:W-:Y:S02]  /*5060*/  HMMA.16816.F32.BF16 R4, R24.reuse, R8, RZ ;  /* 0x000000081804723c */ /* 0x046fe400000418ff */
[----:B------:R-:W1:Y:S04]  /*5070*/  LDSM.16.MT88.4 R140, [R0+0xd400] ;  /* 0x00d40000008c783b */ /* 0x000e680000004200 */
[----:B------:R2:W2:Y:S02]  /*5080*/  LDL R151, [R1+0x4] ;  /* 0x0000040001977983 */ /* 0x0004a40000100800 */
[C---:B------:R-:W-:Y:S02]  /*5090*/  HMMA.16816.F32.BF16 R8, R24.reuse, R10, RZ ;  /* 0x0000000a1808723c */ /* 0x040fe400000418ff */
[----:B------:R-:W-:Y:S04]  /*50a0*/  LDSM.16.MT88.4 R144, [R0+0x9800] ;  /* 0x009800000090783b */ /* 0x000fe80000004200 */
[----:B------:R1:W2:Y:S02]  /*50b0*/  LDL R152, [R1+0x8] ;  /* 0x0000080001987983 */ /* 0x0002a40000100800 */
[C---:B---3--:R-:W-:Y:S08]  /*50c0*/  HMMA.16816.F32.BF16 R12, R24.reuse, R16, RZ ;  /* 0x00000010180c723c */ /* 0x048ff000000418ff */
[C---:B------:R-:W-:Y:S08]  /*50d0*/  HMMA.16816.F32.BF16 R16, R24.reuse, R18, RZ ;  /* 0x000000121810723c */ /* 0x040ff000000418ff */
[C---:B----4-:R-:W-:Y:S08]  /*50e0*/  HMMA.16816.F32.BF16 R20, R24.reuse, R28, RZ ;  /* 0x0000001c1814723c */ /* 0x050ff000000418ff */
[----:B------:R-:W-:Y:S01]  /*50f0*/  HMMA.16816.F32.BF16 R24, R24, R30, RZ ;  /* 0x0000001e1818723c */ /* 0x000fe200000418ff */
[----:B------:R-:W3:Y:S07]  /*5100*/  LDSM.16.M88.4 R28, [R228] ;  /* 0x00000000e41c783b */ /* 0x000eee0000000200 */
[C---:B------:R-:W-:Y:S08]  /*5110*/  HMMA.16816.F32.BF16 R4, R32.reuse, R132, R4 ;  /* 0x000000842004723c */ /* 0x040ff00000041804 */
[C---:B------:R-:W-:Y:S01]  /*5120*/  HMMA.16816.F32.BF16 R8, R32.reuse, R134, R8 ;  /* 0x000000862008723c */ /* 0x040fe20000041808 */
[----:B------:R-:W4:Y:S07]  /*5130*/  LDSM.16.MT88.4 R132, [R0+0xb800] ;  /* 0x00b800000084783b */ /* 0x000f2e0000004200 */
[C---:B------:R-:W-:Y:S08]  /*5140*/  HMMA.16816.F32.BF16 R12, R32.reuse, R136, R12 ;  /* 0x00000088200c723c */ /* 0x040ff0000004180c */
[C---:B------:R-:W-:Y:S01]  /*5150*/  HMMA.16816.F32.BF16 R16, R32.reuse, R138, R16 ;  /* 0x0000008a2010723c */ /* 0x040fe20000041810 */
[----:B------:R-:W4:Y:S07]  /*5160*/  LDSM.16.MT88.4 R136, [R0+0xd800] ;  /* 0x00d800000088783b */ /* 0x000f2e0000004200 */
[C---:B-1----:R-:W-:Y:S08]  /*5170*/  HMMA.16816.F32.BF16 R20, R32.reuse, R140, R20 ;  /* 0x0000008c2014723c */ /* 0x042ff00000041814 */
[----:B------:R-:W-:Y:S01]  /*5180*/  HMMA.16816.F32.BF16 R24, R32, R142, R24 ;  /* 0x0000008e2018723c */ /* 0x000fe20000041818 */
[----:B------:R-:W-:Y:S04]  /*5190*/  LDSM.16.M88.4 R32, [R227] ;  /* 0x00000000e320783b */ /* 0x000fe80000000200 */
[----:B------:R-:W1:Y:S03]  /*51a0*/  LDSM.16.MT88.4 R140, [R0+0x9c00] ;  /* 0x009c0000008c783b */ /* 0x000e660000004200 */
[C---:B---3--:R-:W-:Y:S08]  /*51b0*/  HMMA.16816.F32.BF16 R4, R28.reuse, R144, R4 ;  /* 0x000000901c04723c */ /* 0x048ff00000041804 */
[C---:B------:R-:W-:Y:S01]  /*51c0*/  HMMA.16816.F32.BF16 R8, R28.reuse, R146, R8 ;  /* 0x000000921c08723c */ /* 0x040fe20000041808 */
[----:B------:R-:W3:Y:S07]  /*51d0*/  LDSM.16.MT88.4 R144, [R0+0xbc00] ;  /* 0x00bc00000090783b */ /* 0x000eee0000004200 */
[C---:B----4-:R-:W-:Y:S08]  /*51e0*/  HMMA.16816.F32.BF16 R12, R28.reuse, R132, R12 ;  /* 0x000000841c0c723c */ /* 0x050ff0000004180c */
[C---:B------:R-:W-:Y:S01]  /*51f0*/  HMMA.16816.F32.BF16 R16, R28.reuse, R134, R16 ;  /* 0x000000861c10723c */ /* 0x040fe20000041810 */
[----:B------:R-:W4:Y:S07]  /*5200*/  LDSM.16.MT88.4 R132, [R0+0xdc00] ;  /* 0x00dc00000084783b */ /* 0x000f2e0000004200 */
[C---:B------:R-:W-:Y:S08]  /*5210*/  HMMA.16816.F32.BF16 R20, R28.reuse, R136, R20 ;  /* 0x000000881c14723c */ /* 0x040ff00000041814 */
[----:B------:R-:W-:Y:S01]  /*5220*/  HMMA.16816.F32.BF16 R24, R28, R138, R24 ;  /* 0x0000008a1c18723c */ /* 0x000fe20000041818 */
[----:B------:R-:W-:Y:S04]  /*5230*/  LDSM.16.M88.4 R28, [R225+0x2000] ;  /* 0x00200000e11c783b */ /* 0x000fe80000000200 */
[----:B------:R-:W4:Y:S03]  /*5240*/  LDSM.16.MT88.4 R136, [R0+0xa000] ;  /* 0x00a000000088783b */ /* 0x000f260000004200 */
[C---:B-1----:R-:W-:Y:S08]  /*5250*/  HMMA.16816.F32.BF16 R4, R32.reuse, R140, R4 ;  /* 0x0000008c2004723c */ /* 0x042ff00000041804 */
[C---:B------:R-:W-:Y:S01]  /*5260*/  HMMA.16816.F32.BF16 R8, R32.reuse, R142, R8 ;  /* 0x0000008e2008723c */ /* 0x040fe20000041808 */
[----:B------:R-:W1:Y:S07]  /*5270*/  LDSM.16.MT88.4 R140, [R0+0xc000] ;  /* 0x00c00000008c783b */ /* 0x000e6e0000004200 */
[C---:B---3--:R-:W-:Y:S08]  /*5280*/  HMMA.16816.F32.BF16 R12, R32.reuse, R144, R12 ;  /* 0x00000090200c723c */ /* 0x048ff0000004180c */
[C---:B------:R-:W-:Y:S01]  /*5290*/  HMMA.16816.F32.BF16 R16, R32.reuse, R146, R16 ;  /* 0x000000922010723c */ /* 0x040fe20000041810 */
[----:B------:R-:W3:Y:S07]  /*52a0*/  LDSM.16.MT88.4 R144, [R0+0xe000] ;  /* 0x00e000000090783b */ /* 0x000eee0000004200 */
[C---:B----4-:R-:W-:Y:S08]  /*52b0*/  HMMA.16816.F32.BF16 R20, R32.reuse, R132, R20 ;  /* 0x000000842014723c */ /* 0x050ff00000041814 */
[----:B------:R-:W-:Y:S01]  /*52c0*/  HMMA.16816.F32.BF16 R24, R32, R134, R24 ;  /* 0x000000862018723c */ /* 0x000fe20000041818 */
[----:B------:R-:W-:Y:S04]  /*52d0*/  LDSM.16.M88.4 R32, [R226+0x2000] ;  /* 0x00200000e220783b */ /* 0x000fe80000000200 */
[----:B------:R-:W4:Y:S03]  /*52e0*/  LDSM.16.MT88.4 R132, [R0+0xa400] ;  /* 0x00a400000084783b */ /* 0x000f260000004200 */
[C---:B------:R-:W-:Y:S08]  /*52f0*/  HMMA.16816.F32.BF16 R4, R28.reuse, R136, R4 ;  /* 0x000000881c04723c */ /* 0x040ff00000041804 */
[C---:B------:R-:W-:Y:S01]  /*5300*/  HMMA.16816.F32.BF16 R8, R28.reuse, R138, R8 ;  /* 0x0000008a1c08723c */ /* 0x040fe20000041808 */
[----:B------:R-:W4:Y:S07]  /*5310*/  LDSM.16.MT88.4 R136, [R0+0xc400] ;  /* 0x00c400000088783b */ /* 0x000f2e0000004200 */
[C---:B-1----:R-:W-:Y:S08]  /*5320*/  HMMA.16816.F32.BF16 R12, R28.reuse, R140, R12 ;  /* 0x0000008c1c0c723c */ /* 0x042ff0000004180c */
[C---:B------:R-:W-:Y:S01]  /*5330*/  HMMA.16816.F32.BF16 R16, R28.reuse, R142, R16 ;  /* 0x0000008e1c10723c */ /* 0x040fe20000041810 */
[----:B------:R-:W1:Y:S07]  /*5340*/  LDSM.16.MT88.4 R140, [R0+0xe400] ;  /* 0x00e40000008c783b */ /* 0x000e6e0000004200 */
[C---:B---3--:R-:W-:Y:S08]  /*5350*/  HMMA.16816.F32.BF16 R20, R28.reuse, R144, R20 ;  /* 0x000000901c14723c */ /* 0x048ff00000041814 */
[----:B------:R-:W-:Y:S01]  /*5360*/  HMMA.16816.F32.BF16 R24, R28, R146, R24 ;  /* 0x000000921c18723c */ /* 0x000fe20000041818 */
[----:B------:R-:W-:Y:S04]  /*5370*/  LDSM.16.M88.4 R28, [R228+0x2000] ;  /* 0x00200000e41c783b */ /* 0x000fe80000000200 */
[----:B------:R-:W-:Y:S03]  /*5380*/  LDSM.16.MT88.4 R144, [R0+0xc800] ;  /* 0x00c800000090783b */ /* 0x000fe60000004200 */
[C---:B----4-:R-:W-:Y:S08]  /*5390*/  HMMA.16816.F32.BF16 R4, R32.reuse, R132, R4 ;  /* 0x000000842004723c */ /* 0x050ff00000041804 */
[C---:B------:R-:W-:Y:S01]  /*53a0*/  HMMA.16816.F32.BF16 R8, R32.reuse, R134, R8 ;  /* 0x000000862008723c */ /* 0x040fe20000041808 */
[----:B------:R-:W3:Y:S07]  /*53b0*/  LDSM.16.MT88.4 R132, [R0+0xa800] ;  /* 0x00a800000084783b */ /* 0x000eee0000004200 */
[C---:B------:R-:W-:Y:S08]  /*53c0*/  HMMA.16816.F32.BF16 R12, R32.reuse, R136, R12 ;  /* 0x00000088200c723c */ /* 0x040ff0000004180c */
[C---:B------:R-:W-:Y:S01]  /*53d0*/  HMMA.16816.F32.BF16 R16, R32.reuse, R138, R16 ;  /* 0x0000008a2010723c */ /* 0x040fe20000041810 */
[----:B------:R-:W4:Y:S07]  /*53e0*/  LDSM.16.MT88.4 R136, [R0+0xe800] ;  /* 0x00e800000088783b */ /* 0x000f2e0000004200 */
[C---:B-1----:R-:W-:Y:S08]  /*53f0*/  HMMA.16816.F32.BF16 R20, R32.reuse, R140, R20 ;  /* 0x0000008c2014723c */ /* 0x042ff00000041814 */
[----:B------:R-:W-:Y:S01]  /*5400*/  HMMA.16816.F32.BF16 R24, R32, R142, R24 ;  /* 0x0000008e2018723c */ /* 0x000fe20000041818 */
[----:B------:R-:W-:Y:S04]  /*5410*/  LDSM.16.M88.4 R32, [R227+0x2000] ;  /* 0x00200000e320783b */ /* 0x000fe80000000200 */
[----:B------:R-:W-:Y:S03]  /*5420*/  LDSM.16.MT88.4 R140, [R0+0xcc00] ;  /* 0x00cc0000008c783b */ /* 0x000fe60000004200 */
[C---:B---3--:R-:W-:Y:S08]  /*5430*/  HMMA.16816.F32.BF16 R4, R28.reuse, R132, R4 ;  /* 0x000000841c04723c */ /* 0x048ff00000041804 */
[C---:B------:R-:W-:Y:S01]  /*5440*/  HMMA.16816.F32.BF16 R8, R28.reuse, R134, R8 ;  /* 0x000000861c08723c */ /* 0x040fe20000041808 */
[----:B------:R-:W1:Y:S07]  /*5450*/  LDSM.16.MT88.4 R132, [R0+0xac00] ;  /* 0x00ac00000084783b */ /* 0x000e6e0000004200 */
[C---:B------:R-:W-:Y:S08]  /*5460*/  HMMA.16816.F32.BF16 R12, R28.reuse, R144, R12 ;  /* 0x000000901c0c723c */ /* 0x040ff0000004180c */
[C---:B------:R-:W-:Y:S01]  /*5470*/  HMMA.16816.F32.BF16 R16, R28.reuse, R146, R16 ;  /* 0x000000921c10723c */ /* 0x040fe20000041810 */
[----:B------:R-:W3:Y:S07]  /*5480*/  LDSM.16.MT88.4 R144, [R0+0xec00] ;  /* 0x00ec00000090783b */ /* 0x000eee0000004200 */
[C---:B----4-:R-:W-:Y:S08]  /*5490*/  HMMA.16816.F32.BF16 R20, R28.reuse, R136, R20 ;  /* 0x000000881c14723c */ /* 0x050ff00000041814 */
[----:B------:R-:W-:Y:S07]  /*54a0*/  HMMA.16816.F32.BF16 R24, R28, R138, R24 ;  /* 0x0000008a1c18723c */ /* 0x000fee0000041818 */
[----:B-----5:R-:W-:Y:S01]  /*54b0*/  @P0 IADD3 R28, P1, R154, UR4, RZ ;  /* 0x000000049a1c0c10 */ /* 0x020fe2000ff3e0ff */
[----:B------:R-:W-:Y:S01]  /*54c0*/  @UP2 UIADD3 UR4, UP1, UR4, -0x100, URZ ;  /* 0xffffff0004042890 */ /* 0x000fe2000ff3e03f */
[C---:B-1----:R-:W-:Y:S05]  /*54d0*/  HMMA.16816.F32.BF16 R4, R32.reuse, R132, R4 ;  /* 0x000000842004723c */ /* 0x042fea0000041804 */
[----:B------:R-:W-:Y:S01]  /*54e0*/  @P0 IADD3.X R29, R153, UR5, RZ, P1, !PT ;  /* 0x00000005991d0c10 */ /* 0x000fe20008ffe4ff */
[----:B------:R-:W-:Y:S01]  /*54f0*/  IMAD.MOV.U32 R153, RZ, RZ, c[0x0][0x1c0] ;  /* 0x00007000ff997624 */ /* 0x000fe200078e00ff */
[CC--:B------:R-:W-:Y:S01]  /*5500*/  LEA R30, P1, R148.reuse, R232.reuse, 0x2 ;  /* 0x000000e8941e7211 */ /* 0x0c0fe200078210ff */
[C---:B------:R-:W-:Y:S01]  /*5510*/  HMMA.16816.F32.BF16 R8, R32.reuse, R134, R8 ;  /* 0x000000862008723c */ /* 0x040fe20000041808 */
[----:B------:R-:W-:Y:S01]  /*5520*/  @UP2 UIADD3.X UR5, UR5, -0x1, URZ, UP1, !UPT ;  /* 0xffffffff05052890 */ /* 0x000fe20008ffe43f */
[----:B------:R-:W4:Y:S02]  /*5530*/  @P0 LDG.E R149, [R28.64] ;  /* 0x000000241c950981 */ /* 0x000f24000c1e1900 */
[-C--:B------:R-:W-:Y:S01]  /*5540*/  LEA.HI.X.SX32 R31, R148, R233.reuse, 0x2, P1 ;  /* 0x000000e9941f7211 */ /* 0x080fe200008f16ff */
[----:B------:R-:W-:Y:S01]  /*5550*/  IMAD R153, R153, c[0x0][0x22c], RZ ;  /* 0x00008b0099997a24 */ /* 0x000fe200078e02ff */
[----:B------:R-:W5:Y:S02]  /*5560*/  @P0 LDG.E R150, [R28.64+0xa0] ;  /* 0x0000a0241c960981 */ /* 0x000f64000c1e1900 */
[C---:B------:R-:W-:Y:S02]  /*5570*/  HMMA.16816.F32.BF16 R12, R32.reuse, R140, R12 ;  /* 0x0000008c200c723c */ /* 0x040fe4000004180c */
[----:B--2---:R-:W2:Y:S02]  /*5580*/  @P0 LDG.E R151, [R28.64+0x80] ;  /* 0x000080241c970981 */ /* 0x004ea4000c1e1900 */
[----:B------:R-:W-:Y:S02]  /*5590*/  IMAD.SHL.U32 R153, R153, 0x20, RZ ;  /* 0x0000002099997824 */ /* 0x000fe400078e00ff */
[----:B------:R-:W2:Y:S02]  /*55a0*/  @P0 LDG.E R152, [R28.64+0x20] ;  /* 0x000020241c980981 */ /* 0x000ea4000c1e1900 */
[C---:B------:R-:W-:Y:S02]  /*55b0*/  HMMA.16816.F32.BF16 R16, R32.reuse, R142, R16 ;  /* 0x0000008e2010723c */ /* 0x040fe40000041810 */
[----:B------:R-:W-:Y:S04]  /*55c0*/  RED.E.ADD.F32.FTZ.RN.STRONG.GPU [R232.64], R4 ;  /* 0x00000004e800798e */ /* 0x000fe8000c10e7a4 */
[----:B------:R-:W-:Y:S02]  /*55d0*/  RED.E.ADD.F32.FTZ.RN.STRONG.GPU [R30.64], R5 ;  /* 0x000000051e00798e */ /* 0x000fe4000c10e7a4 */
[C---:B---3--:R-:W-:Y:S02]  /*55e0*/  HMMA.16816.F32.BF16 R20, R32.reuse, R144, R20 ;  /* 0x000000902014723c */ /* 0x048fe40000041814 */
[----:B------:R-:W-:Y:S06]  /*55f0*/  LDSM.16.MT88.4 R140, [R3+0x1c00] ;  /* 0x001c0000038c783b */ /* 0x000fec0000004200 */
[----:B------:R-:W-:Y:S01]  /*5600*/  HMMA.16816.F32.BF16 R24, R32, R146, R24 ;  /* 0x000000922018723c */ /* 0x000fe20000041818 */
[----:B----4-:R1:W-:Y:S04]  /*5610*/  @P0 STL [R1+0xc], R149 ;  /* 0x00000c9501000387 */ /* 0x0103e80000100800 */
[----:B------:R-:W3:Y:S04]  /*5620*/  LDL R135, [R1+0x14] ;  /* 0x0000140001877983 */ /* 0x000ee80000100800 */
[----:B------:R-:W4:Y:S04]  /*5630*/  LDL R134, [R1+0x1c] ;  /* 0x00001c0001867983 */ /* 0x000f280000100800 */
[----:B-----5:R5:W-:Y:S04]  /*5640*/  @P0 STL [R1], R150 ;  /* 0x0000009601000387 */ /* 0x020be80000100800 */
[----:B--2---:R2:W-:Y:S04]  /*5650*/  @P0 STL [R1+0x4], R151 ;  /* 0x0000049701000387 */ /* 0x0045e80000100800 */
[----:B------:R2:W-:Y:S04]  /*5660*/  @P0 STL [R1+0x8], R152 ;  /* 0x0000089801000387 */ /* 0x0005e80000100800 */
[----:B------:R-:W4:Y:S01]  /*5670*/  LDL R0, [R1+0x18] ;  /* 0x0000180001007983 */ /* 0x000f220000100800 */
        /* <DEDUP_REMOVED lines=13> */
[----:B------:R-:W-:Y:S01]  /*5750*/  IMAD.MOV.U32 R152, RZ, RZ, c[0x0][0x1c0] ;  /* 0x00007000ff987624 */ /* 0x000fe200078e00ff */
[-C--:B------:R-:W-:Y:S01]  /*5760*/  LEA R4, P1, R150, R232.reuse, 0x2 ;  /* 0x000000e896047211 */ /* 0x080fe200078210ff */
[----:B------:R-:W-:Y:S02]  /*5770*/  IMAD R151, R151, c[0x0][0x22c], RZ ;  /* 0x00008b0097977a24 */ /* 0x000fe400078e02ff */
[----:B------:R-:W-:Y:S01]  /*5780*/  IMAD R152, R152, c[0x0][0x22c], RZ ;  /* 0x00008b0098987a24 */ /* 0x000fe200078e02ff */
[-C--:B------:R-:W-:Y:S01]  /*5790*/  LEA.HI.X.SX32 R5, R150, R233.reuse, 0x2, P1 ;  /* 0x000000e996057211 */ /* 0x080fe200008f16ff */
[----:B------:R-:W-:Y:S02]  /*57a0*/  IMAD R151, R151, 0x30, RZ ;  /* 0x0000003097977824 */ /* 0x000fe400078e02ff */
[----:B------:R-:W-:Y:S02]  /*57b0*/  IMAD R152, R152, 0x28, RZ ;  /* 0x0000002898987824 */ /* 0x000fe400078e02ff */
[----:B------:R2:W-:Y:S01]  /*57c0*/  RED.E.ADD.F32.FTZ.RN.STRONG.GPU [R4.64], R7 ;  /* 0x000000070400798e */ /* 0x0005e2000c10e7a4 */
[----:B------:R-:W-:Y:S02]  /*57d0*/  IMAD.MOV.U32 R150, RZ, RZ, c[0x0][0x1c0] ;  /* 0x00007000ff967624 */ /* 0x000fe400078e00ff */
[-C--:B------:R-:W-:Y:S01]  /*57e0*/  LEA R28, P2, R152, R232.reuse, 0x2 ;  /* 0x000000e8981c7211 */ /* 0x080fe200078410ff */
[----:B------:R5:W-:Y:S01]  /*57f0*/  RED.E.ADD.F32.FTZ.RN.STRONG.GPU [R32.64], R8 ;  /* 0x000000082000798e */ /* 0x000be2000c10e7a4 */
[----:B------:R-:W-:Y:S02]  /*5800*/  IMAD R150, R150, c[0x0][0x22c], RZ ;  /* 0x00008b0096967a24 */ /* 0x000fe400078e02ff */
[-C--:B------:R-:W-:Y:S01]  /*5810*/  LEA.HI.X.SX32 R29, R152, R233.reuse, 0x2, P2 ;  /* 0x000000e9981d7211 */ /* 0x080fe200010f16ff */
[----:B------:R-:W-:Y:S02]  /*5820*/  IMAD.MOV.U32 R152, RZ, RZ, c[0x0][0x1c0] ;  /* 0x00007000ff987624 */ /* 0x000fe400078e00ff */
[----:B------:R-:W-:Y:S02]  /*5830*/  IMAD R150, R150, 0x38, RZ ;  /* 0x0000003896967824 */ /* 0x000fe400078e02ff */
[----:B------:R5:W-:Y:S01]  /*5840*/  RED.E.ADD.F32.FTZ.RN.STRONG.GPU [R28.64], R9 ;  /* 0x000000091c00798e */ /* 0x000be2000c10e7a4 */
[----:B------:R-:W-:Y:S01]  /*5850*/  IMAD R152, R152, c[0x0][0x22c], RZ ;  /* 0x00008b0098987a24 */ /* 0x000fe200078e02ff */
[CC--:B-1----:R-:W-:Y:S01]  /*5860*/  LEA R6, P1, R151.reuse, R232.reuse, 0x2 ;  /* 0x000000e897067211 */ /* 0x0c2fe200078210ff */
[----:B------:R-:W-:Y:S02]  /*5870*/  IMAD.IADD R35, R148, 0x1, R35 ;  /* 0x0000000194237824 */ /* 0x000fe400078e0223 */
[----:B------:R-:W-:Y:S05]  /*5880*/  IMAD.SHL.U32 R152, R152, 0x10, RZ ;  /* 0x0000001098987824 */ /* 0x000fea00078e00ff */
[C---:B------:R-:W-:Y:S02]  /*5890*/  IADD3 R138, R152.reuse, 0x20, RZ ;  /* 0x00000020988a7810 */ /* 0x040fe40007ffe0ff */
[----:B------:R-:W-:Y:S02]  /*58a0*/  IADD3 R137, R152, 0x20, RZ ;  /* 0x0000002098897810 */ /* 0x000fe40007ffe0ff */
[-C--:B--2---:R-:W-:Y:S01]  /*58b0*/  LEA.HI.X.SX32 R7, R151, R233.reuse, 0x2, P1 ;  /* 0x000000e997077211 */ /* 0x084fe200008f16ff */
[----:B------:R-:W-:Y:S01]  /*58c0*/  IMAD.MOV.U32 R151, RZ, RZ, c[0x0][0x1c0] ;  /* 0x00007000ff977624 */ /* 0x000fe200078e00ff */
[CC--:B------:R-:W-:Y:S01]  /*58d0*/  LEA R4, P0, R150.reuse, R232.reuse, 0x2 ;  /* 0x000000e896047211 */ /* 0x0c0fe200078010ff */
[----:B-----5:R-:W2:Y:S02]  /*58e0*/  LDL R32, [R1+0x10] ;  /* 0x0000100001207983 */ /* 0x020ea40000100800 */
        /* <DEDUP_REMOVED lines=23> */
[----:B------:R3:W-:Y:S01]  /*5a60*/  RED.E.ADD.F32.FTZ.RN.STRONG.GPU [R8.64], R14 ;  /* 0x0000000e0800798e */ /* 0x0007e2000c10e7a4 */
[----:B------:R-:W-:Y:S02]  /*5a70*/  IADD3 R136, R150, 0x20, RZ ;  /* 0x0000002096887810 */ /* 0x000fe40007ffe0ff */
[-C--:B-1----:R-:W-:Y:S02]  /*5a80*/  LEA R6, P1, R138, R232.reuse, 0x2 ;  /* 0x000000e88a067211 */ /* 0x082fe400078210ff */
[----:B------:R-:W-:Y:S01]  /*5a90*/  IADD3 R34, R150, 0x40, RZ ;  /* 0x0000004096227810 */ /* 0x000fe20007ffe0ff */
[----:B------:R-:W-:Y:S01]  /*5aa0*/  IMAD.IADD R136, R151, 0x1, R136 ;  /* 0x0000000197887824 */ /* 0x000fe200078e0288 */
[-C--:B------:R-:W-:Y:S02]  /*5ab0*/  LEA.HI.X.SX32 R7, R138, R233.reuse, 0x2, P1 ;  /* 0x000000e98a077211 */ /* 0x080fe400008f16ff */
[-C--:B-----5:R-:W-:Y:S01]  /*5ac0*/  LEA R4, P0, R137, R232.reuse, 0x2 ;  /* 0x000000e889047211 */ /* 0x0a0fe200078010ff */
[----:B------:R-:W-:Y:S02]  /*5ad0*/  IMAD.IADD R136, R151, 0x1, R136 ;  /* 0x0000000197887824 */ /* 0x000fe400078e0288 */
[----:B------:R4:W-:Y:S01]  /*5ae0*/  RED.E.ADD.F32.FTZ.RN.STRONG.GPU [R6.64], R15 ;  /* 0x0000000f0600798e */ /* 0x0009e2000c10e7a4 */
[-C--:B------:R-:W-:Y:S01]  /*5af0*/  LEA.HI.X.SX32 R5, R137, R233.reuse, 0x2, P0 ;  /* 0x000000e989057211 */ /* 0x080fe200000f16ff */
[----:B------:R-:W-:Y:S04]  /*5b00*/  IMAD.IADD R136, R151, 0x1, R136 ;  /* 0x0000000197887824 */ /* 0x000fe800078e0288 */
[----:B------:R1:W-:Y:S01]  /*5b10*/  RED.E.ADD.F32.FTZ.RN.STRONG.GPU [R4.64], R16 ;  /* 0x000000100400798e */ /* 0x0003e2000c10e7a4 */
[CC--:B------:R-:W-:Y:S04]  /*5b20*/  LEA R10, P2, R136.reuse, R232.reuse, 0x2 ;  /* 0x000000e8880a7211 */ /* 0x0c0fe800078410ff */
[-C--:B------:R-:W-:Y:S02]  /*5b30*/  LEA.HI.X.SX32 R11, R136, R233.reuse, 0x2, P2 ;  /* 0x000000e9880b7211 */ /* 0x080fe400010f16ff */
[----:B------:R-:W-:Y:S04]  /*5b40*/  LDSM.16.MT88.4 R136, [R2+0x12800] ;  /* 0x012800000288783b */ /* 0x000fe80000004200 */
[----:B------:R5:W-:Y:S01]  /*5b50*/  RED.E.ADD.F32.FTZ.RN.STRONG.GPU [R10.64], R17 ;  /* 0x000000110a00798e */ /* 0x000be2000c10e7a4 */
[CC--:B---3--:R-:W-:Y:S02]  /*5b60*/  LEA R8, P1, R135.reuse, R232.reuse, 0x2 ;  /* 0x000000e887087211 */ /* 0x0c8fe400078210ff */
[CC--:B----4-:R-:W-:Y:S02]  /*5b70*/  LEA R6, P0, R134.reuse, R232.reuse, 0x2 ;  /* 0x000000e886067211 */ /* 0x0d0fe400078010ff */
[-C--:B------:R-:W-:Y:S02]  /*5b80*/  LEA.HI.X.SX32 R9, R135, R233.reuse, 0x2, P1 ;  /* 0x000000e987097211 */ /* 0x080fe400008f16ff */
[-C--:B------:R-:W-:Y:S02]  /*5b90*/  LEA.HI.X.SX32 R7, R134, R233.reuse, 0x2, P0 ;  /* 0x000000e986077211 */ /* 0x080fe400000f16ff */
[CC--:B-1----:R-:W-:Y:S01]  /*5ba0*/  LEA R4, P1, R34.reuse, R232.reuse, 0x2 ;  /* 0x000000e822047211 */ /* 0x0c2fe200078210ff */
[----:B------:R1:W-:Y:S01]  /*5bb0*/  RED.E.ADD.F32.FTZ.RN.STRONG.GPU [R8.64], R18 ;  /* 0x000000120800798e */ /* 0x0003e2000c10e7a4 */
[-C--:B------:R-:W-:Y:S02]  /*5bc0*/  LEA R12, P0, R35, R232.reuse, 0x2 ;  /* 0x000000e8230c7211 */ /* 0x080fe400078010ff */
[-C--:B------:R-:W-:Y:S01]  /*5bd0*/  LEA.HI.X.SX32 R5, R34, R233.reuse, 0x2, P1 ;  /* 0x000000e922057211 */ /* 0x080fe200008f16ff */
[----:B------:R-:W-:Y:S01]  /*5be0*/  RED.E.ADD.F32.FTZ.RN.STRONG.GPU [R6.64], R19 ;  /* 0x000000130600798e */ /* 0x000fe2000c10e7a4 */
[----:B------:R-:W-:Y:S02]  /*5bf0*/  IADD3 R34, R149, 0x40, RZ ;  /* 0x0000004095227810 */ /* 0x000fe40007ffe0ff */
[-C--:B------:R-:W-:Y:S01]  /*5c00*/  LEA.HI.X.SX32 R13, R35, R233.reuse, 0x2, P0 ;  /* 0x000000e9230d7211 */ /* 0x080fe200000f16ff */
[----:B------:R-:W-:Y:S02]  /*5c10*/  RED.E.ADD.F32.FTZ.RN.STRONG.GPU [R232.64+0x100], R20 ;  /* 0x00010014e800798e */ /* 0x000fe4000c10e7a4 */
[C---:B------:R-:W-:Y:S02]  /*5c20*/  IMAD.IADD R34, R148.reuse, 0x1, R34 ;  /* 0x0000000194227824 */ /* 0x040fe400078e0222 */
[----:B------:R-:W-:Y:S02]  /*5c30*/  RED.E.ADD.F32.FTZ.RN.STRONG.GPU [R30.64+0x100], R21 ;  /* 0x000100151e00798e */ /* 0x000fe4000c10e7a4 */
[----:B------:R-:W-:Y:S02]  /*5c40*/  IMAD.IADD R34, R148, 0x1, R34 ;  /* 0x0000000194227824 */ /* 0x000fe400078e0222 */
[----:B------:R3:W-:Y:S03]  /*5c50*/  RED.E.ADD.F32.FTZ.RN.STRONG.GPU [R4.64], R22 ;  /* 0x000000160400798e */ /* 0x0007e6000c10e7a4 */
[CC--:B-----5:R-:W-:Y:S01]  /*5c60*/  LEA R10, P3, R34.reuse, R232.reuse, 0x2 ;  /* 0x000000e8220a7211 */ /* 0x0e0fe200078610ff */
[----:B------:R-:W-:Y:S03]  /*5c70*/  RED.E.ADD.F32.FTZ.RN.STRONG.GPU [R12.64], R23 ;  /* 0x000000170c00798e */ /* 0x000fe6000c10e7a4 */
[-C--:B------:R-:W-:Y:S01]  /*5c80*/  LEA.HI.X.SX32 R11, R34, R233.reuse, 0x2, P3 ;  /* 0x000000e9220b7211 */ /* 0x080fe200018f16ff */
[----:B------:R-:W-:Y:S01]  /*5c90*/  LDSM.16.MT88.4 R12, [R2+0x11000] ;  /* 0x01100000020c783b */ /* 0x000fe20000004200 */
[CC--:B-1----:R-:W-:Y:S03]  /*5ca0*/  LEA R8, P2, R33.reuse, R232.reuse, 0x2 ;  /* 0x000000e821087211 */ /* 0x0c2fe600078410ff */
[----:B------:R-:W-:Y:S01]  /*5cb0*/  RED.E.ADD.F32.FTZ.RN.STRONG.GPU [R10.64], R24 ;  /* 0x000000180a00798e */ /* 0x000fe2000c10e7a4 */
[-C--:B------:R-:W-:Y:S03]  /*5cc0*/  LEA.HI.X.SX32 R9, R33, R233.reuse, 0x2, P2 ;  /* 0x000000e921097211 */ /* 0x080fe600010f16ff */
[----:B------:R-:W-:Y:S04]  /*5cd0*/  LDSM.16.MT88.4 R16, [R3+0x1000] ;  /* 0x001000000310783b */ /* 0x000fe80000004200 */
[----:B------:R-:W-:Y:S04]  /*5ce0*/  RED.E.ADD.F32.FTZ.RN.STRONG.GPU [R8.64], R25 ;  /* 0x000000190800798e */ /* 0x000fe8000c10e7a4 */
[----:B------:R-:W-:Y:S01]  /*5cf0*/  LDSM.16.MT88.4 R8, [R3] ;  /* 0x000000000308783b */ /* 0x000fe20000004200 */
[CC--:B---3--:R-:W-:Y:S03]  /*5d00*/  LEA R4, P0, R0.reuse, R232.reuse, 0x2 ;  /* 0x000000e800047211 */ /* 0x0c8fe600078010ff */
[----:B------:R-:W-:Y:S01]  /*5d10*/  LDSM.16.MT88.4 R20, [R3+0x2000] ;  /* 0x002000000314783b */ /* 0x000fe20000004200 */
[-C--:B------:R-:W-:Y:S03]  /*5d20*/  LEA.HI.X.SX32 R5, R0, R233.reuse, 0x2, P0 ;  /* 0x000000e900057211 */ /* 0x080fe600000f16ff */
[----:B------:R-:W-:Y:S01]  /*5d30*/  LDSM.16.MT88.4 R28, [R2+0xf800] ;  /* 0x00f80000021c783b */ /* 0x000fe20000004200 */
[----:B------:R-:W-:Y:S01]  /*5d40*/  PLOP3.LUT P0, PT, PT, PT, UP0, 0x80, 0x0 ;  /* 0x000000000000781c */ /* 0x000fe20003f0f008 */
[----:B------:R-:W-:Y:S01]  /*5d50*/  @UP2 UIADD3 UR30, UP0, UR30, -0x100, URZ ;  /* 0xffffff001e1e2890 */ /* 0x000fe2000ff1e03f */
[C---:B------:R-:W-:Y:S01]  /*5d60*/  IADD3 R0, R3.reuse, -0x3000, RZ ;  /* 0xffffd00003007810 */ /* 0x040fe20007ffe0ff */
[----:B------:R-:W-:Y:S02]  /*5d70*/  LDSM.16.MT88.4 R132, [R3+0x1400] ;  /* 0x001400000384783b */ /* 0x000fe40000004200 */
        /* <DEDUP_REMOVED lines=47> */
[----:B-----5:R-:W-:Y:S04]  /*6070*/  IMAD.MOV.U32 R3, RZ, RZ, R0 ;  /* 0x000000ffff037224 */ /* 0x020fe800078e0000 */
[C---:B------:R-:W-:Y:S08]  /*6080*/  HMMA.16816.F32.BF16 R96, R4.reuse, R14, R96 ;  /* 0x0000000e0460723c */ /* 0x040ff00000041860 */
[-C--:B----4-:R-:W-:Y:S08]  /*6090*/  HMMA.16816.F32.BF16 R100, R4, R20.reuse, R100 ;  /* 0x000000140464723c */ /* 0x090ff00000041864 */
        /* <DEDUP_REMOVED lines=20> */
.L_x_500:
[----:B--23--:R-:W2:Y:S04]  /*61e0*/  LDL R30, [R1+0x20] ;  /* 0x00002000011e7983 */ /* 0x00cea80000100800 */
[----:B------:R-:W3:Y:S04]  /*61f0*/  LDL R28, [R1+0x24] ;  /* 0x00002400011c7983 */ /* 0x000ee80000100800 */
[----:B----4-:R-:W4:Y:S04]  /*6200*/  LDL.64 R32, [R1+0x40] ;  /* 0x0000400001207983 */ /* 0x010f280000100a00 */
[----:B------:R-:W4:Y:S01]  /*6210*/  LDL R7, [R1+0x28] ;  /* 0x0000280001077983 */ /* 0x000f220000100800 */
[----:B------:R-:W-:Y:S01]  /*6220*/  FMUL.FTZ R84, R84, c[0x0][0x2e0] ;  /* 0x0000b80054547a20 */ /* 0x000fe20000410000 */
[----:B------:R-:W-:Y:S01]  /*6230*/  F2FP.BF16.PACK_AB R36, R37, R36 ;  /* 0x000000242524723e */ /* 0x000fe200000010ff */
[----:B------:R-:W-:-:S02]  /*6240*/  FMUL.FTZ R3, R85, c[0x0][0x2e0] ;  /* 0x0000b80055037a20 */ /* 0x000fc40000410000 */
[----:B------:R-:W-:Y:S02]  /*6250*/  FMUL.FTZ R86, R86, c[0x0][0x2e0] ;  /* 0x0000b80056567a20 */ /* 0x000fe40000410000 */
[----:B------:R-:W-:Y:S02]  /*6260*/  FMUL.FTZ R0, R87, c[0x0][0x2e0] ;  /* 0x0000b80057007a20 */ /* 0x000fe40000410000 */
[----:B------:R-:W-:Y:S02]  /*6270*/  FMUL.FTZ R96, R96, c[0x0][0x2e0] ;  /* 0x0000b80060607a20 */ /* 0x000fe40000410000 */
[----:B-1----:R-:W-:Y:S02]  /*6280*/  FMUL.FTZ R9, R97, c[0x0][0x2e0] ;  /* 0x0000b80061097a20 */ /* 0x002fe40000410000 */
[----:B------:R-:W-:Y:S02]  /*6290*/  FMUL.FTZ R98, R98, c[0x0][0x2e0] ;  /* 0x0000b80062627a20 */ /* 0x000fe40000410000 */
[----:B-----5:R-:W-:Y:S01]  /*62a0*/  FMUL.FTZ R8, R99, c[0x0][0x2e0] ;  /* 0x0000b80063087a20 */ /* 0x020fe20000410000 */
        /* <DEDUP_REMOVED lines=61> */
[----:B------:R-:W-:Y:S02]  /*6680*/  F2FP.BF16.PACK_AB R121, R121, R120 ;  /* 0x000000787979723e */ /* 0x000fe400000010ff */
[----:B------:R-:W-:Y:S02]  /*6690*/  F2FP.BF16.PACK_AB R38, R39, R38 ;  /* 0x000000262726723e */ /* 0x000fe400000010ff */
[----:B------:R-:W-:Y:S02]  /*66a0*/  F2FP.BF16.PACK_AB R48, R49, R48 ;  /* 0x000000303130723e */ /* 0x000fe400000010ff */
[----:B------:R-:W-:Y:S01]  /*66b0*/  F2FP.BF16.PACK_AB R50, R51, R50 ;  /* 0x000000323332723e */ /* 0x000fe200000010ff */
[----:B------:R-:W1:Y:S01]  /*66c0*/  S2R R25, SR_CTAID.Y ;  /* 0x0000000000197919 */ /* 0x000e620000002600 */
        /* <DEDUP_REMOVED lines=18> */
[----:B------:R-:W-:Y:S01]  /*67f0*/  F2FP.BF16.PACK_AB R82, R83, R82 ;  /* 0x000000525352723e */ /* 0x000fe200000010ff */
[----:B------:R-:W1:Y:S01]  /*6800*/  S2R R27, SR_TID.X ;  /* 0x00000000001b7919 */ /* 0x000e620000002100 */
[----:B------:R-:W-:Y:S01]  /*6810*/  F2FP.BF16.PACK_AB R126, R127, R126 ;  /* 0x0000007e7f7e723e */ /* 0x000fe200000010ff */
[----:B------:R-:W-:Y:S02]  /*6820*/  ULDC.64 UR4, c[0x0][0x3a8] ;  /* 0x0000ea0000047ab9 */ /* 0x000fe40000000a00 */
[----:B------:R-:W2:Y:S01]  /*6830*/  S2R R26, SR_CTAID.Z ;  /* 0x00000000001a7919 */ /* 0x000ea20000002700 */
[----:B------:R-:W-:-:S02]  /*6840*/  F2FP.BF16.PACK_AB R72, R73, R72 ;  /* 0x000000484948723e */ /* 0x000fc400000010ff */
[----:B------:R-:W-:Y:S01]  /*6850*/  F2FP.BF16.PACK_AB R74, R75, R74 ;  /* 0x0000004a4b4a723e */ /* 0x000fe200000010ff */
[----:B------:R-:W-:Y:S01]  /*6860*/  UIMAD UR6, UR26, UR6, URZ ;  /* 0x000000061a0672a4 */ /* 0x000fe2000f8e023f */
[----:B------:R-:W-:Y:S02]  /*6870*/  F2FP.BF16.PACK_AB R76, R77, R76 ;  /* 0x0000004c4d4c723e */ /* 0x000fe400000010ff */
[----:B------:R-:W-:Y:S02]  /*6880*/  MOV R6, UR13 ;  /* 0x0000000d00067c02 */ /* 0x000fe40008000f00 */
        /* <DEDUP_REMOVED lines=45> */
[----:B------:R4:W-:Y:S01]  /*6b60*/  STS [R28+0x9000], R60 ;  /* 0x0090003c1c007388 */ /* 0x0009e20000000800 */
[----:B------:R-:W-:-:S03]  /*6b70*/  MOV R4, R32 ;  /* 0x0000002000047202 */ /* 0x000fc60000000f00 */
[----:B------:R-:W-:Y:S01]  /*6b80*/  STS [R28+0x9200], R62 ;  /* 0x0092003e1c007388 */ /* 0x000fe20000000800 */
[----:B-1----:R-:W-:-:S03]  /*6b90*/  IMAD.U32 R0, RZ, RZ, UR13 ;  /* 0x0000000dff007e24 */ /* 0x002fc6000f8e00ff */
[----:B------:R-:W-:Y:S04]  /*6ba0*/  STS [R30+0xa000], R68 ;  /* 0x00a000441e007388 */ /* 0x000fe80000000800 */
[----:B------:R-:W-:Y:S01]  /*6bb0*/  STS [R30+0xa200], R70 ;  /* 0x00a200461e007388 */ /* 0x000fe20000000800 */
[----:B------:R-:W-:-:S03]  /*6bc0*/  IMAD.MOV.U32 R29, RZ, RZ, R7 ;  /* 0x000000ffff1d7224 */ /* 0x000fc600078e0007 */
        /* <DEDUP_REMOVED lines=8> */
[----:B------:R-:W-:Y:S01]  /*6c50*/  STS [R28+0xb200], R78 ;  /* 0x00b2004e1c007388 */ /* 0x000fe20000000800 */
[----:B------:R-:W-:Y:S01]  /*6c60*/  IADD3 R7, R7, UR6, RZ ;  /* 0x0000000607077c10 */ /* 0x000fe2000fffe0ff */
[----:B--2---:R-:W-:-:S02]  /*6c70*/  IMAD R8, R0, c[0x0][0x388], RZ ;  /* 0x0000e20000087a24 */ /* 0x004fc400078e02ff */
        /* <DEDUP_REMOVED lines=12> */
[----:B------:R-:W-:-:S04]  /*6d40*/  IMAD.WIDE.U32 R6, R26, c[0x0][0x3b8], R6 ;  /* 0x0000ee001a067a25 */ /* 0x000fc800078e0006 */
[----:B------:R-:W-:Y:S02]  /*6d50*/  IMAD.IADD R5, R5, 0x1, R3 ;  /* 0x0000000105057824 */ /* 0x000fe400078e0203 */
[----:B------:R-:W-:Y:S01]  /*6d60*/  IMAD R3, R8, c[0x0][0x3c0], RZ ;  /* 0x0000f00008037a24 */ /* 0x000fe200078e02ff */
[----:B------:R-:W-:Y:S01]  /*6d70*/  IADD3 R7, R7, R0, RZ ;  /* 0x0000000007077210 */ /* 0x000fe20007ffe0ff */
[----:B------:R-:W-:Y:S01]  /*6d80*/  IMAD.WIDE.U32 R4, R26, c[0x0][0x3c0], R4 ;  /* 0x0000f0001a047a25 */ /* 0x000fe200078e0004 */
[----:B------:R-:W-:-:S03]  /*6d90*/  SHF.R.S32.HI R0, RZ, 0x2, R24 ;  /* 0x00000002ff007819 */ /* 0x000fc60000011418 */
[----:B------:R-:W-:Y:S01]  /*6da0*/  IMAD R3, R26, c[0x0][0x3c4], R3 ;  /* 0x0000f1001a037a24 */ /* 0x000fe200078e0203 */
[----:B------:R-:W1:Y:S04]  /*6db0*/  LDS.128 R56, [R12+0x9000] ;  /* 0x009000000c387984 */ /* 0x000e680000000c00 */
[----:B------:R-:W2:Y:S04]  /*6dc0*/  LDS.128 R48, [R12+0xb000] ;  /* 0x00b000000c307984 */ /* 0x000ea80000000c00 */
[----:B------:R-:W3:Y:S04]  /*6dd0*/  LDS.128 R40, [R12+0xd000] ;  /* 0x00d000000c287984 */ /* 0x000ee80000000c00 */
        /* <DEDUP_REMOVED lines=9> */
[----:B------:R-:W-:Y:S01]  /*6e70*/  SHF.R.S32.HI R8, RZ, 0x1f, R0 ;  /* 0x0000001fff087819 */ /* 0x000fe20000011400 */
[----:B------:R-:W-:-:S04]  /*6e80*/  IMAD.IADD R5, R5, 0x1, R3 ;  /* 0x0000000105057824 */ /* 0x000fc800078e0203 */
[C---:B------:R-:W-:Y:S02]  /*6e90*/  IMAD R3, R8.reuse, c[0x0][0x3a0], RZ ;  /* 0x0000e80008037a24 */ /* 0x040fe400078e02ff */
[----:B------:R-:W-:Y:S02]  /*6ea0*/  IMAD R8, R8, c[0x0][0x3a8], RZ ;  /* 0x0000ea0008087a24 */ /* 0x000fe400078e02ff */
[C---:B----4-:R-:W-:Y:S02]  /*6eb0*/  IMAD R60, R0.reuse, c[0x0][0x3a4], R3 ;  /* 0x0000e900003c7a24 */ /* 0x050fe400078e0203 */
[C---:B------:R-:W-:Y:S02]  /*6ec0*/  IMAD R3, R0.reuse, c[0x0][0x3ac], R8 ;  /* 0x0000eb0000037a24 */ /* 0x040fe400078e0208 */
[----:B------:R-:W-:-:S04]  /*6ed0*/  IMAD.WIDE.U32 R10, R0, c[0x0][0x3a0], R6 ;  /* 0x0000e800000a7a25 */ /* 0x000fc800078e0006 */
[----:B------:R-:W-:Y:S01]  /*6ee0*/  IMAD.WIDE.U32 R8, R0, c[0x0][0x3a8], R4 ;  /* 0x0000ea0000087a25 */ /* 0x000fe200078e0004 */
[----:B------:R-:W-:-:S03]  /*6ef0*/  LEA R6, P1, R10, c[0x0][0x340], 0x1 ;  /* 0x0000d0000a067a11 */ /* 0x000fc600078208ff */
        /* <DEDUP_REMOVED lines=14> */
[----:B--2---:R1:W-:Y:S04]  /*6fe0*/  STG.E.128 [R6.64+0x40], R48 ;  /* 0x0000403006007986 */ /* 0x0043e8000c101d24 */
[----:B---3--:R1:W-:Y:S04]  /*6ff0*/  STG.E.128 [R6.64+0x80], R40 ;  /* 0x0000802806007986 */ /* 0x0083e8000c101d24 */
        /* <DEDUP_REMOVED lines=9> */
.L_x_497:
        /* <DEDUP_REMOVED lines=11> */
.L_x_504:
[----:B------:R-:W-:Y:S05]  /*7140*/  EXIT ;  /* 0x000000000000794d */ /* 0x000fea0003800000 */
.L_x_506:
        /* <DEDUP_REMOVED lines=11> */
.L_x_1289:


//--------------------- .text._ZN5flash44flash_bwd_dq_dk_dv_loop_seqk_parallel_kernelI23Flash_bwd_kernel_traitsILi96ELi64ELi128ELi8ELi2ELi4ELi4ELb1ELb0EN7cutlass10bfloat16_tE19Flash_kernel_traitsILi96ELi64ELi128ELi8ES3_EELb1ELb0ELb0ELb1ELb0ELb0ELb0EEEvNS_16Flash_bwd_paramsE --------------------------
	.section	.text._ZN5flash44flash_bwd_dq_dk_dv_loop_seqk_parallel_kernelI23Flash_bwd_kernel_traitsILi96ELi64ELi128ELi8ELi2ELi4ELi4ELb1ELb0EN7cutlass10bfloat16_tE19Flash_kernel_traitsILi96ELi64ELi128ELi8ES3_EELb1ELb0ELb0ELb1ELb0ELb0ELb0EEEvNS_16Flash_bwd_paramsE,"ax",@progbits
	.sectioninfo	@"SHI_REGISTERS=255"
	.align	128
        .global         _ZN5flash44flash_bwd_dq_dk_dv_loop_seqk_parallel_kernelI23Flash_bwd_kernel_traitsILi96ELi64ELi128ELi8ELi2ELi4ELi4ELb1ELb0EN7cutlass10bfloat16_tE19Flash_kernel_traitsILi96ELi64ELi128ELi8ES3_EELb1ELb0ELb0ELb1ELb0ELb0ELb0EEEvNS_16Flash_bwd_paramsE
        .type           _ZN5flash44flash_bwd_dq_dk_dv_loop_seqk_parallel_kernelI23Flash_bwd_kernel_traitsILi96ELi64ELi128ELi8ELi2ELi4ELi4ELb1ELb0EN7cutlass10bfloat16_tE19Flash_kernel_traitsILi96ELi64ELi128ELi8ES3_EELb1ELb0ELb0ELb1ELb0ELb0ELb0EEEvNS_16Flash_bwd_paramsE,@function
        .size           _ZN5flash44flash_bwd_dq_dk_dv_loop_seqk_parallel_kernelI23Flash_bwd_kernel_traitsILi96ELi64ELi128ELi8ELi2ELi4ELi4ELb1ELb0EN7cutlass10bfloat16_tE19Flash_kernel_traitsILi96ELi64ELi128ELi8ES3_EELb1ELb0ELb0ELb1ELb0ELb0ELb0EEEvNS_16Flash_bwd_paramsE,(.L_x_1290 - _ZN5flash44flash_bwd_dq_dk_dv_loop_seqk_parallel_kernelI23Flash_bwd_kernel_traitsILi96ELi64ELi128ELi8ELi2ELi4ELi4ELb1ELb0EN7cutlass10bfloat16_tE19Flash_kernel_traitsILi96ELi64ELi128ELi8ES3_EELb1ELb0ELb0ELb1ELb0ELb0ELb0EEEvNS_16Flash_bwd_paramsE)
        .other          _ZN5flash44flash_bwd_dq_dk_dv_loop_seqk_parallel_kernelI23Flash_bwd_kernel_traitsILi96ELi64ELi128ELi8ELi2ELi4ELi4ELb1ELb0EN7cutlass10bfloat16_tE19Flash_kernel_traitsILi96ELi64ELi128ELi8ES3_EELb1ELb0ELb0ELb1ELb0ELb0ELb0EEEvNS_16Flash_bwd_paramsE,@"STO_CUDA_ENTRY STV_DEFAULT"
_ZN5flash44flash_bwd_dq_dk_dv_loop_seqk_parallel_kernelI23Flash_bwd_kernel_traitsILi96ELi64ELi128ELi8ELi2ELi4ELi4ELb1ELb0EN7cutlass10bfloat16_tE19Flash_kernel_traitsILi96ELi64ELi128ELi8ES3_EELb1ELb0ELb0ELb1ELb0ELb0ELb0EEEvNS_16Flash_bwd_paramsE:
.text._ZN5flash44flash_bwd_dq_dk_dv_loop_seqk_parallel_kernelI23Flash_bwd_kernel_traitsILi96ELi64ELi128ELi8ELi2ELi4ELi4ELb1ELb0EN7cutlass10bfloat16_tE19Flash_kernel_traitsILi96ELi64ELi128ELi8ES3_EELb1ELb0ELb0ELb1ELb0ELb0ELb0EEEvNS_16Flash_bwd_paramsE:
        /* <DEDUP_REMOVED lines=18> */
[----:B------:R-:W-:Y:S01]  /*0120*/  IMAD.MOV.U32 R227, RZ, RZ, 0x40 ;  /* 0x00000040ffe37424 */ /* 0x000fe200078e00ff */
[----:B------:R-:W-:Y:S01]  /*0130*/  UISETP.NE.AND UP2, UPT, UR7, URZ, UPT ;  /* 0x0000003f0700728c */ /* 0x000fe2000bf45270 */
[----:B------:R-:W3:Y:S01]  /*0140*/  S2UR UR34, SR_CTAID.Z ;  /* 0x00000000002279c3 */ /* 0x000ee20000002700 */
[----:B------:R-:W-:-:S02]  /*0150*/  ULDC UR46, c[0x0][0x22c] ;  /* 0x00008b00002e7ab9 */ /* 0x000fc40000000800 */
[----:B------:R-:W-:Y:S02]  /*0160*/  ULDC UR36, c[0x0][0x1c0] ;  /* 0x0000700000247ab9 */ /* 0x000fe40000000800 */
[----:B------:R-:W-:Y:S02]  /*0170*/  UMOV UR5, 0x80 ;  /* 0x0000008000057882 */ /* 0x000fe40000000000 */
[----:B------:R-:W-:Y:S02]  /*0180*/  ULDC UR4, c[0x0][0x210] ;  /* 0x0000840000047ab9 */ /* 0x000fe40000000800 */
        /* <DEDUP_REMOVED lines=12> */
[-C--:B------:R-:W-:Y:S01]  /*0250*/  LEA.HI R2, R0, R8.reuse, RZ, 0x4 ;  /* 0x0000000800027211 */ /* 0x080fe200078f20ff */
[----:B------:R-:W-:Y:S01]  /*0260*/  UIMAD UR56, UR5, UR4, UR56 ;  /* 0x00000004053872a4 */ /* 0x000fe2000f8e0238 */
[----:B------:R-:W-:Y:S01]  /*0270*/  LOP3.LUT R9, R5, 0xffffffe0, RZ, 0xc0, !PT ;  /* 0xffffffe005097812 */ /* 0x000fe200078ec0ff */
[----:B------:R-:W-:Y:S01]  /*0280*/  UIMAD UR46, UR46, UR12, URZ ;  /* 0x0000000c2e2e72a4 */ /* 0x000fe2000f8e023f */
[----:B------:R-:W-:Y:S01]  /*0290*/  LOP3.LUT R6, R15, 0xfffffff8, RZ, 0xc0, !PT ;  /* 0xfffffff80f067812 */ /* 0x000fe200078ec0ff */
[----:B------:R-:W-:Y:S01]  /*02a0*/  UIMAD UR4, UR31, UR13, UR34 ;  /* 0x0000000d1f0472a4 */ /* 0x000fe2000f8e0222 */
[----:B------:R-:W-:Y:S01]  /*02b0*/  LOP3.LUT R10, R3, 0xfffffffc, RZ, 0xc0, !PT ;  /* 0xfffffffc030a7812 */ /* 0x000fe200078ec0ff */
[----:B------:R-:W-:Y:S01]  /*02c0*/  IMAD.IADD R11, R8, 0x1, -R9 ;  /* 0x00000001080b7824 */ /* 0x000fe200078e0a09 */
[----:B------:R-:W-:Y:S01]  /*02d0*/  LOP3.LUT R7, R2, 0xfffffff0, RZ, 0xc0, !PT ;  /* 0xfffffff002077812 */ /* 0x000fe200078ec0ff */
[----:B------:R-:W-:Y:S01]  /*02e0*/  IMAD.IADD R12, R8, 0x1, -R6 ;  /* 0x00000001080c7824 */ /* 0x000fe200078e0a06 */
[-C--:B------:R-:W-:Y:S01]  /*02f0*/  LEA.HI R14, R0, R8.reuse, RZ, 0x6 ;  /* 0x00000008000e7211 */ /* 0x080fe200078f30ff */
[----:B------:R-:W-:Y:S01]  /*0300*/  IMAD.IADD R19, R8, 0x1, -R10 ;  /* 0x0000000108137824 */ /* 0x000fe200078e0a0a */
[----:B------:R-:W-:Y:S01]  /*0310*/  LEA.HI R21, R0, R8, RZ, 0x7 ;  /* 0x0000000800157211 */ /* 0x000fe200078f38ff */
[----:B------:R-:W-:Y:S01]  /*0320*/  IMAD.IADD R8, R8, 0x1, -R7 ;  /* 0x0000000108087824 */ /* 0x000fe200078e0a07 */
[--C-:B------:R-:W-:Y:S01]  /*0330*/  SHF.R.S32.HI R0, RZ, 0x2, R3.reuse ;  /* 0x00000002ff007819 */ /* 0x100fe20000011403 */
[----:B------:R-:W-:Y:S01]  /*0340*/  IMAD.SHL.U32 R24, R19, 0x8, RZ ;  /* 0x0000000813187824 */ /* 0x000fe200078e00ff */
[----:B------:R-:W-:Y:S01]  /*0350*/  SHF.R.S32.HI R4, RZ, 0x1f, R3 ;  /* 0x0000001fff047819 */ /* 0x000fe20000011403 */
[----:B------:R-:W-:Y:S01]  /*0360*/  ULDC UR14, c[0x0][0x1c0] ;  /* 0x00007000000e7ab9 */ /* 0x000fe20000000800 */
[----:B------:R-:W-:Y:S01]  /*0370*/  SHF.R.S32.HI R6, RZ, 0x4, R2 ;  /* 0x00000004ff067819 */ /* 0x000fe20000011402 */
[----:B------:R-:W-:Y:S01]  /*0380*/  ULDC UR11, c[0x0][0x1c0] ;  /* 0x00007000000b7ab9 */ /* 0x000fe20000000800 */
[-C--:B------:R-:W-:Y:S01]  /*0390*/  LEA.HI R7, R3, R0.reuse, RZ, 0x1 ;  /* 0x0000000003077211 */ /* 0x080fe200078f08ff */
[----:B------:R-:W-:Y:S01]  /*03a0*/  STL [R1+0x18], R24 ;  /* 0x0000181801007387 */ /* 0x000fe20000100800 */
[----:B------:R-:W-:Y:S01]  /*03b0*/  LEA.HI R3, R4, R0, RZ, 0x3 ;  /* 0x0000000004037211 */ /* 0x000fe200078f18ff */
[----:B------:R-:W-:Y:S01]  /*03c0*/  UIMAD UR53, UR6, UR31, URZ ;  /* 0x0000001f063572a4 */ /* 0x000fe2000f8e023f */
        /* <DEDUP_REMOVED lines=13> */
[----:B------:R-:W-:Y:S01]  /*04a0*/  USHF.L.U32 UR44, UR4, 0x5, URZ ;  /* 0x00000005042c7899 */ /* 0x000fe2000800063f */
[----:B------:R-:W-:Y:S01]  /*04b0*/  SHF.R.S32.HI R3, RZ, 0x3, R15 ;  /* 0x00000003ff037819 */ /* 0x000fe2000001140f */
[----:B------:R-:W-:Y:S01]  /*04c0*/  ULDC UR50, c[0x0][0x214] ;  /* 0x0000850000327ab9 */ /* 0x000fe20000000800 */
[-C--:B------:R-:W-:Y:S01]  /*04d0*/  LEA.HI R4, R5, R0.reuse, RZ, 0x1 ;  /* 0x0000000005047211 */ /* 0x080fe200078f08ff */
[----:B------:R-:W-:Y:S01]  /*04e0*/  ULDC UR57, c[0x0][0x1c8] ;  /* 0x0000720000397ab9 */ /* 0x000fe20000000800 */
[----:B------:R-:W-:Y:S01]  /*04f0*/  LEA.HI R2, R2, R0, RZ, 0x2 ;  /* 0x0000000002027211 */ /* 0x000fe200078f10ff */
[----:B------:R-:W-:Y:S01]  /*0500*/  IMAD.SHL.U32 R3, R3, 0x40, RZ ;  /* 0x0000004003037824 */ /* 0x000fe200078e00ff */
[----:B------:R-:W-:Y:S01]  /*0510*/  LOP3.LUT R5, R4, 0xfffffffe, RZ, 0xc0, !PT ;  /* 0xfffffffe04057812 */ /* 0x000fe200078ec0ff */
[----:B------:R-:W-:Y:S01]  /*0520*/  ULDC.U8 UR10, c[0x0][0x3d0] ;  /* 0x0000f400000a7ab9 */ /* 0x000fe20000000000 */
[----:B------:R-:W-:Y:S01]  /*0530*/  LOP3.LUT R4, R2, 0xfffffffc, RZ, 0xc0, !PT ;  /* 0xfffffffc02047812 */ /* 0x000fe200078ec0ff */
[----:B------:R-:W-:Y:S01]  /*0540*/  ULDC UR51, c[0x0][0x224] ;  /* 0x0000890000337ab9 */ /* 0x000fe20000000800 */
        /* <DEDUP_REMOVED lines=9> */
[----:B------:R-:W-:Y:S01]  /*05e0*/  @UP2 UIMAD UR55, UR31, UR50, URZ ;  /* 0x000000321f3722a4 */ /* 0x000fe2000f8e023f */
[----:B------:R-:W-:Y:S01]  /*05f0*/  LOP3.LUT R0, R0, R3, RZ, 0x3c, !PT ;  /* 0x0000000300007212 */ /* 0x000fe200078e3cff */
[----:B------:R-:W-:Y:S01]  /*0600*/  ULDC.64 UR8, c[0x0][0x118] ;  /* 0x0000460000087ab9 */ /* 0x000fe20000000a00 */
[----:B------:R-:W-:Y:S01]  /*0610*/  LEA.HI R20, R2, R11, RZ, 0x2 ;  /* 0x0000000b02147211 */ /* 0x000fe200078f10ff */
[----:B------:R-:W-:Y:S01]  /*0620*/  ULOP3.LUT UR57, UR34, UR57, URZ, 0x3c, !UPT ;  /* 0x0000003922397292 */ /* 0x000fe2000f8e3c3f */
[----:B------:R-:W-:Y:S01]  /*0630*/  SHF.R.S32.HI R2, RZ, 0x1f, R8 ;  /* 0x0000001fff027819 */ /* 0x000fe20000011408 */
[----:B------:R-:W-:Y:S01]  /*0640*/  IMAD.U32 R3, R4, 0x20, R0 ;  /* 0x0000002004037824 */ /* 0x000fe200078e0000 */
[-C--:B------:R-:W-:Y:S01]  /*0650*/  LEA.HI R0, R8, R8.reuse, RZ, 0x1 ;  /* 0x0000000808007211 */ /* 0x080fe200078f08ff */
[----:B------:R-:W-:Y:S01]  /*0660*/  USHF.R.S32.HI UR58, URZ, 0x1f, UR34 ;  /* 0x0000001f3f3a7899 */ /* 0x000fe20008011422 */
[----:B------:R-:W-:Y:S01]  /*0670*/  LEA.HI R11, R2, R8, RZ, 0x3 ;  /* 0x00000008020b7211 */ /* 0x000fe200078f18ff */
[----:B------:R-:W-:Y:S01]  /*0680*/  UISETP.NE.AND UP3, UPT, UR10, URZ, UPT ;  /* 0x0000003f0a00728c */ /* 0x000fe2000bf65270 */
[----:B------:R1:W-:Y:S01]  /*0690*/  STL [R1+0x58], R3 ;  /* 0x0000580301007387 */ /* 0x0003e20000100800 */
[----:B------:R-:W-:Y:S01]  /*06a0*/  LOP3.LUT R4, R0, 0x7fffffe, RZ, 0xc0, !PT ;  /* 0x07fffffe00047812 */ /* 0x000fe200078ec0ff */
[----:B------:R-:W-:Y:S01]  /*06b0*/  USHF.R.S32.HI UR61, URZ, 0x1f, UR34 ;  /* 0x0000001f3f3d7899 */ /* 0x000fe20008011422 */
[----:B------:R-:W-:Y:S01]  /*06c0*/  LOP3.LUT R2, R11, 0xfffffff8, RZ, 0xc0, !PT ;  /* 0xfffffff80b027812 */ /* 0x000fe200078ec0ff */
[----:B------:R-:W-:Y:S01]  /*06d0*/  USHF.R.S32.HI UR60, URZ, 0x1f, UR31 ;  /* 0x0000001f3f3c7899 */ /* 0x000fe2000801141f */
[C---:B------:R-:W-:Y:S01]  /*06e0*/  LEA.HI R7, R9.reuse, R9, RZ, 0x1 ;  /* 0x0000000909077211 */ /* 0x040fe200078f08ff */
[C---:B------:R-:W-:Y:S01]  /*06f0*/  IMAD.IADD R17, R8.reuse, 0x1, -R4 ;  /* 0x0000000108117824 */ /* 0x040fe200078e0a04 */
[----:B------:R-:W-:Y:S01]  /*0700*/  LOP3.LUT P2, RZ, R9, 0x2, RZ, 0xc0, !PT ;  /* 0x0000000209ff7812 */ /* 0x000fe2000784c0ff */
[----:B------:R-:W-:Y:S01]  /*0710*/  IMAD.IADD R14, R8, 0x1, -R2 ;  /* 0x00000001080e7824 */ /* 0x000fe200078e0a02 */
[----:B------:R-:W-:Y:S01]  /*0720*/  USHF.R.S32.HI UR59, URZ, 0x1f, UR34 ;  /* 0x0000001f3f3b7899 */ /* 0x000fe20008011422 */
[----:B------:R-:W-:Y:S01]  /*0730*/  IMAD R2, R10, 0x4, R16 ;  /* 0x000000040a027824 */ /* 0x000fe200078e0210 */
[----:B------:R-:W-:-:S02]  /*0740*/  UIMAD.WIDE.U32 UR40, UR36, UR42, URZ ;  /* 0x0000002a242872a5 */ /* 0x000fc4000f8e003f */
[C---:B------:R-:W-:Y:S01]  /*0750*/  LOP3.LUT P5, RZ, R14.reuse, 0x2, RZ, 0xc0, !PT ;  /* 0x000000020eff7812 */ /* 0x040fe200078ac0ff */
[----:B------:R-:W-:Y:S01]  /*0760*/  UIMAD UR52, UR37, UR42, URZ ;  /* 0x0000002a253472a4 */ /* 0x000fe2000f8e023f */
[----:B------:R-:W-:Y:S01]  /*0770*/  LOP3.LUT P6, RZ, R14, 0x4, RZ, 0xc0, !PT ;  /* 0x000000040eff7812 */ /* 0x000fe200078cc0ff */
[----:B------:R-:W-:Y:S01]  /*0780*/  USHF.R.S32.HI UR54, URZ, 0x1f, UR47 ;  /* 0x0000001f3f367899 */ /* 0x000fe2000801142f */
[----:B------:R-:W-:Y:S01]  /*0790*/  SEL R226, R230, 0xffffffe0, !P5 ;  /* 0xffffffe0e6e27807 */ /* 0x000fe20006800000 */
[----:B------:R-:W-:Y:S01]  /*07a0*/  UIMAD UR51, UR5, UR51, URZ ;  /* 0x00000033053372a4 */ /* 0x000fe2000f8e023f */
[----:B------:R-:W-:Y:S01]  /*07b0*/  SEL R227, R227, 0xffffffc0, !P6 ;  /* 0xffffffc0e3e37807 */ /* 0x000fe20007000000 */
[----:B------:R-:W-:Y:S02]  /*07c0*/  @!UP2 UIMAD UR50, UR6, UR50, URZ ;  /* 0x000000320632a2a4 */ /* 0x000fe4000f8e023f */
[----:B------:R-:W-:Y:S02]  /*07d0*/  USHF.R.S32.HI UR49, URZ, 0x1f, UR45 ;  /* 0x0000001f3f317899 */ /* 0x000fe4000801142d */
[----:B------:R-:W-:Y:S01]  /*07e0*/  USHF.R.S32.HI UR48, URZ, 0x1f, UR44 ;  /* 0x0000001f3f307899 */ /* 0x000fe2000801142c */
[----:B-1----:R-:W-:Y:S01]  /*07f0*/  LOP3.LUT R3, R5, 0x7fffffe, RZ, 0xc0, !PT ;  /* 0x07fffffe05037812 */ /* 0x002fe200078ec0ff */
[----:B------:R-:W-:-:S04]  /*0800*/  UMOV UR39, 0xffffd000 ;  /* 0xffffd00000277882 */ /* 0x000fc80000000000 */
        /* <DEDUP_REMOVED lines=21> */
[----:B------:R-:W-:Y:S01]  /*0960*/  LOP3.LUT R221, R3, R0, RZ, 0x3c, !PT ;  /* 0x0000000003dd7212 */ /* 0x000fe200078e3cff */
[----:B------:R-:W-:Y:S01]  /*0970*/  IMAD.SHL.U32 R3, R10, 0x20, RZ ;  /* 0x000000200a037824 */ /* 0x000fe200078e00ff */
[----:B------:R-:W-:Y:S02]  /*0980*/  LOP3.LUT R0, R7, 0x3fffffe, RZ, 0xc0, !PT ;  /* 0x03fffffe07007812 */ /* 0x000fe400078ec0ff */
[----:B------:R-:W-:Y:S01]  /*0990*/  SHF.R.U32.HI R2, RZ, 0x3, R5 ;  /* 0x00000003ff027819 */ /* 0x000fe20000011605 */
[----:B------:R-:W-:Y:S01]  /*09a0*/  IMAD.SHL.U32 R5, R19, 0x2, RZ ;  /* 0x0000000213057824 */ /* 0x000fe200078e00ff */
[----:B------:R-:W-:Y:S01]  /*09b0*/  SEL R222, R230, 0xffffffe0, !P4 ;  /* 0xffffffe0e6de7807 */ /* 0x000fe20006000000 */
[C---:B------:R-:W-:Y:S01]  /*09c0*/  IMAD.IADD R6, R9.reuse, 0x1, -R0 ;  /* 0x0000000109067824 */ /* 0x040fe200078e0a00 */
[----:B------:R-:W-:Y:S01]  /*09d0*/  LOP3.LUT R15, R4, R2, RZ, 0x3c, !PT ;  /* 0x00000002040f7212 */ /* 0x000fe200078e3cff */
[----:B------:R-:W-:Y:S01]  /*09e0*/  IMAD.SHL.U32 R0, R9, 0x40, RZ ;  /* 0x0000004009007824 */ /* 0x000fe200078e00ff */
[----:B------:R-:W-:Y:S01]  /*09f0*/  SHF.R.S32.HI R2, RZ, 0x3, R11 ;  /* 0x00000003ff027819 */ /* 0x000fe2000001140b */
[----:B------:R-:W-:Y:S01]  /*0a00*/  IMAD.U32 R221, R18, 0x20, R221 ;  /* 0x0000002012dd7824 */ /* 0x000fe200078e00dd */
[----:B------:R-:W-:-:S02]  /*0a10*/  LOP3.LUT P0, RZ, R12, 0x2, RZ, 0xc0, !PT ;  /* 0x000000020cff7812 */ /* 0x000fc4000780c0ff */
[----:B------:R-:W-:Y:S01]  /*0a20*/  LOP3.LUT R0, R0, 0x1c0, RZ, 0xc0, !PT ;  /* 0x000001c000007812 */ /* 0x000fe200078ec0ff */
[----:B------:R-:W-:Y:S01]  /*0a30*/  IMAD R17, R2, 0x8, R17 ;  /* 0x0000000802117824 */ /* 0x000fe200078e0211 */
[----:B------:R-:W-:Y:S01]  /*0a40*/  SEL R230, R230, 0xffffffe0, !P0 ;  /* 0xffffffe0e6e67807 */ /* 0x000fe20004000000 */
[----:B------:R-:W-:Y:S01]  /*0a50*/  IMAD R225, R13, 0x2, R2 ;  /* 0x000000020de17824 */ /* 0x000fe200078e0202 */
[----:B------:R-:W-:Y:S01]  /*0a60*/  LOP3.LUT R4, R0, 0x20, R3, 0xf8, !PT ;  /* 0x0000002000047812 */ /* 0x000fe200078ef803 */
[----:B------:R-:W-:Y:S01]  /*0a70*/  IMAD.SHL.U32 R221, R221, 0x2, RZ ;  /* 0x00000002dddd7824 */ /* 0x000fe200078e00ff */
[----:B------:R-:W-:Y:S01]  /*0a80*/  SHF.R.U32.HI R3, RZ, 0x3, R0 ;  /* 0x00000003ff037819 */ /* 0x000fe20000011600 */
[----:B------:R-:W-:Y:S01]  /*0a90*/  IMAD R0, R13, 0x200, R5 ;  /* 0x000002000d007824 */ /* 0x000fe200078e0205 */
[----:B------:R-:W-:Y:S01]  /*0aa0*/  SHF.R.S32.HI R2, RZ, 0x7, R21 ;  /* 0x00000007ff027819 */ /* 0x000fe20000011415 */
[----:B------:R-:W-:Y:S01]  /*0ab0*/  IMAD.IADD R222, R221, 0x1, R222 ;  /* 0x00000001ddde7824 */ /* 0x000fe200078e02de */
[----:B------:R-:W-:Y:S01]  /*0ac0*/  LOP3.LUT R8, R4, R3, RZ, 0x3c, !PT ;  /* 0x0000000304087212 */ /* 0x000fe200078e3cff */
[----:B------:R-:W-:-:S02]  /*0ad0*/  IMAD R9, R6, 0x20, R0 ;  /* 0x0000002006097824 */ /* 0x000fc400078e0200 */
[----:B------:R-:W-:Y:S01]  /*0ae0*/  IMAD.U32 R0, RZ, RZ, UR15 ;  /* 0x0000000fff007e24 */ /* 0x000fe2000f8e00ff */
[----:B------:R-:W-:Y:S01]  /*0af0*/  SHF.R.S32.HI R0, RZ, 0x1, R7 ;  /* 0x00000001ff007819 */ /* 0x000fe20000011407 */
[C---:B------:R-:W-:Y:S02]  /*0b00*/  IMAD R3, R2.reuse, 0x1000, R5 ;  /* 0x0000100002037824 */ /* 0x040fe400078e0205 */
[----:B------:R-:W-:Y:S01]  /*0b10*/  IMAD.SHL.U32 R2, R2, 0x8, RZ ;  /* 0x0000000802027824 */ /* 0x000fe200078e00ff */
[C---:B------:R-:W-:Y:S01]  /*0b20*/  LOP3.LUT P1, RZ, R0.reuse, 0x2, RZ, 0xc0, !PT ;  /* 0x0000000200ff7812 */ /* 0x040fe2000782c0ff */
[----:B------:R-:W-:Y:S02]  /*0b30*/  IMAD.SHL.U32 R0, R0, 0x40, RZ ;  /* 0x0000004000007824 */ /* 0x000fe400078e00ff */
        /* <DEDUP_REMOVED lines=14> */
[C---:B------:R-:W-:Y:S01]  /*0c20*/  IADD3 R249, R251.reuse, 0x20, RZ ;  /* 0x00000020fbf97810 */ /* 0x040fe20007ffe0ff */
        /* <DEDUP_REMOVED lines=34> */
.L_x_548:
        /* <DEDUP_REMOVED lines=53> */
.L_x_507:
        /* <DEDUP_REMOVED lines=58> */
.L_x_509:
        /* <DEDUP_REMOVED lines=18> */
.L_x_510:
[----:B------:R-:W-:Y:S01]  /*1660*/  IABS R6, c[0x0][0x1c8] ;  /* 0x0000720000067a13 */ /* 0x000fe20000000000 */
[----:B------:R-:W-:Y:S01]  /*1670*/  ULDC.64 UR10, c[0x0][0x370] ;  /* 0x0000dc00000a7ab9 */ /* 0x000fe20000000a00 */
[----:B------:R-:W-:Y:S01]  /*1680*/  IABS R3, UR34 ;  /* 0x0000002200037c13 */ /* 0x000fe20008000000 */
[----:B------:R-:W-:Y:S01]  /*1690*/  @UP1 UIMAD.WIDE.U32 UR4, UR16, UR10, URZ ;  /* 0x0000000a100412a5 */ /* 0x000fe2000f8e003f */
[----:B------:R-:W1:Y:S01]  /*16a0*/  I2F.RP R4, R6 ;  /* 0x0000000600047306 */ /* 0x000e620000209400 */
[----:B------:R-:W2:Y:S01]  /*16b0*/  S2UR UR13, SR_CTAID.X ;  /* 0x00000000000d79c3 */ /* 0x000ea20000002500 */
[----:B------:R-:W-:Y:S01]  /*16c0*/  ULDC UR12, c[0x0][0x224] ;  /* 0x00008900000c7ab9 */ /* 0x000fe20000000800 */
[----:B------:R-:W-:Y:S01]  /*16d0*/  ISETP.NE.AND P1, PT, RZ, c[0x0][0x1c8], PT ;  /* 0x00007200ff007a0c */ /* 0x000fe20003f25270 */
[----:B------:R-:W-:Y:S02]  /*16e0*/  @UP1 UIMAD UR20, UR16, UR11, UR5 ;  /* 0x0000000b101412a4 */ /* 0x000fe4000f8e0205 */
        /* <DEDUP_REMOVED lines=8> */
[----:B------:R-:W-:Y:S02]  /*1770*/  UIMAD UR7, UR37, UR16, URZ ;  /* 0x00000010250772a4 */ /* 0x000fe4000f8e023f */
[----:B------:R-:W-:Y:S02]  /*1780*/  @!UP1 UMOV UR19, UR4 ;  /* 0x0000000400139c82 */ /* 0x000fe40008000000 */
[----:B------:R-:W-:-:S04]  /*1790*/  UIMAD UR4, UR38, UR12, UR53 ;  /* 0x0000000c260472a4 */ /* 0x000fc8000f8e0235 */
        /* <DEDUP_REMOVED lines=8> */
[----:B--2---:R-:W-:Y:S01]  /*1820*/  UIMAD.WIDE.U32 UR4, UR13, UR10, URZ ;  /* 0x0000000a0d0472a5 */ /* 0x004fe2000f8e003f */
[----:B-1----:R-:W-:-:S03]  /*1830*/  IMAD.MOV R0, RZ, RZ, -R5 ;  /* 0x000000ffff007224 */ /* 0x002fc600078e0a05 */
[----:B------:R-:W-:Y:S01]  /*1840*/  USEL UR15, UR4, URZ, UP3 ;  /* 0x0000003f040f7287 */ /* 0x000fe20009800000 */
[----:B------:R-:W-:Y:S01]  /*1850*/  IMAD.MOV.U32 R4, RZ, RZ, RZ ;  /* 0x000000ffff047224 */ /* 0x000fe200078e00ff */
[----:B------:R-:W-:Y:S01]  /*1860*/  UIMAD UR11, UR13, UR11, UR5 ;  /* 0x0000000b0d0b72a4 */ /* 0x000fe2000f8e0205 */
[----:B------:R-:W-:Y:S01]  /*1870*/  IMAD R0, R0, R6, RZ ;  /* 0x0000000600007224 */ /* 0x000fe200078e02ff */
[----:B------:R-:W-:Y:S02]  /*1880*/  USHF.L.U64.HI UR4, UR31, 0x7, UR38 ;  /* 0x000000071f047899 */ /* 0x000fe40008010226 */
[----:B------:R-:W-:Y:S01]  /*1890*/  USHF.L.U32 UR13, UR31, 0x7, URZ ;  /* 0x000000071f0d7899 */ /* 0x000fe2000800063f */
[----:B------:R-:W-:Y:S01]  /*18a0*/  IMAD.HI.U32 R0, R5, R0, R4 ;  /* 0x0000000005007227 */ /* 0x000fe200078e0004 */
[----:B------:R-:W-:Y:S02]  /*18b0*/  USEL UR5, UR4, URZ, UP6 ;  /* 0x0000003f04057287 */ /* 0x000fe4000b000000 */
[----:B------:R-:W-:-:S02]  /*18c0*/  USEL UR4, UR13, URZ, UP6 ;  /* 0x0000003f0d047287 */ /* 0x000fc4000b000000 */
[----:B------:R-:W-:Y:S01]  /*18d0*/  ULDC UR10, c[0x0][0x234] ;  /* 0x00008d00000a7ab9 */ /* 0x000fe20000000800 */
[----:B------:R-:W-:Y:S01]  /*18e0*/  IMAD.HI.U32 R0, R0, R3, RZ ;  /* 0x0000000300007227 */ /* 0x000fe200078e00ff */
[----:B------:R-:W-:Y:S02]  /*18f0*/  UIADD3 UR4, UP0, UR17, UR4, URZ ;  /* 0x0000000411047290 */ /* 0x000fe4000ff1e03f */
[----:B------:R-:W-:Y:S01]  /*1900*/  USEL UR11, UR11, URZ, UP3 ;  /* 0x0000003f0b0b7287 */ /* 0x000fe20009800000 */
[----:B------:R-:W-:Y:S01]  /*1910*/  IMAD.MOV R4, RZ, RZ, -R0 ;  /* 0x000000ffff047224 */ /* 0x000fe200078e0a00 */
[----:B------:R-:W-:Y:S02]  /*1920*/  UIADD3.X UR7, UR28, UR5, URZ, UP0, !UPT ;  /* 0x000000051c077290 */ /* 0x000fe400087fe43f */
[----:B------:R-:W-:Y:S01]  /*1930*/  UIMAD UR5, UR37, UR4, URZ ;  /* 0x00000004250572a4 */ /* 0x000fe2000f8e023f */
[----:B------:R-:W-:Y:S01]  /*1940*/  IMAD R3, R6, R4, R3 ;  /* 0x0000000406037224 */ /* 0x000fe200078e0203 */
[----:B------:R-:W-:-:S02]  /*1950*/  USHF.R.S32.HI UR13, URZ, 0x1f, UR23 ;  /* 0x0000001f3f0d7899 */ /* 0x000fc40008011417 */
[----:B------:R-:W-:Y:S02]  /*1960*/  UIMAD UR7, UR36, UR7, UR5 ;  /* 0x00000007240772a4 */ /* 0x000fe4000f8e0205 */
[----:B------:R-:W-:Y:S01]  /*1970*/  ISETP.GT.U32.AND P0, PT, R6, R3, PT ;  /* 0x000000030600720c */ /* 0x000fe20003f04070 */
[----:B------:R-:W-:-:S04]  /*1980*/  @UP2 USEL UR5, UR55, UR16, !UP1 ;  /* 0x0000001037052287 */ /* 0x000fc8000c800000 */
[----:B------:R-:W-:Y:S02]  /*1990*/  @UP2 UIMAD UR14, UR34, UR10, UR5 ;  /* 0x0000000a220e22a4 */ /* 0x000fe4000f8e0205 */
[----:B------:R-:W-:-:S04]  /*19a0*/  UIMAD.WIDE.U32 UR4, UR36, UR4, URZ ;  /* 0x00000004240472a5 */ /* 0x000fc8000f8e003f */
[----:B------:R-:W-:Y:S02]  /*19b0*/  UIADD3 UR10, UR5, UR7, URZ ;  /* 0x00000007050a7290 */ /* 0x000fe4000fffe03f */
[----:B------:R-:W-:Y:S01]  /*19c0*/  @!P0 IMAD.IADD R3, R3, 0x1, -R6 ;  /* 0x0000000103038824 */ /* 0x000fe200078e0a06 */
[----:B------:R-:W-:Y:S01]  /*19d0*/  @!P0 IADD3 R0, R0, 0x1, RZ ;  /* 0x0000000100008810 */ /* 0x000fe20007ffe0ff */
[----:B------:R-:W-:Y:S01]  /*19e0*/  @!UP2 UMOV UR14, UR50 ;  /* 0x00000032000eac82 */ /* 0x000fe20008000000 */
        /* <DEDUP_REMOVED lines=14> */
.L_x_511:
[----:B------:R-:W-:Y:S02]  /*1ad0*/  UMOV UR7, UR51 ;  /* 0x0000003300077c82 */ /* 0x000fe40008000000 */
.L_x_512:
[----:B------:R-:W2:Y:S04]  /*1ae0*/  LDL.64 R4, [R1+0x18] ;  /* 0x0000180001047983 */ /* 0x000ea80000100a00 */
[----:B------:R1:W3:Y:S01]  /*1af0*/  LDL.64 R22, [R1+0x18] ;  /* 0x0000180001167983 */ /* 0x0002e20000100a00 */
[----:B------:R-:W-:Y:S01]  /*1b00*/  UIADD3 UR4, UP5, UP4, UR4, UR45, UR47 ;  /* 0x0000002d04047290 */ /* 0x000fe2000fcbe02f */
[----:B------:R-:W-:Y:S02]  /*1b10*/  BSSY B1, `(.L_x_508) ;  /* 0x000091d000017945 */ /* 0x000fe40003800000 */
[----:B------:R-:W4:Y:S01]  /*1b20*/  S2R R19, SR_TID.X ;  /* 0x0000000000137919 */ /* 0x000f220000002100 */
[----:B------:R-:W-:-:S02]  /*1b30*/  UIADD3 UR16, UP1, UP0, UR15, UR4, UR18 ;  /* 0x000000040f107290 */ /* 0x000fc4000f83e012 */
[----:B------:R-:W-:Y:S02]  /*1b40*/  UIADD3.X UR4, UR10, UR49, UR54, UP5, UP4 ;  /* 0x000000310a047290 */ /* 0x000fe4000afe8436 */
[----:B------:R-:W-:Y:S02]  /*1b50*/  UMOV UR18, 0x4 ;  /* 0x0000000400127882 */ /* 0x000fe40000000000 */
[----:B------:R-:W-:Y:S02]  /*1b60*/  UIADD3.X UR15, UR11, UR4, UR12, UP1, UP0 ;  /* 0x000000040b0f7290 */ /* 0x000fe40008fe040c */
[----:B------:R-:W-:Y:S02]  /*1b70*/  UISETP.GE.AND UP0, UPT, UR27, 0x1, UPT ;  /* 0x000000011b00788c */ /* 0x000fe4000bf06270 */
[----:B------:R-:W-:Y:S02]  /*1b80*/  ULDC.64 UR4, c[0x0][0x1a8] ;  /* 0x00006a0000047ab9 */ /* 0x000fe40000000a00 */
[----:B------:R-:W-:-:S02]  /*1b90*/  UIMAD UR4, UR58, UR4, URZ ;  /* 0x000000043a0472a4 */ /* 0x000fc4000f8e023f */
[----:B------:R-:W-:Y:S02]  /*1ba0*/  ULEA.HI.SX32 UR12, UR32, 0xffffffff, 0x1a ;  /* 0xffffffff200c7891 */ /* 0x000fe4000f8fd23f */
[----:B------:R-:W-:-:S03]  /*1bb0*/  UIMAD UR11, UR34, UR5, UR4 ;  /* 0x00000005220b72a4 */ /* 0x000fc6000f8e0204 */
[----:B------:R-:W-:Y:S02]  /*1bc0*/  ULDC.64 UR4, c[0x0][0x378] ;  /* 0x0000de0000047ab9 */ /* 0x000fe40000000a00 */
[----:B------:R-:W-:Y:S01]  /*1bd0*/  UIMAD UR4, UR58, UR4, URZ ;  /* 0x000000043a0472a4 */ /* 0x000fe2000f8e023f */
[----:B----4-:R-:W-:-:S03]  /*1be0*/  SHF.R.S32.HI R20, RZ, 0x1f, R19 ;  /* 0x0000001fff147819 */ /* 0x010fc60000011413 */
[----:B------:R-:W-:Y:S01]  /*1bf0*/  UIMAD UR10, UR34, UR5, UR4 ;  /* 0x00000005220a72a4 */ /* 0x000fe2000f8e0204 */
[----:B------:R-:W-:Y:S02]  /*1c00*/  LEA.HI R3, R20, R19, RZ, 0x2 ;  /* 0x0000001314037211 */ /* 0x000fe400078f10ff */
[----:B------:R-:W-:Y:S02]  /*1c10*/  ULDC.64 UR4, c[0x0][0x370] ;  /* 0x0000dc0000047ab9 */ /* 0x000fe40000000a00 */
[----:B------:R-:W-:Y:S01]  /*1c20*/  UIMAD UR4, UR28, UR4, URZ ;  /* 0x000000041c0472a4 */ /* 0x000fe2000f8e023f */
[----:B------:R-:W-:-:S03]  /*1c30*/  SHF.R.S32.HI R3, RZ, 0x2, R3 ;  /* 0x00000002ff037819 */ /* 0x000fc60000011403 */
[----:B------:R-:W-:Y:S01]  /*1c40*/  UIMAD UR4, UR17, UR5, UR4 ;  /* 0x00000005110472a4 */ /* 0x000fe2000f8e0204 */
[----:B------:R-:W-:Y:S01]  /*1c50*/  SHF.R.S32.HI R18, RZ, 0x1f, R3 ;  /* 0x0000001fff127819 */ /* 0x000fe20000011403 */
[----:B------:R-:W-:Y:S01]  /*1c60*/  UIADD3 UR5, UR17, UR7, URZ ;  /* 0x0000000711057290 */ /* 0x000fe2000fffe03f */
[----:B------:R-:W-:Y:S01]  /*1c70*/  IADD3 R0, P1, R3, UR17, RZ ;  /* 0x0000001103007c10 */ /* 0x000fe2000ff3e0ff */
[----:B------:R-:W-:Y:S02]  /*1c80*/  UIADD3 UR7, UR17, UR14, URZ ;  /* 0x0000000e11077290 */ /* 0x000fe4000fffe03f */
[C---:B------:R-:W-:Y:S01]  /*1c90*/  IMAD R8, R18.reuse, c[0x0][0x370], RZ ;  /* 0x0000dc0012087a24 */ /* 0x040fe200078e02ff */
        /* <DEDUP_REMOVED lines=14> */
[----:B------:R-:W-:-:S03]  /*1d80*/  IADD3 R5, R5, UR4, RZ ;  /* 0x0000000405057c10 */ /* 0x000fc6000fffe0ff */
[----:B------:R-:W-:-:S04]  /*1d90*/  IMAD.WIDE.U32 R6, R0, c[0x0][0x1a8], R6 ;  /* 0x00006a0000067a25 */ /* 0x000fc800078e0006 */
[----:B------:R-:W-:Y:S01]  /*1da0*/  IMAD.WIDE.U32 R4, R0, c[0x0][0x378], R4 ;  /* 0x0000de0000047a25 */ /* 0x000fe200078e0004 */
[----:B------:R-:W-:Y:S02]  /*1db0*/  LEA.HI R0, R20, R19, RZ, 0x5 ;  /* 0x0000001314007211 */ /* 0x000fe400078f28ff */
[----:B------:R-:W-:Y:S02]  /*1dc0*/  IADD3 R15, R7, UR11, RZ ;  /* 0x0000000b070f7c10 */ /* 0x000fe4000fffe0ff */
[----:B------:R-:W-:Y:S02]  /*1dd0*/  LOP3.LUT R7, R0, 0xffffffe0, RZ, 0xc0, !PT ;  /* 0xffffffe000077812 */ /* 0x000fe400078ec0ff */
[----:B------:R-:W-:Y:S02]  /*1de0*/  SHF.R.S32.HI R0, RZ, 0x5, R0 ;  /* 0x00000005ff007819 */ /* 0x000fe40000011400 */
[----:B------:R-:W-:Y:S01]  /*1df0*/  IADD3 R5, R5, UR10, RZ ;  /* 0x0000000a05057c10 */ /* 0x000fe2000fffe0ff */
[----:B------:R-:W-:Y:S01]  /*1e00*/  IMAD.IADD R16, R19, 0x1, -R7 ;  /* 0x0000000113107824 */ /* 0x000fe200078e0a07 */
[----:B------:R-:W-:Y:S01]  /*1e10*/  ULDC.64 UR10, c[0x0][0x3c8] ;  /* 0x0000f200000a7ab9 */ /* 0x000fe20000000a00 */
[----:B------:R-:W-:Y:S01]  /*1e20*/  LEA R10, P3, R6, c[0x0][0x160], 0x1 ;  /* 0x00005800060a7a11 */ /* 0x000fe200078608ff */
[----:B------:R-:W-:Y:S01]  /*1e30*/  UIMAD.WIDE UR4, UR5, UR18, UR10 ;  /* 0x00000012050472a5 */ /* 0x000fe2000f8e020a */
[----:B------:R-:W-:-:S02]  /*1e40*/  IMAD R0, R0, UR46, R16 ;  /* 0x0000002e00007c24 */ /* 0x000fc4000f8e0210 */
[C---:B------:R-:W-:Y:S01]  /*1e50*/  IMAD.WIDE.U32 R4, R3.reuse, c[0x0][0x370], R4 ;  /* 0x0000dc0003047a25 */ /* 0x040fe200078e0004 */
[----:B------:R-:W-:Y:S02]  /*1e60*/  ULDC.64 UR10, c[0x0][0x200] ;  /* 0x00008000000a7ab9 */ /* 0x000fe40000000a00 */
[----:B------:R-:W-:Y:S01]  /*1e70*/  IADD3 R7, P0, R0, UR16, RZ ;  /* 0x0000001000077c10 */ /* 0x000fe2000ff1e0ff */
[----:B------:R-:W-:Y:S01]  /*1e80*/  UIMAD.WIDE UR18, UR7, UR18, UR10 ;  /* 0x00000012071272a5 */ /* 0x000fe2000f8e020a */
[----:B------:R-:W-:Y:S02]  /*1e90*/  LEA R12, P2, R4, c[0x0][0x330], 0x1 ;  /* 0x0000cc00040c7a11 */ /* 0x000fe400078408ff */
[----:B------:R-:W-:Y:S01]  /*1ea0*/  LEA.HI.X.SX32 R9, R0, UR15, 0x1, P0 ;  /* 0x0000000f00097c11 */ /* 0x000fe200080f0eff */
[----:B------:R-:W-:Y:S01]  /*1eb0*/  IMAD R0, R3, c[0x0][0x374], R8 ;  /* 0x0000dd0003007a24 */ /* 0x000fe200078e0208 */
[----:B------:R-:W-:Y:S02]  /*1ec0*/  PLOP3.LUT P0, PT, PT, PT, UP0, 0x80, 0x0 ;  /* 0x000000000000781c */ /* 0x000fe40003f0f008 */
[----:B------:R-:W-:Y:S01]  /*1ed0*/  LEA R13, P1, R7, c[0x0][0x350], 0x2 ;  /* 0x0000d400070d7a11 */ /* 0x000fe200078210ff */
[----:B------:R-:W-:Y:S01]  /*1ee0*/  IMAD.IADD R0, R5, 0x1, R0 ;  /* 0x0000000105007824 */ /* 0x000fe200078e0200 */
[----:B------:R-:W-:-:S02]  /*1ef0*/  LEA.HI.X R8, R6, c[0x0][0x164], R15, 0x1, P3 ;  /* 0x0000590006087a11 */ /* 0x000fc400018f0c0f */
[----:B------:R-:W-:Y:S02]  /*1f00*/  LEA.HI.X R11, R7, c[0x0][0x354], R9, 0x2, P1 ;  /* 0x0000d500070b7a11 */ /* 0x000fe400008f1409 */
[----:B------:R-:W-:-:S05]  /*1f10*/  LEA.HI.X R9, R4, c[0x0][0x334], R0, 0x1, P2 ;  /* 0x0000cd0004097a11 */ /* 0x000fca00010f0c00 */
[----:B------:R-:W-:Y:S05]  /*1f20*/  @!P0 BRA `(.L_x_513) ;  /* 0x0000848000008947 */ /* 0x000fea0003800000 */
[----:B-1----:R-:W2:Y:S01]  /*1f30*/  LDL R25, [R1+0x58] ;  /* 0x0000580001197983 */ /* 0x002ea20000100800 */
[----:B------:R-:W-:Y:S01]  /*1f40*/  PLOP3.LUT P0, PT, PT, PT, UP3, 0x80, 0x0 ;  /* 0x000000000000781c */ /* 0x000fe20003f0f038 */
[----:B------:R-:W-:Y:S01]  /*1f50*/  UMOV UR17, UR5 ;  /* 0x0000000500117c82 */ /* 0x000fe20008000000 */
[----:B------:R-:W-:Y:S01]  /*1f60*/  MOV R21, R10 ;  /* 0x0000000a00157202 */ /* 0x000fe20000000f00 */
[----:B------:R-:W-:Y:S01]  /*1f70*/  UMOV UR5, UR12 ;  /* 0x0000000c00057c82 */ /* 0x000fe20008000000 */
[----:B------:R-:W-:Y:S01]  /*1f80*/  IMAD.MOV.U32 R24, RZ, RZ, R8 ;  /* 0x000000ffff187224 */ /* 0x000fe200078e0008 */
[----:B------:R-:W-:Y:S01]  /*1f90*/  UMOV UR20, UR4 ;  /* 0x0000000400147c82 */ /* 0x000fe20008000000 */
[----:B------:R-:W-:Y:S01]  /*1fa0*/  MOV R26, R12 ;  /* 0x0000000c001a7202 */ /* 0x000fe20000000f00 */
[----:B------:R-:W-:Y:S01]  /*1fb0*/  ULEA.HI UR4, UR5, UR5, URZ, 0x1 ;  /* 0x0000000505047291 */ /* 0x000fe2000f8f083f */
[----:B------:R-:W-:Y:S01]  /*1fc0*/  IMAD.MOV.U32 R27, RZ, RZ, R9 ;  /* 0x000000ffff1b7224 */ /* 0x000fe200078e0009 */
[----:B------:R-:W-:Y:S01]  /*1fd0*/  ULDC.64 UR10, c[0x0][0x1a0] ;  /* 0x00006800000a7ab9 */ /* 0x000fe20000000a00 */
[----:B------:R-:W-:Y:S01]  /*1fe0*/  STL [R1+0x10], R21 ;  /* 0x0000101501007387 */ /* 0x000fe20000100800 */
[----:B------:R-:W-:Y:S01]  /*1ff0*/  ULOP3.LUT UR4, UR4, 0xfffffffe, URZ, 0xc0, !UPT ;  /* 0xfffffffe04047892 */ /* 0x000fe2000f8ec03f */
[----:B------:R-:W-:Y:S01]  /*2000*/  MOV R15, UR23 ;  /* 0x00000017000f7c02 */ /* 0x000fe20008000f00 */
[----:B------:R-:W-:Y:S01]  /*2010*/  UIMAD UR7, UR13, UR10, URZ ;  /* 0x0000000a0d0772a4 */ /* 0x000fe2000f8e023f */
[----:B------:R-:W-:Y:S01]  /*2020*/  STL [R1+0xc], R24 ;  /* 0x00000c1801007387 */ /* 0x000fe20000100800 */
[----:B------:R-:W-:Y:S01]  /*2030*/  UIADD3 UR4, UR5, -UR4, URZ ;  /* 0x8000000405047290 */ /* 0x000fe2000fffe03f */
[----:B------:R-:W-:Y:S01]  /*2040*/  BSSY B0, `(.L_x_514) ;  /* 0x000003c000007945 */ /* 0x000fe20003800000 */
[----:B------:R-:W-:Y:S01]  /*2050*/  UIMAD UR7, UR23, UR11, UR7 ;  /* 0x0000000b170772a4 */ /* 0x000fe2000f8e0207 */
[----:B------:R1:W-:Y:S01]  /*2060*/  STL [R1], R13 ;  /* 0x0000000d01007387 */ /* 0x0003e20000100800 */
[----:B------:R-:W-:Y:S01]  /*2070*/  UISETP.NE.AND UP0, UPT, UR4, 0x1, UPT ;  /* 0x000000010400788c */ /* 0x000fe2000bf05270 */
[----:B------:R-:W-:Y:S01]  /*2080*/  IMAD.WIDE.U32 R4, R15, c[0x0][0x1a0], R22 ;  /* 0x000068000f047a25 */ /* 0x000fe200078e0016 */
[----:B------:R-:W-:Y:S01]  /*2090*/  UIMAD UR4, UR22, -0x80, UR6 ;  /* 0xffffff80160478a4 */ /* 0x000fe2000f8e0206 */
[----:B------:R3:W-:Y:S01]  /*20a0*/  STL [R1+0x8], R26 ;  /* 0x0000081a01007387 */ /* 0x0007e20000100800 */
[----:B------:R-:W-:-:S03]  /*20b0*/  MOV R7, UR7 ;  /* 0x0000000700077c02 */ /* 0x000fc60008000f00 */
[----:B------:R-:W-:Y:S01]  /*20c0*/  @P0 BAR.SYNC.DEFER_BLOCKING 0x0 ;  /* 0x0000000000000b1d */ /* 0x000fe20000010000 */
[----:B------:R-:W-:Y:S02]  /*20d0*/  ISETP.GE.AND P1, PT, R3, UR4, PT ;  /* 0x0000000403007c0c */ /* 0x000fe4000bf26270 */
[----:B------:R-:W-:Y:S01]  /*20e0*/  IADD3 R6, P2, R4, UR29, RZ ;  /* 0x0000001d04067c10 */ /* 0x000fe2000ff5e0ff */
[----:B------:R-:W-:Y:S01]  /*20f0*/  IMAD R4, R17, c[0x0][0x1b8], RZ ;  /* 0x00006e0011047a24 */ /* 0x000fe200078e02ff */
[----:B------:R-:W-:Y:S01]  /*2100*/  MOV R252, R11 ;  /* 0x0000000b00fc7202 */ /* 0x000fe20000000f00 */
[----:B------:R3:W-:Y:S01]  /*2110*/  STL [R1+0x4], R27 ;  /* 0x0000041b01007387 */ /* 0x0007e20000100800 */
[----:B------:R-:W-:Y:S01]  /*2120*/  IADD3.X R7, R5, UR30, R7, P2, !PT ;  /* 0x0000001e05077c10 */ /* 0x000fe200097fe407 */
[----:B------:R-:W-:-:S04]  /*2130*/  IMAD R4, R14, c[0x0][0x1bc], R4 ;  /* 0x00006f000e047a24 */ /* 0x000fc800078e0204 */
[----:B------:R-:W-:-:S04]  /*2140*/  IMAD.WIDE.U32 R6, R14, c[0x0][0x1b8], R6 ;  /* 0x00006e000e067a25 */ /* 0x000fc800078e0006 */
[----:B-1----:R-:W-:Y:S02]  /*2150*/  IMAD.IADD R13, R7, 0x1, R4 ;  /* 0x00000001070d7824 */ /* 0x002fe400078e0204 */
        /* <DEDUP_REMOVED lines=8> */
[----:B------:R-:W4:Y:S01]  /*21e0*/  LDL R28, [R1+0x40] ;  /* 0x00004000011c7983 */ /* 0x000f220000100800 */
        /* <DEDUP_REMOVED lines=17> */
[----:B----4-:R-:W-:-:S11]  /*2300*/  ISETP.GE.AND P3, PT, R28, c[0x0][0x220], PT ;  /* 0x000088001c007a0c */ /* 0x010fd60003f66270 */
        /* <DEDUP_REMOVED lines=15> */
.L_x_515:
[----:B------:R-:W-:Y:S05]  /*2400*/  BSYNC B0 ;  /* 0x0000000000007941 */ /* 0x000fea0003800000 */
.L_x_514:
        /* <DEDUP_REMOVED lines=18> */
[----:B----4-:R-:W-:Y:S02]  /*2530*/  ISETP.GE.AND P3, PT, R9, c[0x0][0x220], PT ;  /* 0x0000880009007a0c */ /* 0x010fe40003f66270 */
[----:B-----5:R-:W-:Y:S02]  /*2540*/  ISETP.GE.AND P0, PT, R8, c[0x0][0x220], PT ;  /* 0x0000880008007a0c */ /* 0x020fe40003f06270 */
        /* <DEDUP_REMOVED lines=21> */
.L_x_517:
[----:B------:R-:W-:Y:S05]  /*26a0*/  BSYNC B0 ;  /* 0x0000000000007941 */ /* 0x000fea0003800000 */
.L_x_516:
        /* <DEDUP_REMOVED lines=39> */
.L_x_519:
[----:B------:R-:W-:Y:S05]  /*2920*/  BSYNC B0 ;  /* 0x0000000000007941 */ /* 0x000fea0003800000 */
.L_x_518:
        /* <DEDUP_REMOVED lines=19> */
.L_x_521:
        /* <DEDUP_REMOVED lines=36> */
.L_x_522:
[----:B------:R-:W-:Y:S05]  /*2ca0*/  BSYNC B0 ;  /* 0x0000000000007941 */ /* 0x000fea0003800000 */
.L_x_520:
[----:B------:R-:W5:Y:S01]  /*2cb0*/  LDL R21, [R1+0x38] ;  /* 0x0000380001157983 */ /* 0x000f620000100800 */
[----:B-1----:R-:W-:Y:S01]  /*2cc0*/  IMAD.MOV.U32 R7, RZ, RZ, 0x4 ;  /* 0x00000004ff077424 */ /* 0x002fe200078e00ff */
[----:B------:R-:W-:Y:S01]  /*2cd0*/  MOV R8, 0x7f800000 ;  /* 0x7f80000000087802 */ /* 0x000fe20000000f00 */
[----:B------:R-:W-:Y:S01]  /*2ce0*/  IMAD.MOV.U32 R9, RZ, RZ, 0x7f800000 ;  /* 0x7f800000ff097424 */ /* 0x000fe200078e00ff */
[----:B------:R-:W-:Y:S01]  /*2cf0*/  MOV R10, 0x7f800000 ;  /* 0x7f800000000a7802 */ /* 0x000fe20000000f00 */
[----:B------:R-:W-:Y:S01]  /*2d00*/  IMAD.MOV.U32 R11, RZ, RZ, 0x7f800000 ;  /* 0x7f800000ff0b7424 */ /* 0x000fe200078e00ff */
[----:B------:R-:W-:Y:S01]  /*2d10*/  ULDC.64 UR10, c[0x0][0x198] ;  /* 0x00006600000a7ab9 */ /* 0x000fe20000000a00 */
[C---:B-----5:R-:W-:Y:S02]  /*2d20*/  IADD3 R6, R21.reuse, 0x28, RZ ;  /* 0x0000002815067810 */ /* 0x060fe40007ffe0ff */
[----:B------:R-:W-:Y:S02]  /*2d30*/  IADD3 R4, R21, 0x20, RZ ;  /* 0x0000002015047810 */ /* 0x000fe40007ffe0ff */
[----:B------:R-:W-:-:S02]  /*2d40*/  ISETP.GE.AND P2, PT, R6, UR4, PT ;  /* 0x0000000406007c0c */ /* 0x000fc4000bf46270 */
[----:B------:R-:W-:Y:S02]  /*2d50*/  IADD3 R5, R21, 0x8, RZ ;  /* 0x0000000815057810 */ /* 0x000fe40007ffe0ff */
[----:B------:R-:W-:Y:S01]  /*2d60*/  ISETP.GE.AND P3, PT, R4, UR4, PT ;  /* 0x0000000404007c0c */ /* 0x000fe2000bf66270 */
[----:B------:R-:W-:Y:S01]  /*2d70*/  IMAD.MOV.U32 R4, RZ, RZ, 0x4 ;  /* 0x00000004ff047424 */ /* 0x000fe200078e00ff */
[----:B------:R-:W-:Y:S02]  /*2d80*/  ISETP.GE.AND P4, PT, R5, UR4, PT ;  /* 0x0000000405007c0c */ /* 0x000fe4000bf86270 */
[C---:B------:R-:W-:Y:S01]  /*2d90*/  ISETP.GE.AND P6, PT, R21.reuse, UR4, PT ;  /* 0x0000000415007c0c */ /* 0x040fe2000bfc6270 */
[----:B------:R-:W-:-:S04]  /*2da0*/  IMAD.WIDE R4, R21, R4, UR18 ;  /* 0x0000001215047e25 */ /* 0x000fc8000f8e0204 */
[----:B------:R-:W-:-:S04]  /*2db0*/  @!P2 IMAD.WIDE R6, R6, R7, UR18 ;  /* 0x000000120606ae25 */ /* 0x000fc8000f8e0207 */
[----:B------:R1:W5:Y:S04]  /*2dc0*/  @!P3 LDG.E R9, [R4.64+0x80] ;  /* 0x000080080409b981 */ /* 0x000368000c1e1900 */
[----:B---3--:R2:W3:Y:S04]  /*2dd0*/  @!P2 LDG.E R8, [R6.64] ;  /* 0x000000080608a981 */ /* 0x0084e8000c1e1900 */
[----:B----4-:R1:W4:Y:S04]  /*2de0*/  @!P4 LDG.E R10, [R4.64+0x20] ;  /* 0x00002008040ac981 */ /* 0x010328000c1e1900 */
[----:B------:R1:W4:Y:S01]  /*2df0*/  @!P6 LDG.E R11, [R4.64] ;  /* 0x00000008040be981 */ /* 0x000322000c1e1900 */
[----:B------:R-:W-:-:S03]  /*2e00*/  UIMAD UR4, UR13, UR10, URZ ;  /* 0x0000000a0d0472a4 */ /* 0x000fc6000f8e023f */
[----:B------:R2:W-:Y:S01]  /*2e10*/  @P1 STS [R0+0x9000], RZ ;  /* 0x009000ff00001388 */ /* 0x0005e20000000800 */
[----:B------:R-:W-:-:S03]  /*2e20*/  UIMAD UR4, UR23, UR11, UR4 ;  /* 0x0000000b170472a4 */ /* 0x000fc6000f8e0204 */
[----:B------:R3:W-:Y:S04]  /*2e30*/  @P1 STS [R0+0x9004], RZ ;  /* 0x009004ff00001388 */ /* 0x0007e80000000800 */
[----:B------:R3:W-:Y:S04]  /*2e40*/  @P1 STS.64 [R0+0x9008], RZ ;  /* 0x009008ff00001388 */ /* 0x0007e80000000a00 */
[----:B------:R3:W-:Y:S04]  /*2e50*/  @P1 STS.128 [R0+0xb000], RZ ;  /* 0x00b000ff00001388 */ /* 0x0007e80000000c00 */
[----:B------:R3:W-:Y:S01]  /*2e60*/  @P1 STS.128 [R0+0xd000], RZ ;  /* 0x00d000ff00001388 */ /* 0x0007e20000000c00 */
[----:B-1----:R-:W-:-:S05]  /*2e70*/  IMAD.WIDE.U32 R4, R15, c[0x0][0x198], R22 ;  /* 0x000066000f047a25 */ /* 0x002fca00078e0016 */
[----:B--2---:R-:W-:Y:S02]  /*2e80*/  IADD3 R6, P2, R4, UR25, RZ ;  /* 0x0000001904067c10 */ /* 0x004fe4000ff5e0ff */
[----:B------:R-:W-:-:S04]  /*2e90*/  MOV R4, UR4 ;  /* 0x0000000400047c02 */ /* 0x000fc80008000f00 */
[----:B------:R-:W-:Y:S01]  /*2ea0*/  IADD3.X R7, R5, UR26, R4, P2, !PT ;  /* 0x0000001a05077c10 */ /* 0x000fe200097fe404 */
[----:B------:R-:W-:Y:S01]  /*2eb0*/  IMAD R4, R17, c[0x0][0x1b0], RZ ;  /* 0x00006c0011047a24 */ /* 0x000fe200078e02ff */
[----:B------:R-:W-:Y:S03]  /*2ec0*/  BSSY B0, `(.L_x_523) ;  /* 0x000002c000007945 */ /* 0x000fe60003800000 */
[C---:B------:R-:W-:Y:S02]  /*2ed0*/  IMAD R4, R14.reuse, c[0x0][0x1b4], R4 ;  /* 0x00006d000e047a24 */ /* 0x040fe400078e0204 */
[----:B------:R-:W-:-:S04]  /*2ee0*/  IMAD.WIDE.U32 R6, R14, c[0x0][0x1b0], R6 ;  /* 0x00006c000e067a25 */ /* 0x000fc800078e0006 */
[----:B------:R-:W-:Y:S01]  /*2ef0*/  IMAD.IADD R13, R7, 0x1, R4 ;  /* 0x00000001070d7824 */ /* 0x000fe200078e0204 */
[----:B---3--:R1:W-:Y:S04]  /*2f00*/  STL [R1+0x24], R8 ;  /* 0x0000240801007387 */ /* 0x0083e80000100800 */
[----:B-----5:R1:W-:Y:S04]  /*2f10*/  STL [R1+0x20], R9 ;  /* 0x0000200901007387 */ /* 0x0203e80000100800 */
[----:B----4-:R1:W-:Y:S04]  /*2f20*/  STL [R1+0x2c], R10 ;  /* 0x00002c0a01007387 */ /* 0x0103e80000100800 */
        /* <DEDUP_REMOVED lines=37> */
.L_x_524:
[----:B------:R-:W-:Y:S05]  /*3180*/  BSYNC B0 ;  /* 0x0000000000007941 */ /* 0x000fea0003800000 */
.L_x_523:
        /* <DEDUP_REMOVED lines=38> */
.L_x_526:
[----:B------:R-:W-:Y:S05]  /*33f0*/  BSYNC B0 ;  /* 0x0000000000007941 */ /* 0x000fea0003800000 */
.L_x_525:
[----:B------:R-:W0:Y:S01]  /*3400*/  LDGDEPBAR ;  /* 0x00000000000079af */ /* 0x000e220000000000 */
[----:B------:R-:W-:Y:S01]  /*3410*/  ULDC.64 UR12, c[0x0][0x318] ;  /* 0x0000c600000c7ab9 */ /* 0x000fe20000000a00 */
[----:B-1----:R-:W-:Y:S01]  /*3420*/  IMAD.MOV.U32 R8, RZ, RZ, c[0x0][0x308] ;  /* 0x0000c200ff087624 */ /* 0x002fe200078e00ff */
[----:B------:R-:W-:Y:S01]  /*3430*/  UISETP.NE.U32.AND UP1, UPT, URZ, UR12, UPT ;  /* 0x0000000c3f00728c */ /* 0x000fe2000bf25070 */
[----:B------:R-:W-:Y:S01]  /*3440*/  IMAD.MOV.U32 R9, RZ, RZ, c[0x0][0x30c] ;  /* 0x0000c300ff097624 */ /* 0x000fe200078e00ff */
[----:B------:R-:W-:-:S02]  /*3450*/  ULDC.64 UR14, c[0x0][0x320] ;  /* 0x0000c800000e7ab9 */ /* 0x000fc40000000a00 */
[----:B------:R-:W-:-:S06]  /*3460*/  UISETP.NE.AND.EX UP1, UPT, URZ, UR13, UPT, UP1 ;  /* 0x0000000d3f00728c */ /* 0x000fcc000bf25310 */
[----:B------:R-:W-:-:S05]  /*3470*/  PLOP3.LUT P1, PT, PT, PT, UP1, 0x80, 0x0 ;  /* 0x000000000000781c */ /* 0x000fca0003f2f018 */
[----:B------:R-:W-:Y:S02]  /*3480*/  @UP1 UMOV UR10, UR34 ;  /* 0x00000022000a1c82 */ /* 0x000fe40008000000 */
[----:B------:R-:W-:Y:S02]  /*3490*/  @UP1 UMOV UR11, UR58 ;  /* 0x0000003a000b1c82 */ /* 0x000fe40008000000 */
[----:B------:R-:W-:Y:S01]  /*34a0*/  @UP1 UIMAD.WIDE.U32 UR10, UR31, UR14, UR10 ;  /* 0x0000000e1f0a12a5 */ /* 0x000fe2000f8e000a */
[----:B------:R-:W-:-:S04]  /*34b0*/  DEPBAR.LE SB0, 0x1 ;  /* 0x000080400000791a */ /* 0x000fc80000000000 */
[----:B------:R-:W-:Y:S01]  /*34c0*/  BAR.SYNC.DEFER_BLOCKING 0x0 ;  /* 0x0000000000007b1d */ /* 0x000fe20000010000 */
[----:B------:R-:W-:Y:S02]  /*34d0*/  @UP1 UIMAD UR14, UR38, UR14, URZ ;  /* 0x0000000e260e12a4 */ /* 0x000fe4000f8e023f */
[----:B------:R-:W-:Y:S02]  /*34e0*/  @UP1 ULEA UR12, UP0, UR10, UR12, 0x2 ;  /* 0x0000000c0a0c1291 */ /* 0x000fe4000f80103f */
[----:B------:R-:W-:-:S04]  /*34f0*/  @UP1 UIMAD UR15, UR31, UR15, UR14 ;  /* 0x0000000f1f0f12a4 */ /* 0x000fc8000f8e020e */
[----:B------:R-:W-:Y:S01]  /*3500*/  @UP1 UIADD3 UR15, UR11, UR15, URZ ;  /* 0x0000000f0b0f1290 */ /* 0x000fe2000fffe03f */
[----:B------:R-:W-:-:S03]  /*3510*/  IMAD.U32 R4, RZ, RZ, UR12 ;  /* 0x0000000cff047e24 */ /* 0x000fc6000f8e00ff */
[----:B------:R-:W-:-:S06]  /*3520*/  @UP1 ULEA.HI.X UR13, UR10, UR13, UR15, 0x2, UP0 ;  /* 0x0000000d0a0d1291 */ /* 0x000fcc00080f140f */
[----:B------:R-:W-:-:S05]  /*3530*/  MOV R5, UR13 ;  /* 0x0000000d00057c02 */ /* 0x000fca0008000f00 */
[----:B------:R1:W3:Y:S04]  /*3540*/  @P1 LDG.E R6, [R4.64] ;  /* 0x0000000804061981 */ /* 0x0002e8000c1e1900 */
[----:B------:R-:W4:Y:S01]  /*3550*/  S2R R7, SR_TID.X ;  /* 0x0000000000077919 */ /* 0x000f220000002100 */
[----:B--2---:R-:W-:Y:S01]  /*3560*/  LEA.HI R0, R20, R19, RZ, 0x6 ;  /* 0x0000001314007211 */ /* 0x004fe200078f30ff */
[----:B------:R-:W-:Y:S01]  /*3570*/  IMAD.U32 R3, RZ, RZ, UR22 ;  /* 0x00000016ff037e24 */ /* 0x000fe2000f8e00ff */
[----:B------:R-:W3:Y:S01]  /*3580*/  @P1 MUFU.RCP R11, c[0x0][0x238] ;  /* 0x00008e00000b1b08 */ /* 0x000ee20000001000 */
[----:B------:R-:W-:Y:S04]  /*3590*/  STL [R1+0x14], R237 ;  /* 0x000014ed01007387 */ /* 0x000fe80000100800 */
[----:B------:R-:W2:Y:S04]  /*35a0*/  LDSM.16.M88.4 R172, [R221+0xf000] ;  /* 0x00f00000ddac783b */ /* 0x000ea80000000200 */
[----:B------:R-:W2:Y:S04]  /*35b0*/  LDSM.16.M88.4 R176, [R221+0xf400] ;  /* 0x00f40000ddb0783b */ /* 0x000ea80000000200 */
[----:B------:R-:W2:Y:S04]  /*35c0*/  LDSM.16.M88.4 R180, [R222+0xf000] ;  /* 0x00f00000deb4783b */ /* 0x000ea80000000200 */
[----:B------:R-:W2:Y:S04]  /*35d0*/  LDSM.16.M88.4 R184, [R222+0xf400] ;  /* 0x00f40000deb8783b */ /* 0x000ea80000000200 */
[----:B-1----:R1:W5:Y:S04]  /*35e0*/  LDG.E.64 R4, [R8.64+0x8] ;  /* 0x0000080808047981 */ /* 0x002368000c1e1b00 */
[----:B------:R-:W2:Y:S04]  /*35f0*/  LDSM.16.M88.4 R188, [R221+0x11000] ;  /* 0x01100000ddbc783b */ /* 0x000ea80000000200 */
[----:B------:R-:W2:Y:S04]  /*3600*/  LDSM.16.M88.4 R192, [R221+0x11400] ;  /* 0x01140000ddc0783b */ /* 0x000ea80000000200 */
[----:B------:R-:W2:Y:S04]  /*3610*/  LDSM.16.M88.4 R196, [R222+0x11000] ;  /* 0x01100000dec4783b */ /* 0x000ea80000000200 */
[----:B------:R-:W2:Y:S04]  /*3620*/  LDSM.16.M88.4 R200, [R222+0x11400] ;  /* 0x01140000dec8783b */ /* 0x000ea80000000200 */
[----:B------:R-:W2:Y:S04]  /*3630*/  LDSM.16.M88.4 R204, [R221+0x13000] ;  /* 0x01300000ddcc783b */ /* 0x000ea80000000200 */
[----:B------:R-:W2:Y:S04]  /*3640*/  LDSM.16.M88.4 R208, [R221+0x13400] ;  /* 0x01340000ddd0783b */ /* 0x000ea80000000200 */
[----:B-1----:R-:W2:Y:S01]  /*3650*/  LDG.E.64 R8, [R8.64] ;  /* 0x0000000808087981 */ /* 0x002ea2000c1e1b00 */
[----:B------:R-:W-:Y:S01]  /*3660*/  SHF.R.S32.HI R0, RZ, 0x6, R0 ;  /* 0x00000006ff007819 */ /* 0x000fe20000011400 */
[----:B----4-:R-:W-:Y:S01]  /*3670*/  IMAD.SHL.U32 R7, R7, 0x2, RZ ;  /* 0x0000000207077824 */ /* 0x010fe200078e00ff */
[----:B------:R-:W-:Y:S01]  /*3680*/  CS2R R126, SRZ ;  /* 0x00000000007e7805 */ /* 0x000fe2000001ff00 */
[----:B------:R-:W1:Y:S01]  /*3690*/  LDSM.16.M88.4 R212, [R222+0x13000] ;  /* 0x01300000ded4783b */ /* 0x000e620000000200 */
[----:B------:R-:W-:Y:S01]  /*36a0*/  IMAD.SHL.U32 R223, R231, 0x2, RZ ;  /* 0x00000002e7df7824 */ /* 0x000fe200078e00ff */
[----:B------:R-:W-:Y:S01]  /*36b0*/  CS2R R124, SRZ ;  /* 0x00000000007c7805 */ /* 0x000fe2000001ff00 */
[----:B------:R-:W-:Y:S01]  /*36c0*/  IMAD.SHL.U32 R10, R0, 0x20, RZ ;  /* 0x00000020000a7824 */ /* 0x000fe200078e00ff */
[----:B------:R-:W4:Y:S01]  /*36d0*/  LDSM.16.M88.4 R216, [R222+0x13400] ;  /* 0x01340000ded8783b */ /* 0x000f220000000200 */
[----:B------:R-:W-:Y:S01]  /*36e0*/  IMAD R12, R3, 0x4, R0 ;  /* 0x00000004030c7824 */ /* 0x000fe200078e0200 */
[----:B------:R-:W-:Y:S01]  /*36f0*/  SHF.R.S32.HI R3, RZ, 0x1f, R16 ;  /* 0x0000001fff037819 */ /* 0x000fe20000011410 */
[----:B------:R-:W-:Y:S01]  /*3700*/  CS2R R130, SRZ ;  /* 0x0000000000827805 */ /* 0x000fe2000001ff00 */
[----:B------:R-:W-:Y:S01]  /*3710*/  LOP3.LUT R10, R10, 0x6, R7, 0xf8, !PT ;  /* 0x000000060a0a7812 */ /* 0x000fe200078ef807 */
[----:B------:R-:W-:Y:S01]  /*3720*/  CS2R R128, SRZ ;  /* 0x0000000000807805 */ /* 0x000fe2000001ff00 */
[----:B------:R-:W-:Y:S01]  /*3730*/  MOV R7, UR22 ;  /* 0x0000001600077c02 */ /* 0x000fe20008000f00 */
[----:B------:R-:W-:Y:S01]  /*3740*/  CS2R R122, SRZ ;  /* 0x00000000007a7805 */ /* 0x000fe2000001ff00 */
[----:B------:R-:W-:Y:S01]  /*3750*/  CS2R R120, SRZ ;  /* 0x0000000000787805 */ /* 0x000fe2000001ff00 */
[----:B------:R-:W-:Y:S01]  /*3760*/  CS2R R118, SRZ ;  /* 0x0000000000767805 */ /* 0x000fe2000001ff00 */
[----:B------:R-:W-:Y:S01]  /*3770*/  CS2R R116, SRZ ;  /* 0x0000000000747805 */ /* 0x000fe2000001ff00 */
[----:B------:R-:W-:Y:S01]  /*3780*/  IMAD R247, R7, 0x80, R10 ;  /* 0x0000008007f77824 */ /* 0x000fe200078e020a */
        /* <DEDUP_REMOVED lines=42> */
[----:B---3--:R-:W-:-:S04]  /*3a30*/  @P1 FMUL.FTZ R0, R6, R11 ;  /* 0x0000000b06001220 */ /* 0x008fc80000410000 */
[----:B------:R3:W1:Y:S02]  /*3a40*/  @P1 R2UR UR11, R0 ;  /* 0x00000000000b13c2 */ /* 0x00066400000e0000 */
[----:B---3--:R-:W-:Y:S01]  /*3a50*/  IADD3 R0, R231, 0x1800, RZ ;  /* 0x00001800e7007810 */ /* 0x008fe20007ffe0ff */
[----:B-1----:R-:W-:Y:S01]  /*3a60*/  @UP1 UMOV UR4, UR11 ;  /* 0x0000000b00041c82 */ /* 0x002fe20008000000 */
[----:B-----5:R-:W-:Y:S02]  /*3a70*/  IADD3 R16, P3, P2, R4, UR44, R16 ;  /* 0x0000002c04107c10 */ /* 0x020fe4000fa7e010 */
[----:B------:R-:W-:Y:S02]  /*3a80*/  IADD3 R4, R21, -UR27, -R247 ;  /* 0x8000001b15047c10 */ /* 0x000fe4000fffe8f7 */
[----:B------:R-:W-:Y:S02]  /*3a90*/  IADD3.X R5, R5, UR48, R3, P3, P2 ;  /* 0x0000003005057c10 */ /* 0x000fe40009fe4403 */
[----:B------:R-:W-:-:S02]  /*3aa0*/  IADD3 R4, R4, UR6, RZ ;  /* 0x0000000604047c10 */ /* 0x000fc4000fffe0ff */
[----:B------:R-:W-:Y:S02]  /*3ab0*/  SEL R0, R0, R231, !P0 ;  /* 0x000000e700007207 */ /* 0x000fe40004000000 */
[----:B------:R-:W-:Y:S01]  /*3ac0*/  IADD3 R3, R229, 0x1800, RZ ;  /* 0x00001800e5037810 */ /* 0x000fe20007ffe0ff */
[----:B------:R1:W-:Y:S02]  /*3ad0*/  STL [R1+0x70], R4 ;  /* 0x0000700401007387 */ /* 0x0003e40000100800 */
[----:B------:R-:W-:Y:S01]  /*3ae0*/  IMAD.SHL.U32 R220, R0, 0x2, RZ ;  /* 0x0000000200dc7824 */ /* 0x000fe200078e00ff */
[----:B------:R-:W-:-:S04]  /*3af0*/  SEL R3, R3, R229, !P0 ;  /* 0x000000e503037207 */ /* 0x000fc80004000000 */
[----:B------:R-:W-:Y:S01]  /*3b00*/  SHF.L.U32 R3, R3, 0x1, RZ ;  /* 0x0000000103037819 */ /* 0x000fe200000006ff */
[----:B--2---:R-:W2:Y:S08]  /*3b10*/  R2UR UR10, R8 ;  /* 0x00000000080a73c2 */ /* 0x004eb000000e0000 */
[----:B------:R3:W5:Y:S01]  /*3b20*/  R2UR UR7, R9 ;  /* 0x00000000090773c2 */ /* 0x00076200000e0000 */
[----:B-1----:R-:W-:-:S04]  /*3b30*/  IMAD.MOV.U32 R4, RZ, RZ, c[0x0][0x22c] ;  /* 0x00008b00ff047624 */ /* 0x002fc800078e00ff */
[----:B------:R-:W-:-:S04]  /*3b40*/  IMAD R4, R4, c[0x0][0x1c0], RZ ;  /* 0x0000700004047a24 */ /* 0x000fc800078e02ff */
[C---:B------:R-:W-:Y:S01]  /*3b50*/  IMAD.SHL.U32 R6, R4.reuse, 0x8, RZ ;  /* 0x0000000804067824 */ /* 0x040fe200078e00ff */
[----:B------:R-:W-:-:S04]  /*3b60*/  SHF.L.U32 R10, R4, 0x4, RZ ;  /* 0x00000004040a7819 */ /* 0x000fc800000006ff */
[C---:B------:R-:W-:Y:S02]  /*3b70*/  IADD3 R7, R10.reuse, 0x20, RZ ;  /* 0x000000200a077810 */ /* 0x040fe40007ffe0ff */
[----:B--2---:R-:W-:Y:S02]  /*3b80*/  LOP3.LUT R5, R5, UR10, RZ, 0x3c, !PT ;  /* 0x0000000a05057c12 */ /* 0x004fe4000f8e3cff */
[----:B------:R-:W-:Y:S02]  /*3b90*/  IADD3 R4, R10, 0x40, RZ ;  /* 0x000000400a047810 */ /* 0x000fe40007ffe0ff */
[----:B------:R-:W-:Y:S01]  /*3ba0*/  IADD3 R7, R6, R7, RZ ;  /* 0x0000000706077210 */ /* 0x000fe20007ffe0ff */
[----:B------:R1:W-:Y:S01]  /*3bb0*/  STL [R1+0x54], R5 ;  /* 0x0000540501007387 */ /* 0x0003e20000100800 */
[----:B---3--:R-:W-:Y:S02]  /*3bc0*/  IMAD.WIDE.U32 R8, R16, -0x2daee0ad, RZ ;  /* 0xd2511f5310087825 */ /* 0x008fe400078e00ff */
[----:B------:R-:W-:-:S02]  /*3bd0*/  IADD3 R7, R6, R7, RZ ;  /* 0x0000000706077210 */ /* 0x000fc40007ffe0ff */
[----:B-----5:R-:W-:Y:S01]  /*3be0*/  LOP3.LUT R0, R12, UR7, RZ, 0x3c, !PT ;  /* 0x000000070c007c12 */ /* 0x020fe2000f8e3cff */
[----:B------:R2:W-:Y:S02]  /*3bf0*/  STL.64 [R1+0x68], R8 ;  /* 0x0000680801007387 */ /* 0x0005e40000100a00 */
[----:B------:R-:W-:Y:S01]  /*3c00*/  IMAD.IADD R7, R6, 0x1, R7 ;  /* 0x0000000106077824 */ /* 0x000fe200078e0207 */
[----:B------:R-:W-:-:S03]  /*3c10*/  LOP3.LUT R0, R9, R0, RZ, 0x3c, !PT ;  /* 0x0000000009007212 */ /* 0x000fc600078e3cff */
[----:B------:R-:W-:-:S05]  /*3c20*/  IMAD.IADD R7, R6, 0x1, R7 ;  /* 0x0000000106077824 */ /* 0x000fca00078e0207 */
[----:B------:R3:W-:Y:S01]  /*3c30*/  STL [R1+0x48], R7 ;  /* 0x0000480701007387 */ /* 0x0007e20000100800 */
[C---:B-1----:R-:W-:Y:S01]  /*3c40*/  IMAD.IADD R5, R6.reuse, 0x1, R4 ;  /* 0x0000000106057824 */ /* 0x042fe200078e0204 */
[----:B------:R-:W-:-:S03]  /*3c50*/  IADD3 R4, R6, R7, RZ ;  /* 0x0000000706047210 */ /* 0x000fc60007ffe0ff */
[----:B------:R-:W-:-:S05]  /*3c60*/  IMAD.IADD R5, R6, 0x1, R5 ;  /* 0x0000000106057824 */ /* 0x000fca00078e0205 */
[----:B------:R-:W-:Y:S01]  /*3c70*/  IADD3 R5, R6, R5, RZ ;  /* 0x0000000506057210 */ /* 0x000fe20007ffe0ff */
[----:B--2---:R-:W-:-:S04]  /*3c80*/  IMAD.WIDE.U32 R8, R0, -0x326172a9, RZ ;  /* 0xcd9e8d5700087825 */ /* 0x004fc800078e00ff */
[C---:B------:R-:W-:Y:S01]  /*3c90*/  IMAD.IADD R5, R6.reuse, 0x1, R5 ;  /* 0x0000000106057824 */ /* 0x040fe200078e0205 */
[----:B------:R3:W-:Y:S03]  /*3ca0*/  STL.64 [R1+0x30], R8 ;  /* 0x0000300801007387 */ /* 0x0007e60000100a00 */
[----:B------:R-:W-:Y:S01]  /*3cb0*/  IMAD.IADD R0, R6, 0x1, R5 ;  /* 0x0000000106007824 */ /* 0x000fe200078e0205 */
[----:B------:R3:W-:Y:S04]  /*3cc0*/  STL [R1+0x44], R5 ;  /* 0x0000440501007387 */ /* 0x0007e80000100800 */
[----:B------:R3:W-:Y:S04]  /*3cd0*/  STL [R1+0x50], R4 ;  /* 0x0000500401007387 */ /* 0x0007e80000100800 */
[----:B----4-:R3:W-:Y:S02]  /*3ce0*/  STL [R1+0x4c], R0 ;  /* 0x00004c0001007387 */ /* 0x0107e40000100800 */
.L_x_529:
[----:B------:R-:W0:Y:S01]  /*3cf0*/  LDGDEPBAR ;  /* 0x00000000000079af */ /* 0x000e220000000000 */
[----:B---3--:R-:W-:Y:S01]  /*3d00*/  IMAD.IADD R0, R230, 0x1, R220 ;  /* 0x00000001e6007824 */ /* 0x008fe200078e02dc */
[----:B------:R-:W-:Y:S02]  /*3d10*/  USHF.L.U32 UR11, UR22, 0x7, URZ ;  /* 0x00000007160b7899 */ /* 0x000fe4000800063f */
[----:B------:R-:W-:Y:S02]  /*3d20*/  UIADD3 UR13, UR7, -0x4498517b, URZ ;  /* 0xbb67ae85070d7890 */ /* 0x000fe4000fffe03f */
[----:B------:R-:W-:Y:S02]  /*3d30*/  UIADD3 UR12, UR11, 0x80, URZ ;  /* 0x000000800b0c7890 */ /* 0x000fe4000fffe03f */
[----:B------:R-:W2:Y:S01]  /*3d40*/  LDL R233, [R1+0x70] ;  /* 0x0000700001e97983 */ /* 0x000ea20000100800 */
[----:B------:R-:W-:Y:S02]  /*3d50*/  UIADD3 UR11, UR10, -0x61c88647, URZ ;  /* 0x9e3779b90a0b7890 */ /* 0x000fe4000fffe03f */
[----:B------:R-:W-:Y:S01]  /*3d60*/  UISETP.GE.AND UP0, UPT, UR12, UR6, UPT ;  /* 0x000000060c00728c */ /* 0x000fe2000bf06270 */
[----:B------:R-:W3:Y:S01]  /*3d70*/  LDL R232, [R1+0x74] ;  /* 0x0000740001e87983 */ /* 0x000ee20000100800 */
[----:B------:R-:W-:Y:S02]  /*3d80*/  UIADD3 UR12, UR7, 0x76cf5d0a, URZ ;  /* 0x76cf5d0a070c7890 */ /* 0x000fe4000fffe03f */
[----:B------:R-:W-:Y:S01]  /*3d90*/  UIADD3 UR16, UR7, -0x126145ec, URZ ;  /* 0xed9eba1407107890 */ /* 0x000fe2000fffe03f */
[----:B------:R-:W4:Y:S01]  /*3da0*/  LDL R241, [R1+0x28] ;  /* 0x0000280001f17983 */ /* 0x000f220000100800 */
[----:B------:R-:W-:Y:S02]  /*3db0*/  UIADD3 UR14, UR10, 0x78dde6e4, URZ ;  /* 0x78dde6e40a0e7890 */ /* 0x000fe4000fffe03f */
[----:B------:R-:W-:Y:S01]  /*3dc0*/  UIADD3 UR15, UR10, 0x1715609d, URZ ;  /* 0x1715609d0a0f7890 */ /* 0x000fe2000fffe03f */
[----:B------:R-:W2:Y:S01]  /*3dd0*/  LDL R236, [R1+0x2c] ;  /* 0x00002c0001ec7983 */ /* 0x000ea20000100800 */
[----:B------:R-:W-:Y:S03]  /*3de0*/  UISETP.GE.AND UP4, UPT, UR5, 0x1, UPT ;  /* 0x000000010500788c */ /* 0x000fe6000bf86270 */
[----:B------:R-:W2:Y:S04]  /*3df0*/  LDL R235, [R1+0x20] ;  /* 0x0000200001eb7983 */ /* 0x000ea80000100800 */
[----:B------:R-:W2:Y:S01]  /*3e00*/  LDL R234, [R1+0x24] ;  /* 0x0000240001ea7983 */ /* 0x000ea20000100800 */
        /* <DEDUP_REMOVED lines=9> */
[----:B-----5:R-:W1:Y:S02]  /*3ea0*/  LDSM.16.M88.4 R144, [R0+0x800] ;  /* 0x000800000090783b */ /* 0x020e640000000200 */
        /* <DEDUP_REMOVED lines=22> */
[----:B------:R-:W-:Y:S07]  /*4010*/  LDSM.16.M88.4 R144, [R220+0x2000] ;  /* 0x00200000dc90783b */ /* 0x000fee0000000200 */
[----:B------:R-:W-:Y:S01]  /*4020*/  HMMA.16816.F32.BF16 R32, R136, R150, R32 ;  /* 0x000000968820723c */ /* 0x000fe20000041820 */
[----:B------:R-:W1:Y:S07]  /*4030*/  LDSM.16.M88.4 R136, [R222+0xb400] ;  /* 0x00b40000de88783b */ /* 0x000e6e0000000200 */
[-C--:B------:R-:W-:Y:S01]  /*4040*/  HMMA.16816.F32.BF16 R4, R132, R152.reuse, R4 ;  /* 0x000000988404723c */ /* 0x080fe20000041804 */
[----:B------:R-:W1:Y:S07]  /*4050*/  LDSM.16.M88.4 R148, [R221+0xd000] ;  /* 0x00d00000dd94783b */ /* 0x000e6e0000000200 */
[C---:B------:R-:W-:Y:S08]  /*4060*/  HMMA.16816.F32.BF16 R8, R156.reuse, R152, R8 ;  /* 0x000000989c08723c */ /* 0x040ff00000041808 */
[-C--:B------:R-:W-:Y:S08]  /*4070*/  HMMA.16816.F32.BF16 R12, R156, R154.reuse, R12 ;  /* 0x0000009a9c0c723c */ /* 0x080ff0000004180c */
[C---:B------:R-:W-:Y:S01]  /*4080*/  HMMA.16816.F32.BF16 R16, R132.reuse, R154, R16 ;  /* 0x0000009a8410723c */ /* 0x040fe20000041810 */
[----:B------:R-:W2:Y:S07]  /*4090*/  LDSM.16.M88.4 R152, [R220+0x2800] ;  /* 0x00280000dc98783b */ /* 0x000eae0000000200 */
[-C--:B------:R-:W-:Y:S08]  /*40a0*/  HMMA.16816.F32.BF16 R20, R132, R160.reuse, R20 ;  /* 0x000000a08414723c */ /* 0x080ff00000041814 */
[C---:B------:R-:W-:Y:S01]  /*40b0*/  HMMA.16816.F32.BF16 R24, R156.reuse, R160, R24 ;  /* 0x000000a09c18723c */ /* 0x040fe20000041818 */
[----:B------:R-:W4:Y:S07]  /*40c0*/  LDL R160, [R1+0x54] ;  /* 0x0000540001a07983 */ /* 0x000f2e0000100800 */
[-C--:B------:R-:W-:Y:S07]  /*40d0*/  HMMA.16816.F32.BF16 R28, R156, R162.reuse, R28 ;  /* 0x000000a29c1c723c */ /* 0x080fee000004181c */
[----:B------:R-:W-:Y:S01]  /*40e0*/  IMAD.U32 R159, RZ, RZ, UR5 ;  /* 0x00000005ff9f7e24 */ /* 0x000fe2000f8e00ff */
[----:B------:R-:W-:Y:S01]  /*40f0*/  HMMA.16816.F32.BF16 R32, R132, R162, R32 ;  /* 0x000000a28420723c */ /* 0x000fe20000041820 */
[----:B------:R-:W4:Y:S06]  /*4100*/  LDL.64 R162, [R1+0x68] ;  /* 0x0000680001a27983 */ /* 0x000f2c0000100a00 */
[----:B------:R-:W2:Y:S01]  /*4110*/  LDSM.16.M88.4 R132, [R221+0xd400] ;  /* 0x00d40000dd84783b */ /* 0x000ea20000000200 */
[-C--:B-1----:R-:W-:Y:S08]  /*4120*/  HMMA.16816.F32.BF16 R4, R140, R164.reuse, R4 ;  /* 0x000000a48c04723c */ /* 0x082ff00000041804 */
[C---:B------:R-:W-:Y:S01]  /*4130*/  HMMA.16816.F32.BF16 R8, R168.reuse, R164, R8 ;  /* 0x000000a4a808723c */ /* 0x040fe20000041808 */
[----:B---3--:R-:W-:Y:S07]  /*4140*/  IMAD R159, R159, 0x4, R232 ;  /* 0x000000049f9f7824 */ /* 0x008fee00078e02e8 */
[-C--:B------:R-:W-:Y:S08]  /*4150*/  HMMA.16816.F32.BF16 R12, R168, R166.reuse, R12 ;  /* 0x000000a6a80c723c */ /* 0x080ff0000004180c */
[C---:B------:R-:W-:Y:S08]  /*4160*/  HMMA.16816.F32.BF16 R16, R140.reuse, R166, R16 ;  /* 0x000000a68c10723c */ /* 0x040ff00000041810 */
[-C--:B------:R-:W-:Y:S08]  /*4170*/  HMMA.16816.F32.BF16 R20, R140, R136.reuse, R20 ;  /* 0x000000888c14723c */ /* 0x080ff00000041814 */
[C---:B------:R-:W-:Y:S08]  /*4180*/  HMMA.16816.F32.BF16 R24, R168.reuse, R136, R24 ;  /* 0x00000088a818723c */ /* 0x040ff00000041818 */
[-C--:B------:R-:W-:Y:S01]  /*4190*/  HMMA.16816.F32.BF16 R28, R168, R138.reuse, R28 ;  /* 0x0000008aa81c723c */ /* 0x080fe2000004181c */
[----:B------:R-:W3:Y:S07]  /*41a0*/  LDL.64 R170, [R1+0x30] ;  /* 0x0000300001aa7983 */ /* 0x000eee0000100a00 */
[----:B------:R-:W-:Y:S01]  /*41b0*/  HMMA.16816.F32.BF16 R32, R140, R138, R32 ;  /* 0x0000008a8c20723c */ /* 0x000fe20000041820 */
[----:B------:R-:W-:Y:S07]  /*41c0*/  LDSM.16.M88.4 R136, [R0+0x2000] ;  /* 0x002000000088783b */ /* 0x000fee0000000200 */
[-C--:B------:R-:W-:Y:S01]  /*41d0*/  HMMA.16816.F32.BF16 R4, R144, R148.reuse, R4 ;  /* 0x000000949004723c */ /* 0x080fe20000041804 */
[----:B------:R-:W1:Y:S07]  /*41e0*/  LDSM.16.M88.4 R140, [R222+0xd000] ;  /* 0x00d00000de8c783b */ /* 0x000e6e0000000200 */
[C---:B--2---:R-:W-:Y:S08]  /*41f0*/  HMMA.16816.F32.BF16 R8, R152.reuse, R148, R8 ;  /* 0x000000949808723c */ /* 0x044ff00000041808 */
[-C--:B------:R-:W-:Y:S08]  /*4200*/  HMMA.16816.F32.BF16 R12, R152, R150.reuse, R12 ;  /* 0x00000096980c723c */ /* 0x080ff0000004180c */
[C---:B------:R-:W-:Y:S01]  /*4210*/  HMMA.16816.F32.BF16 R16, R144.reuse, R150, R16 ;  /* 0x000000969010723c */ /* 0x040fe20000041810 */
[----:B------:R2:W1:Y:S07]  /*4220*/  LDSM.16.M88.4 R148, [R0+0x2800] ;  /* 0x002800000094783b */ /* 0x00046e0000000200 */
[-C--:B------:R-:W-:Y:S08]  /*4230*/  HMMA.16816.F32.BF16 R20, R144, R132.reuse, R20 ;  /* 0x000000849014723c */ /* 0x080ff00000041814 */
[C---:B------:R-:W-:Y:S01]  /*4240*/  HMMA.16816.F32.BF16 R24, R152.reuse, R132, R24 ;  /* 0x000000849818723c */ /* 0x040fe20000041818 */
[----:B--2---:R-:W-:Y:S07]  /*4250*/  IMAD.U32 R0, RZ, RZ, UR5 ;  /* 0x00000005ff007e24 */ /* 0x004fee000f8e00ff */
[-C--:B------:R-:W-:Y:S01]  /*4260*/  HMMA.16816.F32.BF16 R28, R152, R134.reuse, R28 ;  /* 0x00000086981c723c */ /* 0x080fe2000004181c */
[----:B------:R-:W-:Y:S05]  /*4270*/  IMAD R0, R0, 0x40, R233 ;  /* 0x0000004000007824 */ /* 0x000fea00078e02e9 */
[C---:B------:R-:W-:Y:S02]  /*4280*/  IADD3 R132, R0.reuse, -0x1, RZ ;  /* 0xffffffff00847810 */ /* 0x040fe40007ffe0ff */
[----:B------:R-:W-:Y:S01]  /*4290*/  HMMA.16816.F32.BF16 R32, R144, R134, R32 ;  /* 0x000000869020723c */ /* 0x000fe20000041820 */
[----:B------:R-:W-:Y:S02]  /*42a0*/  IADD3 R158, R0, -0x19, RZ ;  /* 0xffffffe7009e7810 */ /* 0x000fe40007ffe0ff */
[----:B------:R-:W-:Y:S02]  /*42b0*/  ISETP.GE.AND P0, PT, R132, RZ, PT ;  /* 0x000000ff8400720c */ /* 0x000fe40003f06270 */
[C---:B------:R-:W-:Y:S03]  /*42c0*/  IADD3 R133, R0.reuse, 0x8, RZ ;  /* 0x0000000800857810 */ /* 0x040fe60007ffe0ff */
[-C--:B-1----:R-:W-:Y:S01]  /*42d0*/  HMMA.16816.F32.BF16 R4, R136, R140.reuse, R4 ;  /* 0x0000008c8804723c */ /* 0x082fe20000041804 */
[C---:B------:R-:W-:Y:S02]  /*42e0*/  IADD3 R144, R0.reuse, 0x7, RZ ;  /* 0x0000000700907810 */ /* 0x040fe40007ffe0ff */
[----:B------:R-:W-:Y:S02]  /*42f0*/  ISETP.GE.AND P1, PT, R133, RZ, PT ;  /* 0x000000ff8500720c */ /* 0x000fe40003f26270 */
[C---:B------:R-:W-:Y:S02]  /*4300*/  IADD3 R135, R0.reuse, 0x28, RZ ;  /* 0x0000002800877810 */ /* 0x040fe40007ffe0ff */
[C---:B------:R-:W-:Y:S01]  /*4310*/  IADD3 R134, R0.reuse, 0x20, RZ ;  /* 0x0000002000867810 */ /* 0x040fe20007ffe0ff */
[C---:B------:R-:W-:Y:S01]  /*4320*/  HMMA.16816.F32.BF16 R8, R148.reuse, R140, R8 ;  /* 0x0000008c9408723c */ /* 0x040fe20000041808 */
[----:B------:R-:W-:Y:S02]  /*4330*/  IADD3 R146, R0, 0x18, RZ ;  /* 0x0000001800927810 */ /* 0x000fe40007ffe0ff */
[----:B------:R-:W-:Y:S02]  /*4340*/  ISETP.GE.AND P6, PT, R134, RZ, PT ;  /* 0x000000ff8600720c */ /* 0x000fe40003fc6270 */
[C---:B------:R-:W-:Y:S02]  /*4350*/  @!P0 IADD3 R132, -R0.reuse, 0x1, RZ ;  /* 0x0000000100848810 */ /* 0x040fe40007ffe1ff */
[----:B------:R-:W-:Y:S01]  /*4360*/  ISETP.GE.AND P0, PT, R135, RZ, PT ;  /* 0x000000ff8700720c */ /* 0x000fe20003f06270 */
[-C--:B------:R-:W-:Y:S01]  /*4370*/  HMMA.16816.F32.BF16 R12, R148, R142.reuse, R12 ;  /* 0x0000008e940c723c */ /* 0x080fe2000004180c */
[----:B------:R-:W-:Y:S01]  /*4380*/  @!P1 IADD3 R133, -R0, -0x8, RZ ;  /* 0xfffffff800859810 */ /* 0x000fe20007ffe1ff */
[----:B------:R-:W1:Y:S01]  /*4390*/  I2F R166, R132 ;  /* 0x0000008400a67306 */ /* 0x000e620000201400 */
[----:B------:R-:W-:Y:S01]  /*43a0*/  ISETP.GE.AND P1, PT, R144, RZ, PT ;  /* 0x000000ff9000720c */ /* 0x000fe20003f26270 */
[----:B------:R-:W-:Y:S01]  /*43b0*/  IMAD.WIDE.U32 R140, R159, -0x326172a9, RZ ;  /* 0xcd9e8d579f8c7825 */ /* 0x000fe200078e00ff */
[C---:B------:R-:W-:Y:S02]  /*43c0*/  IADD3 R154, R0.reuse, 0x10, RZ ;  /* 0x00000010009a7810 */ /* 0x040fe40007ffe0ff */
[C---:B------:R-:W-:Y:S01]  /*43d0*/  IADD3 R145, R0.reuse, 0x17, RZ ;  /* 0x0000001700917810 */ /* 0x040fe20007ffe0ff */
[C---:B------:R-:W-:Y:S01]  /*43e0*/  HMMA.16816.F32.BF16 R16, R136.reuse, R142, R16 ;  /* 0x0000008e8810723c */ /* 0x040fe20000041810 */
[----:B------:R-:W-:Y:S02]  /*43f0*/  IADD3 R152, R0, -0x9, RZ ;  /* 0xfffffff700987810 */ /* 0x000fe40007ffe0ff */
[----:B------:R-:W-:Y:S01]  /*4400*/  ISETP.GE.AND P4, PT, R145, RZ, PT ;  /* 0x000000ff9100720c */ /* 0x000fe20003f86270 */
[----:B------:R-:W2:Y:S01]  /*4410*/  I2F R238, R133 ;  /* 0x0000008500ee7306 */ /* 0x000ea20000201400 */
[----:B------:R-:W-:Y:S02]  /*4420*/  ISETP.GE.AND P2, PT, R152, RZ, PT ;  /* 0x000000ff9800720c */ /* 0x000fe40003f46270 */
[C---:B------:R-:W-:Y:S02]  /*4430*/  @!P0 IADD3 R135, -R0.reuse, -0x28, RZ ;  /* 0xffffffd800878810 */ /* 0x040fe40007ffe1ff */
[----:B------:R-:W-:Y:S02]  /*4440*/  @!P1 IADD3 R144, -R0, -0x7, RZ ;  /* 0xfffffff900909810 */ /* 0x000fe40007ffe1ff */
[----:B------:R-:W-:Y:S02]  /*4450*/  ISETP.GE.AND P0, PT, R146, RZ, PT ;  /* 0x000000ff9200720c */ /* 0x000fe40003f06270 */
[----:B------:R-:W-:Y:S01]  /*4460*/  @!P6 IADD3 R134, -R0, -0x20, RZ ;  /* 0xffffffe00086e810 */ /* 0x000fe20007ffe1ff */
[----:B------:R-:W2:Y:S01]  /*4470*/  I2F R239, R144 ;  /* 0x0000009000ef7306 */ /* 0x000ea20000201400 */
[----:B------:R-:W-:Y:S02]  /*4480*/  ISETP.GE.AND P6, PT, R154, RZ, PT ;  /* 0x000000ff9a00720c */ /* 0x000fe40003fc6270 */
[----:B------:R-:W-:Y:S01]  /*4490*/  IABS R167, R0 ;  /* 0x0000000000a77213 */ /* 0x000fe20000000000 */
[----:B-1----:R-:W-:Y:S01]  /*44a0*/  FFMA.FTZ R5, R166, -UR4, R5 ;  /* 0x80000004a6057c23 */ /* 0x002fe20008010005 */
[C---:B------:R-:W-:Y:S02]  /*44b0*/  IADD3 R132, R0.reuse, 0x27, RZ ;  /* 0x0000002700847810 */ /* 0x040fe40007ffe0ff */
[----:B------:R-:W-:Y:S02]  /*44c0*/  IADD3 R147, R0, -0x10, RZ ;  /* 0xfffffff000937810 */ /* 0x000fe40007ffe0ff */
[----:B------:R-:W-:Y:S01]  /*44d0*/  ISETP.GE.AND P1, PT, R132, RZ, PT ;  /* 0x000000ff8400720c */ /* 0x000fe20003f26270 */
[----:B------:R-:W1:Y:S01]  /*44e0*/  I2F R144, R135 ;  /* 0x0000008700907306 */ /* 0x000e620000201400 */
[----:B------:R-:W-:Y:S01]  /*44f0*/  IADD3 R155, R0, -0x11, RZ ;  /* 0xffffffef009b7810 */ /* 0x000fe20007ffe0ff */
[----:B------:R-:W-:Y:S01]  /*4500*/  FFMA.FTZ R19, R166, -UR4, R19 ;  /* 0x80000004a6137c23 */ /* 0x000fe20008010013 */
[----:B------:R-:W-:Y:S01]  /*4510*/  IADD3 R153, R0, -0x8, RZ ;  /* 0xfffffff800997810 */ /* 0x000fe20007ffe0ff */
[----:B--2---:R-:W-:Y:S01]  /*4520*/  FFMA.FTZ R6, R238, -UR4, R6 ;  /* 0x80000004ee067c23 */ /* 0x004fe20008010006 */
[C---:B------:R-:W-:Y:S02]  /*4530*/  IADD3 R133, R0.reuse, 0x1f, RZ ;  /* 0x0000001f00857810 */ /* 0x040fe40007ffe0ff */
[C---:B------:R-:W-:Y:S02]  /*4540*/  IADD3 R157, R0.reuse, -0x18, RZ ;  /* 0xffffffe8009d7810 */ /* 0x040fe40007ffe0ff */
[----:B------:R-:W-:Y:S01]  /*4550*/  ISETP.GE.AND P5, PT, R133, RZ, PT ;  /* 0x000000ff8500720c */ /* 0x000fe20003fa6270 */
[----:B------:R-:W2:Y:S01]  /*4560*/  I2F R167, R167 ;  /* 0x000000a700a77306 */ /* 0x000ea20000201400 */
[----:B------:R-:W-:Y:S02]  /*4570*/  ISETP.GE.AND P3, PT, R147, RZ, PT ;  /* 0x000000ff9300720c */ /* 0x000fe40003f66270 */
[C---:B------:R-:W-:Y:S01]  /*4580*/  @!P1 IADD3 R132, -R0.reuse, -0x27, RZ ;  /* 0xffffffd900849810 */ /* 0x040fe20007ffe1ff */
[----:B------:R-:W-:Y:S01]  /*4590*/  FFMA.FTZ R7, R239, -UR4, R7 ;  /* 0x80000004ef077c23 */ /* 0x000fe20008010007 */
[C---:B------:R-:W-:Y:S02]  /*45a0*/  @!P0 IADD3 R146, -R0.reuse, -0x18, RZ ;  /* 0xffffffe800928810 */ /* 0x040fe40007ffe1ff */
[----:B------:R-:W-:Y:S02]  /*45b0*/  PLOP3.LUT P0, PT, PT, PT, UP0, 0x80, 0x0 ;  /* 0x000000000000781c */ /* 0x000fe40003f0f008 */
[C---:B------:R-:W-:Y:S01]  /*45c0*/  @!P6 IADD3 R154, -R0.reuse, -0x10, RZ ;  /* 0xfffffff0009ae810 */ /* 0x040fe20007ffe1ff */
[----:B------:R-:W2:Y:S01]  /*45d0*/  I2F R135, R132 ;  /* 0x0000008400877306 */ /* 0x000ea20000201400 */
[----:B------:R-:W-:Y:S02]  /*45e0*/  PLOP3.LUT P6, PT, PT, PT, UP0, 0x80, 0x0 ;  /* 0x000000000000781c */ /* 0x000fe40003fcf008 */
[----:B------:R-:W-:Y:S01]  /*45f0*/  @!P5 IADD3 R133, -R0, -0x1f, RZ ;  /* 0xffffffe10085d810 */ /* 0x000fe20007ffe1ff */
[----:B-1----:R-:W-:Y:S01]  /*4600*/  FFMA.FTZ R10, R144, -UR4, R10 ;  /* 0x80000004900a7c23 */ /* 0x002fe2000801000a */
[----:B------:R-:W-:Y:S02]  /*4610*/  ISETP.GE.AND P5, PT, R155, RZ, PT ;  /* 0x000000ff9b00720c */ /* 0x000fe40003fa6270 */
[----:B------:R-:W-:Y:S02]  /*4620*/  ISETP.GE.AND P1, PT, R153, RZ, PT ;  /* 0x000000ff9900720c */ /* 0x000fe40003f26270 */
[C---:B------:R-:W-:Y:S01]  /*4630*/  @!P4 IADD3 R145, -R0.reuse, -0x17, RZ ;  /* 0xffffffe90091c810 */ /* 0x040fe20007ffe1ff */
[----:B------:R-:W1:Y:S01]  /*4640*/  I2F R164, R134 ;  /* 0x0000008600a47306 */ /* 0x000e620000201400 */
[----:B------:R-:W-:Y:S02]  /*4650*/  ISETP.GE.AND P4, PT, R157, RZ, PT ;  /* 0x000000ff9d00720c */ /* 0x000fe40003f86270 */
[----:B------:R-:W-:Y:S01]  /*4660*/  @!P2 IADD3 R152, -R0, 0x9, RZ ;  /* 0x000000090098a810 */ /* 0x000fe20007ffe1ff */
[C---:B--2---:R-:W-:Y:S01]  /*4670*/  FFMA.FTZ R4, R167.reuse, -UR4, R4 ;  /* 0x80000004a7047c23 */ /* 0x044fe20008010004 */
[----:B------:R-:W-:Y:S01]  /*4680*/  ISETP.GE.AND P2, PT, R158, RZ, PT ;  /* 0x000000ff9e00720c */ /* 0x000fe20003f46270 */
[----:B------:R-:W-:Y:S01]  /*4690*/  FFMA.FTZ R18, R167, -UR4, R18 ;  /* 0x80000004a7127c23 */ /* 0x000fe20008010012 */
[C---:B------:R-:W-:Y:S02]  /*46a0*/  IADD3 R156, R0.reuse, 0xf, RZ ;  /* 0x0000000f009c7810 */ /* 0x040fe40007ffe0ff */
[C---:B------:R-:W-:Y:S01]  /*46b0*/  @!P3 IADD3 R147, -R0.reuse, 0x10, RZ ;  /* 0x000000100093b810 */ /* 0x040fe20007ffe1ff */
[----:B------:R-:W2:Y:S01]  /*46c0*/  I2F R165, R133 ;  /* 0x0000008500a57306 */ /* 0x000ea20000201400 */
[----:B------:R-:W-:Y:S02]  /*46d0*/  PLOP3.LUT P3, PT, PT, PT, UP0, 0x80, 0x0 ;  /* 0x000000000000781c */ /* 0x000fe40003f6f008 */
[C---:B------:R-:W-:Y:S01]  /*46e0*/  @!P5 IADD3 R155, -R0.reuse, 0x11, RZ ;  /* 0x00000011009bd810 */ /* 0x040fe20007ffe1ff */
[----:B------:R-:W-:Y:S01]  /*46f0*/  FFMA.FTZ R11, R135, -UR4, R11 ;  /* 0x80000004870b7c23 */ /* 0x000fe2000801000b */
[C---:B------:R-:W-:Y:S02]  /*4700*/  @P0 IADD3 R132, R247.reuse, 0x1, RZ ;  /* 0x00000001f7840810 */ /* 0x040fe40007ffe0ff */
[----:B------:R-:W-:Y:S02]  /*4710*/  PLOP3.LUT P5, PT, PT, PT, UP0, 0x80, 0x0 ;  /* 0x000000000000781c */ /* 0x000fe40003faf008 */
[----:B------:R-:W-:Y:S01]  /*4720*/  @!P2 IADD3 R158, -R0, 0x19, RZ ;  /* 0x00000019009ea810 */ /* 0x000fe20007ffe1ff */
[----:B------:R-:W2:Y:S01]  /*4730*/  I2F R146, R146 ;  /* 0x0000009200927306 */ /* 0x000ea20000201400 */
[----:B------:R-:W-:Y:S02]  /*4740*/  PLOP3.LUT P0, PT, PT, PT, UP0, 0x80, 0x0 ;  /* 0x000000000000781c */ /* 0x000fe40003f0f008 */
[----:B------:R-:W-:Y:S01]  /*4750*/  @P6 ISETP.GE.AND P6, PT, R247, UR6, PT ;  /* 0x00000006f7006c0c */ /* 0x000fe2000bfc6270 */
[----:B-1----:R-:W-:Y:S01]  /*4760*/  FFMA.FTZ R8, R164, -UR4, R8 ;  /* 0x80000004a4087c23 */ /* 0x002fe20008010008 */
[----:B------:R-:W-:Y:S01]  /*4770*/  @!P1 IADD3 R153, -R0, 0x8, RZ ;  /* 0x0000000800999810 */ /* 0x000fe20007ffe1ff */
[----:B------:R-:W-:Y:S01]  /*4780*/  FFMA.FTZ R14, R164, -UR4, R14 ;  /* 0x80000004a40e7c23 */ /* 0x000fe2000801000e */
[----:B------:R-:W-:Y:S02]  /*4790*/  ISETP.GE.AND P1, PT, R156, RZ, PT ;  /* 0x000000ff9c00720c */ /* 0x000fe40003f26270 */
[----:B------:R-:W-:Y:S01]  /*47a0*/  @!P4 IADD3 R157, -R0, 0x18, RZ ;  /* 0x00000018009dc810 */ /* 0x000fe20007ffe1ff */
[----:B------:R-:W1:Y:S01]  /*47b0*/  I2F R145, R145 ;  /* 0x0000009100917306 */ /* 0x000e620000201400 */
[----:B------:R-:W-:Y:S02]  /*47c0*/  PLOP3.LUT P2, PT, PT, PT, UP0, 0x80, 0x0 ;  /* 0x000000000000781c */ /* 0x000fe40003f4f008 */
[----:B------:R-:W-:Y:S01]  /*47d0*/  PLOP3.LUT P4, PT, PT, PT, UP0, 0x80, 0x0 ;  /* 0x000000000000781c */ /* 0x000fe20003f8f008 */
[C---:B--2---:R-:W-:Y:S01]  /*47e0*/  FFMA.FTZ R9, R165.reuse, -UR4, R9 ;  /* 0x80000004a5097c23 */ /* 0x044fe20008010009 */
[----:B------:R-:W-:Y:S01]  /*47f0*/  @P3 ISETP.GE.AND P3, PT, R132, UR6, PT ;  /* 0x0000000684003c0c */ /* 0x000fe2000bf66270 */
[----:B------:R-:W-:Y:S01]  /*4800*/  FFMA.FTZ R15, R165, -UR4, R15 ;  /* 0x80000004a50f7c23 */ /* 0x000fe2000801000f */
[----:B------:R-:W-:Y:S02]  /*4810*/  @P5 FSEL R4, R4, -INF , !P6 ;  /* 0xff80000004045808 */ /* 0x000fe40007000000 */
[----:B------:R-:W-:Y:S01]  /*4820*/  PLOP3.LUT P5, PT, PT, PT, UP0, 0x80, 0x0 ;  /* 0x000000000000781c */ /* 0x000fe20003faf008 */
[----:B------:R-:W-:Y:S01]  /*4830*/  I2F R147, R147 ;  /* 0x0000009300937306 */ /* 0x000fe20000201400 */
[----:B------:R-:W-:Y:S02]  /*4840*/  @P0 FSEL R6, R6, -INF , !P6 ;  /* 0xff80000006060808 */ /* 0x000fe40007000000 */
[----:B------:R-:W-:Y:S01]  /*4850*/  PLOP3.LUT P0, PT, PT, PT, UP0, 0x80, 0x0 ;  /* 0x000000000000781c */ /* 0x000fe20003f0f008 */
[----:B------:R-:W-:Y:S01]  /*4860*/  FFMA.FTZ R12, R146, -UR4, R12 ;  /* 0x80000004920c7c23 */ /* 0x000fe2000801000c */
[----:B------:R-:W-:Y:S02]  /*4870*/  @!P1 IADD3 R156, -R0, -0xf, RZ ;  /* 0xfffffff1009c9810 */ /* 0x000fe40007ffe1ff */
[----:B------:R-:W-:Y:S02]  /*4880*/  PLOP3.LUT P1, PT, PT, PT, UP0, 0x80, 0x0 ;  /* 0x000000000000781c */ /* 0x000fe40003f2f008 */
[----:B------:R-:W-:Y:S01]  /*4890*/  @P2 FSEL R8, R8, -INF , !P6 ;  /* 0xff80000008082808 */ /* 0x000fe20007000000 */
[----:B------:R-:W-:Y:S01]  /*48a0*/  I2F R155, R155 ;  /* 0x0000009b009b7306 */ /* 0x000fe20000201400 */
[----:B------:R-:W-:Y:S02]  /*48b0*/  PLOP3.LUT P2, PT, PT, PT, UP0, 0x80, 0x0 ;  /* 0x000000000000781c */ /* 0x000fe40003f4f008 */
[----:B------:R-:W-:Y:S01]  /*48c0*/  @P4 FSEL R10, R10, -INF , !P6 ;  /* 0xff8000000a0a4808 */ /* 0x000fe20007000000 */
[----:B-1----:R-:W-:Y:S01]  /*48d0*/  FFMA.FTZ R13, R145, -UR4, R13 ;  /* 0x80000004910d7c23 */ /* 0x002fe2000801000d */
[----:B------:R-:W-:Y:S02]  /*48e0*/  PLOP3.LUT P4, PT, PT, PT, UP0, 0x80, 0x0 ;  /* 0x000000000000781c */ /* 0x000fe40003f8f008 */
[----:B------:R-:W-:Y:S02]  /*48f0*/  @P5 FSEL R7, R7, -INF , !P3 ;  /* 0xff80000007075808 */ /* 0x000fe40005800000 */
[----:B------:R-:W-:Y:S01]  /*4900*/  PLOP3.LUT P5, PT, PT, PT, UP0, 0x80, 0x0 ;  /* 0x000000000000781c */ /* 0x000fe20003faf008 */
[----:B------:R-:W-:Y:S01]  /*4910*/  I2F R156, R156 ;  /* 0x0000009c009c7306 */ /* 0x000fe20000201400 */
[----:B------:R-:W-:Y:S02]  /*4920*/  @P0 FSEL R9, R9, -INF , !P3 ;  /* 0xff80000009090808 */ /* 0x000fe40005800000 */
[----:B------:R-:W-:Y:S02]  /*4930*/  PLOP3.LUT P0, PT, PT, PT, UP0, 0x80, 0x0 ;  /* 0x000000000000781c */ /* 0x000fe40003f0f008 */
[----:B------:R-:W-:Y:S02]  /*4940*/  IADD3 R132, R159, 0x2, RZ ;  /* 0x000000029f847810 */ /* 0x000fe40007ffe0ff */
[----:B------:R-:W-:Y:S02]  /*4950*/  PLOP3.LUT P6, PT, PT, PT, UP0, 0x80, 0x0 ;  /* 0x000000000000781c */ /* 0x000fe40003fcf008 */
[-C--:B----4-:R-:W-:Y:S01]  /*4960*/  LOP3.LUT R134, R141, R160.reuse, RZ, 0x3c, !PT ;  /* 0x000000a08d867212 */ /* 0x090fe200078e3cff */
[----:B------:R-:W-:Y:S01]  /*4970*/  IMAD.WIDE.U32 R132, R132, -0x326172a9, RZ ;  /* 0xcd9e8d5784847825 */ /* 0x000fe200078e00ff */
[----:B------:R-:W-:Y:S01]  /*4980*/  @P1 FSEL R5, R5, -INF , !P3 ;  /* 0xff80000005051808 */ /* 0x000fe20005800000 */
[----:B------:R-:W1:Y:S01]  /*4990*/  I2F R152, R152 ;  /* 0x0000009800987306 */ /* 0x000e620000201400 */
[----:B------:R-:W-:Y:S01]  /*49a0*/  @P2 FSEL R11, R11, -INF , !P3 ;  /* 0xff8000000b0b2808 */ /* 0x000fe20005800000 */
[----:B------:R-:W-:Y:S01]  /*49b0*/  IMAD.WIDE.U32 R134, R134, -0x2daee0ad, RZ ;  /* 0xd2511f5386867825 */ /* 0x000fe200078e00ff */
[----:B------:R-:W-:Y:S02]  /*49c0*/  PLOP3.LUT P3, PT, PT, PT, UP0, 0x80, 0x0 ;  /* 0x000000000000781c */ /* 0x000fe40003f6f008 */
[----:B------:R-:W-:Y:S02]  /*49d0*/  LOP3.LUT R159, R133, R160, RZ, 0x3c, !PT ;  /* 0x000000a0859f7212 */ /* 0x000fe400078e3cff */
[----:B------:R-:W-:Y:S02]  /*49e0*/  @P0 IADD3 R133, R247, 0x11, RZ ;  /* 0x00000011f7850810 */ /* 0x000fe40007ffe0ff */
[----:B------:R-:W-:Y:S01]  /*49f0*/  PLOP3.LUT P1, PT, PT, PT, UP0, 0x80, 0x0 ;  /* 0x000000000000781c */ /* 0x000fe20003f2f008 */
[----:B------:R-:W2:Y:S01]  /*4a00*/  I2F R153, R153 ;  /* 0x0000009900997306 */ /* 0x000ea20000201400 */
[----:B------:R-:W-:Y:S02]  /*4a10*/  PLOP3.LUT P2, PT, PT, PT, UP0, 0x80, 0x0 ;  /* 0x000000000000781c */ /* 0x000fe40003f4f008 */
[----:B------:R-:W-:Y:S01]  /*4a20*/  LOP3.LUT R0, R162, UR13, RZ, 0x3c, !PT ;  /* 0x0000000da2007c12 */ /* 0x000fe2000f8e3cff */
[----:B------:R-:W-:Y:S01]  /*4a30*/  UIADD3 UR13, UR10, 0x3c6ef372, URZ ;  /* 0x3c6ef3720a0d7890 */ /* 0x000fe2000fffe03f */
[----:B------:R-:W-:Y:S02]  /*4a40*/  PLOP3.LUT P0, PT, PT, PT, UP0, 0x80, 0x0 ;  /* 0x000000000000781c */ /* 0x000fe40003f0f008 */
[----:B------:R-:W-:Y:S03]  /*4a50*/  LOP3.LUT R135, R0, R135, RZ, 0x3c, !PT ;  /* 0x0000008700877212 */ /* 0x000fe600078e3cff */
[----:B------:R-:W-:Y:S01]  /*4a60*/  I2F R154, R154 ;  /* 0x0000009a009a7306 */ /* 0x000fe20000201400 */
[----:B-1----:R-:W-:Y:S09]  /*4a70*/  FFMA.FTZ R17, R152, -UR4, R17 ;  /* 0x8000000498117c23 */ /* 0x002ff20008010011 */
[----:B------:R-:W-:Y:S01]  /*4a80*/  I2F R157, R157 ;  /* 0x0000009d009d7306 */ /* 0x000fe20000201400 */
[----:B--2---:R-:W-:Y:S01]  /*4a90*/  FFMA.FTZ R16, R153, -UR4, R16 ;  /* 0x8000000499107c23 */ /* 0x004fe20008010010 */
[----:B---3--:R-:W-:Y:S02]  /*4aa0*/  LOP3.LUT R141, R171, UR11, R140, 0x96, !PT ;  /* 0x0000000bab8d7c12 */ /* 0x008fe4000f8e968c */
[----:B------:R-:W-:Y:S02]  /*4ab0*/  @P4 IADD3 R140, R247, 0x8, RZ ;  /* 0x00000008f78c4810 */ /* 0x000fe40007ffe0ff */
[----:B------:R-:W-:Y:S01]  /*4ac0*/  PLOP3.LUT P4, PT, PT, PT, UP0, 0x80, 0x0 ;  /* 0x000000000000781c */ /* 0x000fe20003f8f008 */
[----:B------:R-:W-:Y:S01]  /*4ad0*/  IMAD.WIDE.U32 R168, R141, -0x2daee0ad, RZ ;  /* 0xd2511f538da87825 */ /* 0x000fe200078e00ff */
[----:B------:R-:W-:Y:S01]  /*4ae0*/  LOP3.LUT R163, R171, UR11, R132, 0x96, !PT ;  /* 0x0000000baba37c12 */ /* 0x000fe2000f8e9684 */
[----:B------:R-:W-:Y:S01]  /*4af0*/  UIADD3 UR11, UR10, -0x255992d5, URZ ;  /* 0xdaa66d2b0a0b7890 */ /* 0x000fe2000fffe03f */
[----:B------:R-:W-:Y:S02]  /*4b00*/  @P5 IADD3 R132, R247, 0x10, RZ ;  /* 0x00000010f7845810 */ /* 0x000fe40007ffe0ff */
[----:B------:R-:W-:Y:S01]  /*4b10*/  LOP3.LUT R160, R169, UR12, R134, 0x96, !PT ;  /* 0x0000000ca9a07c12 */ /* 0x000fe2000f8e9686 */
[----:B------:R-:W-:Y:S01]  /*4b20*/  IMAD.WIDE.U32 R232, R163, -0x2daee0ad, RZ ;  /* 0xd2511f53a3e87825 */ /* 0x000fe200078e00ff */
[----:B------:R-:W-:Y:S02]  /*4b30*/  @P6 IADD3 R141, R247, 0x9, RZ ;  /* 0x00000009f78d6810 */ /* 0x000fe40007ffe0ff */
[----:B------:R-:W-:Y:S01]  /*4b40*/  PLOP3.LUT P6, PT, PT, PT, UP0, 0x80, 0x0 ;  /* 0x000000000000781c */ /* 0x000fe20003fcf008 */
[----:B------:R-:W-:Y:S01]  /*4b50*/  IMAD.WIDE.U32 R160, R160, -0x326172a9, RZ ;  /* 0xcd9e8d57a0a07825 */ /* 0x000fe200078e00ff */
[----:B------:R-:W-:Y:S02]  /*4b60*/  @P3 ISETP.GE.AND P3, PT, R132, UR6, PT ;  /* 0x0000000684003c0c */ /* 0x000fe4000bf66270 */
[----:B------:R-:W-:Y:S01]  /*4b70*/  @P4 ISETP.GE.AND P4, PT, R133, UR6, PT ;  /* 0x0000000685004c0c */ /* 0x000fe2000bf86270 */
[----:B------:R-:W-:Y:S01]  /*4b80*/  IMAD.WIDE.U32 R132, R135, -0x326172a9, RZ ;  /* 0xcd9e8d5787847825 */ /* 0x000fe200078e00ff */
[----:B------:R-:W-:Y:S01]  /*4b90*/  LOP3.LUT R144, R170, UR13, RZ, 0x3c, !PT ;  /* 0x0000000daa907c12 */ /* 0x000fe2000f8e3cff */
[----:B------:R-:W-:Y:S01]  /*4ba0*/  UIADD3 UR13, UR7, 0x32370b8f, URZ ;  /* 0x32370b8f070d7890 */ /* 0x000fe2000fffe03f */
[----:B------:R-:W-:Y:S02]  /*4bb0*/  PLOP3.LUT P5, PT, PT, PT, UP0, 0x80, 0x0 ;  /* 0x000000000000781c */ /* 0x000fe40003faf008 */
[----:B------:R-:W-:Y:S02]  /*4bc0*/  LOP3.LUT R133, R144, R133, RZ, 0x3c, !PT ;  /* 0x0000008590857212 */ /* 0x000fe400078e3cff */
[----:B------:R-:W-:Y:S02]  /*4bd0*/  LOP3.LUT R162, R161, UR11, R132, 0x96, !PT ;  /* 0x0000000ba1a27c12 */ /* 0x000fe4000f8e9684 */
[----:B------:R-:W-:Y:S01]  /*4be0*/  @P6 IADD3 R134, R247, 0x18, RZ ;  /* 0x00000018f7866810 */ /* 0x000fe20007ffe0ff */
[----:B------:R-:W-:Y:S01]  /*4bf0*/  IMAD.WIDE.U32 R132, R133, -0x2daee0ad, RZ ;  /* 0xd2511f5385847825 */ /* 0x000fe200078e00ff */
[----:B------:R-:W-:Y:S02]  /*4c00*/  PLOP3.LUT P6, PT, PT, PT, UP0, 0x80, 0x0 ;  /* 0x000000000000781c */ /* 0x000fe40003fcf008 */
[----:B------:R-:W-:Y:S01]  /*4c10*/  @P1 ISETP.GE.AND P1, PT, R140, UR6, PT ;  /* 0x000000068c001c0c */ /* 0x000fe2000bf26270 */
[----:B------:R-:W-:Y:S01]  /*4c20*/  IMAD.WIDE.U32 R162, R162, -0x2daee0ad, RZ ;  /* 0xd2511f53a2a27825 */ /* 0x000fe200078e00ff */
[----:B------:R-:W-:Y:S02]  /*4c30*/  @P2 ISETP.GE.AND P2, PT, R141, UR6, PT ;  /* 0x000000068d002c0c */ /* 0x000fe4000bf46270 */
[----:B------:R-:W-:Y:S01]  /*4c40*/  LOP3.LUT R133, R133, UR13, R168, 0x96, !PT ;  /* 0x0000000d85857c12 */ /* 0x000fe2000f8e96a8 */
[----:B------:R-:W-:Y:S01]  /*4c50*/  IMAD.WIDE.U32 R140, R159, -0x2daee0ad, RZ ;  /* 0xd2511f539f8c7825 */ /* 0x000fe200078e00ff */
[----:B------:R-:W-:Y:S02]  /*4c60*/  LOP3.LUT R170, R163, UR16, R132, 0x96, !PT ;  /* 0x00000010a3aa7c12 */ /* 0x000fe4000f8e9684 */
[----:B------:R-:W-:Y:S01]  /*4c70*/  @P5 ISETP.GE.AND P5, PT, R134, UR6, PT ;  /* 0x0000000686005c0c */ /* 0x000fe2000bfa6270 */
[----:B------:R-:W-:Y:S01]  /*4c80*/  IMAD.WIDE.U32 R132, R133, -0x326172a9, RZ ;  /* 0xcd9e8d5785847825 */ /* 0x000fe200078e00ff */
[----:B------:R-:W-:Y:S02]  /*4c90*/  LOP3.LUT R134, R0, R141, RZ, 0x3c, !PT ;  /* 0x0000008d00867212 */ /* 0x000fe400078e3cff */
[----:B------:R-:W-:Y:S01]  /*4ca0*/  LOP3.LUT R168, R233, UR12, R140, 0x96, !PT ;  /* 0x0000000ce9a87c12 */ /* 0x000fe2000f8e968c */
[----:B------:R-:W-:Y:S01]  /*4cb0*/  IMAD.WIDE.U32 R170, R170, -0x326172a9, RZ ;  /* 0xcd9e8d57aaaa7825 */ /* 0x000fe200078e00ff */
[----:B------:R-:W-:Y:S01]  /*4cc0*/  @P0 IADD3 R135, R247, 0x19, RZ ;  /* 0x00000019f7870810 */ /* 0x000fe20007ffe0ff */
[----:B------:R-:W-:Y:S01]  /*4cd0*/  UIADD3 UR12, UR7, 0x646e171e, URZ ;  /* 0x646e171e070c7890 */ /* 0x000fe2000fffe03f */
[----:B------:R-:W-:Y:S01]  /*4ce0*/  LOP3.LUT R133, R133, UR14, R160, 0x96, !PT ;  /* 0x0000000e85857c12 */ /* 0x000fe2000f8e96a0 */
[----:B------:R-:W-:Y:S01]  /*4cf0*/  IMAD.WIDE.U32 R168, R168, -0x326172a9, RZ ;  /* 0xcd9e8d57a8a87825 */ /* 0x000fe200078e00ff */
[----:B------:R-:W-:Y:S02]  /*4d00*/  @P6 ISETP.GE.AND P6, PT, R135, UR6, PT ;  /* 0x0000000687006c0c */ /* 0x000fe4000bfc6270 */
[----:B------:R-:W-:Y:S01]  /*4d10*/  LOP3.LUT R140, R171, UR15, R132, 0x96, !PT ;  /* 0x0000000fab8c7c12 */ /* 0x000fe2000f8e9684 */
[----:B------:R-:W-:Y:S01]  /*4d20*/  IMAD.WIDE.U32 R134, R134, -0x326172a9, RZ ;  /* 0xcd9e8d5786867825 */ /* 0x000fe200078e00ff */
[----:B------:R-:W-:Y:S03]  /*4d30*/  FSETP.NEU.FTZ.AND P0, PT, R241, -INF , PT ;  /* 0xff800000f100780b */ /* 0x000fe60003f1d000 */
[----:B------:R-:W-:Y:S01]  /*4d40*/  IMAD.WIDE.U32 R132, R133, -0x2daee0ad, RZ ;  /* 0xd2511f5385847825 */ /* 0x000fe200078e00ff */
[----:B------:R-:W-:Y:S01]  /*4d50*/  LOP3.LUT R159, R169, UR11, R134, 0x96, !PT ;  /* 0x0000000ba99f7c12 */ /* 0x000fe2000f8e9686 */
[----:B------:R-:W-:Y:S01]  /*4d60*/  UIADD3 UR11, UR7, -0x56f99767, URZ ;  /* 0xa9066899070b7890 */ /* 0x000fe2000fffe03f */
[----:B------:R-:W-:Y:S01]  /*4d70*/  LOP3.LUT R161, R144, R135, RZ, 0x3c, !PT ;  /* 0x0000008790a17212 */ /* 0x000fe200078e3cff */
[----:B------:R-:W-:Y:S04]  /*4d80*/  IMAD.WIDE.U32 R140, R140, -0x2daee0ad, RZ ;  /* 0xd2511f538c8c7825 */ /* 0x000fe800078e00ff */
[----:B------:R-:W-:Y:S01]  /*4d90*/  LOP3.LUT R244, R133, UR11, R162, 0x96, !PT ;  /* 0x0000000b85f47c12 */ /* 0x000fe2000f8e96a2 */
[----:B------:R-:W-:Y:S01]  /*4da0*/  IMAD.WIDE.U32 R142, R159, -0x2daee0ad, RZ ;  /* 0xd2511f539f8e7825 */ /* 0x000fe200078e00ff */
[----:B------:R-:W-:Y:S02]  /*4db0*/  LOP3.LUT R245, R140, 0xffff, RZ, 0xc0, !PT ;  /* 0x0000ffff8cf57812 */ /* 0x000fe400078ec0ff */
[----:B------:R-:W-:Y:S01]  /*4dc0*/  LOP3.LUT R144, R141, UR12, R132, 0x96, !PT ;  /* 0x0000000c8d907c12 */ /* 0x000fe2000f8e9684 */
[----:B------:R-:W-:Y:S01]  /*4dd0*/  FMUL.FTZ R0, R234, 1.4426950216293334961 ;  /* 0x3fb8aa3bea007820 */ /* 0x000fe20000410000 */
[----:B------:R-:W-:Y:S01]  /*4de0*/  LOP3.LUT R162, R140, 0xff, RZ, 0xc0, !PT ;  /* 0x000000ff8ca27812 */ /* 0x000fe200078ec0ff */
[----:B------:R-:W1:Y:S01]  /*4df0*/  LDSM.16.M88.4 R132, [R222+0xd400] ;  /* 0x00d40000de84783b */ /* 0x000e620000000200 */
[--C-:B------:R-:W-:Y:S01]  /*4e00*/  SHF.R.U32.HI R240, RZ, 0x18, R140.reuse ;  /* 0x00000018fff07819 */ /* 0x100fe2000001168c */
[----:B------:R-:W2:Y:S01]  /*4e10*/  I2F R141, R158 ;  /* 0x0000009e008d7306 */ /* 0x000ea20000201400 */
[----:B------:R-:W-:Y:S01]  /*4e20*/  SHF.R.U32.HI R246, RZ, 0x10, R140 ;  /* 0x00000010fff67819 */ /* 0x000fe2000001168c */
[----:B------:R-:W-:Y:S02]  /*4e30*/  FMUL.FTZ R140, R241, 1.4426950216293334961 ;  /* 0x3fb8aa3bf18c7820 */ /* 0x000fe40000410000 */
[----:B------:R-:W-:Y:S03]  /*4e40*/  IMAD.WIDE.U32 R160, R161, -0x2daee0ad, RZ ;  /* 0xd2511f53a1a07825 */ /* 0x000fe600078e00ff */
[----:B------:R-:W-:Y:S02]  /*4e50*/  FSEL R140, R140, RZ, P0 ;  /* 0x000000ff8c8c7208 */ /* 0x000fe40000000000 */
[----:B------:R-:W-:Y:S02]  /*4e60*/  LOP3.LUT R160, R143, UR16, R160, 0x96, !PT ;  /* 0x000000108fa07c12 */ /* 0x000fe4000f8e96a0 */
[----:B------:R-:W-:Y:S01]  /*4e70*/  FSETP.NEU.FTZ.AND P0, PT, R236, -INF , PT ;  /* 0xff800000ec00780b */ /* 0x000fe20003f1d000 */
[----:B------:R-:W-:Y:S01]  /*4e80*/  FFMA.FTZ R4, R4, c[0x0][0x23c], -R140 ;  /* 0x00008f0004047a23 */ /* 0x000fe2000001088c */
[----:B------:R-:W-:Y:S01]  /*4e90*/  LOP3.LUT R161, R161, UR13, R232, 0x96, !PT ;  /* 0x0000000da1a17c12 */ /* 0x000fe2000f8e96e8 */
[----:B------:R-:W-:Y:S02]  /*4ea0*/  FFMA.FTZ R5, R5, c[0x0][0x23c], -R140 ;  /* 0x00008f0005057a23 */ /* 0x000fe4000001088c */
[----:B------:R-:W-:Y:S10]  /*4eb0*/  MUFU.EX2 R166, R4 ;  /* 0x0000000400a67308 */ /* 0x000ff40000000800 */
[----:B------:R3:W-:Y:S01]  /*4ec0*/  MUFU.EX2 R165, R5 ;  /* 0x0000000500a57308 */ /* 0x0007e20000000800 */
[-C--:B-1----:R-:W-:Y:S08]  /*4ed0*/  HMMA.16816.F32.BF16 R20, R136, R132.reuse, R20 ;  /* 0x000000848814723c */ /* 0x082ff00000041814 */
[C---:B------:R-:W-:Y:S01]  /*4ee0*/  HMMA.16816.F32.BF16 R24, R148.reuse, R132, R24 ;  /* 0x000000849418723c */ /* 0x040fe20000041818 */
[----:B---3--:R-:W-:Y:S06]  /*4ef0*/  IMAD.WIDE.U32 R4, R161, -0x326172a9, RZ ;  /* 0xcd9e8d57a1047825 */ /* 0x008fec00078e00ff */
[----:B------:R-:W-:Y:S01]  /*4f00*/  FMUL.FTZ R133, R236, 1.4426950216293334961 ;  /* 0x3fb8aa3bec857820 */ /* 0x000fe20000410000 */
[-C--:B------:R-:W-:Y:S01]  /*4f10*/  HMMA.16816.F32.BF16 R28, R148, R134.reuse, R28 ;  /* 0x00000086941c723c */ /* 0x080fe2000004181c */
[----:B------:R-:W-:Y:S03]  /*4f20*/  FMUL.FTZ R132, R235, 1.4426950216293334961 ;  /* 0x3fb8aa3beb847820 */ /* 0x000fe60000410000 */
[----:B------:R-:W-:Y:S02]  /*4f30*/  FSEL R133, R133, RZ, P0 ;  /* 0x000000ff85857208 */ /* 0x000fe40000000000 */
[----:B------:R-:W-:Y:S02]  /*4f40*/  FSETP.NEU.FTZ.AND P0, PT, R235, -INF , PT ;  /* 0xff800000eb00780b */ /* 0x000fe40003f1d000 */
[----:B------:R-:W-:Y:S01]  /*4f50*/  FFMA.FTZ R20, R147, -UR4, R20 ;  /* 0x8000000493147c23 */ /* 0x000fe20008010014 */
[----:B------:R-:W-:Y:S03]  /*4f60*/  HMMA.16816.F32.BF16 R32, R136, R134, R32 ;  /* 0x000000868820723c */ /* 0x000fe60000041820 */
[--C-:B------:R-:W-:Y:S01]  /*4f70*/  FFMA.FTZ R6, R6, c[0x0][0x23c], -R133.reuse ;  /* 0x00008f0006067a23 */ /* 0x100fe20000010885 */
[----:B------:R-:W-:Y:S01]  /*4f80*/  FSEL R132, R132, RZ, P0 ;  /* 0x000000ff84847208 */ /* 0x000fe20000000000 */
[----:B------:R-:W-:Y:S01]  /*4f90*/  FFMA.FTZ R7, R7, c[0x0][0x23c], -R133 ;  /* 0x00008f0007077a23 */ /* 0x000fe20000010885 */
[----:B------:R-:W-:Y:S01]  /*4fa0*/  FSETP.NEU.FTZ.AND P0, PT, R234, -INF , PT ;  /* 0xff800000ea00780b */ /* 0x000fe20003f1d000 */
[----:B------:R-:W-:Y:S01]  /*4fb0*/  FFMA.FTZ R26, R146, -UR4, R26 ;  /* 0x80000004921a7c23 */ /* 0x000fe2000801001a */
[----:B------:R1:W-:Y:S01]  /*4fc0*/  MUFU.EX2 R164, R6 ;  /* 0x0000000600a47308 */ /* 0x0003e20000000800 */
[--C-:B------:R-:W-:Y:S03]  /*4fd0*/  FFMA.FTZ R9, R9, c[0x0][0x23c], -R132.reuse ;  /* 0x00008f0009097a23 */ /* 0x100fe60000010884 */
[----:B------:R-:W-:Y:S01]  /*4fe0*/  FSEL R0, R0, RZ, P0 ;  /* 0x000000ff00007208 */ /* 0x000fe20000000000 */
[----:B------:R-:W-:Y:S01]  /*4ff0*/  FFMA.FTZ R8, R8, c[0x0][0x23c], -R132 ;  /* 0x00008f0008087a23 */ /* 0x000fe20000010884 */
[----:B------:R-:W-:Y:S01]  /*5000*/  PLOP3.LUT P0, PT, PT, PT, UP0, 0x80, 0x0 ;  /* 0x000000000000781c */ /* 0x000fe20003f0f008 */
[----:B------:R-:W-:Y:S02]  /*5010*/  FFMA.FTZ R27, R145, -UR4, R27 ;  /* 0x80000004911b7c23 */ /* 0x000fe4000801001b */
[----:B------:R-:W-:Y:S01]  /*5020*/  FFMA.FTZ R28, R238, -UR4, R28 ;  /* 0x80000004ee1c7c23 */ /* 0x000fe2000801001c */
[----:B------:R-:W-:Y:S01]  /*5030*/  MUFU.EX2 R233, R8 ;  /* 0x0000000800e97308 */ /* 0x000fe20000000800 */
[----:B------:R-:W-:Y:S02]  /*5040*/  FFMA.FTZ R29, R239, -UR4, R29 ;  /* 0x80000004ef1d7c23 */ /* 0x000fe4000801001d */
[----:B------:R3:W5:Y:S01]  /*5050*/  LDL.64 R238, [R1+0x18] ;  /* 0x0000180001ee7983 */ /* 0x0007620000100a00 */
[--C-:B------:R-:W-:Y:S02]  /*5060*/  FFMA.FTZ R10, R10, c[0x0][0x23c], -R0.reuse ;  /* 0x00008f000a0a7a23 */ /* 0x100fe40000010800 */
[----:B--2---:R-:W-:Y:S02]  /*5070*/  FFMA.FTZ R33, R141, -UR4, R33 ;  /* 0x800000048d217c23 */ /* 0x004fe40008010021 */
[----:B------:R-:W-:Y:S01]  /*5080*/  IMAD.U32 R141, RZ, RZ, UR17 ;  /* 0x00000011ff8d7e24 */ /* 0x000fe2000f8e00ff */
[----:B------:R-:W-:Y:S01]  /*5090*/  @P0 FSEL R12, R12, -INF , !P1 ;  /* 0xff8000000c0c0808 */ /* 0x000fe20004800000 */
[----:B------:R-:W-:Y:S01]  /*50a0*/  FFMA.FTZ R11, R11, c[0x0][0x23c], -R0 ;  /* 0x00008f000b0b7a23 */ /* 0x000fe20000010800 */
[----:B------:R-:W-:Y:S01]  /*50b0*/  PLOP3.LUT P0, PT, PT, PT, UP0, 0x80, 0x0 ;  /* 0x000000000000781c */ /* 0x000fe20003f0f008 */
[----:B------:R-:W-:Y:S01]  /*50c0*/  FFMA.FTZ R34, R147, -UR4, R34 ;  /* 0x8000000493227c23 */ /* 0x000fe20008010022 */
[----:B------:R-:W-:Y:S01]  /*50d0*/  MUFU.EX2 R236, R10 ;  /* 0x0000000a00ec7308 */ /* 0x000fe20000000800 */
[----:B-1----:R-:W-:Y:S01]  /*50e0*/  LOP3.LUT R6, R5, UR14, R168, 0x96, !PT ;  /* 0x0000000e05067c12 */ /* 0x002fe2000f8e96a8 */
[----:B------:R-:W-:Y:S02]  /*50f0*/  FFMA.FTZ R12, R12, c[0x0][0x23c], -R132 ;  /* 0x00008f000c0c7a23 */ /* 0x000fe40000010884 */
[----:B------:R-:W-:Y:S02]  /*5100*/  FFMA.FTZ R31, R156, -UR4, R31 ;  /* 0x800000049c1f7c23 */ /* 0x000fe4000801001f */
[----:B------:R-:W-:Y:S02]  /*5110*/  FFMA.FTZ R35, R155, -UR4, R35 ;  /* 0x800000049b237c23 */ /* 0x000fe40008010023 */
[----:B------:R-:W-:Y:S02]  /*5120*/  FFMA.FTZ R23, R152, -UR4, R23 ;  /* 0x8000000498177c23 */ /* 0x000fe40008010017 */
[----:B------:R1:W2:Y:S01]  /*5130*/  MUFU.EX2 R167, R7 ;  /* 0x0000000700a77308 */ /* 0x0002a20000000800 */
[----:B------:R-:W-:Y:S01]  /*5140*/  @P0 FSEL R14, R14, -INF , !P1 ;  /* 0xff8000000e0e0808 */ /* 0x000fe20004800000 */
[----:B------:R-:W-:Y:S01]  /*5150*/  FFMA.FTZ R32, R157, -UR4, R32 ;  /* 0x800000049d207c23 */ /* 0x000fe20008010020 */
[----:B------:R-:W-:Y:S01]  /*5160*/  PLOP3.LUT P0, PT, PT, PT, UP0, 0x80, 0x0 ;  /* 0x000000000000781c */ /* 0x000fe20003f0f008 */
[----:B------:R-:W-:Y:S02]  /*5170*/  FFMA.FTZ R30, R154, -UR4, R30 ;  /* 0x800000049a1e7c23 */ /* 0x000fe4000801001e */
[----:B------:R-:W-:Y:S02]  /*5180*/  FFMA.FTZ R14, R14, c[0x0][0x23c], -R0 ;  /* 0x00008f000e0e7a23 */ /* 0x000fe40000010800 */
[----:B------:R-:W-:Y:S02]  /*5190*/  FFMA.FTZ R22, R153, -UR4, R22 ;  /* 0x8000000499167c23 */ /* 0x000fe40008010016 */
[----:B------:R4:W-:Y:S01]  /*51a0*/  MUFU.EX2 R235, R11 ;  /* 0x0000000b00eb7308 */ /* 0x0009e20000000800 */
[----:B------:R-:W-:Y:S02]  /*51b0*/  FFMA.FTZ R21, R155, -UR4, R21 ;  /* 0x800000049b157c23 */ /* 0x000fe40008010015 */
[----:B------:R-:W-:Y:S02]  /*51c0*/  FFMA.FTZ R24, R154, -UR4, R24 ;  /* 0x800000049a187c23 */ /* 0x000fe40008010018 */
[----:B------:R-:W-:Y:S01]  /*51d0*/  FFMA.FTZ R25, R156, -UR4, R25 ;  /* 0x800000049c197c23 */ /* 0x000fe20008010019 */
[----:B------:R-:W-:Y:S02]  /*51e0*/  @P0 FSEL R16, R16, -INF , !P1 ;  /* 0xff80000010100808 */ /* 0x000fe40004800000 */
[----:B------:R-:W-:Y:S02]  /*51f0*/  PLOP3.LUT P0, PT, PT, PT, UP0, 0x80, 0x0 ;  /* 0x000000000000781c */ /* 0x000fe40003f0f008 */
[----:B------:R2:W-:Y:S01]  /*5200*/  MUFU.EX2 R232, R9 ;  /* 0x0000000900e87308 */ /* 0x0005e20000000800 */
[----:B------:R-:W-:Y:S02]  /*5210*/  FFMA.FTZ R16, R16, c[0x0][0x23c], -R140 ;  /* 0x00008f0010107a23 */ /* 0x000fe4000001088c */
[----:B-1----:R-:W-:Y:S05]  /*5220*/  IMAD.WIDE.U32 R6, R6, -0x2daee0ad, RZ ;  /* 0xd2511f5306067825 */ /* 0x002fea00078e00ff */
[----:B------:R-:W-:Y:S01]  /*5230*/  LOP3.LUT R142, R7, UR11, R142, 0x96, !PT ;  /* 0x0000000b078e7c12 */ /* 0x000fe2000f8e968e */
[----:B------:R-:W-:Y:S02]  /*5240*/  ULDC.U8 UR11, c[0x0][0x2d8] ;  /* 0x0000b600000b7ab9 */ /* 0x000fe40000000000 */
[----:B------:R-:W-:Y:S01]  /*5250*/  @P0 FSEL R18, R18, -INF , !P1 ;  /* 0xff80000012120808 */ /* 0x000fe20004800000 */
[----:B------:R-:W-:Y:S01]  /*5260*/  MUFU.EX2 R169, R12 ;  /* 0x0000000c00a97308 */ /* 0x000fe20000000800 */
[----:B------:R-:W-:Y:S01]  /*5270*/  PLOP3.LUT P0, PT, PT, PT, UP0, 0x80, 0x0 ;  /* 0x000000000000781c */ /* 0x000fe20003f0f008 */
[----:B----4-:R-:W-:Y:S01]  /*5280*/  IMAD.WIDE.U32 R10, R160, -0x326172a9, RZ ;  /* 0xcd9e8d57a00a7825 */ /* 0x010fe200078e00ff */
[----:B------:R-:W-:Y:S03]  /*5290*/  PLOP3.LUT P1, PT, PT, PT, UP0, 0x80, 0x0 ;  /* 0x000000000000781c */ /* 0x000fe60003f2f008 */
[--C-:B------:R-:W-:Y:S01]  /*52a0*/  FFMA.FTZ R18, R18, c[0x0][0x23c], -R133.reuse ;  /* 0x00008f0012127a23 */ /* 0x100fe20000010885 */
[----:B------:R-:W-:Y:S03]  /*52b0*/  LOP3.LUT R4, R11, UR15, R4, 0x96, !PT ;  /* 0x0000000f0b047c12 */ /* 0x000fe6000f8e9604 */
[----:B------:R1:W-:Y:S02]  /*52c0*/  MUFU.EX2 R234, R14 ;  /* 0x0000000e00ea7308 */ /* 0x0003e40000000800 */
[----:B------:R-:W-:Y:S02]  /*52d0*/  IMAD.WIDE.U32 R4, R4, -0x2daee0ad, RZ ;  /* 0xd2511f5304047825 */ /* 0x000fe400078e00ff */
[----:B------:R-:W-:Y:S02]  /*52e0*/  @P0 FSEL R13, R13, -INF , !P2 ;  /* 0xff8000000d0d0808 */ /* 0x000fe40005000000 */
[----:B------:R-:W-:Y:S02]  /*52f0*/  PLOP3.LUT P0, PT, PT, PT, UP0, 0x80, 0x0 ;  /* 0x000000000000781c */ /* 0x000fe40003f0f008 */
[----:B--2---:R-:W-:Y:S01]  /*5300*/  LOP3.LUT R9, R5, UR12, R6, 0x96, !PT ;  /* 0x0000000c05097c12 */ /* 0x004fe2000f8e9606 */
[----:B------:R-:W-:Y:S01]  /*5310*/  IMAD.WIDE.U32 R6, R244, -0x326172a9, RZ ;  /* 0xcd9e8d57f4067825 */ /* 0x000fe200078e00ff */
[----:B------:R-:W-:Y:S01]  /*5320*/  @P1 FSEL R15, R15, -INF , !P2 ;  /* 0xff8000000f0f1808 */ /* 0x000fe20005000000 */
[----:B------:R3:W5:Y:S01]  /*5330*/  LDL R244, [R1+0x40] ;  /* 0x0000400001f47983 */ /* 0x0007620000100800 */
[C---:B------:R-:W-:Y:S01]  /*5340*/  LOP3.LUT R143, R4.reuse, 0xff, RZ, 0xc0, !PT ;  /* 0x000000ff048f7812 */ /* 0x040fe200078ec0ff */
[----:B------:R-:W-:Y:S01]  /*5350*/  FFMA.FTZ R13, R13, c[0x0][0x23c], -R132 ;  /* 0x00008f000d0d7a23 */ /* 0x000fe20000010884 */
[----:B------:R-:W-:Y:S01]  /*5360*/  PLOP3.LUT P1, PT, PT, PT, UP0, 0x80, 0x0 ;  /* 0x000000000000781c */ /* 0x000fe20003f2f008 */
[----:B------:R-:W-:Y:S01]  /*5370*/  FFMA.FTZ R15, R15, c[0x0][0x23c], -R0 ;  /* 0x00008f000f0f7a23 */ /* 0x000fe20000010800 */
[--C-:B------:R-:W-:Y:S01]  /*5380*/  SHF.R.U32.HI R243, RZ, 0x18, R4.reuse ;  /* 0x00000018fff37819 */ /* 0x100fe20000011604 */
[----:B------:R-:W-:Y:S01]  /*5390*/  UIADD3 UR12, UR10, -0x4ab325aa, URZ ;  /* 0xb54cda560a0c7890 */ /* 0x000fe2000fffe03f */
[----:B------:R-:W-:Y:S01]  /*53a0*/  LOP3.LUT R241, R4, 0xffff, RZ, 0xc0, !PT ;  /* 0x0000ffff04f17812 */ /* 0x000fe200078ec0ff */
[----:B------:R-:W-:Y:S01]  /*53b0*/  MUFU.EX2 R168, R13 ;  /* 0x0000000d00a87308 */ /* 0x000fe20000000800 */
[----:B------:R-:W-:Y:S02]  /*53c0*/  @P0 FSEL R17, R17, -INF , !P2 ;  /* 0xff80000011110808 */ /* 0x000fe40005000000 */
[----:B------:R-:W-:Y:S01]  /*53d0*/  SHF.R.U32.HI R242, RZ, 0x10, R4 ;  /* 0x00000010fff27819 */ /* 0x000fe20000011604 */
[----:B------:R-:W-:Y:S01]  /*53e0*/  IMAD.WIDE.U32 R4, R142, -0x326172a9, RZ ;  /* 0xcd9e8d578e047825 */ /* 0x000fe200078e00ff */
[----:B------:R-:W-:Y:S02]  /*53f0*/  PLOP3.LUT P0, PT, PT, PT, UP0, 0x80, 0x0 ;  /* 0x000000000000781c */ /* 0x000fe40003f0f008 */
[----:B------:R-:W-:Y:S01]  /*5400*/  LOP3.LUT R8, R7, UR12, R170, 0x96, !PT ;  /* 0x0000000c07087c12 */ /* 0x000fe2000f8e96aa */
[--C-:B------:R-:W-:Y:S01]  /*5410*/  FFMA.FTZ R17, R17, c[0x0][0x23c], -R140.reuse ;  /* 0x00008f0011117a23 */ /* 0x100fe2000001088c */
[----:B------:R-:W-:Y:S01]  /*5420*/  @P1 FSEL R19, R19, -INF , !P2 ;  /* 0xff80000013131808 */ /* 0x000fe20005000000 */
[----:B------:R-:W-:Y:S01]  /*5430*/  MUFU.EX2 R171, R15 ;  /* 0x0000000f00ab7308 */ /* 0x000fe20000000800 */
[----:B------:R-:W-:Y:S01]  /*5440*/  PLOP3.LUT P1, PT, PT, PT, UP0, 0x80, 0x0 ;  /* 0x000000000000781c */ /* 0x000fe20003f2f008 */
[----:B------:R-:W2:Y:S01]  /*5450*/  LDL R170, [R1+0x38] ;  /* 0x0000380001aa7983 */ /* 0x000ea20000100800 */
[----:B------:R-:W-:Y:S01]  /*5460*/  PLOP3.LUT P2, PT, PT, PT, UP0, 0x80, 0x0 ;  /* 0x000000000000781c */ /* 0x000fe20003f4f008 */
[--C-:B------:R-:W-:Y:S01]  /*5470*/  FFMA.FTZ R19, R19, c[0x0][0x23c], -R133.reuse ;  /* 0x00008f0013137a23 */ /* 0x100fe20000010885 */
[----:B-1----:R-:W-:Y:S02]  /*5480*/  LOP3.LUT R14, R6, 0xffff, RZ, 0xc0, !PT ;  /* 0x0000ffff060e7812 */ /* 0x002fe400078ec0ff */
[----:B------:R-:W-:Y:S02]  /*5490*/  LOP3.LUT R7, R8, 0xff, RZ, 0xc0, !PT ;  /* 0x000000ff08077812 */ /* 0x000fe400078ec0ff */
[----:B------:R-:W-:Y:S01]  /*54a0*/  @P0 FSEL R20, R20, -INF , !P3 ;  /* 0xff80000014140808 */ /* 0x000fe20005800000 */
[----:B------:R1:W-:Y:S01]  /*54b0*/  MUFU.EX2 R163, R16 ;  /* 0x0000001000a37308 */ /* 0x0003e20000000800 */
[----:B------:R-:W-:Y:S02]  /*54c0*/  PLOP3.LUT P0, PT, PT, PT, UP0, 0x80, 0x0 ;  /* 0x000000000000781c */ /* 0x000fe40003f0f008 */
[----:B------:R-:W-:Y:S01]  /*54d0*/  LOP3.LUT R11, R4, 0xffff, RZ, 0xc0, !PT ;  /* 0x0000ffff040b7812 */ /* 0x000fe200078ec0ff */
[----:B------:R-:W-:Y:S01]  /*54e0*/  FFMA.FTZ R20, R20, c[0x0][0x23c], -R140 ;  /* 0x00008f0014147a23 */ /* 0x000fe2000001088c */
[----:B------:R-:W-:Y:S02]  /*54f0*/  @P1 FSEL R22, R22, -INF , !P3 ;  /* 0xff80000016161808 */ /* 0x000fe40005800000 */
[----:B------:R-:W-:Y:S02]  /*5500*/  PLOP3.LUT P1, PT, PT, PT, UP0, 0x80, 0x0 ;  /* 0x000000000000781c */ /* 0x000fe40003f2f008 */
[----:B------:R-:W-:Y:S01]  /*5510*/  @P2 FSEL R24, R24, -INF , !P3 ;  /* 0xff80000018182808 */ /* 0x000fe20005800000 */
[----:B------:R-:W-:Y:S01]  /*5520*/  MUFU.EX2 R161, R18 ;  /* 0x0000001200a17308 */ /* 0x000fe20000000800 */
[----:B------:R-:W-:Y:S01]  /*5530*/  PLOP3.LUT P2, PT, PT, PT, UP0, 0x80, 0x0 ;  /* 0x000000000000781c */ /* 0x000fe20003f4f008 */
[--C-:B------:R-:W-:Y:S01]  /*5540*/  FFMA.FTZ R22, R22, c[0x0][0x23c], -R133.reuse ;  /* 0x00008f0016167a23 */ /* 0x100fe20000010885 */
[----:B------:R-:W-:Y:S01]  /*5550*/  LOP3.LUT R12, R4, 0xff, RZ, 0xc0, !PT ;  /* 0x000000ff040c7812 */ /* 0x000fe200078ec0ff */
[----:B------:R-:W-:Y:S01]  /*5560*/  FFMA.FTZ R24, R24, c[0x0][0x23c], -R132 ;  /* 0x00008f0018187a23 */ /* 0x000fe20000010884 */
[----:B------:R-:W-:Y:S02]  /*5570*/  @P0 FSEL R26, R26, -INF , !P3 ;  /* 0xff8000001a1a0808 */ /* 0x000fe40005800000 */
[----:B------:R-:W-:Y:S02]  /*5580*/  PLOP3.LUT P0, PT, PT, PT, UP0, 0x80, 0x0 ;  /* 0x000000000000781c */ /* 0x000fe40003f0f008 */
[----:B------:R-:W-:Y:S01]  /*5590*/  ISETP.LE.U32.AND P3, PT, R162, UR11, PT ;  /* 0x0000000ba2007c0c */ /* 0x000fe2000bf63070 */
[----:B------:R-:W-:Y:S01]  /*55a0*/  MUFU.EX2 R160, R19 ;  /* 0x0000001300a07308 */ /* 0x000fe20000000800 */
[----:B------:R-:W-:Y:S01]  /*55b0*/  @P1 FSEL R21, R21, -INF , !P4 ;  /* 0xff80000015151808 */ /* 0x000fe20006000000 */
[----:B------:R-:W-:Y:S01]  /*55c0*/  FFMA.FTZ R26, R26, c[0x0][0x23c], -R0 ;  /* 0x00008f001a1a7a23 */ /* 0x000fe20000010800 */
[----:B------:R-:W-:Y:S02]  /*55d0*/  PLOP3.LUT P1, PT, PT, PT, UP0, 0x80, 0x0 ;  /* 0x000000000000781c */ /* 0x000fe40003f2f008 */
[----:B------:R-:W-:Y:S01]  /*55e0*/  @P2 FSEL R23, R23, -INF , !P4 ;  /* 0xff80000017172808 */ /* 0x000fe20006000000 */
[----:B------:R-:W-:Y:S01]  /*55f0*/  FFMA.FTZ R21, R21, c[0x0][0x23c], -R140 ;  /* 0x00008f0015157a23 */ /* 0x000fe2000001088c */
[----:B-1----:R-:W-:Y:S02]  /*5600*/  LOP3.LUT R16, R6, 0xff, RZ, 0xc0, !PT ;  /* 0x000000ff06107812 */ /* 0x002fe400078ec0ff */
[----:B------:R-:W-:Y:S01]  /*5610*/  SHF.R.U32.HI R15, RZ, 0x10, R6 ;  /* 0x00000010ff0f7819 */ /* 0x000fe20000011606 */
[----:B------:R1:W-:Y:S01]  /*5620*/  MUFU.EX2 R162, R17 ;  /* 0x0000001100a27308 */ /* 0x0003e20000000800 */
[----:B------:R-:W-:Y:S01]  /*5630*/  @P0 FSEL R25, R25, -INF , !P4 ;  /* 0xff80000019190808 */ /* 0x000fe20006000000 */
[--C-:B------:R-:W-:Y:S01]  /*5640*/  FFMA.FTZ R23, R23, c[0x0][0x23c], -R133.reuse ;  /* 0x00008f0017177a23 */ /* 0x100fe20000010885 */
[----:B------:R-:W-:Y:S02]  /*5650*/  PLOP3.LUT P0, PT, PT, PT, UP0, 0x80, 0x0 ;  /* 0x000000000000781c */ /* 0x000fe40003f0f008 */
[----:B------:R-:W-:Y:S01]  /*5660*/  SHF.R.U32.HI R13, RZ, 0x18, R4 ;  /* 0x00000018ff0d7819 */ /* 0x000fe20000011604 */
[----:B------:R-:W-:Y:S01]  /*5670*/  FFMA.FTZ R25, R25, c[0x0][0x23c], -R132 ;  /* 0x00008f0019197a23 */ /* 0x000fe20000010884 */
[----:B------:R-:W-:Y:S02]  /*5680*/  @P1 FSEL R27, R27, -INF , !P4 ;  /* 0xff8000001b1b1808 */ /* 0x000fe40006000000 */
[----:B------:R-:W-:Y:S01]  /*5690*/  PLOP3.LUT P1, PT, PT, PT, UP0, 0x80, 0x0 ;  /* 0x000000000000781c */ /* 0x000fe20003f2f008 */
[----:B------:R-:W-:Y:S01]  /*56a0*/  MUFU.EX2 R159, R20 ;  /* 0x00000014009f7308 */ /* 0x000fe20000000800 */
[----:B------:R-:W-:Y:S01]  /*56b0*/  PLOP3.LUT P4, PT, PT, PT, UP0, 0x80, 0x0 ;  /* 0x000000000000781c */ /* 0x000fe20003f8f008 */
[----:B------:R-:W-:Y:S01]  /*56c0*/  FFMA.FTZ R27, R27, c[0x0][0x23c], -R0 ;  /* 0x00008f001b1b7a23 */ /* 0x000fe20000010800 */
[----:B------:R-:W-:Y:S02]  /*56d0*/  ISETP.LE.U32.AND P2, PT, R240, UR11, PT ;  /* 0x0000000bf0007c0c */ /* 0x000fe4000bf43070 */
[----:B------:R3:W5:Y:S01]  /*56e0*/  LDL R240, [R1+0x3c] ;  /* 0x00003c0001f07983 */ /* 0x0007620000100800 */
[----:B------:R-:W-:Y:S02]  /*56f0*/  @P0 FSEL R28, R28, -INF , !P5 ;  /* 0xff8000001c1c0808 */ /* 0x000fe40006800000 */
[----:B------:R-:W-:Y:S02]  /*5700*/  PLOP3.LUT P0, PT, PT, PT, UP0, 0x80, 0x0 ;  /* 0x000000000000781c */ /* 0x000fe40003f0f008 */
[----:B------:R-:W-:Y:S01]  /*5710*/  MUFU.EX2 R158, R21 ;  /* 0x00000015009e7308 */ /* 0x000fe20000000800 */
[----:B------:R-:W-:Y:S01]  /*5720*/  FFMA.FTZ R28, R28, c[0x0][0x23c], -R132 ;  /* 0x00008f001c1c7a23 */ /* 0x000fe20000010884 */
[----:B------:R-:W-:Y:S02]  /*5730*/  @P1 FSEL R32, R32, -INF , !P5 ;  /* 0xff80000020201808 */ /* 0x000fe40006800000 */
[----:B------:R-:W-:Y:S02]  /*5740*/  PLOP3.LUT P1, PT, PT, PT, UP0, 0x80, 0x0 ;  /* 0x000000000000781c */ /* 0x000fe40003f2f008 */
[----:B------:R-:W-:Y:S01]  /*5750*/  @P4 FSEL R30, R30, -INF , !P5 ;  /* 0xff8000001e1e4808 */ /* 0x000fe20006800000 */
[----:B------:R-:W-:Y:S01]  /*5760*/  FFMA.FTZ R32, R32, c[0x0][0x23c], -R140 ;  /* 0x00008f0020207a23 */ /* 0x000fe2000001088c */
[----:B------:R-:W-:Y:S02]  /*5770*/  PLOP3.LUT P4, PT, PT, PT, UP0, 0x80, 0x0 ;  /* 0x000000000000781c */ /* 0x000fe40003f8f008 */
[----:B-1----:R-:W-:Y:S01]  /*5780*/  SHF.R.U32.HI R17, RZ, 0x18, R6 ;  /* 0x00000018ff117819 */ /* 0x002fe20000011606 */
[----:B------:R-:W-:Y:S01]  /*5790*/  MUFU.EX2 R157, R22 ;  /* 0x00000016009d7308 */ /* 0x000fe20000000800 */
[----:B------:R-:W-:Y:S01]  /*57a0*/  @P0 FSEL R34, R34, -INF , !P5 ;  /* 0xff80000022220808 */ /* 0x000fe20006800000 */
[----:B------:R-:W-:Y:S01]  /*57b0*/  FFMA.FTZ R30, R30, c[0x0][0x23c], -R0 ;  /* 0x00008f001e1e7a23 */ /* 0x000fe20000010800 */
[----:B------:R-:W-:Y:S02]  /*57c0*/  PLOP3.LUT P0, PT, PT, PT, UP0, 0x80, 0x0 ;  /* 0x000000000000781c */ /* 0x000fe40003f0f008 */
[----:B------:R-:W-:Y:S01]  /*57d0*/  LOP3.LUT R6, R5, UR12, R10, 0x96, !PT ;  /* 0x0000000c05067c12 */ /* 0x000fe2000f8e960a */
[--C-:B------:R-:W-:Y:S01]  /*57e0*/  FFMA.FTZ R34, R34, c[0x0][0x23c], -R133.reuse ;  /* 0x00008f0022227a23 */ /* 0x100fe20000010885 */
[----:B------:R-:W-:Y:S02]  /*57f0*/  @P1 FSEL R31, R31, -INF , !P6 ;  /* 0xff8000001f1f1808 */ /* 0x000fe40007000000 */
[----:B------:R-:W-:Y:S01]  /*5800*/  PLOP3.LUT P1, PT, PT, PT, UP0, 0x80, 0x0 ;  /* 0x000000000000781c */ /* 0x000fe20003f2f008 */
[----:B------:R-:W-:Y:S01]  /*5810*/  MUFU.EX2 R155, R24 ;  /* 0x00000018009b7308 */ /* 0x000fe20000000800 */
[----:B------:R-:W-:Y:S01]  /*5820*/  SHF.R.U32.HI R10, RZ, 0x10, R4 ;  /* 0x00000010ff0a7819 */ /* 0x000fe20000011604 */
[----:B------:R-:W-:Y:S01]  /*5830*/  FFMA.FTZ R0, R31, c[0x0][0x23c], -R0 ;  /* 0x00008f001f007a23 */ /* 0x000fe20000010800 */
[--C-:B------:R-:W-:Y:S02]  /*5840*/  SHF.R.U32.HI R4, RZ, 0x18, R8.reuse ;  /* 0x00000018ff047819 */ /* 0x100fe40000011608 */
[----:B------:R-:W-:Y:S02]  /*5850*/  SHF.R.U32.HI R5, RZ, 0x10, R8 ;  /* 0x00000010ff057819 */ /* 0x000fe40000011608 */
[----:B------:R-:W-:Y:S02]  /*5860*/  LOP3.LUT R8, R8, 0xffff, RZ, 0xc0, !PT ;  /* 0x0000ffff08087812 */ /* 0x000fe400078ec0ff */
[----:B------:R-:W-:Y:S01]  /*5870*/  @P4 FSEL R29, R29, -INF , !P6 ;  /* 0xff8000001d1d4808 */ /* 0x000fe20007000000 */
[----:B------:R-:W1:Y:S01]  /*5880*/  MUFU.EX2 R149, R32 ;  /* 0x0000002000957308 */ /* 0x000e620000000800 */
[----:B------:R-:W-:Y:S02]  /*5890*/  ISETP.LE.U32.AND P4, PT, R4, UR11, PT ;  /* 0x0000000b04007c0c */ /* 0x000fe4000bf83070 */
[----:B------:R-:W-:Y:S01]  /*58a0*/  SHF.R.U32.HI R4, RZ, 0x8, R8 ;  /* 0x00000008ff047819 */ /* 0x000fe20000011608 */
[----:B------:R-:W-:Y:S01]  /*58b0*/  FFMA.FTZ R132, R29, c[0x0][0x23c], -R132 ;  /* 0x00008f001d847a23 */ /* 0x000fe20000010884 */
[----:B------:R-:W-:Y:S02]  /*58c0*/  ISETP.LE.U32.AND P5, PT, R7, UR11, PT ;  /* 0x0000000b07007c0c */ /* 0x000fe4000bfa3070 */
[----:B------:R-:W-:Y:S02]  /*58d0*/  LOP3.LUT R4, R4, 0xffff, RZ, 0xc0, !PT ;  /* 0x0000ffff04047812 */ /* 0x000fe400078ec0ff */
[----:B------:R-:W-:Y:S01]  /*58e0*/  LOP3.LUT R5, R5, 0xff, RZ, 0xc0, !PT ;  /* 0x000000ff05057812 */ /* 0x000fe200078ec0ff */
[----:B------:R-:W-:Y:S01]  /*58f0*/  MUFU.EX2 R156, R23 ;  /* 0x00000017009c7308 */ /* 0x000fe20000000800 */
[----:B------:R-:W-:Y:S02]  /*5900*/  @P0 FSEL R33, R33, -INF , !P6 ;  /* 0xff80000021210808 */ /* 0x000fe40007000000 */
[----:B------:R-:W-:Y:S01]  /*5910*/  @P1 FSEL R35, R35, -INF , !P6 ;  /* 0xff80000023231808 */ /* 0x000fe20007000000 */
[----:B------:R-:W-:Y:S01]  /*5920*/  @!P4 FADD.FTZ R167, -R167, -RZ ;  /* 0x800000ffa7a7c221 */ /* 0x000fe20000010100 */
[----:B------:R-:W-:Y:S01]  /*5930*/  ISETP.LE.U32.AND P6, PT, R4, UR11, PT ;  /* 0x0000000b04007c0c */ /* 0x000fe2000bfc3070 */
[----:B------:R-:W-:Y:S01]  /*5940*/  FFMA.FTZ R140, R33, c[0x0][0x23c], -R140 ;  /* 0x00008f00218c7a23 */ /* 0x000fe2000001088c */
[----:B------:R-:W-:Y:S01]  /*5950*/  ISETP.LE.U32.AND P0, PT, R5, UR11, PT ;  /* 0x0000000b05007c0c */ /* 0x000fe2000bf03070 */
[----:B------:R-:W-:Y:S01]  /*5960*/  @!P5 FADD.FTZ R166, -R166, -RZ ;  /* 0x800000ffa6a6d221 */ /* 0x000fe20000010100 */
[C---:B------:R-:W-:Y:S01]  /*5970*/  LOP3.LUT R5, R6.reuse, 0xff, RZ, 0xc0, !PT ;  /* 0x000000ff06057812 */ /* 0x040fe200078ec0ff */
[----:B------:R4:W-:Y:S01]  /*5980*/  MUFU.EX2 R148, R140 ;  /* 0x0000008c00947308 */ /* 0x0009e20000000800 */
[----:B------:R-:W-:Y:S01]  /*5990*/  LOP3.LUT R4, R6, 0xffff, RZ, 0xc0, !PT ;  /* 0x0000ffff06047812 */ /* 0x000fe200078ec0ff */
[----:B------:R-:W-:Y:S01]  /*59a0*/  FFMA.FTZ R133, R35, c[0x0][0x23c], -R133 ;  /* 0x00008f0023857a23 */ /* 0x000fe20000010885 */
[----:B------:R-:W-:Y:S01]  /*59b0*/  ISETP.LE.U32.AND P1, PT, R5, UR11, PT ;  /* 0x0000000b05007c0c */ /* 0x000fe2000bf23070 */
[----:B-1----:R-:W-:Y:S01]  /*59c0*/  @!P3 FADD.FTZ R149, -R149, -RZ ;  /* 0x800000ff9595b221 */ /* 0x002fe20000010100 */
[----:B------:R-:W-:Y:S02]  /*59d0*/  SHF.R.U32.HI R5, RZ, 0x18, R6 ;  /* 0x00000018ff057819 */ /* 0x000fe40000011606 */
[----:B------:R-:W-:Y:S01]  /*59e0*/  SHF.R.U32.HI R4, RZ, 0x8, R4 ;  /* 0x00000008ff047819 */ /* 0x000fe20000011604 */
[----:B------:R-:W-:Y:S01]  /*59f0*/  @!P6 FADD.FTZ R165, -R165, -RZ ;  /* 0x800000ffa5a5e221 */ /* 0x000fe20000010100 */
[----:B------:R-:W-:Y:S01]  /*5a00*/  ISETP.LE.U32.AND P5, PT, R5, UR11, PT ;  /* 0x0000000b05007c0c */ /* 0x000fe2000bfa3070 */
[----:B------:R-:W-:Y:S01]  /*5a10*/  @!P0 FADD.FTZ R164, -R164, -RZ ;  /* 0x800000ffa4a48221 */ /* 0x000fe20000010100 */
[----:B------:R-:W-:Y:S01]  /*5a20*/  LOP3.LUT R5, R4, 0xffff, RZ, 0xc0, !PT ;  /* 0x0000ffff04057812 */ /* 0x000fe200078ec0ff */
[----:B------:R-:W-:Y:S01]  /*5a30*/  MUFU.EX2 R153, R26 ;  /* 0x0000001a00997308 */ /* 0x000fe20000000800 */
[----:B------:R-:W-:Y:S02]  /*5a40*/  SHF.R.U32.HI R6, RZ, 0x10, R6 ;  /* 0x00000010ff067819 */ /* 0x000fe40000011606 */
[----:B------:R-:W-:Y:S01]  /*5a50*/  ISETP.LE.U32.AND P6, PT, R5, UR11, PT ;  /* 0x0000000b05007c0c */ /* 0x000fe2000bfc3070 */
[----:B------:R-:W-:Y:S01]  /*5a60*/  @!P1 FADD.FTZ R233, -R233, -RZ ;  /* 0x800000ffe9e99221 */ /* 0x000fe20000010100 */
[----:B------:R-:W-:Y:S02]  /*5a70*/  LOP3.LUT R4, R6, 0xff, RZ, 0xc0, !PT ;  /* 0x000000ff06047812 */ /* 0x000fe400078ec0ff */
[----:B------:R-:W-:Y:S02]  /*5a80*/  SHF.R.U32.HI R5, RZ, 0x8, R11 ;  /* 0x00000008ff057819 */ /* 0x000fe4000001160b */
[----:B------:R-:W-:Y:S01]  /*5a90*/  ISETP.LE.U32.AND P0, PT, R4, UR11, PT ;  /* 0x0000000b04007c0c */ /* 0x000fe2000bf03070 */
[----:B------:R-:W-:Y:S01]  /*5aa0*/  @!P5 FADD.FTZ R235, -R235, -RZ ;  /* 0x800000ffebebd221 */ /* 0x000fe20000010100 */
[----:B------:R-:W-:Y:S01]  /*5ab0*/  LOP3.LUT R4, R10, 0xff, RZ, 0xc0, !PT ;  /* 0x000000ff0a047812 */ /* 0x000fe200078ec0ff */
[----:B------:R-:W-:Y:S01]  /*5ac0*/  MUFU.EX2 R154, R25 ;  /* 0x00000019009a7308 */ /* 0x000fe20000000800 */
[----:B------:R-:W-:Y:S01]  /*5ad0*/  ISETP.LE.U32.AND P4, PT, R12, UR11, PT ;  /* 0x0000000b0c007c0c */ /* 0x000fe2000bf83070 */
[----:B----4-:R-:W-:Y:S01]  /*5ae0*/  IMAD.U32 R140, RZ, RZ, UR20 ;  /* 0x00000014ff8c7e24 */ /* 0x010fe2000f8e00ff */
[----:B------:R-:W-:Y:S01]  /*5af0*/  ISETP.LE.U32.AND P1, PT, R4, UR11, PT ;  /* 0x0000000b04007c0c */ /* 0x000fe2000bf23070 */
[----:B------:R-:W-:Y:S01]  /*5b00*/  @!P6 FADD.FTZ R232, -R232, -RZ ;  /* 0x800000ffe8e8e221 */ /* 0x000fe20000010100 */
[----:B------:R-:W-:Y:S02]  /*5b10*/  LOP3.LUT R4, R5, 0xffff, RZ, 0xc0, !PT ;  /* 0x0000ffff05047812 */ /* 0x000fe400078ec0ff */
[----:B------:R-:W-:Y:S02]  /*5b20*/  LOP3.LUT R5, R144, 0xff, RZ, 0xc0, !PT ;  /* 0x000000ff90057812 */ /* 0x000fe400078ec0ff */
[----:B------:R-:W-:Y:S01]  /*5b30*/  ISETP.LE.U32.AND P6, PT, R4, UR11, PT ;  /* 0x0000000b04007c0c */ /* 0x000fe2000bfc3070 */
[----:B------:R-:W-:Y:S01]  /*5b40*/  @!P0 FADD.FTZ R236, -R236, -RZ ;  /* 0x800000ffecec8221 */ /* 0x000fe20000010100 */
[----:B------:R-:W-:Y:S01]  /*5b50*/  SHF.R.U32.HI R4, RZ, 0x8, R14 ;  /* 0x00000008ff047819 */ /* 0x000fe2000001160e */
[----:B------:R-:W-:Y:S01]  /*5b60*/  MUFU.EX2 R146, R34 ;  /* 0x0000002200927308 */ /* 0x000fe20000000800 */
[----:B------:R-:W-:Y:S01]  /*5b70*/  ISETP.LE.U32.AND P0, PT, R5, UR11, PT ;  /* 0x0000000b05007c0c */ /* 0x000fe2000bf03070 */
[----:B------:R-:W-:Y:S01]  /*5b80*/  @!P4 FADD.FTZ R169, -R169, -RZ ;  /* 0x800000ffa9a9c221 */ /* 0x000fe20000010100 */
[----:B------:R-:W-:Y:S01]  /*5b90*/  ISETP.LE.U32.AND P4, PT, R16, UR11, PT ;  /* 0x0000000b10007c0c */ /* 0x000fe2000bf83070 */
[----:B------:R-:W-:Y:S01]  /*5ba0*/  @!P1 FADD.FTZ R234, -R234, -RZ ;  /* 0x800000ffeaea9221 */ /* 0x000fe20000010100 */
[----:B------:R-:W-:Y:S02]  /*5bb0*/  LOP3.LUT R5, R15, 0xff, RZ, 0xc0, !PT ;  /* 0x000000ff0f057812 */ /* 0x000fe400078ec0ff */
[----:B------:R-:W-:Y:S02]  /*5bc0*/  LOP3.LUT R4, R4, 0xffff, RZ, 0xc0, !PT ;  /* 0x0000ffff04047812 */ /* 0x000fe400078ec0ff */
[----:B------:R-:W-:Y:S01]  /*5bd0*/  ISETP.LE.U32.AND P5, PT, R13, UR11, PT ;  /* 0x0000000b0d007c0c */ /* 0x000fe2000bfa3070 */
[----:B------:R-:W-:Y:S01]  /*5be0*/  @!P6 FADD.FTZ R168, -R168, -RZ ;  /* 0x800000ffa8a8e221 */ /* 0x000fe20000010100 */
[----:B------:R-:W-:Y:S01]  /*5bf0*/  ISETP.LE.U32.AND P6, PT, R5, UR11, PT ;  /* 0x0000000b05007c0c */ /* 0x000fe2000bfc3070 */
[----:B------:R-:W1:Y:S01]  /*5c00*/  MUFU.EX2 R145, R133 ;  /* 0x0000008500917308 */ /* 0x000e620000000800 */
[----:B------:R-:W-:Y:S01]  /*5c10*/  ISETP.LE.U32.AND P1, PT, R4, UR11, PT ;  /* 0x0000000b04007c0c */ /* 0x000fe2000bf23070 */
[----:B------:R-:W-:Y:S01]  /*5c20*/  @!P0 FADD.FTZ R159, -R159, -RZ ;  /* 0x800000ff9f9f8221 */ /* 0x000fe20000010100 */
[----:B------:R-:W-:Y:S01]  /*5c30*/  LOP3.LUT R4, R144, 0xffff, RZ, 0xc0, !PT ;  /* 0x0000ffff90047812 */ /* 0x000fe200078ec0ff */
[----:B------:R-:W-:Y:S01]  /*5c40*/  @!P4 FADD.FTZ R163, -R163, -RZ ;  /* 0x800000ffa3a3c221 */ /* 0x000fe20000010100 */
[----:B------:R-:W-:Y:S02]  /*5c50*/  ISETP.LE.U32.AND P4, PT, R17, UR11, PT ;  /* 0x0000000b11007c0c */ /* 0x000fe4000bf83070 */
[----:B------:R-:W-:Y:S02]  /*5c60*/  SHF.R.U32.HI R4, RZ, 0x8, R4 ;  /* 0x00000008ff047819 */ /* 0x000fe40000011604 */
[--C-:B------:R-:W-:Y:S01]  /*5c70*/  SHF.R.U32.HI R5, RZ, 0x18, R144.reuse ;  /* 0x00000018ff057819 */ /* 0x100fe20000011690 */
[----:B------:R-:W-:Y:S01]  /*5c80*/  @!P5 FADD.FTZ R171, -R171, -RZ ;  /* 0x800000ffababd221 */ /* 0x000fe20000010100 */
[----:B------:R-:W-:Y:S01]  /*5c90*/  SHF.R.U32.HI R144, RZ, 0x10, R144 ;  /* 0x00000010ff907819 */ /* 0x000fe20000011690 */
[----:B------:R-:W-:Y:S01]  /*5ca0*/  @!P6 FADD.FTZ R161, -R161, -RZ ;  /* 0x800000ffa1a1e221 */ /* 0x000fe20000010100 */
[----:B------:R-:W-:Y:S01]  /*5cb0*/  LOP3.LUT R4, R4, 0xffff, RZ, 0xc0, !PT ;  /* 0x0000ffff04047812 */ /* 0x000fe200078ec0ff */
[----:B------:R-:W-:Y:S01]  /*5cc0*/  @!P1 FADD.FTZ R162, -R162, -RZ ;  /* 0x800000ffa2a29221 */ /* 0x000fe20000010100 */
[----:B------:R-:W-:Y:S01]  /*5cd0*/  LOP3.LUT R144, R144, 0xff, RZ, 0xc0, !PT ;  /* 0x000000ff90907812 */ /* 0x000fe200078ec0ff */
[----:B------:R-:W-:Y:S01]  /*5ce0*/  MUFU.EX2 R152, R27 ;  /* 0x0000001b00987308 */ /* 0x000fe20000000800 */
[----:B------:R-:W-:Y:S01]  /*5cf0*/  ISETP.LE.U32.AND P6, PT, R4, UR11, PT ;  /* 0x0000000b04007c0c */ /* 0x000fe2000bfc3070 */
[----:B------:R-:W-:Y:S01]  /*5d00*/  @!P4 FADD.FTZ R160, -R160, -RZ ;  /* 0x800000ffa0a0c221 */ /* 0x000fe20000010100 */
[C---:B------:R-:W-:Y:S02]  /*5d10*/  LOP3.LUT R4, R9.reuse, 0xffff, RZ, 0xc0, !PT ;  /* 0x0000ffff09047812 */ /* 0x040fe400078ec0ff */
[----:B------:R-:W-:Y:S02]  /*5d20*/  ISETP.LE.U32.AND P1, PT, R144, UR11, PT ;  /* 0x0000000b90007c0c */ /* 0x000fe4000bf23070 */
[----:B------:R-:W-:Y:S01]  /*5d30*/  LOP3.LUT R6, R9, 0xff, RZ, 0xc0, !PT ;  /* 0x000000ff09067812 */ /* 0x000fe200078ec0ff */
[----:B-1----:R-:W-:Y:S01]  /*5d40*/  @!P2 FADD.FTZ R145, -R145, -RZ ;  /* 0x800000ff9191a221 */ /* 0x002fe20000010100 */
[----:B------:R-:W-:Y:S01]  /*5d50*/  ISETP.LE.U32.AND P5, PT, R5, UR11, PT ;  /* 0x0000000b05007c0c */ /* 0x000fe2000bfa3070 */
[----:B------:R1:W-:Y:S01]  /*5d60*/  MUFU.EX2 R144, R0 ;  /* 0x0000000000907308 */ /* 0x0003e20000000800 */
[----:B------:R-:W-:Y:S02]  /*5d70*/  SHF.R.U32.HI R4, RZ, 0x8, R4 ;  /* 0x00000008ff047819 */ /* 0x000fe40000011604 */
[----:B------:R-:W-:Y:S01]  /*5d80*/  SHF.R.U32.HI R5, RZ, 0x10, R9 ;  /* 0x00000010ff057819 */ /* 0x000fe20000011609 */
[----:B------:R-:W-:Y:S01]  /*5d90*/  @!P6 FADD.FTZ R158, -R158, -RZ ;  /* 0x800000ff9e9ee221 */ /* 0x000fe20000010100 */
[----:B------:R-:W-:Y:S02]  /*5da0*/  ISETP.LE.U32.AND P4, PT, R6, UR11, PT ;  /* 0x0000000b06007c0c */ /* 0x000fe4000bf83070 */
[----:B------:R-:W-:Y:S01]  /*5db0*/  LOP3.LUT R4, R4, 0xffff, RZ, 0xc0, !PT ;  /* 0x0000ffff04047812 */ /* 0x000fe200078ec0ff */
[----:B------:R-:W-:Y:S01]  /*5dc0*/  @!P1 FADD.FTZ R157, -R157, -RZ ;  /* 0x800000ff9d9d9221 */ /* 0x000fe20000010100 */
[----:B------:R-:W-:Y:S01]  /*5dd0*/  LOP3.LUT R5, R5, 0xff, RZ, 0xc0, !PT ;  /* 0x000000ff05057812 */ /* 0x000fe200078ec0ff */
[----:B------:R-:W-:Y:S01]  /*5de0*/  MUFU.EX2 R151, R28 ;  /* 0x0000001c00977308 */ /* 0x000fe20000000800 */
[----:B------:R-:W-:Y:S01]  /*5df0*/  ISETP.LE.U32.AND P6, PT, R4, UR11, PT ;  /* 0x0000000b04007c0c */ /* 0x000fe2000bfc3070 */
[----:B------:R-:W-:Y:S01]  /*5e00*/  @!P5 FADD.FTZ R156, -R156, -RZ ;  /* 0x800000ff9c9cd221 */ /* 0x000fe20000010100 */
[----:B------:R-:W-:Y:S02]  /*5e10*/  LOP3.LUT R4, R246, 0xff, RZ, 0xc0, !PT ;  /* 0x000000fff6047812 */ /* 0x000fe400078ec0ff */
[----:B------:R-:W-:Y:S01]  /*5e20*/  ISETP.LE.U32.AND P0, PT, R5, UR11, PT ;  /* 0x0000000b05007c0c */ /* 0x000fe2000bf03070 */
[----:B------:R-:W4:Y:S01]  /*5e30*/  LDL.LU R246, [R1] ;  /* 0x0000000001f67983 */ /* 0x000f220000300800 */
[----:B------:R-:W-:Y:S01]  /*5e40*/  SHF.R.U32.HI R5, RZ, 0x8, R245 ;  /* 0x00000008ff057819 */ /* 0x000fe200000116f5 */
[----:B------:R-:W-:Y:S01]  /*5e50*/  @!P4 FADD.FTZ R155, -R155, -RZ ;  /* 0x800000ff9b9bc221 */ /* 0x000fe20000010100 */
[----:B------:R-:W-:Y:S01]  /*5e60*/  ISETP.LE.U32.AND P1, PT, R4, UR11, PT ;  /* 0x0000000b04007c0c */ /* 0x000fe2000bf23070 */
[----:B------:R-:W3:Y:S01]  /*5e70*/  MUFU.EX2 R150, R132 ;  /* 0x0000008400967308 */ /* 0x000ee20000000800 */
[----:B------:R-:W-:Y:S02]  /*5e80*/  LOP3.LUT R4, R5, 0xffff, RZ, 0xc0, !PT ;  /* 0x0000ffff05047812 */ /* 0x000fe400078ec0ff */
[----:B------:R-:W-:Y:S01]  /*5e90*/  SHF.R.U32.HI R5, RZ, 0x8, R241 ;  /* 0x00000008ff057819 */ /* 0x000fe200000116f1 */
[----:B------:R-:W-:Y:S01]  /*5ea0*/  @!P6 FADD.FTZ R154, -R154, -RZ ;  /* 0x800000ff9a9ae221 */ /* 0x000fe20000010100 */
[----:B------:R-:W-:Y:S02]  /*5eb0*/  ISETP.LE.U32.AND P4, PT, R4, UR11, PT ;  /* 0x0000000b04007c0c */ /* 0x000fe4000bf83070 */
[----:B------:R-:W-:Y:S01]  /*5ec0*/  F2FP.RELU.BF16.PACK_AB R4, R165, R166 ;  /* 0x000000a6a504723e */ /* 0x000fe200000018ff */
[----:B------:R-:W-:Y:S01]  /*5ed0*/  @!P0 FADD.FTZ R153, -R153, -RZ ;  /* 0x800000ff99998221 */ /* 0x000fe20000010100 */
[----:B------:R-:W-:Y:S01]  /*5ee0*/  F2FP.RELU.BF16.PACK_AB R7, R167, R164 ;  /* 0x000000a4a707723e */ /* 0x000fe200000018ff */
[----:B------:R-:W3:Y:S01]  /*5ef0*/  MUFU.EX2 R147, R30 ;  /* 0x0000001e00937308 */ /* 0x000ee20000000800 */
[----:B------:R-:W-:Y:S01]  /*5f00*/  LOP3.LUT R5, R5, 0xffff, RZ, 0xc0, !PT ;  /* 0x0000ffff05057812 */ /* 0x000fe200078ec0ff */
[----:B------:R3:W-:Y:S01]  /*5f10*/  STS [R251+0x13000], R4 ;  /* 0x01300004fb007388 */ /* 0x0007e20000000800 */
[----:B------:R-:W-:Y:S01]  /*5f20*/  LOP3.LUT R6, R242, 0xff, RZ, 0xc0, !PT ;  /* 0x000000fff2067812 */ /* 0x000fe200078ec0ff */
[----:B------:R-:W-:Y:S01]  /*5f30*/  @!P1 FADD.FTZ R146, -R146, -RZ ;  /* 0x800000ff92929221 */ /* 0x000fe20000010100 */
[----:B-1----:R-:W-:Y:S01]  /*5f40*/  F2FP.RELU.BF16.PACK_AB R0, R235, R236 ;  /* 0x000000eceb00723e */ /* 0x002fe200000018ff */
[----:B------:R1:W-:Y:S01]  /*5f50*/  STS [R251+0x13400], R7 ;  /* 0x01340007fb007388 */ /* 0x0003e20000000800 */
[----:B------:R-:W-:Y:S01]  /*5f60*/  ISETP.LE.U32.AND P3, PT, R6, UR11, PT ;  /* 0x0000000b06007c0c */ /* 0x000fe2000bf63070 */
[----:B------:R-:W-:Y:S01]  /*5f70*/  @!P4 FADD.FTZ R148, -R148, -RZ ;  /* 0x800000ff9494c221 */ /* 0x000fe20000010100 */
[----:B------:R-:W-:Y:S02]  /*5f80*/  ISETP.LE.U32.AND P4, PT, R5, UR11, PT ;  /* 0x0000000b05007c0c */ /* 0x000fe4000bf83070 */
[----:B------:R-:W-:Y:S02]  /*5f90*/  F2FP.RELU.BF16.PACK_AB R5, R162, R163 ;  /* 0x000000a3a205723e */ /* 0x000fe400000018ff */
[----:B------:R-:W-:Y:S02]  /*5fa0*/  F2FP.RELU.BF16.PACK_AB R6, R232, R233 ;  /* 0x000000e9e806723e */ /* 0x000fe400000018ff */
[----:B------:R-:W-:Y:S01]  /*5fb0*/  SHF.R.U32.HI R9, RZ, 0x18, R9 ;  /* 0x00000018ff097819 */ /* 0x000fe20000011609 */
[----:B------:R1:W-:Y:S01]  /*5fc0*/  STS [R250+0x13000], R5 ;  /* 0x01300005fa007388 */ /* 0x0003e20000000800 */
[----:B------:R-:W-:Y:S02]  /*5fd0*/  ISETP.LE.U32.AND P5, PT, R143, UR11, PT ;  /* 0x0000000b8f007c0c */ /* 0x000fe4000bfa3070 */
[----:B------:R-:W-:Y:S02]  /*5fe0*/  ISETP.LE.U32.AND P0, PT, R9, UR11, PT ;  /* 0x0000000b09007c0c */ /* 0x000fe4000bf03070 */
[----:B------:R-:W-:Y:S01]  /*5ff0*/  ISETP.LE.U32.AND P6, PT, R243, UR11, PT ;  /* 0x0000000bf3007c0c */ /* 0x000fe2000bfc3070 */
[----:B---3--:R-:W-:Y:S01]  /*6000*/  @!P4 FADD.FTZ R150, -R150, -RZ ;  /* 0x800000ff9696c221 */ /* 0x008fe20000010100 */
[----:B------:R-:W-:Y:S01]  /*6010*/  FSETP.GE.FTZ.AND P1, PT, R165, RZ, PT ;  /* 0x000000ffa500720b */ /* 0x000fe20003f36000 */
[----:B------:R-:W-:Y:S01]  /*6020*/  @!P3 FADD.FTZ R147, -R147, -RZ ;  /* 0x800000ff9393b221 */ /* 0x000fe20000010100 */
[----:B------:R-:W-:Y:S02]  /*6030*/  FSETP.GE.FTZ.AND P2, PT, R166, RZ, PT ;  /* 0x000000ffa600720b */ /* 0x000fe40003f56000 */
[----:B------:R-:W-:Y:S02]  /*6040*/  F2FP.RELU.BF16.PACK_AB R4, R160, R161 ;  /* 0x000000a1a004723e */ /* 0x000fe400000018ff */
[----:B------:R-:W-:Y:S01]  /*6050*/  FSETP.GE.FTZ.AND P4, PT, R162, RZ, PT ;  /* 0x000000ffa200720b */ /* 0x000fe20003f96000 */
[----:B------:R-:W-:Y:S01]  /*6060*/  @!P5 FADD.FTZ R151, -R151, -RZ ;  /* 0x800000ff9797d221 */ /* 0x000fe20000010100 */
[----:B-1----:R-:W-:Y:S01]  /*6070*/  F2FP.RELU.BF16.PACK_AB R7, R168, R169 ;  /* 0x000000a9a807723e */ /* 0x002fe200000018ff */
[----:B------:R1:W-:Y:S01]  /*6080*/  STS [R250+0x13400], R4 ;  /* 0x01340004fa007388 */ /* 0x0003e20000000800 */
[----:B------:R-:W-:Y:S01]  /*6090*/  @!P0 FADD.FTZ R152, -R152, -RZ ;  /* 0x800000ff98988221 */ /* 0x000fe20000010100 */
[----:B------:R-:W-:Y:S01]  /*60a0*/  FSETP.GE.FTZ.AND P5, PT, R163, RZ, PT ;  /* 0x000000ffa300720b */ /* 0x000fe20003fb6000 */
[----:B------:R-:W-:Y:S01]  /*60b0*/  @!P6 FADD.FTZ R144, -R144, -RZ ;  /* 0x800000ff9090e221 */ /* 0x000fe20000010100 */
[----:B------:R3:W-:Y:S01]  /*60c0*/  STS [R251+0x14000], R6 ;  /* 0x01400006fb007388 */ /* 0x0007e20000000800 */
[----:B------:R-:W-:Y:S03]  /*60d0*/  FSETP.GE.FTZ.AND P3, PT, R159, RZ, PT ;  /* 0x000000ff9f00720b */ /* 0x000fe60003f76000 */
[----:B------:R3:W-:Y:S01]  /*60e0*/  STS [R251+0x14400], R0 ;  /* 0x01440000fb007388 */ /* 0x0007e20000000800 */
[----:B------:R-:W-:Y:S03]  /*60f0*/  F2FP.RELU.BF16.PACK_AB R5, R158, R159 ;  /* 0x0000009f9e05723e */ /* 0x000fe600000018ff */
[----:B------:R3:W-:Y:S01]  /*6100*/  STS [R250+0x14000], R7 ;  /* 0x01400007fa007388 */ /* 0x0007e20000000800 */
[----:B-1----:R-:W-:Y:S02]  /*6110*/  F2FP.RELU.BF16.PACK_AB R4, R156, R157 ;  /* 0x0000009d9c04723e */ /* 0x002fe400000018ff */
[----:B---3--:R-:W-:Y:S02]  /*6120*/  F2FP.RELU.BF16.PACK_AB R6, R171, R234 ;  /* 0x000000eaab06723e */ /* 0x008fe400000018ff */
[----:B------:R-:W-:Y:S03]  /*6130*/  F2FP.RELU.BF16.PACK_AB R0, R148, R149 ;  /* 0x000000959400723e */ /* 0x000fe600000018ff */
[----:B------:R1:W-:Y:S01]  /*6140*/  STS [R250+0x14400], R6 ;  /* 0x01440006fa007388 */ /* 0x0003e20000000800 */
[----:B------:R-:W-:Y:S03]  /*6150*/  F2FP.RELU.BF16.PACK_AB R7, R154, R155 ;  /* 0x0000009b9a07723e */ /* 0x000fe600000018ff */
[----:B------:R3:W-:Y:S04]  /*6160*/  STS [R249+0x13000], R5 ;  /* 0x01300005f9007388 */ /* 0x0007e80000000800 */
[----:B------:R3:W-:Y:S04]  /*6170*/  STS [R249+0x13400], R4 ;  /* 0x01340004f9007388 */ /* 0x0007e80000000800 */
[----:B------:R3:W-:Y:S01]  /*6180*/  STS [R248+0x13000], R0 ;  /* 0x01300000f8007388 */ /* 0x0007e20000000800 */
[----:B--2---:R-:W-:Y:S02]  /*6190*/  LEA R142, P0, R170, R140, 0x2 ;  /* 0x0000008caa8e7211 */ /* 0x004fe400078010ff */
[----:B-1----:R-:W-:Y:S02]  /*61a0*/  F2FP.RELU.BF16.PACK_AB R6, R152, R153 ;  /* 0x000000999806723e */ /* 0x002fe400000018ff */
[----:B------:R-:W-:Y:S02]  /*61b0*/  LEA.HI.X.SX32 R143, R170, R141, 0x2, P0 ;  /* 0x0000008daa8f7211 */ /* 0x000fe400000f16ff */
[----:B---3--:R-:W-:Y:S02]  /*61c0*/  F2FP.RELU.BF16.PACK_AB R5, R145, R146 ;  /* 0x000000929105723e */ /* 0x008fe400000018ff */
[----:B------:R-:W-:Y:S01]  /*61d0*/  FSETP.GE.FTZ.AND P0, PT, R164, RZ, PT ;  /* 0x000000ffa400720b */ /* 0x000fe20003f16000 */
[----:B------:R-:W2:Y:S01]  /*61e0*/  LDG.E R141, [R142.64] ;  /* 0x000000088e8d7981 */ /* 0x000ea2000c1e1900 */
[----:B------:R-:W-:Y:S03]  /*61f0*/  F2FP.RELU.BF16.PACK_AB R4, R150, R151 ;  /* 0x000000979604723e */ /* 0x000fe600000018ff */
        /* <DEDUP_REMOVED lines=8> */
[----:B------:R-:W2:Y:S04]  /*6280*/  LDG.E R140, [R142.64+0x20] ;  /* 0x000020088e8c7981 */ /* 0x000ea8000c1e1900 */
[----:B------:R-:W3:Y:S08]  /*6290*/  LDSM.16.M88.4 R132, [R224+0x6000] ;  /* 0x00600000e084783b */ /* 0x000ef00000000200 */
[----:B------:R-:W3:Y:S01]  /*62a0*/  LDSM.16.M88.4 R136, [R224+0x6800] ;  /* 0x00680000e088783b */ /* 0x000ee20000000200 */
        /* <DEDUP_REMOVED lines=50> */
[----:B--2---:R-:W-:Y:S02]  /*65d0*/  FADD.FTZ R0, -R140, R6 ;  /* 0x000000068c007221 */ /* 0x004fe40000010100 */
[C---:B------:R-:W-:Y:S02]  /*65e0*/  FADD.FTZ R136, -R141.reuse, R4 ;  /* 0x000000048d887221 */ /* 0x040fe40000010100 */
[----:B------:R-:W-:Y:S01]  /*65f0*/  FADD.FTZ R4, -R141, R5 ;  /* 0x000000058d047221 */ /* 0x000fe20000010100 */
[----:B------:R-:W-:Y:S01]  /*6600*/  FSEL R0, R0, R140, P0 ;  /* 0x0000008c00007208 */ /* 0x000fe20000000000 */
[----:B------:R-:W-:Y:S01]  /*6610*/  FADD.FTZ R7, -R140, R7 ;  /* 0x000000078c077221 */ /* 0x000fe20000010100 */
[-C--:B------:R-:W-:Y:S02]  /*6620*/  FSEL R5, R136, R141.reuse, P2 ;  /* 0x0000008d88057208 */ /* 0x080fe40001000000 */
[----:B------:R-:W-:Y:S01]  /*6630*/  FSEL R4, R4, R141, P1 ;  /* 0x0000008d04047208 */ /* 0x000fe20000800000 */
[----:B------:R-:W-:Y:S01]  /*6640*/  FMUL.FTZ R164, R164, R0 ;  /* 0x00000000a4a47220 */ /* 0x000fe20000410000 */
[----:B------:R-:W1:Y:S01]  /*6650*/  LDSM.16.M88.4 R136, [R224+0x8800] ;  /* 0x00880000e088783b */ /* 0x000e620000000200 */
[----:B------:R-:W-:Y:S01]  /*6660*/  FMUL.FTZ R166, R166, R5 ;  /* 0x00000005a6a67220 */ /* 0x000fe20000410000 */
[----:B------:R-:W-:Y:S01]  /*6670*/  FSETP.GE.FTZ.AND P0, PT, R148, RZ, PT ;  /* 0x000000ff9400720b */ /* 0x000fe20003f16000 */
[----:B------:R-:W-:Y:S01]  /*6680*/  FMUL.FTZ R165, R165, R4 ;  /* 0x00000004a5a57220 */ /* 0x000fe20000410000 */
[----:B------:R-:W-:Y:S02]  /*6690*/  FSETP.GE.FTZ.AND P1, PT, R149, RZ, PT ;  /* 0x000000ff9500720b */ /* 0x000fe40003f36000 */
[----:B------:R-:W-:Y:S02]  /*66a0*/  FSETP.GE.FTZ.AND P2, PT, R158, RZ, PT ;  /* 0x000000ff9e00720b */ /* 0x000fe40003f56000 */
[----:B------:R4:W2:Y:S04]  /*66b0*/  LDG.E R4, [R142.64+0x80] ;  /* 0x000080088e047981 */ /* 0x0008a8000c1e1900 */
[----:B------:R4:W3:Y:S02]  /*66c0*/  LDG.E R0, [R142.64+0xa0] ;  /* 0x0000a0088e007981 */ /* 0x0008e4000c1e1900 */
[----:B----4-:R-:W-:Y:S02]  /*66d0*/  IMAD.MOV.U32 R142, RZ, RZ, R246 ;  /* 0x000000ffff8e7224 */ /* 0x010fe400078e00f6 */
        /* <DEDUP_REMOVED lines=59> */
[C---:B------:R-:W-:Y:S01]  /*6a90*/  FADD.FTZ R24, -R4.reuse, R24 ;  /* 0x0000001804187221 */ /* 0x040fe20000010100 */
        /* <DEDUP_REMOVED lines=29> */
[C---:B------:R-:W-:Y:S01]  /*6c70*/  FADD.FTZ R5, -R0.reuse, R27 ;  /* 0x0000001b00057221 */ /* 0x040fe20000010100 */
        /* <DEDUP_REMOVED lines=25> */
[----:B------:R-:W2:Y:S01]  /*6e10*/  LDL.LU R243, [R1+0x14] ;  /* 0x0000140001f37983 */ /* 0x000ea20000300800 */
[----:B-----5:R-:W-:Y:S01]  /*6e20*/  ISETP.GE.AND P3, PT, R238, c[0x0][0x220], PT ;  /* 0x00008800ee007a0c */ /* 0x020fe20003f66270 */
[----:B------:R-:W-:Y:S01]  /*6e30*/  ULOP3.LUT UR11, UR5, 0x1, URZ, 0xc0, !UPT ;  /* 0x00000001050b7892 */ /* 0x000fe2000f8ec03f */
[----:B------:R-:W-:Y:S01]  /*6e40*/  ISETP.GE.AND P2, PT, R240, c[0x0][0x220], PT ;  /* 0x00008800f0007a0c */ /* 0x000fe20003f46270 */
[----:B------:R-:W3:Y:S01]  /*6e50*/  LDL.LU R245, [R1+0xc] ;  /* 0x00000c0001f57983 */ /* 0x000ee20000300800 */
[----:B------:R-:W-:Y:S01]  /*6e60*/  ISETP.GE.AND P1, PT, R244, c[0x0][0x220], PT ;  /* 0x00008800f4007a0c */ /* 0x000fe20003f26270 */
[----:B------:R-:W-:Y:S01]  /*6e70*/  IMAD.MOV.U32 R0, RZ, RZ, c[0x0][0x190] ;  /* 0x00006400ff007624 */ /* 0x000fe200078e00ff */
[----:B------:R-:W-:Y:S01]  /*6e80*/  UISETP.NE.U32.AND UP0, UPT, UR11, 0x1, UPT ;  /* 0x000000010b00788c */ /* 0x000fe2000bf05070 */
[----:B------:R-:W4:Y:S02]  /*6e90*/  LDL.LU R246, [R1+0x10] ;  /* 0x0000100001f67983 */ /* 0x000f240000300800 */
[----:B------:R-:W-:Y:S01]  /*6ea0*/  IMAD.U32 R0, R0, -0x40, RZ ;  /* 0xffffffc000007824 */ /* 0x000fe200078e00ff */
[----:B------:R-:W-:Y:S04]  /*6eb0*/  USEL UR11, UR39, 0x3000, !UP0 ;  /* 0x00003000270b7887 */ /* 0x000fe8000c000000 */
[----:B------:R-:W-:Y:S02]  /*6ec0*/  SHF.R.S32.HI R4, RZ, 0x1f, R0 ;  /* 0x0000001fff047819 */ /* 0x000fe40000011400 */
[----:B------:R-:W-:Y:S02]  /*6ed0*/  IADD3 R237, R237, UR11, RZ ;  /* 0x0000000beded7c10 */ /* 0x000fe4000fffe0ff */
[----:B------:R-:W-:Y:S03]  /*6ee0*/  IADD3 R220, R220, UR11, RZ ;  /* 0x0000000bdcdc7c10 */ /* 0x000fe6000fffe0ff */
[----:B------:R1:W-:Y:S04]  /*6ef0*/  @P3 STS [R237], RZ ;  /* 0x000000ffed003388 */ /* 0x0003e80000000800 */
[----:B------:R1:W-:Y:S04]  /*6f00*/  @P3 STS [R237+0x4], RZ ;  /* 0x000004ffed003388 */ /* 0x0003e80000000800 */
[----:B------:R1:W-:Y:S04]  /*6f10*/  @P3 STS [R237+0x8], RZ ;  /* 0x000008ffed003388 */ /* 0x0003e80000000800 */
[----:B------:R1:W-:Y:S01]  /*6f20*/  @P3 STS [R237+0xc], RZ ;  /* 0x00000cffed003388 */ /* 0x0003e20000000800 */
[C---:B----4-:R-:W-:Y:S02]  /*6f30*/  LEA R246, P4, R0.reuse, R246, 0x1 ;  /* 0x000000f600f67211 */ /* 0x050fe400078808ff */
[C---:B--2---:R-:W-:Y:S02]  /*6f40*/  @!P2 IADD3 R9, R243.reuse, UR11, RZ ;  /* 0x0000000bf309ac10 */ /* 0x044fe4000fffe0ff */
[----:B---3--:R-:W-:Y:S01]  /*6f50*/  LEA.HI.X R245, R0, R245, R4, 0x1, P4 ;  /* 0x000000f500f57211 */ /* 0x008fe200020f0c04 */
[----:B------:R1:W-:Y:S01]  /*6f60*/  STL [R1+0x10], R246 ;  /* 0x000010f601007387 */ /* 0x0003e20000100800 */
[C---:B------:R-:W-:Y:S01]  /*6f70*/  IADD3 R0, R243.reuse, UR11, RZ ;  /* 0x0000000bf3007c10 */ /* 0x040fe2000fffe0ff */
[--C-:B------:R-:W-:Y:S01]  /*6f80*/  @!P3 IMAD.MOV.U32 R4, RZ, RZ, R246.reuse ;  /* 0x000000ffff04b224 */ /* 0x100fe200078e00f6 */
[----:B------:R-:W-:Y:S01]  /*6f90*/  @!P1 IADD3 R8, R243, UR11, RZ ;  /* 0x0000000bf3089c10 */ /* 0x000fe2000fffe0ff */
[----:B------:R1:W-:Y:S01]  /*6fa0*/  STL [R1+0xc], R245 ;  /* 0x00000cf501007387 */ /* 0x0003e20000100800 */
[--C-:B------:R-:W-:Y:S02]  /*6fb0*/  @!P3 IMAD.MOV.U32 R5, RZ, RZ, R245.reuse ;  /* 0x000000ffff05b224 */ /* 0x100fe400078e00f5 */
[--C-:B------:R-:W-:Y:S01]  /*6fc0*/  @!P2 IMAD.MOV.U32 R6, RZ, RZ, R246.reuse ;  /* 0x000000ffff06a224 */ /* 0x100fe200078e00f6 */
[----:B------:R1:W-:Y:S01]  /*6fd0*/  STL [R1+0x14], R0 ;  /* 0x0000140001007387 */ /* 0x0003e20000100800 */
[--C-:B------:R-:W-:Y:S03]  /*6fe0*/  @!P2 IMAD.MOV.U32 R7, RZ, RZ, R245.reuse ;  /* 0x000000ffff07a224 */ /* 0x100fe600078e00f5 */
        /* <DEDUP_REMOVED lines=23> */
.L_x_527:
        /* <DEDUP_REMOVED lines=60> */
[----:B------:R-:W3:Y:S04]  /*7520*/  LDSM.16.MT88.4 R4, [R2+0x16000] ;  /* 0x016000000204783b */ /* 0x000ee80000004200 */
[----:B------:R-:W4:Y:S03]  /*7530*/  LDSM.16.MT88.4 R20, [R0+0x7800] ;  /* 0x007800000014783b */ /* 0x000f260000004200 */
[-C--:B------:R-:W-:Y:S08]  /*7540*/  HMMA.16816.F32.BF16 R36, R24, R28.reuse, R36 ;  /* 0x0000001c1824723c */ /* 0x080ff00000041824 */
        /* <DEDUP_REMOVED lines=14> */
[----:B------:R-:W-:Y:S04]  /*7630*/  LDSM.16.MT88.4 R8, [R2+0x14800] ;  /* 0x014800000208783b */ /* 0x000fe80000004200 */
[----:B------:R-:W1:Y:S03]  /*7640*/  LDSM.16.MT88.4 R24, [R0+0x6c00] ;  /* 0x006c00000018783b */ /* 0x000e660000004200 */
[-C--:B--2---:R-:W-:Y:S01]  /*7650*/  HMMA.16816.F32.BF16 R36, R12, R16.reuse, R36 ;  /* 0x000000100c24723c */ /* 0x084fe20000041824 */
[----:B------:R-:W-:Y:S07]  /*7660*/  BAR.SYNC.DEFER_BLOCKING 0x0 ;  /* 0x0000000000007b1d */ /* 0x000fee0000010000 */
[C---:B---3--:R-:W-:Y:S08]  /*7670*/  HMMA.16816.F32.BF16 R40, R4.reuse, R16, R40 ;  /* 0x000000100428723c */ /* 0x048ff00000041828 */
        /* <DEDUP_REMOVED lines=23> */
[----:B------:R-:W2:Y:S01]  /*77f0*/  LDL.LU R148, [R1+0x4] ;  /* 0x0000040001947983 */ /* 0x000ea20000300800 */
[----:B-----5:R-:W-:Y:S01]  /*7800*/  ISETP.GE.AND P3, PT, R238, c[0x0][0x220], PT ;  /* 0x00008800ee007a0c */ /* 0x020fe20003f66270 */
[----:B------:R-:W-:Y:S01]  /*7810*/  IMAD.SHL.U32 R4, R144, 0x2, RZ ;  /* 0x0000000290047824 */ /* 0x000fe200078e00ff */
[----:B------:R-:W-:Y:S01]  /*7820*/  ISETP.GE.AND P2, PT, R240, c[0x0][0x220], PT ;  /* 0x00008800f0007a0c */ /* 0x000fe20003f46270 */
[----:B------:R-:W3:Y:S01]  /*7830*/  LDL.LU R145, [R1+0x8] ;  /* 0x0000080001917983 */ /* 0x000ee20000300800 */
[----:B------:R-:W-:Y:S01]  /*7840*/  IMAD.MOV.U32 R5, RZ, RZ, c[0x0][0x370] ;  /* 0x0000dc00ff057624 */ /* 0x000fe200078e00ff */
[----:B------:R-:W-:Y:S03]  /*7850*/  ISETP.GE.AND P1, PT, R244, c[0x0][0x220], PT ;  /* 0x00008800f4007a0c */ /* 0x000fe60003f26270 */
[----:B------:R-:W-:Y:S05]  /*7860*/  IMAD.U32 R5, R5, -0x40, RZ ;  /* 0xffffffc005057824 */ /* 0x000fea00078e00ff */
[----:B------:R1:W-:Y:S01]  /*7870*/  @P3 STS [R4+0x6000], RZ ;  /* 0x006000ff04003388 */ /* 0x0003e20000000800 */
[----:B------:R-:W-:Y:S03]  /*7880*/  SHF.R.S32.HI R6, RZ, 0x1f, R5 ;  /* 0x0000001fff067819 */ /* 0x000fe60000011405 */
[----:B------:R1:W-:Y:S04]  /*7890*/  @P3 STS [R4+0x6004], RZ ;  /* 0x006004ff04003388 */ /* 0x0003e80000000800 */
[----:B------:R1:W-:Y:S01]  /*78a0*/  @P3 STS.64 [R4+0x6008], RZ ;  /* 0x006008ff04003388 */ /* 0x0003e20000000a00 */
[C---:B---3--:R-:W-:Y:S04]  /*78b0*/  LEA R145, P4, R5.reuse, R145, 0x1 ;  /* 0x0000009105917211 */ /* 0x048fe800078808ff */
[----:B--2---:R-:W-:Y:S01]  /*78c0*/  LEA.HI.X R148, R5, R148, R6, 0x1, P4 ;  /* 0x0000009405947211 */ /* 0x004fe200020f0c06 */
[----:B------:R1:W-:Y:S01]  /*78d0*/  STL [R1+0x8], R145 ;  /* 0x0000089101007387 */ /* 0x0003e20000100800 */
[----:B------:R-:W-:Y:S01]  /*78e0*/  @!P3 MOV R10, R145 ;  /* 0x00000091000ab202 */ /* 0x000fe20000000f00 */
[--C-:B------:R-:W-:Y:S01]  /*78f0*/  @!P2 IMAD.MOV.U32 R8, RZ, RZ, R145.reuse ;  /* 0x000000ffff08a224 */ /* 0x100fe200078e0091 */
[-C--:B------:R-:W-:Y:S01]  /*7900*/  @!P2 MOV R9, R148.reuse ;  /* 0x000000940009a202 */ /* 0x080fe20000000f00 */
[----:B------:R1:W-:Y:S01]  /*7910*/  STL [R1+0x4], R148 ;  /* 0x0000049401007387 */ /* 0x0003e20000100800 */
        /* <DEDUP_REMOVED lines=18> */
.L_x_528:
[----:B------:R-:W-:Y:S01]  /*7a40*/  LDSM.16.M88.4 R24, [R225] ;  /* 0x00000000e118783b */ /* 0x000fe20000000200 */
[----:B-1----:R-:W-:Y:S01]  /*7a50*/  IMAD.MOV.U32 R148, RZ, RZ, 0x4 ;  /* 0x00000004ff947424 */ /* 0x002fe200078e00ff */
[----:B------:R-:W-:Y:S01]  /*7a60*/  ULOP3.LUT UR11, UR5, 0x1, URZ, 0xc0, !UPT ;  /* 0x00000001050b7892 */ /* 0x000fe2000f8ec03f */
[----:B------:R-:W-:Y:S01]  /*7a70*/  IMAD.MOV.U32 R147, RZ, RZ, c[0x0][0x22c] ;  /* 0x00008b00ff937624 */ /* 0x000fe200078e00ff */
[----:B------:R-:W1:Y:S01]  /*7a80*/  LDSM.16.MT88.4 R8, [R0+0x9000] ;  /* 0x009000000008783b */ /* 0x000e620000004200 */
        /* <DEDUP_REMOVED lines=8> */
[----:B------:R4:W4:Y:S04]  /*7b10*/  LDL R140, [R1+0x28] ;  /* 0x00002800018c7983 */ /* 0x0009280000100800 */
[----:B------:R-:W-:Y:S04]  /*7b20*/  LDSM.16.M88.4 R32, [R226] ;  /* 0x00000000e220783b */ /* 0x000fe80000000200 */
[----:B------:R2:W4:Y:S04]  /*7b30*/  LDL R141, [R1+0x2c] ;  /* 0x00002c00018d7983 */ /* 0x0005280000100800 */
[----:B------:R-:W3:Y:S04]  /*7b40*/  LDSM.16.MT88.4 R132, [R0+0x9400] ;  /* 0x009400000084783b */ /* 0x000ee80000004200 */
[----:B------:R2:W4:Y:S04]  /*7b50*/  LDL R145, [R1+0x24] ;  /* 0x0000240001917983 */ /* 0x0005280000100800 */
[----:B------:R-:W3:Y:S04]  /*7b60*/  LDSM.16.MT88.4 R136, [R0+0xb400] ;  /* 0x00b400000088783b */ /* 0x000ee80000004200 */
[----:B------:R3:W4:Y:S01]  /*7b70*/  LDL R146, [R1+0x20] ;  /* 0x0000200001927983 */ /* 0x0007220000100800 */
        /* <DEDUP_REMOVED lines=67> */
[C---:B-1----:R-:W-:Y:S05]  /*7fb0*/  HMMA.16816.F32.BF16 R4, R28.reuse, R136, R4 ;  /* 0x000000881c04723c */ /* 0x042fea0000041804 */
[C---:B---3--:R-:W-:Y:S02]  /*7fc0*/  LEA R0, P1, R147.reuse, R142, 0x2 ;  /* 0x0000008e93007211 */ /* 0x048fe400078210ff */
[----:B------:R-:W-:Y:S01]  /*7fd0*/  @P0 IADD3 R136, R170, -0x40, RZ ;  /* 0xffffffc0aa880810 */ /* 0x000fe20007ffe0ff */
[C---:B------:R-:W-:Y:S02]  /*7fe0*/  HMMA.16816.F32.BF16 R8, R28.reuse, R138, R8 ;  /* 0x0000008a1c08723c */ /* 0x040fe40000041808 */
[----:B------:R1:W-:Y:S02]  /*7ff0*/  STL [R1], R0 ;  /* 0x0000000001007387 */ /* 0x0003e40000100800 */
[----:B------:R-:W-:Y:S01]  /*8000*/  @P0 IMAD.WIDE R136, R136, R148, UR18 ;  /* 0x0000001288880e25 */ /* 0x000fe2000f8e0294 */
[----:B------:R-:W-:Y:S01]  /*8010*/  LEA.HI.X.SX32 R252, R147, R143, 0x2, P1 ;  /* 0x0000008f93fc7211 */ /* 0x000fe200008f16ff */
[----:B------:R-:W-:Y:S02]  /*8020*/  @UP4 UMOV UR18, UR12 ;  /* 0x0000000c00124c82 */ /* 0x000fe40008000000 */
[C---:B--2---:R-:W-:Y:S01]  /*8030*/  HMMA.16816.F32.BF16 R12, R28.reuse, R32, R12 ;  /* 0x000000201c0c723c */ /* 0x044fe2000004180c */
[----:B----4-:R-:W2:Y:S01]  /*8040*/  @P0 LDG.E R140, [R136.64] ;  /* 0x00000008888c0981 */ /* 0x010ea2000c1e1900 */
[----:B------:R-:W-:Y:S02]  /*8050*/  @UP4 UMOV UR19, UR11 ;  /* 0x0000000b00134c82 */ /* 0x000fe40008000000 */
[----:B------:R-:W-:Y:S01]  /*8060*/  IMAD.MOV.U32 R147, RZ, RZ, c[0x0][0x22c] ;  /* 0x00008b00ff937624 */ /* 0x000fe200078e00ff */
[----:B------:R-:W3:Y:S01]  /*8070*/  @P0 LDG.E R141, [R136.64+0x20] ;  /* 0x00002008888d0981 */ /* 0x000ee2000c1e1900 */
[----:B------:R-:W-:Y:S02]  /*8080*/  IMAD.MOV.U32 R148, RZ, RZ, c[0x0][0x22c] ;  /* 0x00008b00ff947624 */ /* 0x000fe400078e00ff */
[C---:B------:R-:W-:Y:S01]  /*8090*/  HMMA.16816.F32.BF16 R16, R28.reuse, R34, R16 ;  /* 0x000000221c10723c */ /* 0x040fe20000041810 */
[----:B------:R-:W4:Y:S03]  /*80a0*/  @P0 LDG.E R145, [R136.64+0xa0] ;  /* 0x0000a00888910981 */ /* 0x000f26000c1e1900 */
[----:B------:R-:W-:Y:S01]  /*80b0*/  IMAD.MOV.U32 R32, RZ, RZ, R0 ;  /* 0x000000ffff207224 */ /* 0x000fe200078e0000 */
[----:B------:R-:W4:Y:S01]  /*80c0*/  @P0 LDG.E R146, [R136.64+0x80] ;  /* 0x0000800888920981 */ /* 0x000f22000c1e1900 */
[----:B------:R-:W-:Y:S02]  /*80d0*/  IMAD.MOV.U32 R33, RZ, RZ, R252 ;  /* 0x000000ffff217224 */ /* 0x000fe400078e00fc */
[C---:B------:R-:W-:Y:S03]  /*80e0*/  HMMA.16816.F32.BF16 R20, R28.reuse, R132, R20 ;  /* 0x000000841c14723c */ /* 0x040fe60000041814 */
[----:B------:R-:W-:Y:S01]  /*80f0*/  RED.E.ADD.F32.FTZ.RN.STRONG.GPU [R32.64], R4 ;  /* 0x000000042000798e */ /* 0x000fe2000c10e788 */
[----:B------:R-:W-:Y:S02]  /*8100*/  IMAD R147, R147, c[0x0][0x1c0], RZ ;  /* 0x0000700093937a24 */ /* 0x000fe400078e02ff */
[----:B-1----:R-:W-:Y:S02]  /*8110*/  IMAD.MOV.U32 R0, RZ, RZ, c[0x0][0x22c] ;  /* 0x00008b00ff007624 */ /* 0x002fe400078e00ff */
[----:B------:R-:W-:Y:S04]  /*8120*/  HMMA.16816.F32.BF16 R24, R28, R134, R24 ;  /* 0x000000861c18723c */ /* 0x000fe80000041818 */
[----:B------:R-:W-:Y:S02]  /*8130*/  IMAD R147, R147, 0x18, RZ ;  /* 0x0000001893937824 */ /* 0x000fe400078e02ff */
[----:B------:R-:W-:Y:S02]  /*8140*/  IMAD R0, R0, c[0x0][0x1c0], RZ ;  /* 0x0000700000007a24 */ /* 0x000fe400078e02ff */
[----:B------:R-:W-:Y:S04]  /*8150*/  IMAD R148, R148, c[0x0][0x1c0], RZ ;  /* 0x0000700094947a24 */ /* 0x000fe800078e02ff */
[----:B------:R-:W-:Y:S02]  /*8160*/  IMAD R0, R0, 0x30, RZ ;  /* 0x0000003000007824 */ /* 0x000fe400078e02ff */
[----:B------:R-:W-:Y:S01]  /*8170*/  IMAD R148, R148, 0x38, RZ ;  /* 0x0000003894947824 */ /* 0x000fe200078e02ff */
[----:B--2---:R1:W-:Y:S04]  /*8180*/  @P0 STL [R1+0x28], R140 ;  /* 0x0000288c01000387 */ /* 0x0043e80000100800 */
[----:B---3--:R2:W-:Y:S04]  /*8190*/  @P0 STL [R1+0x2c], R141 ;  /* 0x00002c8d01000387 */ /* 0x0085e80000100800 */
[----:B------:R-:W3:Y:S04]  /*81a0*/  LDL R139, [R1+0x48] ;  /* 0x00004800018b7983 */ /* 0x000ee80000100800 */
[----:B------:R-:W3:Y:S04]  /*81b0*/  LDL R138, [R1+0x50] ;  /* 0x00005000018a7983 */ /* 0x000ee80000100800 */
[----:B----4-:R4:W-:Y:S04]  /*81c0*/  @P0 STL [R1+0x24], R145 ;  /* 0x0000249101000387 */ /* 0x0109e80000100800 */
[----:B------:R4:W-:Y:S01]  /*81d0*/  @P0 STL [R1+0x20], R146 ;  /* 0x0000209201000387 */ /* 0x0009e20000100800 */
[----:B-1----:R-:W-:Y:S04]  /*81e0*/  IMAD.MOV.U32 R140, RZ, RZ, c[0x0][0x22c] ;  /* 0x00008b00ff8c7624 */ /* 0x002fe800078e00ff */
[----:B------:R-:W-:Y:S02]  /*81f0*/  IMAD R140, R140, c[0x0][0x1c0], RZ ;  /* 0x000070008c8c7a24 */ /* 0x000fe400078e02ff */
[----:B--2---:R-:W-:Y:S02]  /*8200*/  IMAD.MOV.U32 R141, RZ, RZ, c[0x0][0x22c] ;  /* 0x00008b00ff8d7624 */ /* 0x004fe400078e00ff */
[----:B------:R-:W-:Y:S02]  /*8210*/  IMAD.SHL.U32 R140, R140, 0x8, RZ ;  /* 0x000000088c8c7824 */ /* 0x000fe400078e00ff */
[----:B------:R-:W-:Y:S03]  /*8220*/  IMAD R141, R141, c[0x0][0x1c0], RZ ;  /* 0x000070008d8d7a24 */ /* 0x000fe600078e02ff */
[CC--:B------:R-:W-:Y:S01]  /*8230*/  LEA R34, P1, R140.reuse, R32.reuse, 0x2 ;  /* 0x000000208c227211 */ /* 0x0c0fe200078210ff */
[----:B------:R-:W-:Y:S02]  /*8240*/  IMAD.SHL.U32 R141, R141, 0x10, RZ ;  /* 0x000000108d8d7824 */ /* 0x000fe400078e00ff */
[----:B----4-:R-:W-:Y:S01]  /*8250*/  IMAD.MOV.U32 R145, RZ, RZ, c[0x0][0x22c] ;  /* 0x00008b00ff917624 */ /* 0x010fe200078e00ff */
[-C--:B------:R-:W-:Y:S02]  /*8260*/  LEA.HI.X.SX32 R35, R140, R33.reuse, 0x2, P1 ;  /* 0x000000218c237211 */ /* 0x080fe400008f16ff */
[-C--:B------:R-:W-:Y:S01]  /*8270*/  LEA R136, P0, R141, R32.reuse, 0x2 ;  /* 0x000000208d887211 */ /* 0x080fe200078010ff */
[----:B------:R-:W-:Y:S01]  /*8280*/  IMAD.MOV.U32 R146, RZ, RZ, c[0x0][0x22c] ;  /* 0x00008b00ff927624 */ /* 0x000fe200078e00ff */
[-C--:B------:R-:W-:Y:S01]  /*8290*/  LEA R132, P1, R147, R32.reuse, 0x2 ;  /* 0x0000002093847211 */ /* 0x080fe200078210ff */
[----:B------:R1:W-:Y:S01]  /*82a0*/  RED.E.ADD.F32.FTZ.RN.STRONG.GPU [R34.64], R5 ;  /* 0x000000052200798e */ /* 0x0003e2000c10e788 */
[-C--:B------:R-:W-:Y:S01]  /*82b0*/  LEA.HI.X.SX32 R137, R141, R33.reuse, 0x2, P0 ;  /* 0x000000218d897211 */ /* 0x080fe200000f16ff */
[----:B------:R-:W-:Y:S01]  /*82c0*/  IMAD R146, R146, c[0x0][0x1c0], RZ ;  /* 0x0000700092927a24 */ /* 0x000fe200078e02ff */
[-C--:B------:R-:W-:Y:S01]  /*82d0*/  LEA.HI.X.SX32 R133, R147, R33.reuse, 0x2, P1 ;  /* 0x0000002193857211 */ /* 0x080fe200008f16ff */
[----:B------:R-:W-:Y:S01]  /*82e0*/  IMAD R145, R145, c[0x0][0x1c0], RZ ;  /* 0x0000700091917a24 */ /* 0x000fe200078e02ff */
[-C--:B------:R-:W-:Y:S01]  /*82f0*/  LEA R4, P1, R0, R32.reuse, 0x2 ;  /* 0x0000002000047211 */ /* 0x080fe200078210ff */
[----:B------:R2:W-:Y:S01]  /*8300*/  RED.E.ADD.F32.FTZ.RN.STRONG.GPU [R136.64], R6 ;  /* 0x000000068800798e */ /* 0x0005e2000c10e788 */
[----:B------:R-:W-:Y:S01]  /*8310*/  IMAD.SHL.U32 R146, R146, 0x20, RZ ;  /* 0x0000002092927824 */ /* 0x000fe200078e00ff */
[----:B------:R-:W-:Y:S01]  /*8320*/  IADD3 R134, R141, 0x40, RZ ;  /* 0x000000408d867810 */ /* 0x000fe20007ffe0ff */
[----:B------:R-:W-:Y:S01]  /*8330*/  IMAD R145, R145, 0x28, RZ ;  /* 0x0000002891917824 */ /* 0x000fe200078e02ff */
[----:B------:R4:W-:Y:S01]  /*8340*/  RED.E.ADD.F32.FTZ.RN.STRONG.GPU [R132.64], R7 ;  /* 0x000000078400798e */ /* 0x0009e2000c10e788 */
[----:B------:R-:W-:Y:S01]  /*8350*/  IMAD.MOV.U32 R147, RZ, RZ, c[0x0][0x22c] ;  /* 0x00008b00ff937624 */ /* 0x000fe200078e00ff */
[CC--:B------:R-:W-:Y:S02]  /*8360*/  LEA R30, P0, R146.reuse, R32.reuse, 0x2 ;  /* 0x00000020921e7211 */ /* 0x0c0fe400078010ff */
[-C--:B------:R-:W-:Y:S01]  /*8370*/  LEA R28, P2, R145, R32.reuse, 0x2 ;  /* 0x00000020911c7211 */ /* 0x080fe200078410ff */
[----:B------:R-:W-:Y:S01]  /*8380*/  IMAD R147, R147, c[0x0][0x1c0], RZ ;  /* 0x0000700093937a24 */ /* 0x000fe200078e02ff */
[-C--:B------:R-:W-:Y:S01]  /*8390*/  LEA.HI.X.SX32 R31, R146, R33.reuse, 0x2, P0 ;  /* 0x00000021921f7211 */ /* 0x080fe200000f16ff */
[----:B------:R-:W-:Y:S01]  /*83a0*/  IMAD.MOV.U32 R146, RZ, RZ, c[0x0][0x22c] ;  /* 0x00008b00ff927624 */ /* 0x000fe200078e00ff */
[-C--:B------:R-:W-:Y:S01]  /*83b0*/  LEA.HI.X.SX32 R29, R145, R33.reuse, 0x2, P2 ;  /* 0x00000021911d7211 */ /* 0x080fe200010f16ff */
[----:B------:R-:W-:Y:S02]  /*83c0*/  IMAD.MOV.U32 R145, RZ, RZ, c[0x0][0x22c] ;  /* 0x00008b00ff917624 */ /* 0x000fe400078e00ff */
[----:B------:R4:W-:Y:S01]  /*83d0*/  RED.E.ADD.F32.FTZ.RN.STRONG.GPU [R30.64], R8 ;  /* 0x000000081e00798e */ /* 0x0009e2000c10e788 */
[----:B------:R-:W-:Y:S02]  /*83e0*/  IMAD.SHL.U32 R147, R147, 0x10, RZ ;  /* 0x0000001093937824 */ /* 0x000fe400078e00ff */
[----:B------:R-:W-:Y:S01]  /*83f0*/  IMAD R145, R145, c[0x0][0x1c0], RZ ;  /* 0x0000700091917a24 */ /* 0x000fe200078e02ff */
[----:B------:R4:W-:Y:S01]  /*8400*/  RED.E.ADD.F32.FTZ.RN.STRONG.GPU [R28.64], R9 ;  /* 0x000000091c00798e */ /* 0x0009e2000c10e788 */
[----:B------:R-:W-:Y:S01]  /*8410*/  IMAD R146, R146, c[0x0][0x1c0], RZ ;  /* 0x0000700092927a24 */ /* 0x000fe200078e02ff */
[-C--:B-1----:R-:W-:Y:S01]  /*8420*/  LEA.HI.X.SX32 R5, R0, R33.reuse, 0x2, P1 ;  /* 0x0000002100057211 */ /* 0x082fe200008f16ff */
[----:B------:R-:W-:Y:S01]  /*8430*/  IMAD.SHL.U32 R145, R145, 0x10, RZ ;  /* 0x0000001091917824 */ /* 0x000fe200078e00ff */
[----:B------:R-:W3:Y:S01]  /*8440*/  LDL R0, [R1+0x4c] ;  /* 0x00004c0001007983 */ /* 0x000ee20000100800 */
[----:B------:R-:W-:Y:S01]  /*8450*/  IADD3 R143, R147, 0x20, RZ ;  /* 0x00000020938f7810 */ /* 0x000fe20007ffe0ff */
[----:B------:R-:W-:Y:S02]  /*8460*/  IMAD.SHL.U32 R146, R146, 0x8, RZ ;  /* 0x0000000892927824 */ /* 0x000fe400078e00ff */
[----:B------:R1:W-:Y:S01]  /*8470*/  RED.E.ADD.F32.FTZ.RN.STRONG.GPU [R4.64], R10 ;  /* 0x0000000a0400798e */ /* 0x0003e2000c10e788 */
[-C--:B--2---:R-:W-:Y:S01]  /*8480*/  LEA R6, P0, R148, R32.reuse, 0x2 ;  /* 0x0000002094067211 */ /* 0x084fe200078010ff */
[----:B------:R-:W-:Y:S01]  /*8490*/  IMAD.IADD R143, R146, 0x1, R143 ;  /* 0x00000001928f7824 */ /* 0x000fe200078e028f */
[----:B------:R-:W-:Y:S01]  /*84a0*/  IADD3 R142, R145, 0x20, RZ ;  /* 0x00000020918e7810 */ /* 0x000fe20007ffe0ff */
[----:B----4-:R-:W2:Y:S01]  /*84b0*/  LDL R132, [R1+0x44] ;  /* 0x0000440001847983 */ /* 0x010ea20000100800 */
[-C--:B------:R-:W-:Y:S01]  /*84c0*/  LEA.HI.X.SX32 R7, R148, R33.reuse, 0x2, P0 ;  /* 0x0000002194077211 */ /* 0x080fe200000f16ff */
[C---:B------:R-:W-:Y:S01]  /*84d0*/  IMAD.IADD R143, R146.reuse, 0x1, R143 ;  /* 0x00000001928f7824 */ /* 0x040fe200078e028f */
[----:B------:R-:W-:Y:S02]  /*84e0*/  IADD3 R145, R147, 0x20, RZ ;  /* 0x0000002093917810 */ /* 0x000fe40007ffe0ff */
[C---:B------:R-:W-:Y:S01]  /*84f0*/  IADD3 R133, R141.reuse, 0x40, RZ ;  /* 0x000000408d857810 */ /* 0x040fe20007ffe0ff */
[----:B------:R4:W-:Y:S02]  /*8500*/  RED.E.ADD.F32.FTZ.RN.STRONG.GPU [R6.64], R11 ;  /* 0x0000000b0600798e */ /* 0x0009e4000c10e788 */
[----:B------:R-:W-:Y:S02]  /*8510*/  IMAD.IADD R145, R146, 0x1, R145 ;  /* 0x0000000192917824 */ /* 0x000fe400078e0291 */
[----:B------:R4:W-:Y:S01]  /*8520*/  RED.E.ADD.F32.FTZ.RN.STRONG.GPU [R32.64+0x80], R12 ;  /* 0x0000800c2000798e */ /* 0x0009e2000c10e788 */
[C---:B------:R-:W-:Y:S01]  /*8530*/  IADD3 R31, R141.reuse, 0x40, RZ ;  /* 0x000000408d1f7810 */ /* 0x040fe20007ffe0ff */
[C---:B------:R-:W-:Y:S01]  /*8540*/  IMAD.IADD R133, R140.reuse, 0x1, R133 ;  /* 0x000000018c857824 */ /* 0x040fe200078e0285 */
[----:B------:R-:W-:Y:S01]  /*8550*/  IADD3 R30, R141, 0x40, RZ ;  /* 0x000000408d1e7810 */ /* 0x000fe20007ffe0ff */
[----:B------:R4:W-:Y:S01]  /*8560*/  RED.E.ADD.F32.FTZ.RN.STRONG.GPU [R34.64+0x80], R13 ;  /* 0x0000800d2200798e */ /* 0x0009e2000c10e788 */
[CC--:B------:R-:W-:Y:S01]  /*8570*/  LEA R28, P1, R145.reuse, R32.reuse, 0x2 ;  /* 0x00000020911c7211 */ /* 0x0c0fe200078210ff */
[C---:B------:R-:W-:Y:S02]  /*8580*/  IMAD.IADD R31, R140.reuse, 0x1, R31 ;  /* 0x000000018c1f7824 */ /* 0x040fe400078e021f */
[C---:B------:R-:W-:Y:S01]  /*8590*/  IMAD.IADD R30, R140.reuse, 0x1, R30 ;  /* 0x000000018c1e7824 */ /* 0x040fe200078e021e */
[-C--:B------:R-:W-:Y:S01]  /*85a0*/  LEA.HI.X.SX32 R29, R145, R33.reuse, 0x2, P1 ;  /* 0x00000021911d7211 */ /* 0x080fe200008f16ff */
[C---:B------:R-:W-:Y:S02]  /*85b0*/  IMAD.IADD R133, R140.reuse, 0x1, R133 ;  /* 0x000000018c857824 */ /* 0x040fe400078e0285 */
[----:B------:R-:W-:Y:S01]  /*85c0*/  IMAD.IADD R30, R140, 0x1, R30 ;  /* 0x000000018c1e7824 */ /* 0x000fe200078e021e */
[-C--:B-1----:R-:W-:Y:S01]  /*85d0*/  LEA R4, P0, R142, R32.reuse, 0x2 ;  /* 0x000000208e047211 */ /* 0x082fe200078010ff */
[----:B------:R-:W-:Y:S03]  /*85e0*/  IMAD.IADD R133, R140, 0x1, R133 ;  /* 0x000000018c857824 */ /* 0x000fe600078e0285 */
        /* <DEDUP_REMOVED lines=332> */
.L_x_530:
        /* <DEDUP_REMOVED lines=19> */
.L_x_531:
        /* <DEDUP_REMOVED lines=55> */
.L_x_533:
[----:B------:R-:W-:Y:S05]  /*9f50*/  BSYNC B0 ;  /* 0x0000000000007941 */ /* 0x000fea0003800000 */
.L_x_532:
        /* <DEDUP_REMOVED lines=20> */
.L_x_535:
[----:B------:R-:W-:Y:S05]  /*a0a0*/  BSYNC B0 ;  /* 0x0000000000007941 */ /* 0x000fea0003800000 */
.L_x_534:
        /* <DEDUP_REMOVED lines=29> */
.L_x_537:
[----:B------:R-:W-:Y:S05]  /*a280*/  BSYNC B0 ;  /* 0x0000000000007941 */ /* 0x000fea0003800000 */
.L_x_536:
        /* <DEDUP_REMOVED lines=18> */
.L_x_513:
        /* <DEDUP_REMOVED lines=20> */
.L_x_539:
        /* <DEDUP_REMOVED lines=18> */
.L_x_540:
        /* <DEDUP_REMOVED lines=11> */
[----:B------:R-:W-:-:S03]  /*a6c0*/  UIMAD UR5, UR4, UR11, UR5 ;  /* 0x0000000b040572a4 */ /* 0x000fc6000f8e0205 */
[----:B------:R-:W-:-:S03]  /*a6d0*/  ULDC.64 UR10, c[0x0][0x3b8] ;  /* 0x0000ee00000a7ab9 */ /* 0x000fc60000000a00 */
[----:B------:R-:W-:Y:S01]  /*a6e0*/  IMAD.U32 R3, RZ, RZ, UR5 ;  /* 0x00000005ff037e24 */ /* 0x000fe2000f8e00ff */
        /* <DEDUP_REMOVED lines=28> */
.L_x_542:
[----:B-1----:R-:W-:Y:S05]  /*a8b0*/  BSYNC B0 ;  /* 0x0000000000007941 */ /* 0x002fea0003800000 */
.L_x_541:
        /* <DEDUP_REMOVED lines=19> */
.L_x_544:
[----:B------:R-:W-:Y:S05]  /*a9f0*/  BSYNC B0 ;  /* 0x0000000000007941 */ /* 0x000fea0003800000 */
.L_x_543:
        /* <DEDUP_REMOVED lines=29> */
.L_x_546:
[----:B------:R-:W-:Y:S05]  /*abd0*/  BSYNC B0 ;  /* 0x0000000000007941 */ /* 0x000fea0003800000 */
.L_x_545:
        /* <DEDUP_REMOVED lines=16> */
.L_x_538:
[----:B------:R-:W-:Y:S05]  /*ace0*/  BSYNC B1 ;  /* 0x0000000000017941 */ /* 0x000fea0003800000 */
.L_x_508:
        /* <DEDUP_REMOVED lines=11> */
.L_x_547:
[----:B------:R-:W-:Y:S05]  /*ada0*/  EXIT ;  /* 0x000000000000794d */ /* 0x000fea0003800000 */
.L_x_549:
        /* <DEDUP_REMOVED lines=13> */
.L_x_1290:


//--------------------- .text._ZN5flash44flash_bwd_dq_dk_dv_loop_seqk_parallel_kernelI23Flash_bwd_kernel_traitsILi96ELi64ELi128ELi8ELi2ELi4ELi4ELb1ELb0EN7cutlass10bfloat16_tE19Flash_kernel_traitsILi96ELi64ELi128ELi8ES3_EELb0ELb0ELb0ELb1ELb0ELb0ELb1EEEvNS_16Flash_bwd_paramsE --------------------------
	.section	.text._ZN5flash44flash_bwd_dq_dk_dv_loop_seqk_parallel_kernelI23Flash_bwd_kernel_traitsILi96ELi64ELi128ELi8ELi2ELi4ELi4ELb1ELb0EN7cutlass10bfloat16_tE19Flash_kernel_traitsILi96ELi64ELi128ELi8ES3_EELb0ELb0ELb0ELb1ELb0ELb0ELb1EEEvNS_16Flash_bwd_paramsE,"ax",@progbits
	.sectioninfo	@"SHI_REGISTERS=255"
	.align	128
        .global         _ZN5flash44flash_bwd_dq_dk_dv_loop_seqk_parallel_kernelI23Flash_bwd_kernel_traitsILi96ELi64ELi128ELi8ELi2ELi4ELi4ELb1ELb0EN7cutlass10bfloat16_tE19Flash_kernel_traitsILi96ELi64ELi128ELi8ES3_EELb0ELb0ELb0ELb1ELb0ELb0ELb1EEEvNS_16Flash_bwd_paramsE
        .type           _ZN5flash44flash_bwd_dq_dk_dv_loop_seqk_parallel_kernelI23Flash_bwd_kernel_traitsILi96ELi64ELi128ELi8ELi2ELi4ELi4ELb1ELb0EN7cutlass10bfloat16_tE19Flash_kernel_traitsILi96ELi64ELi128ELi8ES3_EELb0ELb0ELb0ELb1ELb0ELb0ELb1EEEvNS_16Flash_bwd_paramsE,@function
        .size           _ZN5flash44flash_bwd_dq_dk_dv_loop_seqk_parallel_kernelI23Flash_bwd_kernel_traitsILi96ELi64ELi128ELi8ELi2ELi4ELi4ELb1ELb0EN7cutlass10bfloat16_tE19Flash_kernel_traitsILi96ELi64ELi128ELi8ES3_EELb0ELb0ELb0ELb1ELb0ELb0ELb1EEEvNS_16Flash_bwd_paramsE,(.L_x_1291 - _ZN5flash44flash_bwd_dq_dk_dv_loop_seqk_parallel_kernelI23Flash_bwd_kernel_traitsILi96ELi64ELi128ELi8ELi2ELi4ELi4ELb1ELb0EN7cutlass10bfloat16_tE19Flash_kernel_traitsILi96ELi64ELi128ELi8ES3_EELb0ELb0ELb0ELb1ELb0ELb0ELb1EEEvNS_16Flash_bwd_paramsE)
        .other          _ZN5flash44flash_bwd_dq_dk_dv_loop_seqk_parallel_kernelI23Flash_bwd_kernel_traitsILi96ELi64ELi128ELi8ELi2ELi4ELi4ELb1ELb0EN7cutlass10bfloat16_tE19Flash_kernel_traitsILi96ELi64ELi128ELi8ES3_EELb0ELb0ELb0ELb1ELb0ELb0ELb1EEEvNS_16Flash_bwd_paramsE,@"STO_CUDA_ENTRY STV_DEFAULT"
_ZN5flash44flash_bwd_dq_dk_dv_loop_seqk_parallel_kernelI23Flash_bwd_kernel_traitsILi96ELi64ELi128ELi8ELi2ELi4ELi4ELb1ELb0EN7cutlass10bfloat16_tE19Flash_kernel_traitsILi96ELi64ELi128ELi8ES3_EELb0ELb0ELb0ELb1ELb0ELb0ELb1EEEvNS_16Flash_bwd_paramsE:
.text._ZN5flash44flash_bwd_dq_dk_dv_loop_seqk_parallel_kernelI23Flash_bwd_kernel_traitsILi96ELi64ELi128ELi8ELi2ELi4ELi4ELb1ELb0EN7cutlass10bfloat16_tE19Flash_kernel_traitsILi96ELi64ELi128ELi8ES3_EELb0ELb0ELb0ELb1ELb0ELb0ELb1EEEvNS_16Flash_bwd_paramsE:
        /* <DEDUP_REMOVED lines=84> */
[----:B------:R-:W-:Y:S01]  /*0540*/  STL [R1], R24 ;  /* 0x0000001801007387 */ /* 0x000fe20000100800 */
        /* <DEDUP_REMOVED lines=147> */
.L_x_591:
        /* <DEDUP_REMOVED lines=53> */
.L_x_550:
        /* <DEDUP_REMOVED lines=58> */
.L_x_552:
        /* <DEDUP_REMOVED lines=18> */
.L_x_553:
        /* <DEDUP_REMOVED lines=71> */
.L_x_554:
[----:B------:R-:W-:Y:S02]  /*1b00*/  UMOV UR11, UR50 ;  /* 0x00000032000b7c82 */ /* 0x000fe40008000000 */
.L_x_555:
[----:B------:R-:W2:Y:S04]  /*1b10*/  LDL.64 R4, [R1] ;  /* 0x0000000001047983 */ /* 0x000ea80000100a00 */
[----:B------:R1:W3:Y:S01]  /*1b20*/  LDL.64 R20, [R1] ;  /* 0x0000000001147983 */ /* 0x0002e20000100a00 */
[----:B------:R-:W-:Y:S01]  /*1b30*/  UIADD3 UR8, UP5, UP4, UR8, UR41, UR47 ;  /* 0x0000002908087290 */ /* 0x000fe2000fcbe02f */
[----:B------:R-:W-:Y:S02]  /*1b40*/  BSSY B1, `(.L_x_551) ;  /* 0x00008aa000017945 */ /* 0x000fe40003800000 */
[----:B------:R-:W4:Y:S01]  /*1b50*/  S2R R8, SR_TID.X ;  /* 0x0000000000087919 */ /* 0x000f220000002100 */
[----:B------:R-:W-:-:S02]  /*1b60*/  UIADD3 UR21, UP1, UP0, UR20, UR8, UR21 ;  /* 0x0000000814157290 */ /* 0x000fc4000f83e015 */
[----:B------:R-:W-:Y:S02]  /*1b70*/  UIADD3.X UR4, UR10, UR48, UR53, UP5, UP4 ;  /* 0x000000300a047290 */ /* 0x000fe4000afe8435 */
[----:B------:R-:W-:Y:S02]  /*1b80*/  ULDC.64 UR8, c[0x0][0x1a8] ;  /* 0x00006a0000087ab9 */ /* 0x000fe40000000a00 */
[----:B------:R-:W-:Y:S02]  /*1b90*/  UIADD3.X UR20, UR12, UR4, UR13, UP1, UP0 ;  /* 0x000000040c147290 */ /* 0x000fe40008fe040d */
[----:B------:R-:W-:Y:S02]  /*1ba0*/  UIMAD UR4, UR57, UR8, URZ ;  /* 0x00000008390472a4 */ /* 0x000fe4000f8e023f */
[----:B------:R-:W-:Y:S02]  /*1bb0*/  UISETP.GE.AND UP0, UPT, UR25, 0x1, UPT ;  /* 0x000000011900788c */ /* 0x000fe4000bf06270 */
[----:B------:R-:W-:-:S02]  /*1bc0*/  UIMAD UR13, UR35, UR9, UR4 ;  /* 0x00000009230d72a4 */ /* 0x000fc4000f8e0204 */
[----:B------:R-:W-:Y:S02]  /*1bd0*/  ULEA.HI.SX32 UR12, UR33, 0xffffffff, 0x1a ;  /* 0xffffffff210c7891 */ /* 0x000fe4000f8fd23f */
[----:B------:R-:W-:Y:S02]  /*1be0*/  ULDC.64 UR8, c[0x0][0x378] ;  /* 0x0000de0000087ab9 */ /* 0x000fe40000000a00 */
[----:B------:R-:W-:-:S04]  /*1bf0*/  UIMAD UR4, UR57, UR8, URZ ;  /* 0x00000008390472a4 */ /* 0x000fc8000f8e023f */
[----:B------:R-:W-:Y:S01]  /*1c00*/  UIMAD UR10, UR35, UR9, UR4 ;  /* 0x00000009230a72a4 */ /* 0x000fe2000f8e0204 */
[----:B----4-:R-:W-:Y:S02]  /*1c10*/  SHF.R.S32.HI R9, RZ, 0x1f, R8 ;  /* 0x0000001fff097819 */ /* 0x010fe40000011408 */
[----:B------:R-:W-:Y:S02]  /*1c20*/  ULDC.64 UR8, c[0x0][0x370] ;  /* 0x0000dc0000087ab9 */ /* 0x000fe40000000a00 */
[----:B------:R-:W-:Y:S01]  /*1c30*/  LEA.HI R3, R9, R8, RZ, 0x2 ;  /* 0x0000000809037211 */ /* 0x000fe200078f10ff */
[----:B------:R-:W-:Y:S02]  /*1c40*/  UIMAD UR4, UR29, UR8, URZ ;  /* 0x000000081d0472a4 */ /* 0x000fe4000f8e023f */
[----:B------:R-:W-:Y:S01]  /*1c50*/  UIADD3 UR8, UR17, UR15, URZ ;  /* 0x0000000f11087290 */ /* 0x000fe2000fffe03f */
[----:B------:R-:W-:Y:S01]  /*1c60*/  SHF.R.S32.HI R3, RZ, 0x2, R3 ;  /* 0x00000002ff037819 */ /* 0x000fe20000011403 */
[----:B------:R-:W-:-:S03]  /*1c70*/  UIMAD UR4, UR17, UR9, UR4 ;  /* 0x00000009110472a4 */ /* 0x000fc6000f8e0204 */
        /* <DEDUP_REMOVED lines=12> */
[----:B------:R-:W-:Y:S01]  /*1d40*/  IADD3.X R5, R21, UR28, RZ, P0, !PT ;  /* 0x0000001c15057c10 */ /* 0x000fe200087fe4ff */
[----:B------:R-:W-:Y:S01]  /*1d50*/  ULDC.64 UR28, c[0x0][0x200] ;  /* 0x00008000001c7ab9 */ /* 0x000fe20000000a00 */
[----:B------:R-:W-:Y:S01]  /*1d60*/  IADD3.X R7, R7, UR34, R0, P1, !PT ;  /* 0x0000002207077c10 */ /* 0x000fe20008ffe400 */
[----:B------:R-:W-:Y:S01]  /*1d70*/  IMAD.U32 R0, RZ, RZ, UR17 ;  /* 0x00000011ff007e24 */ /* 0x000fe2000f8e00ff */
[----:B------:R-:W-:Y:S01]  /*1d80*/  PLOP3.LUT P0, PT, PT, PT, UP0, 0x80, 0x0 ;  /* 0x000000000000781c */ /* 0x000fe20003f0f008 */
[----:B------:R-:W-:Y:S02]  /*1d90*/  UIMAD.WIDE UR8, UR8, UR26, UR28 ;  /* 0x0000001a080872a5 */ /* 0x000fe4000f8e021c */
        /* <DEDUP_REMOVED lines=31> */
[----:B------:R-:W-:Y:S01]  /*1f90*/  UMOV UR11, UR8 ;  /* 0x00000008000b7c82 */ /* 0x000fe20008000000 */
[----:B------:R-:W-:Y:S01]  /*1fa0*/  IMAD.U32 R15, RZ, RZ, UR22 ;  /* 0x00000016ff0f7e24 */ /* 0x000fe2000f8e00ff */
[----:B------:R-:W-:Y:S01]  /*1fb0*/  UMOV UR10, UR9 ;  /* 0x00000009000a7c82 */ /* 0x000fe20008000000 */
[----:B------:R-:W-:Y:S01]  /*1fc0*/  BSSY B0, `(.L_x_557) ;  /* 0x0000046000007945 */ /* 0x000fe20003800000 */
[----:B------:R-:W-:Y:S01]  /*1fd0*/  ULDC.64 UR8, c[0x0][0x1a0] ;  /* 0x0000680000087ab9 */ /* 0x000fe20000000a00 */
[----:B------:R-:W-:Y:S01]  /*1fe0*/  IMAD.WIDE.U32 R4, R15, c[0x0][0x1a0], R20 ;  /* 0x000068000f047a25 */ /* 0x000fe200078e0014 */
[----:B------:R-:W-:Y:S01]  /*1ff0*/  UIMAD UR4, UR16, UR8, URZ ;  /* 0x00000008100472a4 */ /* 0x000fe2000f8e023f */
[----:B------:R-:W-:Y:S01]  /*2000*/  MOV R241, R8 ;  /* 0x0000000800f17202 */ /* 0x000fe20000000f00 */
[----:B------:R-:W-:Y:S01]  /*2010*/  UMOV UR13, UR14 ;  /* 0x0000000e000d7c82 */ /* 0x000fe20008000000 */
[----:B------:R-:W-:Y:S01]  /*2020*/  IMAD.MOV.U32 R238, RZ, RZ, R13 ;  /* 0x000000ffffee7224 */ /* 0x000fe200078e000d */
[----:B------:R-:W-:Y:S01]  /*2030*/  UIMAD UR9, UR22, UR9, UR4 ;  /* 0x00000009160972a4 */ /* 0x000fe2000f8e0204 */
[----:B------:R-:W-:Y:S01]  /*2040*/  IMAD.MOV.U32 R242, RZ, RZ, R10 ;  /* 0x000000fffff27224 */ /* 0x000fe200078e000a */
[----:B------:R-:W-:Y:S01]  /*2050*/  @P0 BAR.SYNC.DEFER_BLOCKING 0x0 ;  /* 0x0000000000000b1d */ /* 0x000fe20000010000 */
[----:B------:R-:W-:Y:S01]  /*2060*/  UIMAD UR4, UR18, -0x80, UR5 ;  /* 0xffffff80120478a4 */ /* 0x000fe2000f8e0205 */
[----:B------:R-:W-:Y:S01]  /*2070*/  IADD3 R6, P0, R4, UR30, RZ ;  /* 0x0000001e04067c10 */ /* 0x000fe2000ff1e0ff */
[----:B------:R-:W-:Y:S01]  /*2080*/  IMAD R4, R16, c[0x0][0x1b8], RZ ;  /* 0x00006e0010047a24 */ /* 0x000fe200078e02ff */
[----:B------:R-:W-:Y:S01]  /*2090*/  MOV R7, UR9 ;  /* 0x0000000900077c02 */ /* 0x000fe20008000f00 */
[----:B------:R-:W-:Y:S01]  /*20a0*/  IMAD.MOV.U32 R240, RZ, RZ, R12 ;  /* 0x000000fffff07224 */ /* 0x000fe200078e000c */
[----:B------:R-:W-:Y:S01]  /*20b0*/  UMOV UR8, UR12 ;  /* 0x0000000c00087c82 */ /* 0x000fe20008000000 */
[----:B------:R-:W-:Y:S01]  /*20c0*/  ISETP.GE.AND P1, PT, R3, UR4, PT ;  /* 0x0000000403007c0c */ /* 0x000fe2000bf26270 */
[----:B------:R-:W-:Y:S01]  /*20d0*/  ULEA.HI UR9, UR8, UR8, URZ, 0x1 ;  /* 0x0000000808097291 */ /* 0x000fe2000f8f083f */
[----:B------:R-:W-:Y:S01]  /*20e0*/  IADD3.X R7, R5, UR31, R7, P0, !PT ;  /* 0x0000001f05077c10 */ /* 0x000fe200087fe407 */
[C---:B------:R-:W-:Y:S01]  /*20f0*/  IMAD R4, R14.reuse, c[0x0][0x1bc], R4 ;  /* 0x00006f000e047a24 */ /* 0x040fe200078e0204 */
[----:B------:R-:W-:Y:S01]  /*2100*/  UMOV UR12, UR15 ;  /* 0x0000000f000c7c82 */ /* 0x000fe20008000000 */
[----:B------:R-:W-:Y:S01]  /*2110*/  MOV R239, R9 ;  /* 0x0000000900ef7202 */ /* 0x000fe20000000f00 */
[----:B------:R-:W-:Y:S01]  /*2120*/  ULOP3.LUT UR9, UR9, 0xfffffffe, URZ, 0xc0, !UPT ;  /* 0xfffffffe09097892 */ /* 0x000fe2000f8ec03f */
[----:B------:R-:W-:Y:S01]  /*2130*/  IMAD.WIDE.U32 R6, R14, c[0x0][0x1b8], R6 ;  /* 0x00006e000e067a25 */ /* 0x000fe200078e0006 */
[----:B------:R-:W-:-:S02]  /*2140*/  MOV R237, R11 ;  /* 0x0000000b00ed7202 */ /* 0x000fc40000000f00 */
[----:B------:R-:W-:Y:S02]  /*2150*/  UIADD3 UR9, UR8, -UR9, URZ ;  /* 0x8000000908097290 */ /* 0x000fe4000fffe03f */
[----:B------:R-:W-:Y:S02]  /*2160*/  IADD3 R13, R7, R4, RZ ;  /* 0x00000004070d7210 */ /* 0x000fe40007ffe0ff */
[----:B------:R-:W-:Y:S01]  /*2170*/  UISETP.NE.AND UP0, UPT, UR9, 0x1, UPT ;  /* 0x000000010900788c */ /* 0x000fe2000bf05270 */
        /* <DEDUP_REMOVED lines=42> */
.L_x_558:
[----:B------:R-:W-:Y:S05]  /*2420*/  BSYNC B0 ;  /* 0x0000000000007941 */ /* 0x000fea0003800000 */
.L_x_557:
        /* <DEDUP_REMOVED lines=41> */
.L_x_560:
[----:B------:R-:W-:Y:S05]  /*26c0*/  BSYNC B0 ;  /* 0x0000000000007941 */ /* 0x000fea0003800000 */
.L_x_559:
        /* <DEDUP_REMOVED lines=39> */
.L_x_562:
[----:B------:R-:W-:Y:S05]  /*2940*/  BSYNC B0 ;  /* 0x0000000000007941 */ /* 0x000fea0003800000 */
.L_x_561:
        /* <DEDUP_REMOVED lines=19> */
.L_x_564:
        /* <DEDUP_REMOVED lines=36> */
.L_x_565:
[----:B------:R-:W-:Y:S05]  /*2cc0*/  BSYNC B0 ;  /* 0x0000000000007941 */ /* 0x000fea0003800000 */
.L_x_563:
        /* <DEDUP_REMOVED lines=81> */
.L_x_567:
[----:B------:R-:W-:Y:S05]  /*31e0*/  BSYNC B0 ;  /* 0x0000000000007941 */ /* 0x000fea0003800000 */
.L_x_566:
        /* <DEDUP_REMOVED lines=39> */
.L_x_569:
[----:B------:R-:W-:Y:S05]  /*3460*/  BSYNC B0 ;  /* 0x0000000000007941 */ /* 0x000fea0003800000 */
.L_x_568:
        /* <DEDUP_REMOVED lines=21> */
[----:B------:R-:W-:Y:S01]  /*35c0*/  IMAD.SHL.U32 R219, R227, 0x2, RZ ;  /* 0x00000002e3db7824 */ /* 0x000fe200078e00ff */
[----:B------:R-:W-:Y:S01]  /*35d0*/  CS2R R126, SRZ ;  /* 0x00000000007e7805 */ /* 0x000fe2000001ff00 */
[----:B------:R-:W2:Y:S01]  /*35e0*/  LDSM.16.M88.4 R168, [R218+0xf000] ;  /* 0x00f00000daa8783b */ /* 0x000ea20000000200 */
[----:B------:R-:W-:Y:S01]  /*35f0*/  IMAD.MOV.U32 R247, RZ, RZ, R228 ;  /* 0x000000fffff77224 */ /* 0x000fe200078e00e4 */
        /* <DEDUP_REMOVED lines=61> */
[----:B------:R-:W-:Y:S01]  /*39d0*/  UMOV UR4, URZ ;  /* 0x0000003f00047c82 */ /* 0x000fe20008000000 */
[----:B---3--:R-:W-:Y:S01]  /*39e0*/  @P1 FMUL.FTZ R0, R0, R3 ;  /* 0x0000000300001220 */ /* 0x008fe20000410000 */
[----:B------:R-:W-:-:S03]  /*39f0*/  MOV R3, UR18 ;  /* 0x0000001200037c02 */ /* 0x000fc60008000f00 */
[----:B------:R3:W5:Y:S02]  /*3a00*/  @P1 R2UR UR9, R0 ;  /* 0x00000000000913c2 */ /* 0x00076400000e0000 */
[----:B----4-:R-:W-:-:S05]  /*3a10*/  IMAD R3, R3, 0x80, R6 ;  /* 0x0000008003037824 */ /* 0x010fca00078e0206 */
[----:B------:R-:W-:Y:S02]  /*3a20*/  IADD3 R5, R19, -UR25, -R3 ;  /* 0x8000001913057c10 */ /* 0x000fe4000fffe803 */
[----:B------:R-:W-:Y:S02]  /*3a30*/  SHF.L.U32 R3, R4, 0x1, RZ ;  /* 0x0000000104037819 */ /* 0x000fe400000006ff */
[----:B------:R-:W-:Y:S02]  /*3a40*/  IADD3 R4, R5, UR5, RZ ;  /* 0x0000000505047c10 */ /* 0x000fe4000fffe0ff */
[----:B------:R-:W-:-:S03]  /*3a50*/  SHF.L.U64.HI R5, R19, 0x2, R17 ;  /* 0x0000000213057819 */ /* 0x000fc60000010211 */
[----:B------:R4:W-:Y:S04]  /*3a60*/  STL [R1+0x44], R4 ;  /* 0x0000440401007387 */ /* 0x0009e80000100800 */
[----:B------:R1:W-:Y:S01]  /*3a70*/  STL [R1+0x3c], R5 ;  /* 0x00003c0501007387 */ /* 0x0003e20000100800 */
[----:B---3--:R-:W-:Y:S01]  /*3a80*/  IADD3 R0, R227, 0x1800, RZ ;  /* 0x00001800e3007810 */ /* 0x008fe20007ffe0ff */
[----:B-----5:R-:W-:-:S03]  /*3a90*/  @UP1 UMOV UR4, UR9 ;  /* 0x0000000900041c82 */ /* 0x020fc60008000000 */
[----:B------:R-:W-:-:S05]  /*3aa0*/  SEL R0, R0, R227, !P0 ;  /* 0x000000e300007207 */ /* 0x000fca0004000000 */
[----:B------:R-:W-:Y:S02]  /*3ab0*/  IMAD.SHL.U32 R216, R0, 0x2, RZ ;  /* 0x0000000200d87824 */ /* 0x000fe400078e00ff */
[----:B------:R-:W-:-:S04]  /*3ac0*/  IMAD.MOV.U32 R0, RZ, RZ, c[0x0][0x22c] ;  /* 0x00008b00ff007624 */ /* 0x000fc800078e00ff */
[----:B------:R-:W-:-:S04]  /*3ad0*/  IMAD R0, R0, c[0x0][0x1c0], RZ ;  /* 0x0000700000007a24 */ /* 0x000fc800078e02ff */
[C---:B----4-:R-:W-:Y:S01]  /*3ae0*/  IMAD.SHL.U32 R4, R0.reuse, 0x8, RZ ;  /* 0x0000000800047824 */ /* 0x050fe200078e00ff */
[----:B------:R-:W-:-:S04]  /*3af0*/  SHF.L.U32 R7, R0, 0x4, RZ ;  /* 0x0000000400077819 */ /* 0x000fc800000006ff */
[C---:B------:R-:W-:Y:S02]  /*3b00*/  IADD3 R6, R7.reuse, 0x20, RZ ;  /* 0x0000002007067810 */ /* 0x040fe40007ffe0ff */
[----:B------:R-:W-:Y:S02]  /*3b10*/  IADD3 R0, R7, 0x40, RZ ;  /* 0x0000004007007810 */ /* 0x000fe40007ffe0ff */
[C---:B-1----:R-:W-:Y:S01]  /*3b20*/  IADD3 R5, R4.reuse, R6, RZ ;  /* 0x0000000604057210 */ /* 0x042fe20007ffe0ff */
[----:B------:R-:W-:Y:S02]  /*3b30*/  IMAD.SHL.U32 R6, R19, 0x4, RZ ;  /* 0x0000000413067824 */ /* 0x000fe400078e00ff */
[----:B------:R-:W-:-:S03]  /*3b40*/  IMAD.IADD R0, R4, 0x1, R0 ;  /* 0x0000000104007824 */ /* 0x000fc600078e0200 */
[----:B------:R1:W-:Y:S02]  /*3b50*/  STL [R1+0x40], R6 ;  /* 0x0000400601007387 */ /* 0x0003e40000100800 */
[C---:B-1----:R-:W-:Y:S01]  /*3b60*/  IMAD.IADD R6, R4.reuse, 0x1, R5 ;  /* 0x0000000104067824 */ /* 0x042fe200078e0205 */
[----:B------:R-:W-:-:S03]  /*3b70*/  IADD3 R5, R4, R0, RZ ;  /* 0x0000000004057210 */ /* 0x000fc60007ffe0ff */
[C---:B------:R-:W-:Y:S01]  /*3b80*/  IMAD.IADD R6, R4.reuse, 0x1, R6 ;  /* 0x0000000104067824 */ /* 0x040fe200078e0206 */
[----:B------:R-:W-:-:S03]  /*3b90*/  IADD3 R5, R4, R5, RZ ;  /* 0x0000000504057210 */ /* 0x000fc60007ffe0ff */
[C---:B------:R-:W-:Y:S01]  /*3ba0*/  IMAD.IADD R6, R4.reuse, 0x1, R6 ;  /* 0x0000000104067824 */ /* 0x040fe200078e0206 */
[----:B------:R-:W-:-:S04]  /*3bb0*/  IADD3 R5, R4, R5, RZ ;  /* 0x0000000504057210 */ /* 0x000fc80007ffe0ff */
[----:B------:R1:W-:Y:S01]  /*3bc0*/  STL [R1+0x24], R6 ;  /* 0x0000240601007387 */ /* 0x0003e20000100800 */
[----:B------:R-:W-:-:S03]  /*3bd0*/  IADD3 R0, R4, R5, RZ ;  /* 0x0000000504007210 */ /* 0x000fc60007ffe0ff */
[----:B------:R3:W-:Y:S01]  /*3be0*/  STL [R1+0x20], R5 ;  /* 0x0000200501007387 */ /* 0x0007e20000100800 */
[----:B-1----:R-:W-:-:S05]  /*3bf0*/  IMAD.IADD R6, R4, 0x1, R6 ;  /* 0x0000000104067824 */ /* 0x002fca00078e0206 */
[----:B------:R3:W-:Y:S04]  /*3c00*/  STL [R1+0x2c], R6 ;  /* 0x00002c0601007387 */ /* 0x0007e80000100800 */
[----:B--2---:R3:W-:Y:S02]  /*3c10*/  STL [R1+0x28], R0 ;  /* 0x0000280001007387 */ /* 0x0047e40000100800 */
.L_x_572:
[----:B------:R-:W2:Y:S01]  /*3c20*/  LDL R229, [R1+0x44] ;  /* 0x0000440001e57983 */ /* 0x000ea20000100800 */
[----:B---3--:R-:W-:Y:S01]  /*3c30*/  IADD3 R0, R226, R216, RZ ;  /* 0x000000d8e2007210 */ /* 0x008fe20007ffe0ff */
[----:B------:R-:W-:Y:S02]  /*3c40*/  USHF.L.U32 UR9, UR18, 0x7, URZ ;  /* 0x0000000712097899 */ /* 0x000fe4000800063f */
[----:B------:R-:W0:Y:S02]  /*3c50*/  LDGDEPBAR ;  /* 0x00000000000079af */ /* 0x000e240000000000 */
[----:B------:R-:W-:Y:S04]  /*3c60*/  UIADD3 UR9, UR9, 0x80, URZ ;  /* 0x0000008009097890 */ /* 0x000fe8000fffe03f */
[----:B------:R-:W-:Y:S02]  /*3c70*/  UISETP.GE.AND UP0, UPT, UR9, UR5, UPT ;  /* 0x000000050900728c */ /* 0x000fe4000bf06270 */
[----:B------:R-:W-:Y:S04]  /*3c80*/  STL [R1+0xc0], R60 ;  /* 0x0000c03c01007387 */ /* 0x000fe80000100800 */
[----:B------:R-:W-:Y:S01]  /*3c90*/  STL [R1+0xbc], R59 ;  /* 0x0000bc3b01007387 */ /* 0x000fe20000100800 */
[----:B------:R-:W-:Y:S02]  /*3ca0*/  PLOP3.LUT P3, PT, PT, PT, UP0, 0x80, 0x0 ;  /* 0x000000000000781c */ /* 0x000fe40003f6f008 */
[----:B------:R-:W-:Y:S01]  /*3cb0*/  PLOP3.LUT P4, PT, PT, PT, UP0, 0x80, 0x0 ;  /* 0x000000000000781c */ /* 0x000fe20003f8f008 */
[----:B------:R-:W-:Y:S01]  /*3cc0*/  STL [R1+0xb8], R58 ;  /* 0x0000b83a01007387 */ /* 0x000fe20000100800 */
[----:B------:R-:W-:Y:S02]  /*3cd0*/  PLOP3.LUT P6, PT, PT, PT, UP0, 0x80, 0x0 ;  /* 0x000000000000781c */ /* 0x000fe40003fcf008 */
[----:B------:R-:W-:Y:S01]  /*3ce0*/  PLOP3.LUT P5, PT, PT, PT, UP0, 0x80, 0x0 ;  /* 0x000000000000781c */ /* 0x000fe20003faf008 */
        /* <DEDUP_REMOVED lines=24> */
[----:B-1----:R-:W2:Y:S04]  /*3e70*/  LDL R36, [R1+0x48] ;  /* 0x0000480001247983 */ /* 0x002ea80000100800 */
[----:B---3--:R-:W3:Y:S04]  /*3e80*/  LDL R3, [R1+0x10] ;  /* 0x0000100001037983 */ /* 0x008ee80000100800 */
[----:B----4-:R-:W4:Y:S01]  /*3e90*/  LDL R2, [R1+0x14] ;  /* 0x0000140001027983 */ /* 0x010f220000100800 */
        /* <DEDUP_REMOVED lines=19> */
[----:B------:R-:W2:Y:S02]  /*3fd0*/  LDSM.16.M88.4 R164, [R218+0xb400] ;  /* 0x00b40000daa4783b */ /* 0x000ea40000000200 */
        /* <DEDUP_REMOVED lines=16> */
[----:B------:R-:W-:Y:S01]  /*40e0*/  MOV R156, UR8 ;  /* 0x00000008009c7c02 */ /* 0x000fe20008000f00 */
[-C--:B------:R-:W-:Y:S04]  /*40f0*/  HMMA.16816.F32.BF16 R12, R160, R158.reuse, R12 ;  /* 0x0000009ea00c723c */ /* 0x080fe8000004180c */
[----:B--2---:R-:W-:Y:S04]  /*4100*/  LEA R156, R156, R229, 0x6 ;  /* 0x000000e59c9c7211 */ /* 0x004fe800078e30ff */
[C---:B------:R-:W-:Y:S01]  /*4110*/  HMMA.16816.F32.BF16 R16, R152.reuse, R158, R16 ;  /* 0x0000009e9810723c */ /* 0x040fe20000041810 */
[C---:B------:R-:W-:Y:S03]  /*4120*/  IADD3 R149, R156.reuse, -0x1, RZ ;  /* 0xffffffff9c957810 */ /* 0x040fe60007ffe0ff */
[----:B------:R-:W-:Y:S02]  /*4130*/  IABS R148, R156 ;  /* 0x0000009c00947213 */ /* 0x000fe40000000000 */
[----:B------:R-:W-:Y:S02]  /*4140*/  ISETP.GE.AND P0, PT, R149, RZ, PT ;  /* 0x000000ff9500720c */ /* 0x000fe40003f06270 */
[-C--:B------:R-:W-:Y:S01]  /*4150*/  HMMA.16816.F32.BF16 R20, R152, R164.reuse, R20 ;  /* 0x000000a49814723c */ /* 0x080fe20000041814 */
[----:B------:R-:W-:Y:S03]  /*4160*/  MOV R150, R148 ;  /* 0x0000009400967202 */ /* 0x000fe60000000f00 */
[C---:B------:R-:W-:Y:S02]  /*4170*/  IADD3 R148, R156.reuse, 0x8, RZ ;  /* 0x000000089c947810 */ /* 0x040fe40007ffe0ff */
[----:B------:R-:W-:Y:S02]  /*4180*/  IADD3 R159, R156, 0x20, RZ ;  /* 0x000000209c9f7810 */ /* 0x000fe40007ffe0ff */
[C---:B------:R-:W-:Y:S01]  /*4190*/  HMMA.16816.F32.BF16 R24, R160.reuse, R164, R24 ;  /* 0x000000a4a018723c */ /* 0x040fe20000041818 */
[----:B------:R-:W-:Y:S03]  /*41a0*/  ISETP.GE.AND P1, PT, R148, RZ, PT ;  /* 0x000000ff9400720c */ /* 0x000fe60003f26270 */
[C---:B------:R-:W-:Y:S02]  /*41b0*/  @!P0 IADD3 R149, -R156.reuse, 0x1, RZ ;  /* 0x000000019c958810 */ /* 0x040fe40007ffe1ff */
[C---:B------:R-:W-:Y:S02]  /*41c0*/  IADD3 R158, R156.reuse, 0x1f, RZ ;  /* 0x0000001f9c9e7810 */ /* 0x040fe40007ffe0ff */
[-C--:B------:R-:W-:Y:S01]  /*41d0*/  HMMA.16816.F32.BF16 R28, R160, R166.reuse, R28 ;  /* 0x000000a6a01c723c */ /* 0x080fe2000004181c */
[C---:B------:R-:W-:Y:S05]  /*41e0*/  IADD3 R157, R156.reuse, 0x28, RZ ;  /* 0x000000289c9d7810 */ /* 0x040fea0007ffe0ff */
[C---:B------:R-:W-:Y:S02]  /*41f0*/  @!P1 IADD3 R148, -R156.reuse, -0x8, RZ ;  /* 0xfffffff89c949810 */ /* 0x040fe40007ffe1ff */
[----:B------:R-:W-:Y:S01]  /*4200*/  HMMA.16816.F32.BF16 R32, R152, R166, R32 ;  /* 0x000000a69820723c */ /* 0x000fe20000041820 */
[----:B------:R-:W-:Y:S01]  /*4210*/  I2F R167, R150 ;  /* 0x0000009600a77306 */ /* 0x000fe20000201400 */
[----:B------:R-:W-:Y:S05]  /*4220*/  ISETP.GE.AND P1, PT, R159, RZ, PT ;  /* 0x000000ff9f00720c */ /* 0x000fea0003f26270 */
[----:B------:R-:W-:Y:S01]  /*4230*/  IADD3 R152, R156, 0x7, RZ ;  /* 0x000000079c987810 */ /* 0x000fe20007ffe0ff */
[-C--:B-1----:R-:W-:Y:S03]  /*4240*/  HMMA.16816.F32.BF16 R4, R132, R140.reuse, R4 ;  /* 0x0000008c8404723c */ /* 0x082fe60000041804 */
[----:B------:R-:W-:Y:S01]  /*4250*/  I2F R166, R149 ;  /* 0x0000009500a67306 */ /* 0x000fe20000201400 */
[----:B------:R-:W-:Y:S03]  /*4260*/  ISETP.GE.AND P0, PT, R152, RZ, PT ;  /* 0x000000ff9800720c */ /* 0x000fe60003f06270 */
[C---:B------:R-:W-:Y:S01]  /*4270*/  @!P1 IADD3 R159, -R156.reuse, -0x20, RZ ;  /* 0xffffffe09c9f9810 */ /* 0x040fe20007ffe1ff */
[C---:B------:R-:W-:Y:S01]  /*4280*/  HMMA.16816.F32.BF16 R8, R144.reuse, R140, R8 ;  /* 0x0000008c9008723c */ /* 0x040fe20000041808 */
[----:B------:R-:W-:Y:S04]  /*4290*/  ISETP.GE.AND P1, PT, R157, RZ, PT ;  /* 0x000000ff9d00720c */ /* 0x000fe80003f26270 */
[----:B------:R1:W-:Y:S03]  /*42a0*/  I2F R230, R148 ;  /* 0x0000009400e67306 */ /* 0x0003e60000201400 */
[-C--:B------:R-:W-:Y:S01]  /*42b0*/  HMMA.16816.F32.BF16 R12, R144, R142.reuse, R12 ;  /* 0x0000008e900c723c */ /* 0x080fe2000004180c */
[----:B------:R-:W-:Y:S02]  /*42c0*/  @!P0 IADD3 R152, -R156, -0x7, RZ ;  /* 0xfffffff99c988810 */ /* 0x000fe40007ffe1ff */
[----:B------:R-:W-:Y:S03]  /*42d0*/  ISETP.GE.AND P0, PT, R158, RZ, PT ;  /* 0x000000ff9e00720c */ /* 0x000fe60003f06270 */
[C---:B------:R-:W-:Y:S01]  /*42e0*/  @!P1 IADD3 R157, -R156.reuse, -0x28, RZ ;  /* 0xffffffd89c9d9810 */ /* 0x040fe20007ffe1ff */
[----:B------:R2:W-:Y:S01]  /*42f0*/  I2F R229, R152 ;  /* 0x0000009800e57306 */ /* 0x0005e20000201400 */
[C---:B------:R-:W-:Y:S01]  /*4300*/  HMMA.16816.F32.BF16 R16, R132.reuse, R142, R16 ;  /* 0x0000008e8410723c */ /* 0x040fe20000041810 */
[----:B------:R-:W-:Y:S07]  /*4310*/  LDSM.16.M88.4 R140, [R216+0x2000] ;  /* 0x00200000d88c783b */ /* 0x000fee0000000200 */
[-C--:B------:R-:W-:Y:S01]  /*4320*/  HMMA.16816.F32.BF16 R20, R132, R136.reuse, R20 ;  /* 0x000000888414723c */ /* 0x080fe20000041814 */
[----:B------:R3:W-:Y:S03]  /*4330*/  I2F R165, R159 ;  /* 0x0000009f00a57306 */ /* 0x0007e60000201400 */
[C---:B------:R-:W-:Y:S01]  /*4340*/  @!P0 IADD3 R158, -R156.reuse, -0x1f, RZ ;  /* 0xffffffe19c9e8810 */ /* 0x040fe20007ffe1ff */
[----:B-1----:R-:W1:Y:S03]  /*4350*/  LDSM.16.M88.4 R148, [R218+0xd000] ;  /* 0x00d00000da94783b */ /* 0x002e660000000200 */
[C---:B------:R-:W-:Y:S03]  /*4360*/  HMMA.16816.F32.BF16 R24, R144.reuse, R136, R24 ;  /* 0x000000889018723c */ /* 0x040fe60000041818 */
[----:B------:R4:W-:Y:S02]  /*4370*/  I2F R232, R157 ;  /* 0x0000009d00e87306 */ /* 0x0009e40000201400 */
[----:B--2---:R-:W2:Y:S03]  /*4380*/  LDSM.16.M88.4 R152, [R216+0x2800] ;  /* 0x00280000d898783b */ /* 0x004ea60000000200 */
[-C--:B------:R-:W-:Y:S01]  /*4390*/  HMMA.16816.F32.BF16 R28, R144, R138.reuse, R28 ;  /* 0x0000008a901c723c */ /* 0x080fe2000004181c */
[C---:B------:R-:W-:Y:S03]  /*43a0*/  IADD3 R137, R156.reuse, 0x18, RZ ;  /* 0x000000189c897810 */ /* 0x040fe60007ffe0ff */
[C---:B------:R-:W-:Y:S01]  /*43b0*/  IADD3 R136, R156.reuse, 0x17, RZ ;  /* 0x000000179c887810 */ /* 0x040fe20007ffe0ff */
[----:B------:R1:W-:Y:S01]  /*43c0*/  I2F R164, R158 ;  /* 0x0000009e00a47306 */ /* 0x0003e20000201400 */
[----:B------:R-:W-:Y:S01]  /*43d0*/  ISETP.GE.AND P1, PT, R137, RZ, PT ;  /* 0x000000ff8900720c */ /* 0x000fe20003f26270 */
[----:B------:R-:W-:Y:S01]  /*43e0*/  LDSM.16.M88.4 R144, [R217+0xd000] ;  /* 0x00d00000d990783b */ /* 0x000fe20000000200 */
[----:B------:R-:W-:Y:S01]  /*43f0*/  HMMA.16816.F32.BF16 R32, R132, R138, R32 ;  /* 0x0000008a8420723c */ /* 0x000fe20000041820 */
[C---:B---3--:R-:W-:Y:S04]  /*4400*/  IADD3 R159, R156.reuse, 0x27, RZ ;  /* 0x000000279c9f7810 */ /* 0x048fe80007ffe0ff */
[----:B------:R-:W-:Y:S02]  /*4410*/  ISETP.GE.AND P0, PT, R159, RZ, PT ;  /* 0x000000ff9f00720c */ /* 0x000fe40003f06270 */
[----:B------:R-:W3:Y:S05]  /*4420*/  LDSM.16.M88.4 R132, [R218+0xd400] ;  /* 0x00d40000da84783b */ /* 0x000eea0000000200 */
[C---:B------:R-:W-:Y:S02]  /*4430*/  @!P1 IADD3 R137, -R156.reuse, -0x18, RZ ;  /* 0xffffffe89c899810 */ /* 0x040fe40007ffe1ff */
[C---:B----4-:R-:W-:Y:S02]  /*4440*/  IADD3 R157, R156.reuse, 0x10, RZ ;  /* 0x000000109c9d7810 */ /* 0x050fe40007ffe0ff */
[----:B------:R-:W-:Y:S02]  /*4450*/  I2F R163, R137 ;  /* 0x0000008900a37306 */ /* 0x000fe40000201400 */
[----:B------:R-:W-:Y:S02]  /*4460*/  @!P0 IADD3 R159, -R156, -0x27, RZ ;  /* 0xffffffd99c9f8810 */ /* 0x000fe40007ffe1ff */
[----:B------:R-:W-:Y:S01]  /*4470*/  ISETP.GE.AND P0, PT, R136, RZ, PT ;  /* 0x000000ff8800720c */ /* 0x000fe20003f06270 */
[-C--:B-1----:R-:W-:Y:S01]  /*4480*/  HMMA.16816.F32.BF16 R4, R140, R148.reuse, R4 ;  /* 0x000000948c04723c */ /* 0x082fe20000041804 */
[C---:B------:R-:W-:Y:S04]  /*4490*/  IADD3 R158, R156.reuse, -0x11, RZ ;  /* 0xffffffef9c9e7810 */ /* 0x040fe80007ffe0ff */
[----:B------:R1:W-:Y:S03]  /*44a0*/  I2F R231, R159 ;  /* 0x0000009f00e77306 */ /* 0x0003e60000201400 */
[C---:B--2---:R-:W-:Y:S04]  /*44b0*/  HMMA.16816.F32.BF16 R8, R152.reuse, R148, R8 ;  /* 0x000000949808723c */ /* 0x044fe80000041808 */
[C---:B------:R-:W-:Y:S04]  /*44c0*/  @!P0 IADD3 R136, -R156.reuse, -0x17, RZ ;  /* 0xffffffe99c888810 */ /* 0x040fe80007ffe1ff */
[----:B------:R2:W-:Y:S01]  /*44d0*/  I2F R162, R136 ;  /* 0x0000008800a27306 */ /* 0x0005e20000201400 */
[C---:B------:R-:W-:Y:S01]  /*44e0*/  IADD3 R149, R156.reuse, -0x8, RZ ;  /* 0xfffffff89c957810 */ /* 0x040fe20007ffe0ff */
[-C--:B------:R-:W-:Y:S02]  /*44f0*/  HMMA.16816.F32.BF16 R12, R152, R150.reuse, R12 ;  /* 0x00000096980c723c */ /* 0x080fe4000004180c */
[----:B------:R-:W-:Y:S02]  /*4500*/  IADD3 R148, R156, -0x9, RZ ;  /* 0xfffffff79c947810 */ /* 0x000fe40007ffe0ff */
[----:B------:R-:W-:Y:S02]  /*4510*/  ISETP.GE.AND P1, PT, R149, RZ, PT ;  /* 0x000000ff9500720c */ /* 0x000fe40003f26270 */
[----:B------:R-:W-:Y:S02]  /*4520*/  ISETP.GE.AND P0, PT, R148, RZ, PT ;  /* 0x000000ff9400720c */ /* 0x000fe40003f06270 */
[C---:B------:R-:W-:Y:S01]  /*4530*/  HMMA.16816.F32.BF16 R16, R140.reuse, R150, R16 ;  /* 0x000000968c10723c */ /* 0x040fe20000041810 */
[C---:B-1----:R-:W-:Y:S08]  /*4540*/  IADD3 R159, R156.reuse, -0x10, RZ ;  /* 0xfffffff09c9f7810 */ /* 0x042ff00007ffe0ff */
[C---:B------:R-:W-:Y:S01]  /*4550*/  @!P1 IADD3 R149, -R156.reuse, 0x8, RZ ;  /* 0x000000089c959810 */ /* 0x040fe20007ffe1ff */
[-C--:B---3--:R-:W-:Y:S01]  /*4560*/  HMMA.16816.F32.BF16 R20, R140, R132.reuse, R20 ;  /* 0x000000848c14723c */ /* 0x088fe20000041814 */
[----:B------:R-:W-:Y:S02]  /*4570*/  ISETP.GE.AND P1, PT, R159, RZ, PT ;  /* 0x000000ff9f00720c */ /* 0x000fe40003f26270 */
[----:B------:R-:W-:Y:S01]  /*4580*/  I2F R161, R149 ;  /* 0x0000009500a17306 */ /* 0x000fe20000201400 */
[----:B------:R-:W-:Y:S01]  /*4590*/  @!P0 IADD3 R148, -R156, 0x9, RZ ;  /* 0x000000099c948810 */ /* 0x000fe20007ffe1ff */
[----:B--2---:R-:W1:Y:S01]  /*45a0*/  LDSM.16.M88.4 R136, [R0+0x2000] ;  /* 0x002000000088783b */ /* 0x004e620000000200 */
[----:B------:R-:W-:Y:S02]  /*45b0*/  ISETP.GE.AND P0, PT, R158, RZ, PT ;  /* 0x000000ff9e00720c */ /* 0x000fe40003f06270 */
[C---:B------:R-:W-:Y:S05]  /*45c0*/  HMMA.16816.F32.BF16 R24, R152.reuse, R132, R24 ;  /* 0x000000849818723c */ /* 0x040fea0000041818 */
[----:B------:R2:W-:Y:S01]  /*45d0*/  I2F R160, R148 ;  /* 0x0000009400a07306 */ /* 0x0005e20000201400 */
[C---:B------:R-:W-:Y:S02]  /*45e0*/  @!P1 IADD3 R159, -R156.reuse, 0x10, RZ ;  /* 0x000000109c9f9810 */ /* 0x040fe40007ffe1ff */
[-C--:B------:R-:W-:Y:S01]  /*45f0*/  HMMA.16816.F32.BF16 R28, R152, R134.reuse, R28 ;  /* 0x00000086981c723c */ /* 0x080fe2000004181c */
[----:B------:R-:W-:Y:S02]  /*4600*/  IADD3 R132, R156, -0x18, RZ ;  /* 0xffffffe89c847810 */ /* 0x000fe40007ffe0ff */
[----:B------:R-:W-:Y:S02]  /*4610*/  ISETP.GE.AND P1, PT, R157, RZ, PT ;  /* 0x000000ff9d00720c */ /* 0x000fe40003f26270 */
[----:B------:R-:W-:Y:S02]  /*4620*/  ISETP.GE.AND P2, PT, R132, RZ, PT ;  /* 0x000000ff8400720c */ /* 0x000fe40003f46270 */
[----:B------:R-:W-:Y:S01]  /*4630*/  I2F R159, R159 ;  /* 0x0000009f009f7306 */ /* 0x000fe20000201400 */
[----:B------:R-:W-:Y:S01]  /*4640*/  HMMA.16816.F32.BF16 R32, R140, R134, R32 ;  /* 0x000000868c20723c */ /* 0x000fe20000041820 */
[C---:B------:R-:W-:Y:S01]  /*4650*/  IADD3 R133, R156.reuse, 0xf, RZ ;  /* 0x0000000f9c857810 */ /* 0x040fe20007ffe0ff */
[----:B------:R-:W3:Y:S02]  /*4660*/  LDL R142, [R1+0x40] ;  /* 0x00004000018e7983 */ /* 0x000ee40000100800 */
[C---:B------:R-:W-:Y:S02]  /*4670*/  @!P0 IADD3 R158, -R156.reuse, 0x11, RZ ;  /* 0x000000119c9e8810 */ /* 0x040fe40007ffe1ff */
[----:B------:R-:W-:Y:S01]  /*4680*/  ISETP.GE.AND P0, PT, R133, RZ, PT ;  /* 0x000000ff8500720c */ /* 0x000fe20003f06270 */
[----:B------:R-:W4:Y:S01]  /*4690*/  LDL R140, [R1+0x3c] ;  /* 0x00003c00018c7983 */ /* 0x000f220000100800 */
[C---:B------:R-:W-:Y:S02]  /*46a0*/  @!P1 IADD3 R157, -R156.reuse, -0x10, RZ ;  /* 0xfffffff09c9d9810 */ /* 0x040fe40007ffe1ff */
[----:B------:R-:W-:Y:S02]  /*46b0*/  I2F R158, R158 ;  /* 0x0000009e009e7306 */ /* 0x000fe40000201400 */
[C---:B------:R-:W-:Y:S01]  /*46c0*/  @!P2 IADD3 R132, -R156.reuse, 0x18, RZ ;  /* 0x000000189c84a810 */ /* 0x040fe20007ffe1ff */
[----:B--2---:R2:W2:Y:S01]  /*46d0*/  LDSM.16.M88.4 R148, [R0+0x2800] ;  /* 0x002800000094783b */ /* 0x0044a20000000200 */
[----:B------:R-:W-:Y:S05]  /*46e0*/  FSETP.NEU.FTZ.AND P2, PT, R3, -INF , PT ;  /* 0xff8000000300780b */ /* 0x000fea0003f5d000 */
[C---:B------:R-:W-:Y:S01]  /*46f0*/  @!P0 IADD3 R133, -R156.reuse, -0xf, RZ ;  /* 0xfffffff19c858810 */ /* 0x040fe20007ffe1ff */
[----:B------:R-:W-:Y:S01]  /*4700*/  I2F R134, R132 ;  /* 0x0000008400867306 */ /* 0x000fe20000201400 */
[-C--:B-1----:R-:W-:Y:S01]  /*4710*/  HMMA.16816.F32.BF16 R4, R136, R144.reuse, R4 ;  /* 0x000000908804723c */ /* 0x082fe20000041804 */
[----:B------:R-:W-:Y:S08]  /*4720*/  PLOP3.LUT P0, PT, PT, PT, UP0, 0x80, 0x0 ;  /* 0x000000000000781c */ /* 0x000ff00003f0f008 */
[----:B------:R-:W-:Y:S03]  /*4730*/  I2F R133, R133 ;  /* 0x0000008500857306 */ /* 0x000fe60000201400 */
[----:B--2---:R-:W-:Y:S07]  /*4740*/  IADD3 R0, R156, -0x19, RZ ;  /* 0xffffffe79c007810 */ /* 0x004fee0007ffe0ff */
[----:B------:R-:W-:Y:S01]  /*4750*/  I2F R157, R157 ;  /* 0x0000009d009d7306 */ /* 0x000fe20000201400 */
[----:B------:R-:W-:Y:S04]  /*4760*/  ISETP.GE.AND P1, PT, R0, RZ, PT ;  /* 0x000000ff0000720c */ /* 0x000fe80003f26270 */
[----:B------:R-:W-:Y:S02]  /*4770*/  FMUL.FTZ R4, R4, c[0x0][0x2ec] ;  /* 0x0000bb0004047a20 */ /* 0x000fe40000410000 */
[----:B------:R-:W-:Y:S02]  /*4780*/  FMUL.FTZ R5, R5, c[0x0][0x2ec] ;  /* 0x0000bb0005057a20 */ /* 0x000fe40000410000 */
[----:B------:R-:W-:Y:S02]  /*4790*/  FMUL.FTZ R6, R6, c[0x0][0x2ec] ;  /* 0x0000bb0006067a20 */ /* 0x000fe40000410000 */
[----:B------:R-:W-:Y:S01]  /*47a0*/  MUFU.TANH R248, R5 ;  /* 0x0000000500f87308 */ /* 0x000fe20000002400 */
[----:B------:R-:W-:Y:S01]  /*47b0*/  FMUL.FTZ R7, R7, c[0x0][0x2ec] ;  /* 0x0000bb0007077a20 */ /* 0x000fe20000410000 */
[C---:B------:R-:W-:Y:S01]  /*47c0*/  HMMA.16816.F32.BF16 R8, R148.reuse, R144, R8 ;  /* 0x000000909408723c */ /* 0x040fe20000041808 */
[----:B------:R-:W-:Y:S02]  /*47d0*/  @!P1 IADD3 R0, -R156, 0x19, RZ ;  /* 0x000000199c009810 */ /* 0x000fe40007ffe1ff */
[----:B------:R-:W-:Y:S05]  /*47e0*/  PLOP3.LUT P1, PT, PT, PT, UP0, 0x80, 0x0 ;  /* 0x000000000000781c */ /* 0x000fea0003f2f008 */
[----:B------:R-:W1:Y:S01]  /*47f0*/  MUFU.TANH R145, R4 ;  /* 0x0000000400917308 */ /* 0x000e620000002400 */
[-C--:B------:R-:W-:Y:S08]  /*4800*/  HMMA.16816.F32.BF16 R12, R148, R146.reuse, R12 ;  /* 0x00000092940c723c */ /* 0x080ff0000004180c */
[C---:B------:R-:W-:Y:S01]  /*4810*/  HMMA.16816.F32.BF16 R16, R136.reuse, R146, R16 ;  /* 0x000000928810723c */ /* 0x040fe20000041810 */
[----:B------:R-:W2:Y:S06]  /*4820*/  MUFU.TANH R60, R6 ;  /* 0x00000006003c7308 */ /* 0x000eac0000002400 */
[----:B------:R-:W-:Y:S02]  /*4830*/  FMUL.FTZ R8, R8, c[0x0][0x2ec] ;  /* 0x0000bb0008087a20 */ /* 0x000fe40000410000 */
[----:B------:R-:W-:Y:S02]  /*4840*/  FMUL.FTZ R11, R11, c[0x0][0x2ec] ;  /* 0x0000bb000b0b7a20 */ /* 0x000fe40000410000 */
[----:B------:R1:W-:Y:S01]  /*4850*/  MUFU.TANH R52, R8 ;  /* 0x0000000800347308 */ /* 0x0003e20000002400 */
        /* <DEDUP_REMOVED lines=11> */
[----:B------:R2:W-:Y:S01]  /*4910*/  MUFU.TANH R51, R9 ;  /* 0x0000000900337308 */ /* 0x0005e20000002400 */
[----:B-1----:R-:W-:Y:S02]  /*4920*/  FMUL.FTZ R8, R3, 1.4426950216293334961 ;  /* 0x3fb8aa3b03087820 */ /* 0x002fe40000410000 */
[----:B------:R-:W3:Y:S03]  /*4930*/  LDL R3, [R1+0x8] ;  /* 0x0000080001037983 */ /* 0x000ee60000100800 */
[----:B------:R-:W-:Y:S04]  /*4940*/  FSEL R8, R8, RZ, P2 ;  /* 0x000000ff08087208 */ /* 0x000fe80001000000 */
[----:B------:R1:W-:Y:S01]  /*4950*/  MUFU.TANH R59, R7 ;  /* 0x00000007003b7308 */ /* 0x0003e20000002400 */
[C---:B------:R-:W-:Y:S01]  /*4960*/  FSETP.NEU.FTZ.AND P2, PT, R2.reuse, -INF , PT ;  /* 0xff8000000200780b */ /* 0x040fe20003f5d000 */
[----:B--2---:R-:W-:Y:S02]  /*4970*/  FMUL.FTZ R11, R2, 1.4426950216293334961 ;  /* 0x3fb8aa3b020b7820 */ /* 0x004fe40000410000 */
[----:B------:R-:W2:Y:S06]  /*4980*/  LDL R2, [R1+0xc] ;  /* 0x00000c0001027983 */ /* 0x000eac0000100800 */
[----:B------:R1:W1:Y:S01]  /*4990*/  MUFU.TANH R42, R10 ;  /* 0x0000000a002a7308 */ /* 0x0002620000002400 */
[----:B------:R-:W-:Y:S04]  /*49a0*/  MOV R9, UR18 ;  /* 0x0000001200097c02 */ /* 0x000fe80008000f00 */
[----:B------:R-:W-:Y:S05]  /*49b0*/  LEA R9, R9, R36, 0x7 ;  /* 0x0000002409097211 */ /* 0x000fea00078e38ff */
[----:B------:R1:W-:Y:S01]  /*49c0*/  I2F R132, R0 ;  /* 0x0000000000847306 */ /* 0x0003e20000201400 */
[----:B------:R-:W-:Y:S01]  /*49d0*/  @P3 ISETP.GE.AND P3, PT, R9, UR5, PT ;  /* 0x0000000509003c0c */ /* 0x000fe2000bf66270 */
[----:B-1----:R-:W1:Y:S08]  /*49e0*/  LDSM.16.M88.4 R4, [R217+0xd400] ;  /* 0x00d40000d904783b */ /* 0x002e700000000200 */
[----:B------:R-:W-:Y:S01]  /*49f0*/  MUFU.TANH R50, R12 ;  /* 0x0000000c00327308 */ /* 0x000fe20000002400 */
[----:B------:R-:W-:Y:S05]  /*4a00*/  FFMA.FTZ R10, R167, -UR4, R145 ;  /* 0x80000004a70a7c23 */ /* 0x000fea0008010091 */
[----:B------:R-:W-:Y:S04]  /*4a10*/  @P1 FSEL R10, R10, -INF , !P3 ;  /* 0xff8000000a0a1808 */ /* 0x000fe80005800000 */
[----:B------:R-:W-:Y:S01]  /*4a20*/  MUFU.TANH R49, R13 ;  /* 0x0000000d00317308 */ /* 0x000fe20000002400 */
[----:B------:R-:W-:Y:S01]  /*4a30*/  PLOP3.LUT P1, PT, PT, PT, UP0, 0x80, 0x0 ;  /* 0x000000000000781c */ /* 0x000fe20003f2f008 */
[----:B------:R-:W-:Y:S01]  /*4a40*/  FFMA.FTZ R10, R10, c[0x0][0x23c], -R8 ;  /* 0x00008f000a0a7a23 */ /* 0x000fe20000010808 */
[----:B------:R-:W-:Y:S02]  /*4a50*/  @P0 IADD3 R0, R9, 0x1, RZ ;  /* 0x0000000109000810 */ /* 0x000fe40007ffe0ff */
[----:B------:R-:W-:Y:S02]  /*4a60*/  PLOP3.LUT P0, PT, PT, PT, UP0, 0x80, 0x0 ;  /* 0x000000000000781c */ /* 0x000fe40003f0f008 */
[----:B------:R-:W-:Y:S03]  /*4a70*/  @P4 ISETP.GE.AND P4, PT, R0, UR5, PT ;  /* 0x0000000500004c0c */ /* 0x000fe6000bf86270 */
[----:B------:R1:W-:Y:S01]  /*4a80*/  MUFU.EX2 R146, R10 ;  /* 0x0000000a00927308 */ /* 0x0003e20000000800 */
[----:B------:R-:W-:Y:S09]  /*4a90*/  FFMA.FTZ R0, R166, -UR4, R248 ;  /* 0x80000004a6007c23 */ /* 0x000ff200080100f8 */
[----:B------:R-:W1:Y:S01]  /*4aa0*/  MUFU.TANH R39, R15 ;  /* 0x0000000f00277308 */ /* 0x000e620000002400 */
[----:B------:R-:W-:Y:S01]  /*4ab0*/  @P0 FSEL R0, R0, -INF , !P4 ;  /* 0xff80000000000808 */ /* 0x000fe20006000000 */
[-C--:B-1----:R-:W-:Y:S01]  /*4ac0*/  HMMA.16816.F32.BF16 R20, R136, R4.reuse, R20 ;  /* 0x000000048814723c */ /* 0x082fe20000041814 */
[----:B------:R-:W-:Y:S03]  /*4ad0*/  PLOP3.LUT P0, PT, PT, PT, UP0, 0x80, 0x0 ;  /* 0x000000000000781c */ /* 0x000fe60003f0f008 */
[----:B------:R-:W-:Y:S04]  /*4ae0*/  FFMA.FTZ R0, R0, c[0x0][0x23c], -R8 ;  /* 0x00008f0000007a23 */ /* 0x000fe80000010808 */
[----:B------:R-:W-:Y:S01]  /*4af0*/  MUFU.TANH R246, R16 ;  /* 0x0000001000f67308 */ /* 0x000fe20000002400 */
[C---:B------:R-:W-:Y:S03]  /*4b00*/  HMMA.16816.F32.BF16 R24, R148.reuse, R4, R24 ;  /* 0x000000049418723c */ /* 0x040fe60000041818 */
[----:B------:R-:W-:Y:S04]  /*4b10*/  FFMA.FTZ R10, R230, -UR4, R60 ;  /* 0x80000004e60a7c23 */ /* 0x000fe8000801003c */
[----:B------:R-:W-:Y:S02]  /*4b20*/  FSEL R5, R11, RZ, P2 ;  /* 0x000000ff0b057208 */ /* 0x000fe40001000000 */
[----:B------:R1:W-:Y:S03]  /*4b30*/  MUFU.EX2 R141, R0 ;  /* 0x00000000008d7308 */ /* 0x0003e60000000800 */
[----:B------:R-:W-:Y:S01]  /*4b40*/  @P1 FSEL R10, R10, -INF , !P3 ;  /* 0xff8000000a0a1808 */ /* 0x000fe20005800000 */
[-C--:B------:R-:W-:Y:S01]  /*4b50*/  HMMA.16816.F32.BF16 R28, R148, R6.reuse, R28 ;  /* 0x00000006941c723c */ /* 0x080fe2000004181c */
[----:B------:R-:W-:Y:S01]  /*4b60*/  PLOP3.LUT P1, PT, PT, PT, UP0, 0x80, 0x0 ;  /* 0x000000000000781c */ /* 0x000fe20003f2f008 */
[----:B------:R-:W-:Y:S02]  /*4b70*/  FFMA.FTZ R11, R232, -UR4, R42 ;  /* 0x80000004e80b7c23 */ /* 0x000fe4000801002a */
[----:B------:R-:W-:Y:S02]  /*4b80*/  FFMA.FTZ R10, R10, c[0x0][0x23c], -R5 ;  /* 0x00008f000a0a7a23 */ /* 0x000fe40000010805 */
[----:B------:R-:W-:Y:S02]  /*4b90*/  FMUL.FTZ R21, R21, c[0x0][0x2ec] ;  /* 0x0000bb0015157a20 */ /* 0x000fe40000410000 */
[----:B------:R1:W-:Y:S01]  /*4ba0*/  MUFU.EX2 R58, R10 ;  /* 0x0000000a003a7308 */ /* 0x0003e20000000800 */
[----:B------:R-:W-:Y:S03]  /*4bb0*/  HMMA.16816.F32.BF16 R32, R136, R6, R32 ;  /* 0x000000068820723c */ /* 0x000fe60000041820 */
[----:B------:R-:W-:Y:S02]  /*4bc0*/  FMUL.FTZ R20, R20, c[0x0][0x2ec] ;  /* 0x0000bb0014147a20 */ /* 0x000fe40000410000 */
[----:B------:R-:W-:Y:S02]  /*4bd0*/  FMUL.FTZ R25, R25, c[0x0][0x2ec] ;  /* 0x0000bb0019197a20 */ /* 0x000fe40000410000 */
[----:B------:R-:W-:Y:S02]  /*4be0*/  FFMA.FTZ R6, R164, -UR4, R39 ;  /* 0x80000004a4067c23 */ /* 0x000fe40008010027 */
[----:B------:R-:W-:Y:S03]  /*4bf0*/  MUFU.TANH R40, R14 ;  /* 0x0000000e00287308 */ /* 0x000fe60000002400 */
[----:B------:R-:W-:Y:S02]  /*4c00*/  FMUL.FTZ R24, R24, c[0x0][0x2ec] ;  /* 0x0000bb0018187a20 */ /* 0x000fe40000410000 */
[----:B-1----:R-:W-:Y:S02]  /*4c10*/  FFMA.FTZ R0, R229, -UR4, R59 ;  /* 0x80000004e5007c23 */ /* 0x002fe4000801003b */
[----:B------:R-:W-:Y:S02]  /*4c20*/  FMUL.FTZ R28, R28, c[0x0][0x2ec] ;  /* 0x0000bb001c1c7a20 */ /* 0x000fe40000410000 */
[----:B------:R-:W-:Y:S01]  /*4c30*/  FMUL.FTZ R29, R29, c[0x0][0x2ec] ;  /* 0x0000bb001d1d7a20 */ /* 0x000fe20000410000 */
[----:B------:R-:W-:Y:S01]  /*4c40*/  MUFU.TANH R243, R17 ;  /* 0x0000001100f37308 */ /* 0x000fe20000002400 */
[----:B------:R-:W-:Y:S01]  /*4c50*/  @P0 FSEL R0, R0, -INF , !P4 ;  /* 0xff80000000000808 */ /* 0x000fe20006000000 */
[----:B------:R-:W-:Y:S01]  /*4c60*/  FMUL.FTZ R30, R30, c[0x0][0x2ec] ;  /* 0x0000bb001e1e7a20 */ /* 0x000fe20000410000 */
[----:B------:R-:W-:Y:S01]  /*4c70*/  PLOP3.LUT P0, PT, PT, PT, UP0, 0x80, 0x0 ;  /* 0x000000000000781c */ /* 0x000fe20003f0f008 */
[----:B------:R-:W-:Y:S02]  /*4c80*/  FFMA.FTZ R10, R165, -UR4, R52 ;  /* 0x80000004a50a7c23 */ /* 0x000fe40008010034 */
[----:B------:R-:W-:Y:S02]  /*4c90*/  FFMA.FTZ R0, R0, c[0x0][0x23c], -R5 ;  /* 0x00008f0000007a23 */ /* 0x000fe40000010805 */
[----:B------:R-:W-:Y:S01]  /*4ca0*/  FMUL.FTZ R32, R32, c[0x0][0x2ec] ;  /* 0x0000bb0020207a20 */ /* 0x000fe20000410000 */
[----:B------:R-:W-:Y:S01]  /*4cb0*/  @P1 FSEL R10, R10, -INF , !P3 ;  /* 0xff8000000a0a1808 */ /* 0x000fe20005800000 */
[----:B------:R1:W-:Y:S01]  /*4cc0*/  MUFU.EX2 R57, R0 ;  /* 0x0000000000397308 */ /* 0x0003e20000000800 */
[----:B------:R-:W-:Y:S01]  /*4cd0*/  PLOP3.LUT P1, PT, PT, PT, UP0, 0x80, 0x0 ;  /* 0x000000000000781c */ /* 0x000fe20003f2f008 */
[----:B------:R-:W-:Y:S02]  /*4ce0*/  FMUL.FTZ R33, R33, c[0x0][0x2ec] ;  /* 0x0000bb0021217a20 */ /* 0x000fe40000410000 */
[----:B------:R-:W-:Y:S02]  /*4cf0*/  FMUL.FTZ R34, R34, c[0x0][0x2ec] ;  /* 0x0000bb0022227a20 */ /* 0x000fe40000410000 */
[----:B------:R-:W-:Y:S02]  /*4d00*/  FMUL.FTZ R35, R35, c[0x0][0x2ec] ;  /* 0x0000bb0023237a20 */ /* 0x000fe40000410000 */
[----:B------:R-:W-:Y:S02]  /*4d10*/  FMUL.FTZ R31, R31, c[0x0][0x2ec] ;  /* 0x0000bb001f1f7a20 */ /* 0x000fe40000410000 */
[----:B------:R-:W-:Y:S01]  /*4d20*/  MUFU.TANH R249, R19 ;  /* 0x0000001300f97308 */ /* 0x000fe20000002400 */
[----:B------:R-:W-:Y:S02]  /*4d30*/  FMUL.FTZ R26, R26, c[0x0][0x2ec] ;  /* 0x0000bb001a1a7a20 */ /* 0x000fe40000410000 */
[----:B------:R-:W-:Y:S01]  /*4d40*/  FMUL.FTZ R27, R27, c[0x0][0x2ec] ;  /* 0x0000bb001b1b7a20 */ /* 0x000fe20000410000 */
[----:B------:R-:W-:Y:S01]  /*4d50*/  @P1 FSEL R11, R11, -INF , !P3 ;  /* 0xff8000000b0b1808 */ /* 0x000fe20005800000 */
[----:B------:R-:W-:Y:S01]  /*4d60*/  FMUL.FTZ R23, R23, c[0x0][0x2ec] ;  /* 0x0000bb0017177a20 */ /* 0x000fe20000410000 */
[----:B------:R-:W-:Y:S01]  /*4d70*/  PLOP3.LUT P1, PT, PT, PT, UP0, 0x80, 0x0 ;  /* 0x000000000000781c */ /* 0x000fe20003f2f008 */
[----:B------:R-:W-:Y:S01]  /*4d80*/  FMUL.FTZ R22, R22, c[0x0][0x2ec] ;  /* 0x0000bb0016167a20 */ /* 0x000fe20000410000 */
[----:B------:R-:W-:Y:S02]  /*4d90*/  PLOP3.LUT P3, PT, PT, PT, UP0, 0x80, 0x0 ;  /* 0x000000000000781c */ /* 0x000fe40003f6f008 */
[----:B------:R-:W1:Y:S02]  /*4da0*/  MUFU.TANH R251, R18 ;  /* 0x0000001200fb7308 */ /* 0x000e640000002400 */
[----:B-1----:R-:W-:Y:S05]  /*4db0*/  FFMA.FTZ R0, R164, -UR4, R51 ;  /* 0x80000004a4007c23 */ /* 0x002fea0008010033 */
[----:B------:R-:W-:Y:S03]  /*4dc0*/  @P0 FSEL R0, R0, -INF , !P4 ;  /* 0xff80000000000808 */ /* 0x000fe60006000000 */
[----:B------:R-:W-:Y:S01]  /*4dd0*/  MUFU.TANH R244, R21 ;  /* 0x0000001500f47308 */ /* 0x000fe20000002400 */
[----:B------:R-:W-:Y:S09]  /*4de0*/  PLOP3.LUT P0, PT, PT, PT, UP0, 0x80, 0x0 ;  /* 0x000000000000781c */ /* 0x000ff20003f0f008 */
[----:B------:R-:W1:Y:S01]  /*4df0*/  MUFU.TANH R245, R20 ;  /* 0x0000001400f57308 */ /* 0x000e620000002400 */
[----:B------:R-:W-:Y:S09]  /*4e00*/  FFMA.FTZ R7, R167, -UR4, R251 ;  /* 0x80000004a7077c23 */ /* 0x000ff200080100fb */
[----:B------:R-:W-:Y:S10]  /*4e10*/  MUFU.TANH R47, R25 ;  /* 0x00000019002f7308 */ /* 0x000ff40000002400 */
        /* <DEDUP_REMOVED lines=9> */
[----:B------:R-:W1:Y:S01]  /*4eb0*/  MUFU.TANH R252, R22 ;  /* 0x0000001600fc7308 */ /* 0x000e620000002400 */
[C---:B---3--:R-:W-:Y:S01]  /*4ec0*/  FMUL.FTZ R4, R3.reuse, 1.4426950216293334961 ;  /* 0x3fb8aa3b03047820 */ /* 0x048fe20000410000 */
[----:B------:R-:W-:Y:S08]  /*4ed0*/  FSETP.NEU.FTZ.AND P2, PT, R3, -INF , PT ;  /* 0xff8000000300780b */ /* 0x000ff00003f5d000 */
[----:B------:R-:W-:Y:S01]  /*4ee0*/  MUFU.TANH R3, R30 ;  /* 0x0000001e00037308 */ /* 0x000fe20000002400 */
[----:B------:R-:W-:Y:S05]  /*4ef0*/  FSEL R4, R4, RZ, P2 ;  /* 0x000000ff04047208 */ /* 0x000fea0001000000 */
[--C-:B------:R-:W-:Y:S01]  /*4f00*/  FFMA.FTZ R10, R10, c[0x0][0x23c], -R4.reuse ;  /* 0x00008f000a0a7a23 */ /* 0x100fe20000010804 */
[----:B--2---:R-:W-:Y:S01]  /*4f10*/  FSETP.NEU.FTZ.AND P2, PT, R2, -INF , PT ;  /* 0xff8000000200780b */ /* 0x004fe20003f5d000 */
[----:B------:R-:W-:Y:S02]  /*4f20*/  FFMA.FTZ R12, R0, c[0x0][0x23c], -R4 ;  /* 0x00008f00000c7a23 */ /* 0x000fe40000010804 */
[----:B------:R2:W-:Y:S10]  /*4f30*/  MUFU.EX2 R56, R10 ;  /* 0x0000000a00387308 */ /* 0x0005f40000000800 */
[----:B------:R-:W-:Y:S01]  /*4f40*/  MUFU.EX2 R55, R12 ;  /* 0x0000000c00377308 */ /* 0x000fe20000000800 */
[----:B--2---:R-:W-:Y:S09]  /*4f50*/  FMUL.FTZ R10, R2, 1.4426950216293334961 ;  /* 0x3fb8aa3b020a7820 */ /* 0x004ff20000410000 */
[----:B------:R-:W-:Y:S01]  /*4f60*/  MUFU.TANH R2, R31 ;  /* 0x0000001f00027308 */ /* 0x000fe20000002400 */
[----:B------:R-:W-:Y:S01]  /*4f70*/  FSEL R0, R10, RZ, P2 ;  /* 0x000000ff0a007208 */ /* 0x000fe20001000000 */
[----:B------:R-:W-:Y:S01]  /*4f80*/  FFMA.FTZ R10, R231, -UR4, R41 ;  /* 0x80000004e70a7c23 */ /* 0x000fe20008010029 */
[----:B------:R-:W-:Y:S03]  /*4f90*/  PLOP3.LUT P2, PT, PT, PT, UP0, 0x80, 0x0 ;  /* 0x000000000000781c */ /* 0x000fe60003f4f008 */
[--C-:B------:R-:W-:Y:S01]  /*4fa0*/  FFMA.FTZ R11, R11, c[0x0][0x23c], -R0.reuse ;  /* 0x00008f000b0b7a23 */ /* 0x100fe20000010800 */
[----:B------:R-:W-:Y:S03]  /*4fb0*/  @P0 FSEL R10, R10, -INF , !P4 ;  /* 0xff8000000a0a0808 */ /* 0x000fe60006000000 */
[----:B------:R-:W2:Y:S01]  /*4fc0*/  MUFU.TANH R231, R29 ;  /* 0x0000001d00e77308 */ /* 0x000ea20000002400 */
[----:B------:R-:W-:Y:S02]  /*4fd0*/  PLOP3.LUT P0, PT, PT, PT, UP0, 0x80, 0x0 ;  /* 0x000000000000781c */ /* 0x000fe40003f0f008 */
[----:B------:R-:W-:Y:S01]  /*4fe0*/  PLOP3.LUT P4, PT, PT, PT, UP0, 0x80, 0x0 ;  /* 0x000000000000781c */ /* 0x000fe20003f8f008 */
[----:B------:R-:W-:Y:S06]  /*4ff0*/  FFMA.FTZ R10, R10, c[0x0][0x23c], -R0 ;  /* 0x00008f000a0a7a23 */ /* 0x000fec0000010800 */
[----:B------:R3:W-:Y:S10]  /*5000*/  MUFU.EX2 R45, R10 ;  /* 0x0000000a002d7308 */ /* 0x0007f40000000800 */
[----:B------:R1:W-:Y:S01]  /*5010*/  MUFU.EX2 R46, R11 ;  /* 0x0000000b002e7308 */ /* 0x0003e20000000800 */
[C---:B---3--:R-:W-:Y:S02]  /*5020*/  @P1 IADD3 R10, R9.reuse, 0x8, RZ ;  /* 0x00000008090a1810 */ /* 0x048fe40007ffe0ff */
[----:B------:R-:W-:Y:S02]  /*5030*/  PLOP3.LUT P1, PT, PT, PT, UP0, 0x80, 0x0 ;  /* 0x000000000000781c */ /* 0x000fe40003f2f008 */
[----:B------:R-:W-:Y:S02]  /*5040*/  @P6 ISETP.GE.AND P6, PT, R10, UR5, PT ;  /* 0x000000050a006c0c */ /* 0x000fe4000bfc6270 */
[----:B------:R-:W-:Y:S02]  /*5050*/  @P0 IADD3 R10, R9, 0x9, RZ ;  /* 0x00000009090a0810 */ /* 0x000fe40007ffe0ff */
[----:B------:R-:W-:Y:S01]  /*5060*/  PLOP3.LUT P0, PT, PT, PT, UP0, 0x80, 0x0 ;  /* 0x000000000000781c */ /* 0x000fe20003f0f008 */
[----:B-1----:R-:W-:Y:S01]  /*5070*/  FFMA.FTZ R11, R163, -UR4, R50 ;  /* 0x80000004a30b7c23 */ /* 0x002fe20008010032 */
[----:B------:R-:W-:Y:S01]  /*5080*/  @P3 ISETP.GE.AND P3, PT, R10, UR5, PT ;  /* 0x000000050a003c0c */ /* 0x000fe2000bf66270 */
[----:B------:R-:W-:Y:S06]  /*5090*/  FFMA.FTZ R10, R162, -UR4, R49 ;  /* 0x80000004a20a7c23 */ /* 0x000fec0008010031 */
[----:B------:R-:W-:Y:S02]  /*50a0*/  @P1 FSEL R11, R11, -INF , !P6 ;  /* 0xff8000000b0b1808 */ /* 0x000fe40007000000 */
[----:B------:R-:W-:Y:S03]  /*50b0*/  PLOP3.LUT P1, PT, PT, PT, UP0, 0x80, 0x0 ;  /* 0x000000000000781c */ /* 0x000fe60003f2f008 */
[--C-:B------:R-:W-:Y:S01]  /*50c0*/  FFMA.FTZ R11, R11, c[0x0][0x23c], -R4.reuse ;  /* 0x00008f000b0b7a23 */ /* 0x100fe20000010804 */
[----:B------:R-:W-:Y:S02]  /*50d0*/  @P0 FSEL R10, R10, -INF , !P3 ;  /* 0xff8000000a0a0808 */ /* 0x000fe40005800000 */
[----:B------:R-:W-:Y:S01]  /*50e0*/  PLOP3.LUT P0, PT, PT, PT, UP0, 0x80, 0x0 ;  /* 0x000000000000781c */ /* 0x000fe20003f0f008 */
[----:B------:R1:W-:Y:S02]  /*50f0*/  MUFU.EX2 R54, R11 ;  /* 0x0000000b00367308 */ /* 0x0003e40000000800 */
[----:B------:R-:W-:Y:S08]  /*5100*/  FFMA.FTZ R10, R10, c[0x0][0x23c], -R4 ;  /* 0x00008f000a0a7a23 */ /* 0x000ff00000010804 */
[----:B------:R3:W-:Y:S02]  /*5110*/  MUFU.EX2 R53, R10 ;  /* 0x0000000a00357308 */ /* 0x0007e40000000800 */
[----:B------:R-:W-:Y:S02]  /*5120*/  @P0 FSEL R6, R6, -INF , !P3 ;  /* 0xff80000006060808 */ /* 0x000fe40005800000 */
[----:B------:R-:W-:Y:S03]  /*5130*/  PLOP3.LUT P0, PT, PT, PT, UP0, 0x80, 0x0 ;  /* 0x000000000000781c */ /* 0x000fe60003f0f008 */
[----:B------:R-:W-:Y:S04]  /*5140*/  FFMA.FTZ R6, R6, c[0x0][0x23c], -R0 ;  /* 0x00008f0006067a23 */ /* 0x000fe80000010800 */
[----:B------:R2:W-:Y:S01]  /*5150*/  MUFU.EX2 R43, R6 ;  /* 0x00000006002b7308 */ /* 0x0005e20000000800 */
[----:B-1----:R-:W-:Y:S05]  /*5160*/  FFMA.FTZ R11, R165, -UR4, R40 ;  /* 0x80000004a50b7c23 */ /* 0x002fea0008010028 */
[----:B------:R-:W-:Y:S02]  /*5170*/  @P1 FSEL R11, R11, -INF , !P6 ;  /* 0xff8000000b0b1808 */ /* 0x000fe40007000000 */
[----:B------:R-:W-:Y:S01]  /*5180*/  PLOP3.LUT P1, PT, PT, PT, UP0, 0x80, 0x0 ;  /* 0x000000000000781c */ /* 0x000fe20003f2f008 */
[----:B---3--:R-:W-:Y:S02]  /*5190*/  FFMA.FTZ R10, R160, -UR4, R243 ;  /* 0x80000004a00a7c23 */ /* 0x008fe400080100f3 */
[----:B------:R-:W-:Y:S04]  /*51a0*/  FFMA.FTZ R11, R11, c[0x0][0x23c], -R0 ;  /* 0x00008f000b0b7a23 */ /* 0x000fe80000010800 */
[----:B------:R-:W-:Y:S06]  /*51b0*/  MUFU.EX2 R44, R11 ;  /* 0x0000000b002c7308 */ /* 0x000fec0000000800 */
[----:B------:R-:W-:Y:S01]  /*51c0*/  @P1 FSEL R10, R10, -INF , !P3 ;  /* 0xff8000000a0a1808 */ /* 0x000fe20005800000 */
[----:B--2---:R-:W-:Y:S01]  /*51d0*/  FFMA.FTZ R6, R161, -UR4, R246 ;  /* 0x80000004a1067c23 */ /* 0x004fe200080100f6 */
[----:B------:R-:W-:Y:S03]  /*51e0*/  PLOP3.LUT P1, PT, PT, PT, UP0, 0x80, 0x0 ;  /* 0x000000000000781c */ /* 0x000fe60003f2f008 */
[--C-:B------:R-:W-:Y:S01]  /*51f0*/  FFMA.FTZ R10, R10, c[0x0][0x23c], -R8.reuse ;  /* 0x00008f000a0a7a23 */ /* 0x100fe20000010808 */
[----:B------:R-:W-:Y:S02]  /*5200*/  @P0 FSEL R6, R6, -INF , !P6 ;  /* 0xff80000006060808 */ /* 0x000fe40007000000 */
[----:B------:R-:W-:Y:S01]  /*5210*/  PLOP3.LUT P0, PT, PT, PT, UP0, 0x80, 0x0 ;  /* 0x000000000000781c */ /* 0x000fe20003f0f008 */
[----:B------:R1:W-:Y:S02]  /*5220*/  MUFU.EX2 R153, R10 ;  /* 0x0000000a00997308 */ /* 0x0003e40000000800 */
[--C-:B------:R-:W-:Y:S08]  /*5230*/  FFMA.FTZ R6, R6, c[0x0][0x23c], -R8.reuse ;  /* 0x00008f0006067a23 */ /* 0x100ff00000010808 */
[----:B------:R2:W3:Y:S02]  /*5240*/  MUFU.EX2 R155, R6 ;  /* 0x00000006009b7308 */ /* 0x0004e40000000800 */
[----:B------:R-:W-:Y:S02]  /*5250*/  @P0 FSEL R7, R7, -INF , !P6 ;  /* 0xff80000007070808 */ /* 0x000fe40007000000 */
[----:B------:R-:W-:Y:S02]  /*5260*/  PLOP3.LUT P6, PT, PT, PT, UP0, 0x80, 0x0 ;  /* 0x000000000000781c */ /* 0x000fe40003fcf008 */
[----:B------:R-:W-:Y:S01]  /*5270*/  PLOP3.LUT P0, PT, PT, PT, UP0, 0x80, 0x0 ;  /* 0x000000000000781c */ /* 0x000fe20003f0f008 */
[----:B------:R-:W-:Y:S01]  /*5280*/  FFMA.FTZ R7, R7, c[0x0][0x23c], -R5 ;  /* 0x00008f0007077a23 */ /* 0x000fe20000010805 */
[C---:B-1----:R-:W-:Y:S02]  /*5290*/  @P4 IADD3 R10, R9.reuse, 0x10, RZ ;  /* 0x00000010090a4810 */ /* 0x042fe40007ffe0ff */
[----:B------:R-:W-:Y:S02]  /*52a0*/  PLOP3.LUT P4, PT, PT, PT, UP0, 0x80, 0x0 ;  /* 0x000000000000781c */ /* 0x000fe40003f8f008 */
[----:B------:R-:W-:Y:S02]  /*52b0*/  @P5 ISETP.GE.AND P5, PT, R10, UR5, PT ;  /* 0x000000050a005c0c */ /* 0x000fe4000bfa6270 */
[----:B------:R-:W-:Y:S02]  /*52c0*/  @P2 IADD3 R10, R9, 0x11, RZ ;  /* 0x00000011090a2810 */ /* 0x000fe40007ffe0ff */
[----:B------:R-:W-:Y:S01]  /*52d0*/  PLOP3.LUT P2, PT, PT, PT, UP0, 0x80, 0x0 ;  /* 0x000000000000781c */ /* 0x000fe20003f4f008 */
[----:B--2---:R-:W-:Y:S01]  /*52e0*/  FFMA.FTZ R6, R166, -UR4, R249 ;  /* 0x80000004a6067c23 */ /* 0x004fe200080100f9 */
[----:B------:R-:W-:Y:S01]  /*52f0*/  @P6 ISETP.GE.AND P6, PT, R10, UR5, PT ;  /* 0x000000050a006c0c */ /* 0x000fe2000bfc6270 */
[----:B------:R1:W-:Y:S03]  /*5300*/  MUFU.EX2 R166, R7 ;  /* 0x0000000700a67308 */ /* 0x0003e60000000800 */
[----:B------:R-:W-:Y:S02]  /*5310*/  @P1 FSEL R6, R6, -INF , !P3 ;  /* 0xff80000006061808 */ /* 0x000fe40005800000 */
[----:B------:R-:W-:Y:S02]  /*5320*/  PLOP3.LUT P3, PT, PT, PT, UP0, 0x80, 0x0 ;  /* 0x000000000000781c */ /* 0x000fe40003f6f008 */
[----:B------:R-:W-:Y:S01]  /*5330*/  PLOP3.LUT P1, PT, PT, PT, UP0, 0x80, 0x0 ;  /* 0x000000000000781c */ /* 0x000fe20003f2f008 */
[----:B------:R-:W-:Y:S04]  /*5340*/  FFMA.FTZ R6, R6, c[0x0][0x23c], -R5 ;  /* 0x00008f0006067a23 */ /* 0x000fe80000010805 */
[----:B------:R2:W2:Y:S01]  /*5350*/  MUFU.EX2 R165, R6 ;  /* 0x0000000600a57308 */ /* 0x0004a20000000800 */
[----:B-1----:R-:W-:Y:S05]  /*5360*/  FFMA.FTZ R7, R159, -UR4, R245 ;  /* 0x800000049f077c23 */ /* 0x002fea00080100f5 */
[----:B------:R-:W-:Y:S02]  /*5370*/  @P0 FSEL R7, R7, -INF , !P5 ;  /* 0xff80000007070808 */ /* 0x000fe40006800000 */
[----:B------:R-:W-:Y:S03]  /*5380*/  PLOP3.LUT P0, PT, PT, PT, UP0, 0x80, 0x0 ;  /* 0x000000000000781c */ /* 0x000fe60003f0f008 */
[----:B------:R-:W-:Y:S02]  /*5390*/  FFMA.FTZ R7, R7, c[0x0][0x23c], -R8 ;  /* 0x00008f0007077a23 */ /* 0x000fe40000010808 */
[----:B--2---:R-:W-:Y:S02]  /*53a0*/  FFMA.FTZ R6, R158, -UR4, R244 ;  /* 0x800000049e067c23 */ /* 0x004fe400080100f4 */
[----:B------:R1:W-:Y:S03]  /*53b0*/  MUFU.EX2 R151, R7 ;  /* 0x0000000700977308 */ /* 0x0003e60000000800 */
[----:B------:R-:W-:Y:S02]  /*53c0*/  @P1 FSEL R6, R6, -INF , !P6 ;  /* 0xff80000006061808 */ /* 0x000fe40007000000 */
[----:B------:R-:W-:Y:S03]  /*53d0*/  PLOP3.LUT P1, PT, PT, PT, UP0, 0x80, 0x0 ;  /* 0x000000000000781c */ /* 0x000fe60003f2f008 */
[----:B------:R-:W-:Y:S04]  /*53e0*/  FFMA.FTZ R6, R6, c[0x0][0x23c], -R8 ;  /* 0x00008f0006067a23 */ /* 0x000fe80000010808 */
[----:B------:R2:W-:Y:S01]  /*53f0*/  MUFU.EX2 R144, R6 ;  /* 0x0000000600907308 */ /* 0x0005e20000000800 */
[----:B-1----:R-:W-:Y:S05]  /*5400*/  FFMA.FTZ R7, R161, -UR4, R252 ;  /* 0x80000004a1077c23 */ /* 0x002fea00080100fc */
[----:B------:R-:W-:Y:S02]  /*5410*/  @P2 FSEL R7, R7, -INF , !P5 ;  /* 0xff80000007072808 */ /* 0x000fe40006800000 */
[----:B------:R-:W-:Y:S03]  /*5420*/  PLOP3.LUT P2, PT, PT, PT, UP0, 0x80, 0x0 ;  /* 0x000000000000781c */ /* 0x000fe60003f4f008 */
[--C-:B------:R-:W-:Y:S02]  /*5430*/  FFMA.FTZ R7, R7, c[0x0][0x23c], -R5.reuse ;  /* 0x00008f0007077a23 */ /* 0x100fe40000010805 */
[----:B--2---:R-:W-:Y:S02]  /*5440*/  FFMA.FTZ R6, R160, -UR4, R250 ;  /* 0x80000004a0067c23 */ /* 0x004fe400080100fa */
[----:B------:R1:W-:Y:S03]  /*5450*/  MUFU.EX2 R161, R7 ;  /* 0x0000000700a17308 */ /* 0x0003e60000000800 */
[----:B------:R-:W-:Y:S02]  /*5460*/  @P0 FSEL R6, R6, -INF , !P6 ;  /* 0xff80000006060808 */ /* 0x000fe40007000000 */
[----:B------:R-:W-:Y:S03]  /*5470*/  PLOP3.LUT P0, PT, PT, PT, UP0, 0x80, 0x0 ;  /* 0x000000000000781c */ /* 0x000fe60003f0f008 */
[----:B------:R-:W-:Y:S04]  /*5480*/  FFMA.FTZ R6, R6, c[0x0][0x23c], -R5 ;  /* 0x00008f0006067a23 */ /* 0x000fe80000010805 */
[----:B------:R2:W2:Y:S01]  /*5490*/  MUFU.EX2 R160, R6 ;  /* 0x0000000600a07308 */ /* 0x0004a20000000800 */
[----:B-1----:R-:W-:Y:S05]  /*54a0*/  FFMA.FTZ R7, R157, -UR4, R48 ;  /* 0x800000049d077c23 */ /* 0x002fea0008010030 */
[----:B------:R-:W-:Y:S02]  /*54b0*/  @P2 FSEL R7, R7, -INF , !P5 ;  /* 0xff80000007072808 */ /* 0x000fe40006800000 */
[----:B------:R-:W-:Y:S03]  /*54c0*/  PLOP3.LUT P2, PT, PT, PT, UP0, 0x80, 0x0 ;  /* 0x000000000000781c */ /* 0x000fe60003f4f008 */
[--C-:B------:R-:W-:Y:S02]  /*54d0*/  FFMA.FTZ R10, R7, c[0x0][0x23c], -R4.reuse ;  /* 0x00008f00070a7a23 */ /* 0x100fe40000010804 */
[----:B--2---:R-:W-:Y:S02]  /*54e0*/  FFMA.FTZ R6, R133, -UR4, R47 ;  /* 0x8000000485067c23 */ /* 0x004fe4000801002f */
[----:B------:R-:W-:Y:S01]  /*54f0*/  FFMA.FTZ R7, R163, -UR4, R37 ;  /* 0x80000004a3077c23 */ /* 0x000fe20008010025 */
[----:B------:R1:W-:Y:S02]  /*5500*/  MUFU.EX2 R167, R10 ;  /* 0x0000000a00a77308 */ /* 0x0003e40000000800 */
[----:B------:R-:W-:Y:S02]  /*5510*/  @P1 FSEL R6, R6, -INF , !P6 ;  /* 0xff80000006061808 */ /* 0x000fe40007000000 */
[----:B------:R-:W-:Y:S02]  /*5520*/  @P0 FSEL R7, R7, -INF , !P5 ;  /* 0xff80000007070808 */ /* 0x000fe40006800000 */
[----:B------:R-:W-:Y:S01]  /*5530*/  PLOP3.LUT P1, PT, PT, PT, UP0, 0x80, 0x0 ;  /* 0x000000000000781c */ /* 0x000fe20003f2f008 */
[----:B------:R-:W-:Y:S01]  /*5540*/  FFMA.FTZ R6, R6, c[0x0][0x23c], -R4 ;  /* 0x00008f0006067a23 */ /* 0x000fe20000010804 */
[----:B------:R-:W-:Y:S01]  /*5550*/  PLOP3.LUT P0, PT, PT, PT, UP0, 0x80, 0x0 ;  /* 0x000000000000781c */ /* 0x000fe20003f0f008 */
[----:B------:R-:W-:Y:S02]  /*5560*/  FFMA.FTZ R7, R7, c[0x0][0x23c], -R0 ;  /* 0x00008f0007077a23 */ /* 0x000fe40000010800 */
[----:B------:R2:W-:Y:S10]  /*5570*/  MUFU.EX2 R163, R6 ;  /* 0x0000000600a37308 */ /* 0x0005f40000000800 */
[----:B------:R3:W-:Y:S01]  /*5580*/  MUFU.EX2 R38, R7 ;  /* 0x0000000700267308 */ /* 0x0007e20000000800 */
[C---:B-1----:R-:W-:Y:S02]  /*5590*/  @P2 IADD3 R10, R9.reuse, 0x18, RZ ;  /* 0x00000018090a2810 */ /* 0x042fe40007ffe0ff */
[----:B------:R-:W-:Y:S02]  /*55a0*/  @P4 IADD3 R9, R9, 0x19, RZ ;  /* 0x0000001909094810 */ /* 0x000fe40007ffe0ff */
[----:B------:R-:W-:Y:S02]  /*55b0*/  @P1 ISETP.GE.AND P2, PT, R10, UR5, PT ;  /* 0x000000050a001c0c */ /* 0x000fe4000bf46270 */
[----:B------:R-:W-:Y:S02]  /*55c0*/  @P3 ISETP.GE.AND P3, PT, R9, UR5, PT ;  /* 0x0000000509003c0c */ /* 0x000fe4000bf66270 */
[----:B------:R-:W-:Y:S01]  /*55d0*/  PLOP3.LUT P1, PT, PT, PT, UP0, 0x80, 0x0 ;  /* 0x000000000000781c */ /* 0x000fe20003f2f008 */
[----:B--2---:R-:W-:Y:S05]  /*55e0*/  FFMA.FTZ R6, R162, -UR4, R36 ;  /* 0x80000004a2067c23 */ /* 0x004fea0008010024 */
[----:B------:R-:W-:Y:S02]  /*55f0*/  @P0 FSEL R6, R6, -INF , !P6 ;  /* 0xff80000006060808 */ /* 0x000fe40007000000 */
[----:B------:R-:W-:Y:S01]  /*5600*/  PLOP3.LUT P0, PT, PT, PT, UP0, 0x80, 0x0 ;  /* 0x000000000000781c */ /* 0x000fe20003f0f008 */
[----:B---3--:R-:W-:Y:S02]  /*5610*/  FFMA.FTZ R7, R230, -UR4, R232 ;  /* 0x80000004e6077c23 */ /* 0x008fe400080100e8 */
[----:B------:R-:W-:Y:S02]  /*5620*/  FFMA.FTZ R9, R6, c[0x0][0x23c], -R0 ;  /* 0x00008f0006097a23 */ /* 0x000fe40000010800 */
[----:B------:R-:W-:Y:S01]  /*5630*/  FFMA.FTZ R6, R229, -UR4, R231 ;  /* 0x80000004e5067c23 */ /* 0x000fe200080100e7 */
[----:B------:R-:W-:Y:S01]  /*5640*/  @P1 FSEL R7, R7, -INF , !P2 ;  /* 0xff80000007071808 */ /* 0x000fe20005000000 */
[----:B------:R-:W-:Y:S01]  /*5650*/  MUFU.EX2 R230, R9 ;  /* 0x0000000900e67308 */ /* 0x000fe20000000800 */
[----:B------:R-:W-:Y:S05]  /*5660*/  PLOP3.LUT P1, PT, PT, PT, UP0, 0x80, 0x0 ;  /* 0x000000000000781c */ /* 0x000fea0003f2f008 */
[----:B------:R-:W-:Y:S01]  /*5670*/  @P0 FSEL R6, R6, -INF , !P3 ;  /* 0xff80000006060808 */ /* 0x000fe20005800000 */
[--C-:B------:R-:W-:Y:S01]  /*5680*/  FFMA.FTZ R7, R7, c[0x0][0x23c], -R4.reuse ;  /* 0x00008f0007077a23 */ /* 0x100fe20000010804 */
[----:B------:R-:W-:Y:S03]  /*5690*/  PLOP3.LUT P0, PT, PT, PT, UP0, 0x80, 0x0 ;  /* 0x000000000000781c */ /* 0x000fe60003f0f008 */
[----:B------:R-:W-:Y:S01]  /*56a0*/  FFMA.FTZ R4, R6, c[0x0][0x23c], -R4 ;  /* 0x00008f0006047a23 */ /* 0x000fe20000010804 */
[----:B------:R1:W-:Y:S01]  /*56b0*/  MUFU.EX2 R162, R7 ;  /* 0x0000000700a27308 */ /* 0x0003e20000000800 */
[----:B------:R-:W-:Y:S05]  /*56c0*/  FFMA.FTZ R6, R157, -UR4, R3 ;  /* 0x800000049d067c23 */ /* 0x000fea0008010003 */
[----:B------:R-:W-:Y:S02]  /*56d0*/  @P1 FSEL R6, R6, -INF , !P2 ;  /* 0xff80000006061808 */ /* 0x000fe40005000000 */
[----:B------:R-:W-:Y:S02]  /*56e0*/  PLOP3.LUT P1, PT, PT, PT, UP0, 0x80, 0x0 ;  /* 0x000000000000781c */ /* 0x000fe40003f2f008 */
[----:B------:R2:W-:Y:S01]  /*56f0*/  MUFU.EX2 R157, R4 ;  /* 0x00000004009d7308 */ /* 0x0005e20000000800 */
[----:B------:R-:W-:Y:S09]  /*5700*/  FFMA.FTZ R6, R6, c[0x0][0x23c], -R0 ;  /* 0x00008f0006067a23 */ /* 0x000ff20000010800 */
[----:B------:R3:W-:Y:S01]  /*5710*/  MUFU.EX2 R229, R6 ;  /* 0x0000000600e57308 */ /* 0x0007e20000000800 */
[----:B-1----:R-:W-:Y:S05]  /*5720*/  FFMA.FTZ R7, R134, -UR4, R150 ;  /* 0x8000000486077c23 */ /* 0x002fea0008010096 */
[----:B------:R-:W-:Y:S02]  /*5730*/  @P0 FSEL R7, R7, -INF , !P2 ;  /* 0xff80000007070808 */ /* 0x000fe40005000000 */
[----:B------:R-:W-:Y:S01]  /*5740*/  PLOP3.LUT P0, PT, PT, PT, UP0, 0x80, 0x0 ;  /* 0x000000000000781c */ /* 0x000fe20003f0f008 */
[----:B--2---:R-:W-:Y:S02]  /*5750*/  FFMA.FTZ R4, R132, -UR4, R149 ;  /* 0x8000000484047c23 */ /* 0x004fe40008010095 */
[--C-:B------:R-:W-:Y:S03]  /*5760*/  FFMA.FTZ R7, R7, c[0x0][0x23c], -R8.reuse ;  /* 0x00008f0007077a23 */ /* 0x100fe60000010808 */
[----:B------:R-:W-:Y:S01]  /*5770*/  @P1 FSEL R4, R4, -INF , !P3 ;  /* 0xff80000004041808 */ /* 0x000fe20005800000 */
[----:B------:R1:W-:Y:S01]  /*5780*/  MUFU.EX2 R148, R7 ;  /* 0x0000000700947308 */ /* 0x0003e20000000800 */
[----:B------:R-:W-:Y:S03]  /*5790*/  PLOP3.LUT P1, PT, PT, PT, UP0, 0x80, 0x0 ;  /* 0x000000000000781c */ /* 0x000fe60003f2f008 */
[----:B------:R-:W-:Y:S02]  /*57a0*/  FFMA.FTZ R8, R4, c[0x0][0x23c], -R8 ;  /* 0x00008f0004087a23 */ /* 0x000fe40000010808 */
[----:B------:R-:W-:Y:S02]  /*57b0*/  FFMA.FTZ R4, R158, -UR4, R156 ;  /* 0x800000049e047c23 */ /* 0x000fe4000801009c */
[----:B---3--:R-:W-:Y:S02]  /*57c0*/  FFMA.FTZ R6, R159, -UR4, R164 ;  /* 0x800000049f067c23 */ /* 0x008fe400080100a4 */
[----:B------:R-:W2:Y:S03]  /*57d0*/  MUFU.EX2 R147, R8 ;  /* 0x0000000800937308 */ /* 0x000ea60000000800 */
[----:B------:R-:W-:Y:S02]  /*57e0*/  @P0 FSEL R6, R6, -INF , !P2 ;  /* 0xff80000006060808 */ /* 0x000fe40005000000 */
[----:B------:R-:W-:Y:S02]  /*57f0*/  @P1 FSEL R4, R4, -INF , !P3 ;  /* 0xff80000004041808 */ /* 0x000fe40005800000 */
[----:B------:R-:W-:Y:S01]  /*5800*/  PLOP3.LUT P0, PT, PT, PT, UP0, 0x80, 0x0 ;  /* 0x000000000000781c */ /* 0x000fe20003f0f008 */
[--C-:B------:R-:W-:Y:S01]  /*5810*/  FFMA.FTZ R6, R6, c[0x0][0x23c], -R5.reuse ;  /* 0x00008f0006067a23 */ /* 0x100fe20000010805 */
[----:B------:R-:W-:Y:S01]  /*5820*/  UISETP.GE.AND UP0, UPT, UR8, 0x1, UPT ;  /* 0x000000010800788c */ /* 0x000fe2000bf06270 */
[----:B------:R-:W-:Y:S02]  /*5830*/  FFMA.FTZ R5, R4, c[0x0][0x23c], -R5 ;  /* 0x00008f0004057a23 */ /* 0x000fe40000010805 */
[----:B------:R-:W-:Y:S01]  /*5840*/  FFMA.FTZ R4, R133, -UR4, R2 ;  /* 0x8000000485047c23 */ /* 0x000fe20008010002 */
[----:B------:R3:W-:Y:S01]  /*5850*/  MUFU.EX2 R154, R6 ;  /* 0x00000006009a7308 */ /* 0x0007e20000000800 */
[----:B-1----:R-:W-:Y:S05]  /*5860*/  F2FP.BF16.PACK_AB R7, R57, R58 ;  /* 0x0000003a3907723e */ /* 0x002fea00000010ff */
[----:B------:R1:W-:Y:S01]  /*5870*/  STS [R236+0x13400], R7 ;  /* 0x01340007ec007388 */ /* 0x0003e20000000800 */
[----:B------:R-:W-:Y:S02]  /*5880*/  @P0 FSEL R4, R4, -INF , !P3 ;  /* 0xff80000004040808 */ /* 0x000fe40005800000 */
[----:B------:R-:W-:Y:S01]  /*5890*/  IADD3 R142, P0, R142, UR13, RZ ;  /* 0x0000000d8e8e7c10 */ /* 0x000fe2000ff1e0ff */
[----:B------:R2:W2:Y:S02]  /*58a0*/  MUFU.EX2 R152, R5 ;  /* 0x0000000500987308 */ /* 0x0004a40000000800 */
[----:B------:R-:W-:Y:S01]  /*58b0*/  FFMA.FTZ R0, R4, c[0x0][0x23c], -R0 ;  /* 0x00008f0004007a23 */ /* 0x000fe20000010800 */
[----:B------:R-:W-:Y:S02]  /*58c0*/  F2FP.BF16.PACK_AB R4, R153, R155 ;  /* 0x0000009b9904723e */ /* 0x000fe400000010ff */
[----:B----4-:R-:W-:Y:S02]  /*58d0*/  IADD3.X R143, R140, UR12, RZ, P0, !PT ;  /* 0x0000000c8c8f7c10 */ /* 0x010fe400087fe4ff */
[----:B------:R-:W-:Y:S03]  /*58e0*/  PLOP3.LUT P0, PT, PT, PT, UP0, 0x80, 0x0 ;  /* 0x000000000000781c */ /* 0x000fe60003f0f008 */
[----:B------:R2:W2:Y:S01]  /*58f0*/  MUFU.EX2 R158, R0 ;  /* 0x00000000009e7308 */ /* 0x0004a20000000800 */
[----:B------:R-:W4:Y:S01]  /*5900*/  LDG.E R140, [R142.64] ;  /* 0x000000068e8c7981 */ /* 0x000f22000c1e1900 */
[----:B---3--:R-:W-:Y:S02]  /*5910*/  F2FP.BF16.PACK_AB R6, R55, R56 ;  /* 0x000000383706723e */ /* 0x008fe400000010ff */
[----:B-1----:R-:W-:Y:S02]  /*5920*/  F2FP.BF16.PACK_AB R7, R53, R54 ;  /* 0x000000363507723e */ /* 0x002fe400000010ff */
[----:B--2---:R-:W-:Y:S05]  /*5930*/  F2FP.BF16.PACK_AB R5, R141, R146 ;  /* 0x000000928d05723e */ /* 0x004fea00000010ff */
[----:B------:R1:W-:Y:S04]  /*5940*/  STS [R236+0x13000], R5 ;  /* 0x01300005ec007388 */ /* 0x0003e80000000800 */
[----:B------:R2:W-:Y:S01]  /*5950*/  STS [R235+0x13000], R4 ;  /* 0x01300004eb007388 */ /* 0x0005e20000000800 */
[----:B------:R-:W-:Y:S05]  /*5960*/  F2FP.BF16.PACK_AB R0, R165, R166 ;  /* 0x000000a6a500723e */ /* 0x000fea00000010ff */
[----:B------:R3:W-:Y:S04]  /*5970*/  STS [R235+0x13400], R0 ;  /* 0x01340000eb007388 */ /* 0x0007e80000000800 */
[----:B------:R3:W-:Y:S01]  /*5980*/  STS [R236+0x14000], R6 ;  /* 0x01400006ec007388 */ /* 0x0007e20000000800 */
[----:B-1----:R-:W-:Y:S02]  /*5990*/  F2FP.BF16.PACK_AB R5, R45, R46 ;  /* 0x0000002e2d05723e */ /* 0x002fe400000010ff */
[----:B--2---:R-:W-:Y:S03]  /*59a0*/  F2FP.BF16.PACK_AB R4, R160, R161 ;  /* 0x000000a1a004723e */ /* 0x004fe600000010ff */
[----:B------:R1:W-:Y:S04]  /*59b0*/  STS [R236+0x14400], R5 ;  /* 0x01440005ec007388 */ /* 0x0003e80000000800 */
[----:B------:R2:W-:Y:S01]  /*59c0*/  STS [R235+0x14000], R7 ;  /* 0x01400007eb007388 */ /* 0x0005e20000000800 */
[----:B---3--:R-:W-:Y:S02]  /*59d0*/  F2FP.BF16.PACK_AB R0, R147, R148 ;  /* 0x000000949300723e */ /* 0x008fe400000010ff */
        /* <DEDUP_REMOVED lines=8> */
[----:B------:R-:W-:Y:S02]  /*5a60*/  F2FP.BF16.PACK_AB R4, R157, R162 ;  /* 0x000000a29d04723e */ /* 0x000fe400000010ff */
[----:B-1----:R-:W-:Y:S02]  /*5a70*/  F2FP.BF16.PACK_AB R5, R152, R154 ;  /* 0x0000009a9805723e */ /* 0x002fe400000010ff */
[----:B--2---:R-:W-:Y:S03]  /*5a80*/  F2FP.BF16.PACK_AB R0, R158, R229 ;  /* 0x000000e59e00723e */ /* 0x004fe600000010ff */
[----:B------:R-:W-:Y:S04]  /*5a90*/  STS [R233+0x13400], R5 ;  /* 0x01340005e9007388 */ /* 0x000fe80000000800 */
[----:B------:R-:W-:Y:S04]  /*5aa0*/  STS [R234+0x14000], R7 ;  /* 0x01400007ea007388 */ /* 0x000fe80000000800 */
[----:B------:R-:W-:Y:S04]  /*5ab0*/  STS [R234+0x14400], R6 ;  /* 0x01440006ea007388 */ /* 0x000fe80000000800 */
[----:B------:R-:W-:Y:S04]  /*5ac0*/  STS [R233+0x14000], R4 ;  /* 0x01400004e9007388 */ /* 0x000fe80000000800 */
[----:B------:R1:W-:Y:S04]  /*5ad0*/  STS [R233+0x14400], R0 ;  /* 0x01440000e9007388 */ /* 0x0003e80000000800 */
[----:B------:R-:W2:Y:S08]  /*5ae0*/  LDSM.16.M88.4 R32, [R219+0x6000] ;  /* 0x00600000db20783b */ /* 0x000eb00000000200 */
[----:B------:R-:W3:Y:S08]  /*5af0*/  LDSM.16.M88.4 R28, [R219+0x6800] ;  /* 0x00680000db1c783b */ /* 0x000ef00000000200 */
[----:B------:R-:W3:Y:S01]  /*5b00*/  LDSM.16.M88.4 R132, [R220+0x6000] ;  /* 0x00600000dc84783b */ /* 0x000ee20000000200 */
[----:B-1----:R-:W-:Y:S07]  /*5b10*/  FFMA.FTZ R0, -R145, R145, 1 ;  /* 0x3f80000091007423 */ /* 0x002fee0000010191 */
[----:B------:R-:W1:Y:S01]  /*5b20*/  LDSM.16.M88.4 R136, [R220+0x6800] ;  /* 0x00680000dc88783b */ /* 0x000e620000000200 */
[----:B------:R-:W-:Y:S01]  /*5b30*/  FMUL.FTZ R0, R0, c[0x0][0x2ec] ;  /* 0x0000bb0000007a20 */ /* 0x000fe20000410000 */
        /* <DEDUP_REMOVED lines=51> */
[C---:B----4-:R-:W-:Y:S01]  /*5e70*/  FADD.FTZ R5, -R140.reuse, R5 ;  /* 0x000000058c057221 */ /* 0x050fe20000010100 */
        /* <DEDUP_REMOVED lines=27> */
[----:B------:R-:W-:Y:S02]  /*6030*/  FMUL.FTZ R134, R144, R21 ;  /* 0x0000001590867220 */ /* 0x000fe40000410000 */
[C---:B------:R-:W-:Y:S02]  /*6040*/  FADD.FTZ R20, -R140.reuse, R32 ;  /* 0x000000208c147221 */ /* 0x040fe40000010100 */
[----:B------:R-:W-:Y:S02]  /*6050*/  FADD.FTZ R32, -R140, R33 ;  /* 0x000000218c207221 */ /* 0x000fe40000010100 */
[----:B------:R-:W-:Y:S02]  /*6060*/  FMUL.FTZ R144, R17, R133 ;  /* 0x0000008511907220 */ /* 0x000fe40000410000 */
[----:B-1----:R-:W-:Y:S02]  /*6070*/  FMUL.FTZ R143, R16, R132 ;  /* 0x00000084108f7220 */ /* 0x002fe40000410000 */
[----:B------:R-:W-:Y:S02]  /*6080*/  FFMA.FTZ R17, -R150, R150, 1 ;  /* 0x3f80000096117423 */ /* 0x000fe40000010196 */
[----:B------:R-:W-:Y:S01]  /*6090*/  FFMA.FTZ R16, -R149, R149, 1 ;  /* 0x3f80000095107423 */ /* 0x000fe20000010195 */
[----:B------:R-:W-:Y:S01]  /*60a0*/  MOV R149, R237 ;  /* 0x000000ed00957202 */ /* 0x000fe20000000f00 */
[----:B------:R-:W-:Y:S01]  /*60b0*/  FMUL.FTZ R33, R148, R20 ;  /* 0x0000001494217220 */ /* 0x000fe20000410000 */
[----:B------:R-:W-:Y:S01]  /*60c0*/  MOV R148, R238 ;  /* 0x000000ee00947202 */ /* 0x000fe20000000f00 */
[----:B------:R-:W-:Y:S02]  /*60d0*/  FMUL.FTZ R32, R147, R32 ;  /* 0x0000002093207220 */ /* 0x000fe40000410000 */
[----:B------:R-:W-:Y:S02]  /*60e0*/  FMUL.FTZ R17, R17, c[0x0][0x2ec] ;  /* 0x0000bb0011117a20 */ /* 0x000fe40000410000 */
[----:B------:R-:W-:Y:S02]  /*60f0*/  FMUL.FTZ R16, R16, c[0x0][0x2ec] ;  /* 0x0000bb0010107a20 */ /* 0x000fe40000410000 */
[----:B------:R-:W-:Y:S02]  /*6100*/  FMUL.FTZ R140, R17, R33 ;  /* 0x00000021118c7220 */ /* 0x000fe40000410000 */
[----:B------:R-:W-:Y:S02]  /*6110*/  FMUL.FTZ R139, R16, R32 ;  /* 0x00000020108b7220 */ /* 0x000fe40000410000 */
        /* <DEDUP_REMOVED lines=10> */
[----:B------:R-:W-:Y:S02]  /*61c0*/  FMUL.FTZ R32, R32, c[0x0][0x2ec] ;  /* 0x0000bb0020207a20 */ /* 0x000fe40000410000 */
[----:B------:R-:W-:Y:S02]  /*61d0*/  FFMA.FTZ R20, -R244, R244, 1 ;  /* 0x3f800000f4147423 */ /* 0x000fe400000101f4 */
[----:B------:R-:W-:Y:S02]  /*61e0*/  FFMA.FTZ R133, -R250, R250, 1 ;  /* 0x3f800000fa857423 */ /* 0x000fe400000101fa */
[----:B------:R-:W-:Y:S02]  /*61f0*/  FMUL.FTZ R20, R20, c[0x0][0x2ec] ;  /* 0x0000bb0014147a20 */ /* 0x000fe40000410000 */
[----:B------:R-:W-:Y:S02]  /*6200*/  FMUL.FTZ R133, R133, c[0x0][0x2ec] ;  /* 0x0000bb0085857a20 */ /* 0x000fe40000410000 */
[----:B------:R-:W-:Y:S02]  /*6210*/  FMUL.FTZ R141, R20, R134 ;  /* 0x00000086148d7220 */ /* 0x000fe40000410000 */
[----:B------:R-:W-:Y:S02]  /*6220*/  FFMA.FTZ R134, -R252, R252, 1 ;  /* 0x3f800000fc867423 */ /* 0x000fe400000101fc */
[----:B------:R-:W-:Y:S02]  /*6230*/  FFMA.FTZ R20, -R37, R37, 1 ;  /* 0x3f80000025147423 */ /* 0x000fe40000010125 */
[----:B------:R-:W-:Y:S02]  /*6240*/  FMUL.FTZ R134, R134, c[0x0][0x2ec] ;  /* 0x0000bb0086867a20 */ /* 0x000fe40000410000 */
        /* <DEDUP_REMOVED lines=8> */
[----:B------:R-:W-:Y:S01]  /*62d0*/  FMUL.FTZ R16, R57, R16 ;  /* 0x0000001039107220 */ /* 0x000fe20000410000 */
[----:B------:R1:W5:Y:S01]  /*62e0*/  LDL.LU R60, [R1+0xc0] ;  /* 0x0000c000013c7983 */ /* 0x0003620000300800 */
[----:B------:R-:W-:Y:S02]  /*62f0*/  FMUL.FTZ R6, R6, c[0x0][0x2ec] ;  /* 0x0000bb0006067a20 */ /* 0x000fe40000410000 */
[----:B------:R-:W-:Y:S01]  /*6300*/  FMUL.FTZ R17, R58, R17 ;  /* 0x000000113a117220 */ /* 0x000fe20000410000 */
[----:B------:R1:W5:Y:S01]  /*6310*/  LDL.LU R59, [R1+0xbc] ;  /* 0x0000bc00013b7983 */ /* 0x0003620000300800 */
[----:B------:R-:W-:Y:S02]  /*6320*/  FMUL.FTZ R7, R7, c[0x0][0x2ec] ;  /* 0x0000bb0007077a20 */ /* 0x000fe40000410000 */
[C---:B------:R-:W-:Y:S01]  /*6330*/  FADD.FTZ R18, -R5.reuse, R18 ;  /* 0x0000001205127221 */ /* 0x040fe20000010100 */
[----:B------:R1:W5:Y:S01]  /*6340*/  LDL.LU R58, [R1+0xb8] ;  /* 0x0000b800013a7983 */ /* 0x0003620000300800 */
[----:B------:R-:W-:Y:S02]  /*6350*/  FADD.FTZ R19, -R5, R19 ;  /* 0x0000001305137221 */ /* 0x000fe40000010100 */
[----:B------:R-:W-:Y:S01]  /*6360*/  FMUL.FTZ R137, R6, R16 ;  /* 0x0000001006897220 */ /* 0x000fe20000410000 */
[----:B------:R1:W5:Y:S01]  /*6370*/  LDL.LU R57, [R1+0xb4] ;  /* 0x0000b40001397983 */ /* 0x0003620000300800 */
        /* <DEDUP_REMOVED lines=13> */
[C---:B---3--:R-:W-:Y:S02]  /*6450*/  FADD.FTZ R5, -R4.reuse, R8 ;  /* 0x0000000804057221 */ /* 0x048fe40000010100 */
        /* <DEDUP_REMOVED lines=18> */
[----:B------:R-:W-:Y:S02]  /*6580*/  FMUL.FTZ R32, R32, R5 ;  /* 0x0000000520207220 */ /* 0x000fe40000410000 */
[C---:B------:R-:W-:Y:S01]  /*6590*/  FADD.FTZ R24, -R4.reuse, R24 ;  /* 0x0000001804187221 */ /* 0x040fe20000010100 */
[----:B------:R1:W5:Y:S01]  /*65a0*/  LDL.LU R51, [R1+0x9c] ;  /* 0x00009c0001337983 */ /* 0x0003620000300800 */
[----:B------:R-:W-:Y:S02]  /*65b0*/  FADD.FTZ R5, -R4, R25 ;  /* 0x0000001904057221 */ /* 0x000fe40000010100 */
[----:B------:R-:W-:Y:S01]  /*65c0*/  FFMA.FTZ R25, -R48, R48, 1 ;  /* 0x3f80000030197423 */ /* 0x000fe20000010130 */
[----:B------:R1:W5:Y:S01]  /*65d0*/  LDL.LU R50, [R1+0x98] ;  /* 0x0000980001327983 */ /* 0x0003620000300800 */
[----:B------:R-:W-:Y:S02]  /*65e0*/  FMUL.FTZ R23, R23, R6 ;  /* 0x0000000617177220 */ /* 0x000fe40000410000 */
[----:B------:R-:W-:Y:S01]  /*65f0*/  FMUL.FTZ R34, R34, R7 ;  /* 0x0000000722227220 */ /* 0x000fe20000410000 */
[----:B------:R1:W5:Y:S01]  /*6600*/  LDL.LU R49, [R1+0x94] ;  /* 0x0000940001317983 */ /* 0x0003620000300800 */
[C---:B------:R-:W-:Y:S02]  /*6610*/  FADD.FTZ R6, -R4.reuse, R28 ;  /* 0x0000001c04067221 */ /* 0x040fe40000010100 */
[----:B------:R-:W-:Y:S01]  /*6620*/  FADD.FTZ R7, -R4, R29 ;  /* 0x0000001d04077221 */ /* 0x000fe20000010100 */
[----:B------:R1:W5:Y:S01]  /*6630*/  LDL.LU R48, [R1+0x90] ;  /* 0x0000900001307983 */ /* 0x0003620000300800 */
[----:B------:R-:W-:Y:S02]  /*6640*/  FMUL.FTZ R4, R167, R24 ;  /* 0x00000018a7047220 */ /* 0x000fe40000410000 */
[----:B------:R-:W-:Y:S02]  /*6650*/  FFMA.FTZ R24, -R47, R47, 1 ;  /* 0x3f8000002f187423 */ /* 0x000fe4000001012f */
[----:B------:R-:W-:Y:S01]  /*6660*/  FMUL.FTZ R25, R25, c[0x0][0x2ec] ;  /* 0x0000bb0019197a20 */ /* 0x000fe20000410000 */
[----:B------:R1:W5:Y:S01]  /*6670*/  LDL.LU R47, [R1+0x8c] ;  /* 0x00008c00012f7983 */ /* 0x0003620000300800 */
[----:B------:R-:W-:Y:S02]  /*6680*/  FMUL.FTZ R5, R163, R5 ;  /* 0x00000005a3057220 */ /* 0x000fe40000410000 */
[----:B------:R-:W-:Y:S02]  /*6690*/  FFMA.FTZ R29, -R232, R232, 1 ;  /* 0x3f800000e81d7423 */ /* 0x000fe400000101e8 */
[----:B------:R-:W-:Y:S02]  /*66a0*/  FMUL.FTZ R24, R24, c[0x0][0x2ec] ;  /* 0x0000bb0018187a20 */ /* 0x000fe40000410000 */
[----:B------:R-:W-:Y:S02]  /*66b0*/  FMUL.FTZ R25, R25, R4 ;  /* 0x0000000419197220 */ /* 0x000fe40000410000 */
[----:B----4-:R-:W-:Y:S02]  /*66c0*/  FADD.FTZ R4, -R0, R10 ;  /* 0x0000000a00047221 */ /* 0x010fe40000010100 */
[----:B------:R-:W-:Y:S02]  /*66d0*/  FMUL.FTZ R6, R162, R6 ;  /* 0x00000006a2067220 */ /* 0x000fe40000410000 */
[----:B------:R-:W-:Y:S02]  /*66e0*/  FFMA.FTZ R28, -R231, R231, 1 ;  /* 0x3f800000e71c7423 */ /* 0x000fe400000101e7 */
[----:B------:R-:W-:Y:S02]  /*66f0*/  FMUL.FTZ R29, R29, c[0x0][0x2ec] ;  /* 0x0000bb001d1d7a20 */ /* 0x000fe40000410000 */
[----:B------:R-:W-:Y:S02]  /*6700*/  FMUL.FTZ R24, R24, R5 ;  /* 0x0000000518187220 */ /* 0x000fe40000410000 */
[----:B------:R-:W-:Y:S02]  /*6710*/  FADD.FTZ R5, -R0, R11 ;  /* 0x0000000b00057221 */ /* 0x000fe40000010100 */
[----:B------:R-:W-:Y:S02]  /*6720*/  FMUL.FTZ R4, R46, R4 ;  /* 0x000000042e047220 */ /* 0x000fe40000410000 */
[----:B------:R-:W-:Y:S01]  /*6730*/  FMUL.FTZ R7, R157, R7 ;  /* 0x000000079d077220 */ /* 0x000fe20000410000 */
[----:B------:R1:W5:Y:S01]  /*6740*/  LDL.LU R46, [R1+0x88] ;  /* 0x00008800012e7983 */ /* 0x0003620000300800 */
[----:B------:R-:W-:Y:S02]  /*6750*/  FMUL.FTZ R28, R28, c[0x0][0x2ec] ;  /* 0x0000bb001c1c7a20 */ /* 0x000fe40000410000 */
[----:B------:R-:W-:Y:S02]  /*6760*/  FMUL.FTZ R29, R29, R6 ;  /* 0x000000061d1d7220 */ /* 0x000fe40000410000 */
        /* <DEDUP_REMOVED lines=33> */
[----:B------:R-:W-:Y:S02]  /*6980*/  FFMA.FTZ R19, -R36, R36, 1 ;  /* 0x3f80000024137423 */ /* 0x000fe40000010124 */
[----:B------:R-:W-:Y:S01]  /*6990*/  FFMA.FTZ R22, -R3, R3, 1 ;  /* 0x3f80000003167423 */ /* 0x000fe20000010103 */
[----:B------:R1:W5:Y:S01]  /*69a0*/  LDL.LU R37, [R1+0x64] ;  /* 0x0000640001257983 */ /* 0x0003620000300800 */
[----:B------:R-:W-:Y:S02]  /*69b0*/  FMUL.FTZ R17, R17, c[0x0][0x2ec] ;  /* 0x0000bb0011117a20 */ /* 0x000fe40000410000 */
[----:B------:R-:W-:Y:S01]  /*69c0*/  FMUL.FTZ R4, R230, R4 ;  /* 0x00000004e6047220 */ /* 0x000fe20000410000 */
[----:B------:R1:W5:Y:S01]  /*69d0*/  LDL R150, [R1+0x18] ;  /* 0x0000180001967983 */ /* 0x0003620000100800 */
[----:B------:R-:W-:Y:S02]  /*69e0*/  FMUL.FTZ R5, R229, R5 ;  /* 0x00000005e5057220 */ /* 0x000fe40000410000 */
[----:B------:R-:W-:Y:S01]  /*69f0*/  FMUL.FTZ R6, R158, R6 ;  /* 0x000000069e067220 */ /* 0x000fe20000410000 */
[----:B------:R1:W5:Y:S01]  /*6a00*/  LDL.LU R36, [R1+0x60] ;  /* 0x0000600001247983 */ /* 0x0003620000300800 */
[----:B------:R-:W-:Y:S02]  /*6a10*/  FMUL.FTZ R19, R19, c[0x0][0x2ec] ;  /* 0x0000bb0013137a20 */ /* 0x000fe40000410000 */
[----:B------:R-:W-:Y:S01]  /*6a20*/  FMUL.FTZ R22, R22, c[0x0][0x2ec] ;  /* 0x0000bb0016167a20 */ /* 0x000fe20000410000 */
[----:B------:R1:W5:Y:S01]  /*6a30*/  LDL R147, [R1+0x1c] ;  /* 0x00001c0001937983 */ /* 0x0003620000100800 */
[----:B------:R-:W-:Y:S02]  /*6a40*/  FMUL.FTZ R33, R33, R8 ;  /* 0x0000000821217220 */ /* 0x000fe40000410000 */
[----:B------:R-:W-:Y:S01]  /*6a50*/  FMUL.FTZ R17, R17, R7 ;  /* 0x0000000711117220 */ /* 0x000fe20000410000 */
[----:B------:R1:W5:Y:S01]  /*6a60*/  LDL.LU R3, [R1+0x5c] ;  /* 0x00005c0001037983 */ /* 0x0003620000300800 */
[----:B------:R-:W-:Y:S02]  /*6a70*/  FMUL.FTZ R20, R20, R0 ;  /* 0x0000000014147220 */ /* 0x000fe40000410000 */
[----:B------:R-:W-:Y:S01]  /*6a80*/  FMUL.FTZ R19, R19, R4 ;  /* 0x0000000413137220 */ /* 0x000fe20000410000 */
[----:B------:R1:W5:Y:S01]  /*6a90*/  LDL.64 R152, [R1] ;  /* 0x0000000001987983 */ /* 0x0003620000100a00 */
[----:B------:R-:W-:Y:S02]  /*6aa0*/  FMUL.FTZ R22, R22, R5 ;  /* 0x0000000516167220 */ /* 0x000fe40000410000 */
[----:B------:R-:W-:Y:S03]  /*6ab0*/  FMUL.FTZ R21, R21, R6 ;  /* 0x0000000615157220 */ /* 0x000fe60000410000 */
[----:B------:R1:W5:Y:S01]  /*6ac0*/  LDL.LU R2, [R1+0x58] ;  /* 0x0000580001027983 */ /* 0x0003620000300800 */
[----:B------:R-:W-:-:S05]  /*6ad0*/  @!P0 BRA `(.L_x_570) ;  /* 0x0000030000008947 */ /* 0x000fca0003800000 */
        /* <DEDUP_REMOVED lines=38> */
[----:B---3--:R-:W-:Y:S03]  /*6d40*/  @!P1 IMAD.MOV.U32 R4, RZ, RZ, R242 ;  /* 0x000000ffff049224 */ /* 0x008fe600078e00f2 */
        /* <DEDUP_REMOVED lines=9> */
.L_x_570:
        /* <DEDUP_REMOVED lines=11> */
[----:B--2---:R-:W-:Y:S02]  /*6e90*/  F2FP.BF16.PACK_AB R9, R17, R18 ;  /* 0x000000121109723e */ /* 0x004fe400000010ff */
        /* <DEDUP_REMOVED lines=33> */
[-C--:B--2---:R-:W-:Y:S08]  /*70b0*/  HMMA.16816.F32.BF16 R36, R4, R8.reuse, R36 ;  /* 0x000000080424723c */ /* 0x084ff00000041824 */
[C---:B----4-:R-:W-:Y:S08]  /*70c0*/  HMMA.16816.F32.BF16 R40, R12.reuse, R8, R40 ;  /* 0x000000080c28723c */ /* 0x050ff00000041828 */
[-C--:B------:R-:W-:Y:S08]  /*70d0*/  HMMA.16816.F32.BF16 R44, R12, R10.reuse, R44 ;  /* 0x0000000a0c2c723c */ /* 0x080ff0000004182c */
[C---:B------:R-:W-:Y:S01]  /*70e0*/  HMMA.16816.F32.BF16 R48, R4.reuse, R10, R48 ;  /* 0x0000000a0430723c */ /* 0x040fe20000041830 */
[----:B------:R-:W2:Y:S07]  /*70f0*/  LDSM.16.MT88.4 R8, [R0+0x8400] ;  /* 0x008400000008783b */ /* 0x000eae0000004200 */
        /* <DEDUP_REMOVED lines=55> */
[----:B---3--:R-:W-:Y:S01]  /*7470*/  IMAD.MOV.U32 R5, RZ, RZ, c[0x0][0x370] ;  /* 0x0000dc00ff057624 */ /* 0x008fe200078e00ff */
        /* <DEDUP_REMOVED lines=32> */
.L_x_571:
[----:B---3--:R-:W-:Y:S01]  /*7680*/  LDSM.16.M88.4 R24, [R221] ;  /* 0x00000000dd18783b */ /* 0x008fe20000000200 */
        /* <DEDUP_REMOVED lines=22> */
[----:B------:R1:W4:Y:S04]  /*77f0*/  LDL R143, [R1+0x8] ;  /* 0x00000800018f7983 */ /* 0x0003280000100800 */
        /* <DEDUP_REMOVED lines=72> */
[----:B-----5:R-:W-:Y:S01]  /*7c80*/  @P0 IADD3.X R137, R145, UR10, RZ, P2, !PT ;  /* 0x0000000a91890c10 */ /* 0x020fe200097fe4ff */
        /* <DEDUP_REMOVED lines=11> */
[----:B------:R-:W5:Y:S01]  /*7d40*/  @P0 LDG.E R144, [R136.64] ;  /* 0x0000000688900981 */ /* 0x000f62000c1e1900 */
[----:B------:R-:W-:Y:S02]  /*7d50*/  IMAD.MOV.U32 R33, RZ, RZ, R237 ;  /* 0x000000ffff217224 */ /* 0x000fe400078e00ed */
[C---:B------:R-:W-:Y:S03]  /*7d60*/  HMMA.16816.F32.BF16 R20, R28.reuse, R132, R20 ;  /* 0x000000841c14723c */ /* 0x040fe60000041814 */
[----:B------:R-:W-:Y:S01]  /*7d70*/  RED.E.ADD.F32.FTZ.RN.STRONG.GPU [R32.64], R4 ;  /* 0x000000042000798e */ /* 0x000fe2000c10e786 */
[CC--:B------:R-:W-:Y:S01]  /*7d80*/  LEA R34, P1, R140.reuse, R32.reuse, 0x2 ;  /* 0x000000208c227211 */ /* 0x0c0fe200078210ff */
[----:B------:R-:W-:Y:S03]  /*7d90*/  IMAD.SHL.U32 R145, R145, 0x8, RZ ;  /* 0x0000000891917824 */ /* 0x000fe600078e00ff */
[----:B------:R-:W-:Y:S04]  /*7da0*/  HMMA.16816.F32.BF16 R24, R28, R134, R24 ;  /* 0x000000861c18723c */ /* 0x000fe80000041818 */
[-C--:B------:R-:W-:Y:S05]  /*7db0*/  LEA.HI.X.SX32 R35, R140, R33.reuse, 0x2, P1 ;  /* 0x000000218c237211 */ /* 0x080fea00008f16ff */
[----:B------:R-:W-:Y:S04]  /*7dc0*/  RED.E.ADD.F32.FTZ.RN.STRONG.GPU [R34.64], R5 ;  /* 0x000000052200798e */ /* 0x000fe8000c10e786 */
[----:B--2---:R1:W-:Y:S04]  /*7dd0*/  @P0 STL [R1+0x14], R141 ;  /* 0x0000148d01000387 */ /* 0x0043e80000100800 */
[----:B------:R-:W2:Y:S04]  /*7de0*/  LDL R139, [R1+0x24] ;  /* 0x00002400018b7983 */ /* 0x000ea80000100800 */
[----:B------:R-:W2:Y:S04]  /*7df0*/  LDL R138, [R1+0x2c] ;  /* 0x00002c00018a7983 */ /* 0x000ea80000100800 */
[----:B---3--:R3:W-:Y:S04]  /*7e00*/  @P0 STL [R1+0xc], R142 ;  /* 0x00000c8e01000387 */ /* 0x0087e80000100800 */
[----:B----4-:R4:W-:Y:S04]  /*7e10*/  @P0 STL [R1+0x8], R143 ;  /* 0x0000088f01000387 */ /* 0x0109e80000100800 */
[----:B-----5:R5:W-:Y:S01]  /*7e20*/  @P0 STL [R1+0x10], R144 ;  /* 0x0000109001000387 */ /* 0x020be20000100800 */
        /* <DEDUP_REMOVED lines=9> */
[----:B-----5:R-:W-:Y:S02]  /*7ec0*/  IMAD.MOV.U32 R144, RZ, RZ, c[0x0][0x22c] ;  /* 0x00008b00ff907624 */ /* 0x020fe400078e00ff */
        /* <DEDUP_REMOVED lines=18> */
[----:B------:R-:W-:Y:S02]  /*7ff0*/  IMAD.MOV.U32 R142, RZ, RZ, c[0x0][0x22c] ;  /* 0x00008b00ff8e7624 */ /* 0x000fe400078e00ff */
[----:B------:R-:W-:Y:S01]  /*8000*/  IMAD R144, R144, 0x38, RZ ;  /* 0x0000003890907824 */ /* 0x000fe200078e02ff */
[----:B------:R5:W-:Y:S01]  /*8010*/  RED.E.ADD.F32.FTZ.RN.STRONG.GPU [R30.64], R8 ;  /* 0x000000081e00798e */ /* 0x000be2000c10e786 */
[----:B------:R-:W-:Y:S02]  /*8020*/  IMAD R142, R142, c[0x0][0x1c0], RZ ;  /* 0x000070008e8e7a24 */ /* 0x000fe400078e02ff */
[----:B------:R-:W-:Y:S01]  /*8030*/  IMAD.MOV.U32 R143, RZ, RZ, c[0x0][0x22c] ;  /* 0x00008b00ff8f7624 */ /* 0x000fe200078e00ff */
[----:B------:R5:W-:Y:S01]  /*8040*/  RED.E.ADD.F32.FTZ.RN.STRONG.GPU [R28.64], R9 ;  /* 0x000000091c00798e */ /* 0x000be2000c10e786 */
[-C--:B-1----:R-:W-:Y:S01]  /*8050*/  LEA R6, P0, R144, R32.reuse, 0x2 ;  /* 0x0000002090067211 */ /* 0x082fe200078010ff */
[----:B------:R-:W-:Y:S02]  /*8060*/  IMAD.SHL.U32 R142, R142, 0x10, RZ ;  /* 0x000000108e8e7824 */ /* 0x000fe400078e00ff */
[----:B------:R1:W-:Y:S01]  /*8070*/  RED.E.ADD.F32.FTZ.RN.STRONG.GPU [R4.64], R10 ;  /* 0x0000000a0400798e */ /* 0x0003e2000c10e786 */
[----:B------:R-:W-:Y:S02]  /*8080*/  IMAD R143, R143, c[0x0][0x1c0], RZ ;  /* 0x000070008f8f7a24 */ /* 0x000fe400078e02ff */
[----:B------:R-:W-:Y:S02]  /*8090*/  IADD3 R142, R142, 0x20, RZ ;  /* 0x000000208e8e7810 */ /* 0x000fe40007ffe0ff */
[----:B------:R-:W-:Y:S01]  /*80a0*/  IMAD.SHL.U32 R143, R143, 0x10, RZ ;  /* 0x000000108f8f7824 */ /* 0x000fe200078e00ff */
[----:B---3--:R-:W3:Y:S01]  /*80b0*/  LDL R132, [R1+0x20] ;  /* 0x0000200001847983 */ /* 0x008ee20000100800 */
[-C--:B------:R-:W-:Y:S03]  /*80c0*/  LEA.HI.X.SX32 R7, R144, R33.reuse, 0x2, P0 ;  /* 0x0000002190077211 */ /* 0x080fe600000f16ff */
[----:B------:R-:W-:Y:S02]  /*80d0*/  IADD3 R144, R143, 0x20, RZ ;  /* 0x000000208f907810 */ /* 0x000fe40007ffe0ff */
[----:B------:R-:W-:Y:S01]  /*80e0*/  IADD3 R133, R141, 0x40, RZ ;  /* 0x000000408d857810 */ /* 0x000fe20007ffe0ff */
[----:B------:R-:W-:Y:S02]  /*80f0*/  RED.E.ADD.F32.FTZ.RN.STRONG.GPU [R6.64], R11 ;  /* 0x0000000b0600798e */ /* 0x000fe4000c10e786 */
[----:B------:R-:W-:Y:S01]  /*8100*/  IMAD.IADD R144, R145, 0x1, R144 ;  /* 0x0000000191907824 */ /* 0x000fe200078e0290 */
[C---:B-----5:R-:W-:Y:S01]  /*8110*/  IADD3 R30, R141.reuse, 0x40, RZ ;  /* 0x000000408d1e7810 */ /* 0x060fe20007ffe0ff */
        /* <DEDUP_REMOVED lines=11> */
[C---:B------:R-:W-:Y:S01]  /*81d0*/  IMAD.IADD R30, R140.reuse, 0x1, R30 ;  /* 0x000000018c1e7824 */ /* 0x040fe200078e021e */
[C---:B------:R-:W-:Y:S01]  /*81e0*/  IADD3 R142, R143.reuse, 0x20, RZ ;  /* 0x000000208f8e7810 */ /* 0x040fe20007ffe0ff */
[----:B------:R-:W-:Y:S01]  /*81f0*/  IMAD.IADD R133, R140, 0x1, R133 ;  /* 0x000000018c857824 */ /* 0x000fe200078e0285 */
[----:B------:R-:W-:Y:S01]  /*8200*/  IADD3 R143, R143, 0x20, RZ ;  /* 0x000000208f8f7810 */ /* 0x000fe20007ffe0ff */
[----:B------:R1:W-:Y:S02]  /*8210*/  RED.E.ADD.F32.FTZ.RN.STRONG.GPU [R4.64], R14 ;  /* 0x0000000e0400798e */ /* 0x0003e4000c10e786 */
[C---:B------:R-:W-:Y:S02]  /*8220*/  IMAD.IADD R142, R145.reuse, 0x1, R142 ;  /* 0x00000001918e7824 */ /* 0x040fe400078e028e */
[C---:B------:R-:W-:Y:S01]  /*8230*/  IMAD.IADD R143, R145.reuse, 0x1, R143 ;  /* 0x00000001918f7824 */ /* 0x040fe200078e028f */
[----:B------:R1:W-:Y:S01]  /*8240*/  RED.E.ADD.F32.FTZ.RN.STRONG.GPU [R28.64], R15 ;  /* 0x0000000f1c00798e */ /* 0x0003e2000c10e786 */
[C---:B------:R-:W-:Y:S02]  /*8250*/  IMAD.IADD R142, R145.reuse, 0x1, R142 ;  /* 0x00000001918e7824 */ /* 0x040fe400078e028e */
[C---:B------:R-:W-:Y:S02]  /*8260*/  IMAD.IADD R143, R145.reuse, 0x1, R143 ;  /* 0x00000001918f7824 */ /* 0x040fe400078e028f */
[----:B------:R-:W-:Y:S01]  /*8270*/  IMAD.IADD R142, R145, 0x1, R142 ;  /* 0x00000001918e7824 */ /* 0x000fe200078e028e */
[-C--:B-----5:R-:W-:Y:S02]  /*8280*/  LEA R12, P4, R31, R32.reuse, 0x2 ;  /* 0x000000201f0c7211 */ /* 0x0a0fe400078810ff */
[CC--:B------:R-:W-:Y:S02]  /*8290*/  LEA R10, P0, R143.reuse, R32.reuse, 0x2 ;  /* 0x000000208f0a7211 */ /* 0x0c0fe400078010ff */
[CC--:B------:R-:W-:Y:S02]  /*82a0*/  LEA R8, P2, R142.reuse, R32.reuse, 0x2 ;  /* 0x000000208e087211 */ /* 0x0c0fe400078410ff */
[-C--:B------:R-:W-:Y:S02]  /*82b0*/  LEA.HI.X.SX32 R11, R143, R33.reuse, 0x2, P0 ;  /* 0x000000218f0b7211 */ /* 0x080fe400000f16ff */
[-C--:B------:R-:W-:Y:S02]  /*82c0*/  LEA.HI.X.SX32 R9, R142, R33.reuse, 0x2, P2 ;  /* 0x000000218e097211 */ /* 0x080fe400010f16ff */
[-C--:B------:R-:W-:Y:S01]  /*82d0*/  LEA.HI.X.SX32 R13, R31, R33.reuse, 0x2, P4 ;  /* 0x000000211f0d7211 */ /* 0x080fe200020f16ff */
[----:B------:R5:W-:Y:S04]  /*82e0*/  RED.E.ADD.F32.FTZ.RN.STRONG.GPU [R10.64], R16 ;  /* 0x000000100a00798e */ /* 0x000be8000c10e786 */
[----:B------:R5:W-:Y:S01]  /*82f0*/  RED.E.ADD.F32.FTZ.RN.STRONG.GPU [R8.64], R17 ;  /* 0x000000110800798e */ /* 0x000be2000c10e786 */
[CC--:B-1----:R-:W-:Y:S03]  /*8300*/  LEA R14, P5, R134.reuse, R32.reuse, 0x2 ;  /* 0x00000020860e7211 */ /* 0x0c2fe600078a10ff */
[----:B------:R-:W-:Y:S01]  /*8310*/  LDSM.16.MT88.4 R140, [R3+0x1c00] ;  /* 0x001c0000038c783b */ /* 0x000fe20000004200 */
[-C--:B------:R-:W-:Y:S02]  /*8320*/  LEA.HI.X.SX32 R15, R134, R33.reuse, 0x2, P5 ;  /* 0x00000021860f7211 */ /* 0x080fe400028f16ff */
[CC--:B-----5:R-:W-:Y:S02]  /*8330*/  LEA R10, P3, R30.reuse, R32.reuse, 0x2 ;  /* 0x000000201e0a7211 */ /* 0x0e0fe400078610ff */
[CC--:B------:R-:W-:Y:S02]  /*8340*/  LEA R8, P2, R133.reuse, R32.reuse, 0x2 ;  /* 0x0000002085087211 */ /* 0x0c0fe400078410ff */
[-C--:B------:R-:W-:Y:S02]  /*8350*/  LEA.HI.X.SX32 R11, R30, R33.reuse, 0x2, P3 ;  /* 0x000000211e0b7211 */ /* 0x080fe400018f16ff */
[-C--:B------:R-:W-:Y:S01]  /*8360*/  LEA.HI.X.SX32 R9, R133, R33.reuse, 0x2, P2 ;  /* 0x0000002185097211 */ /* 0x080fe200010f16ff */
[----:B------:R-:W-:Y:S01]  /*8370*/  LDSM.16.MT88.4 R28, [R3+0x2000] ;  /* 0x00200000031c783b */ /* 0x000fe20000004200 */
        /* <DEDUP_REMOVED lines=260> */
.L_x_573:
        /* <DEDUP_REMOVED lines=18> */
.L_x_574:
        /* <DEDUP_REMOVED lines=55> */
.L_x_576:
[----:B------:R-:W-:Y:S05]  /*9850*/  BSYNC B0 ;  /* 0x0000000000007941 */ /* 0x000fea0003800000 */
.L_x_575:
        /* <DEDUP_REMOVED lines=20> */
.L_x_578:
[----:B------:R-:W-:Y:S05]  /*99a0*/  BSYNC B0 ;  /* 0x0000000000007941 */ /* 0x000fea0003800000 */
.L_x_577:
        /* <DEDUP_REMOVED lines=29> */
.L_x_580:
[----:B------:R-:W-:Y:S05]  /*9b80*/  BSYNC B0 ;  /* 0x0000000000007941 */ /* 0x000fea0003800000 */
.L_x_579:
        /* <DEDUP_REMOVED lines=18> */
.L_x_556:
        /* <DEDUP_REMOVED lines=20> */
.L_x_582:
        /* <DEDUP_REMOVED lines=18> */
.L_x_583:
[----:B------:R-:W2:Y:S04]  /*9f10*/  LDL.64 R16, [R1] ;  /* 0x0000000001107983 */ /* 0x000ea80000100a00 */
        /* <DEDUP_REMOVED lines=41> */
.L_x_585:
[----:B-1----:R-:W-:Y:S05]  /*a1b0*/  BSYNC B0 ;  /* 0x0000000000007941 */ /* 0x002fea0003800000 */
.L_x_584:
        /* <DEDUP_REMOVED lines=19> */
.L_x_587:
[----:B------:R-:W-:Y:S05]  /*a2f0*/  BSYNC B0 ;  /* 0x0000000000007941 */ /* 0x000fea0003800000 */
.L_x_586:
        /* <DEDUP_REMOVED lines=29> */
.L_x_589:
[----:B------:R-:W-:Y:S05]  /*a4d0*/  BSYNC B0 ;  /* 0x0000000000007941 */ /* 0x000fea0003800000 */
.L_x_588:
        /* <DEDUP_REMOVED lines=16> */
.L_x_581:
[----:B------:R-:W-:Y:S05]  /*a5e0*/  BSYNC B1 ;  /* 0x0000000000017941 */ /* 0x000fea0003800000 */
.L_x_551:
        /* <DEDUP_REMOVED lines=11> */
.L_x_590:
[----:B------:R-:W-:Y:S05]  /*a6a0*/  EXIT ;  /* 0x000000000000794d */ /* 0x000fea0003800000 */
.L_x_592:
        /* <DEDUP_REMOVED lines=13> */
.L_x_1291:


//--------------------- .text._ZN5flash44flash_bwd_dq_dk_dv_loop_seqk_parallel_kernelI23Flash_bwd_kernel_traitsILi96ELi64ELi128ELi8ELi2ELi4ELi4ELb1ELb0EN7cutlass10bfloat16_tE19Flash_kernel_traitsILi96ELi64ELi128ELi8ES3_EELb1ELb0ELb1ELb0ELb0ELb1ELb0EEEvNS_16Flash_bwd_paramsE --------------------------
	.section	.text._ZN5flash44flash_bwd_dq_dk_dv_loop_seqk_parallel_kernelI23Flash_bwd_kernel_traitsILi96ELi64ELi128ELi8ELi2ELi4ELi4ELb1ELb0EN7cutlass10bfloat16_tE19Flash_kernel_traitsILi96ELi64ELi128ELi8ES3_EELb1ELb0ELb1ELb0ELb0ELb1ELb0EEEvNS_16Flash_bwd_paramsE,"ax",@progbits
	.sectioninfo	@"SHI_REGISTERS=255"
	.align	128
        .global         _ZN5flash44flash_bwd_dq_dk_dv_loop_seqk_parallel_kernelI23Flash_bwd_kernel_traitsILi96ELi64ELi128ELi8ELi2ELi4ELi4ELb1ELb0EN7cutlass10bfloat16_tE19Flash_kernel_traitsILi96ELi64ELi128ELi8ES3_EELb1ELb0ELb1ELb0ELb0ELb1ELb0EEEvNS_16Flash_bwd_paramsE
        .type           _ZN5flash44flash_bwd_dq_dk_dv_loop_seqk_parallel_kernelI23Flash_bwd_kernel_traitsILi96ELi64ELi128ELi8ELi2ELi4ELi4ELb1ELb0EN7cutlass10bfloat16_tE19Flash_kernel_traitsILi96ELi64ELi128ELi8ES3_EELb1ELb0ELb1ELb0ELb0ELb1ELb0EEEvNS_16Flash_bwd_paramsE,@function
        .size           _ZN5flash44flash_bwd_dq_dk_dv_loop_seqk_parallel_kernelI23Flash_bwd_kernel_traitsILi96ELi64ELi128ELi8ELi2ELi4ELi4ELb1ELb0EN7cutlass10bfloat16_tE19Flash_kernel_traitsILi96ELi64ELi128ELi8ES3_EELb1ELb0ELb1ELb0ELb0ELb1ELb0EEEvNS_16Flash_bwd_paramsE,(.L_x_1292 - _ZN5flash44flash_bwd_dq_dk_dv_loop_seqk_parallel_kernelI23Flash_bwd_kernel_traitsILi96ELi64ELi128ELi8ELi2ELi4ELi4ELb1ELb0EN7cutlass10bfloat16_tE19Flash_kernel_traitsILi96ELi64ELi128ELi8ES3_EELb1ELb0ELb1ELb0ELb0ELb1ELb0EEEvNS_16Flash_bwd_paramsE)
        .other          _ZN5flash44flash_bwd_dq_dk_dv_loop_seqk_parallel_kernelI23Flash_bwd_kernel_traitsILi96ELi64ELi128ELi8ELi2ELi4ELi4ELb1ELb0EN7cutlass10bfloat16_tE19Flash_kernel_traitsILi96ELi64ELi128ELi8ES3_EELb1ELb0ELb1ELb0ELb0ELb1ELb0EEEvNS_16Flash_bwd_paramsE,@"STO_CUDA_ENTRY STV_DEFAULT"
_ZN5flash44flash_bwd_dq_dk_dv_loop_seqk_parallel_kernelI23Flash_bwd_kernel_traitsILi96ELi64ELi128ELi8ELi2ELi4ELi4ELb1ELb0EN7cutlass10bfloat16_tE19Flash_kernel_traitsILi96ELi64ELi128ELi8ES3_EELb1ELb0ELb1ELb0ELb0ELb1ELb0EEEvNS_16Flash_bwd_paramsE:
.text._ZN5flash44flash_bwd_dq_dk_dv_loop_seqk_parallel_kernelI23Flash_bwd_kernel_traitsILi96ELi64ELi128ELi8ELi2ELi4ELi4ELb1ELb0EN7cutlass10bfloat16_tE19Flash_kernel_traitsILi96ELi64ELi128ELi8ES3_EELb1ELb0ELb1ELb0ELb0ELb1ELb0EEEvNS_16Flash_bwd_paramsE:
        /* <DEDUP_REMOVED lines=19> */
[----:B------:R-:W-:Y:S01]  /*0130*/  ULDC.U8 UR9, c[0x0][0x328] ;  /* 0x0000ca0000097ab9 */ /* 0x000fe20000000000 */
[----:B------:R-:W3:Y:S01]  /*0140*/  S2UR UR37, SR_CTAID.Y ;  /* 0x00000000002579c3 */ /* 0x000ee20000002600 */
[----:B------:R-:W-:-:S02]  /*0150*/  UISETP.NE.AND UP5, UPT, UR9, URZ, UPT ;  /* 0x0000003f0900728c */ /* 0x000fc4000bfa5270 */
[----:B------:R-:W-:Y:S02]  /*0160*/  ULDC UR50, c[0x0][0x22c] ;  /* 0x00008b0000327ab9 */ /* 0x000fe40000000800 */
[----:B------:R-:W-:Y:S02]  /*0170*/  ULDC UR38, c[0x0][0x1c0] ;  /* 0x0000700000267ab9 */ /* 0x000fe40000000800 */
[----:B------:R-:W-:Y:S02]  /*0180*/  UMOV UR7, 0x80 ;  /* 0x0000008000077882 */ /* 0x000fe40000000000 */
[----:B------:R-:W-:Y:S02]  /*0190*/  ULDC UR6, c[0x0][0x210] ;  /* 0x0000840000067ab9 */ /* 0x000fe40000000800 */
[----:B------:R-:W-:Y:S02]  /*01a0*/  ULDC UR60, c[0x0][0x234] ;  /* 0x00008d00003c7ab9 */ /* 0x000fe40000000800 */
[----:B------:R-:W-:Y:S01]  /*01b0*/  ULDC UR13, c[0x0][0x1c0] ;  /* 0x00007000000d7ab9 */ /* 0x000fe20000000800 */
[----:B-1----:R-:W-:Y:S01]  /*01c0*/  SHF.R.S32.HI R3, RZ, 0x1f, R7 ;  /* 0x0000001fff037819 */ /* 0x002fe20000011407 */
[----:B--2---:R-:W-:-:S02]  /*01d0*/  USHF.R.S32.HI UR8, URZ, 0x1f, UR40 ;  /* 0x0000001f3f087899 */ /* 0x004fc40008011428 */
[----:B------:R-:W-:Y:S01]  /*01e0*/  USHF.R.S32.HI UR9, URZ, 0x1f, UR40 ;  /* 0x0000001f3f097899 */ /* 0x000fe20008011428 */
[CC--:B------:R-:W-:Y:S01]  /*01f0*/  LEA.HI R2, R3.reuse, R7.reuse, RZ, 0x4 ;  /* 0x0000000703027211 */ /* 0x0c0fe200078f20ff */
[----:B------:R-:W-:Y:S01]  /*0200*/  ULDC UR14, c[0x0][0x1c0] ;  /* 0x00007000000e7ab9 */ /* 0x000fe20000000800 */
[CC--:B------:R-:W-:Y:S01]  /*0210*/  LEA.HI R12, R3.reuse, R7.reuse, RZ, 0x3 ;  /* 0x00000007030c7211 */ /* 0x0c0fe200078f18ff */
[----:B------:R-:W-:Y:S01]  /*0220*/  UIMAD.WIDE UR38, UR50, UR38, URZ ;  /* 0x00000026322672a5 */ /* 0x000fe2000f8e023f */
[CC--:B------:R-:W-:Y:S01]  /*0230*/  LEA.HI R0, R3.reuse, R7.reuse, RZ, 0x2 ;  /* 0x0000000703007211 */ /* 0x0c0fe200078f10ff */
[----:B---3--:R-:W-:Y:S01]  /*0240*/  UIMAD.WIDE.U32 UR46, UR37, UR17, URZ ;  /* 0x00000011252e72a5 */ /* 0x008fe2000f8e003f */
[CC--:B------:R-:W-:Y:S01]  /*0250*/  LEA.HI R14, R3.reuse, R7.reuse, RZ, 0x6 ;  /* 0x00000007030e7211 */ /* 0x0c0fe200078f30ff */
[----:B------:R-:W-:Y:S01]  /*0260*/  USHF.R.S32.HI UR10, URZ, 0x1f, UR37 ;  /* 0x0000001f3f0a7899 */ /* 0x000fe20008011425 */
[CC--:B------:R-:W-:Y:S01]  /*0270*/  LEA.HI R4, R3.reuse, R7.reuse, RZ, 0x5 ;  /* 0x0000000703047211 */ /* 0x0c0fe200078f28ff */
[----:B------:R-:W-:Y:S01]  /*0280*/  UIMAD UR51, UR40, UR50, URZ ;  /* 0x00000032283372a4 */ /* 0x000fe2000f8e023f */
[----:B------:R-:W-:Y:S01]  /*0290*/  LEA.HI R18, R3, R7, RZ, 0x7 ;  /* 0x0000000703127211 */ /* 0x000fe200078f38ff */
[----:B------:R-:W-:Y:S01]  /*02a0*/  UIMAD UR60, UR7, UR6, UR60 ;  /* 0x00000006073c72a4 */ /* 0x000fe2000f8e023c */
[----:B------:R-:W-:Y:S01]  /*02b0*/  LOP3.LUT R3, R2, 0xfffffff0, RZ, 0xc0, !PT ;  /* 0xfffffff002037812 */ /* 0x000fe200078ec0ff */
[----:B------:R-:W-:Y:S01]  /*02c0*/  UIMAD UR50, UR50, UR13, URZ ;  /* 0x0000000d323272a4 */ /* 0x000fe2000f8e023f */
[----:B------:R-:W-:Y:S01]  /*02d0*/  LOP3.LUT R5, R12, 0xfffffff8, RZ, 0xc0, !PT ;  /* 0xfffffff80c057812 */ /* 0x000fe200078ec0ff */
[----:B------:R-:W-:Y:S01]  /*02e0*/  UIMAD UR6, UR37, UR14, UR40 ;  /* 0x0000000e250672a4 */ /* 0x000fe2000f8e0228 */
[----:B------:R-:W-:Y:S01]  /*02f0*/  LOP3.LUT R6, R0, 0xfffffffc, RZ, 0xc0, !PT ;  /* 0xfffffffc00067812 */ /* 0x000fe200078ec0ff */
[C---:B------:R-:W-:Y:S01]  /*0300*/  IMAD.IADD R9, R7.reuse, 0x1, -R3 ;  /* 0x0000000107097824 */ /* 0x040fe200078e0a03 */
[----:B------:R-:W-:Y:S01]  /*0310*/  LOP3.LUT R8, R4, 0xffffffe0, RZ, 0xc0, !PT ;  /* 0xffffffe004087812 */ /* 0x000fe200078ec0ff */
        /* <DEDUP_REMOVED lines=8> */
[----:B------:R-:W-:Y:S01]  /*03a0*/  ULDC UR16, c[0x0][0x1c0] ;  /* 0x0000700000107ab9 */ /* 0x000fe20000000800 */
[----:B------:R-:W-:Y:S01]  /*03b0*/  LEA.HI R0, R5, R3, RZ, 0x3 ;  /* 0x0000000305007211 */ /* 0x000fe200078f18ff */
[----:B------:R-:W-:Y:S01]  /*03c0*/  ULDC UR11, c[0x0][0x1c0] ;  /* 0x00007000000b7ab9 */ /* 0x000fe20000000800 */
[----:B------:R-:W-:Y:S01]  /*03d0*/  LEA.HI R2, R2, R6, RZ, 0x1 ;  /* 0x0000000602027211 */ /* 0x000fe200078f08ff */
[----:B------:R-:W-:Y:S01]  /*03e0*/  UIMAD UR7, UR37, UR11, UR40 ;  /* 0x0000000b250772a4 */ /* 0x000fe2000f8e0228 */
[----:B------:R-:W-:Y:S01]  /*03f0*/  LOP3.LUT R5, R7, 0x7fffffe, RZ, 0xc0, !PT ;  /* 0x07fffffe07057812 */ /* 0x000fe200078ec0ff */
[----:B------:R-:W-:Y:S01]  /*0400*/  USHF.L.U32 UR49, UR50, 0x6, URZ ;  /* 0x0000000632317899 */ /* 0x000fe2000800063f */
        /* <DEDUP_REMOVED lines=8> */
[--C-:B------:R-:W-:Y:S01]  /*0490*/  SHF.R.S32.HI R0, RZ, 0x5, R4.reuse ;  /* 0x00000005ff007819 */ /* 0x100fe20000011404 */
[----:B------:R-:W-:Y:S01]  /*04a0*/  ULDC UR54, c[0x0][0x214] ;  /* 0x0000850000367ab9 */ /* 0x000fe20000000800 */
[----:B------:R-:W-:Y:S01]  /*04b0*/  SHF.R.S32.HI R2, RZ, 0x1f, R4 ;  /* 0x0000001fff027819 */ /* 0x000fe20000011404 */
[----:B------:R-:W-:Y:S01]  /*04c0*/  ULDC UR61, c[0x0][0x1c8] ;  /* 0x00007200003d7ab9 */ /* 0x000fe20000000800 */
[----:B------:R-:W-:Y:S01]  /*04d0*/  LEA.HI R245, R3, R8, RZ, 0x2 ;  /* 0x0000000803f57211 */ /* 0x000fe200078f10ff */
[----:B------:R-:W-:Y:S01]  /*04e0*/  IMAD R5, R0, 0x8, R5 ;  /* 0x0000000800057824 */ /* 0x000fe200078e0205 */
[-C--:B------:R-:W-:Y:S01]  /*04f0*/  LEA.HI R4, R4, R0.reuse, RZ, 0x1 ;  /* 0x0000000004047211 */ /* 0x080fe200078f08ff */
[----:B------:R-:W-:Y:S01]  /*0500*/  ULDC UR55, c[0x0][0x224] ;  /* 0x0000890000377ab9 */ /* 0x000fe20000000800 */
[----:B------:R-:W-:Y:S01]  /*0510*/  LEA.HI R2, R2, R0, RZ, 0x2 ;  /* 0x0000000002027211 */ /* 0x000fe200078f10ff */
[----:B------:R-:W-:Y:S01]  /*0520*/  @UP5 UIMAD UR59, UR37, UR54, URZ ;  /* 0x00000036253b52a4 */ /* 0x000fe2000f8e023f */
[----:B------:R-:W-:Y:S01]  /*0530*/  SHF.R.S32.HI R3, RZ, 0x3, R12 ;  /* 0x00000003ff037819 */ /* 0x000fe2000001140c */
[----:B------:R-:W-:Y:S01]  /*0540*/  ULDC.64 UR4, c[0x0][0x118] ;  /* 0x0000460000047ab9 */ /* 0x000fe20000000a00 */
[----:B------:R-:W-:Y:S01]  /*0550*/  LOP3.LUT R4, R4, 0xfffffffe, RZ, 0xc0, !PT ;  /* 0xfffffffe04047812 */ /* 0x000fe200078ec0ff */
[----:B------:R-:W-:Y:S01]  /*0560*/  ULDC UR43, c[0x0][0x2e8] ;  /* 0x0000ba00002b7ab9 */ /* 0x000fe20000000800 */
[----:B------:R-:W-:Y:S01]  /*0570*/  LOP3.LUT R2, R2, 0xfffffffc, RZ, 0xc0, !PT ;  /* 0xfffffffc02027812 */ /* 0x000fe200078ec0ff */
[----:B------:R-:W-:Y:S01]  /*0580*/  IMAD.SHL.U32 R3, R3, 0x40, RZ ;  /* 0x0000004003037824 */ /* 0x000fe200078e00ff */
[----:B------:R-:W-:Y:S01]  /*0590*/  LEA.HI R6, R11, R11, RZ, 0x1 ;  /* 0x0000000b0b067211 */ /* 0x000fe200078f08ff */
[C---:B------:R-:W-:Y:S01]  /*05a0*/  IMAD.IADD R19, R0.reuse, 0x1, -R4 ;  /* 0x0000000100137824 */ /* 0x040fe200078e0a04 */
[----:B------:R-:W-:Y:S01]  /*05b0*/  SHF.R.S32.HI R8, RZ, 0x1f, R9 ;  /* 0x0000001fff087819 */ /* 0x000fe20000011409 */
[----:B------:R-:W-:Y:S01]  /*05c0*/  IMAD.IADD R10, R0, 0x1, -R2 ;  /* 0x00000001000a7824 */ /* 0x000fe200078e0a02 */
[----:B------:R-:W-:Y:S01]  /*05d0*/  LOP3.LUT R0, R3, 0xc0, RZ, 0xc0, !PT ;  /* 0x000000c003007812 */ /* 0x000fe200078ec0ff */
[----:B------:R-:W-:Y:S01]  /*05e0*/  ULDC.U8 UR12, c[0x0][0x2d8] ;  /* 0x0000b600000c7ab9 */ /* 0x000fe20000000000 */
[----:B------:R-:W-:Y:S01]  /*05f0*/  LOP3.LUT R2, R6, 0x7fffffe, RZ, 0xc0, !PT ;  /* 0x07fffffe06027812 */ /* 0x000fe200078ec0ff */
[----:B------:R-:W-:Y:S01]  /*0600*/  STL [R1+0x24], R19 ;  /* 0x0000241301007387 */ /* 0x000fe20000100800 */
[----:B------:R-:W-:Y:S01]  /*0610*/  SHF.R.U32.HI R4, RZ, 0x3, R0 ;  /* 0x00000003ff047819 */ /* 0x000fe20000011600 */
[----:B------:R-:W-:Y:S01]  /*0620*/  ULOP3.LUT UR61, UR40, UR61, URZ, 0x3c, !UPT ;  /* 0x0000003d283d7292 */ /* 0x000fe2000f8e3c3f */
[----:B------:R-:W-:Y:S01]  /*0630*/  LOP3.LUT R3, R0, 0x18, R22, 0xf8, !PT ;  /* 0x0000001800037812 */ /* 0x000fe200078ef816 */
[----:B------:R-:W-:Y:S01]  /*0640*/  IMAD.IADD R2, R11, 0x1, -R2 ;  /* 0x000000010b027824 */ /* 0x000fe200078e0a02 */
[-C--:B------:R-:W-:Y:S01]  /*0650*/  LEA.HI R8, R8, R9.reuse, RZ, 0x3 ;  /* 0x0000000908087211 */ /* 0x080fe200078f18ff */
[----:B------:R-:W-:Y:S01]  /*0660*/  IMAD R0, R20, 0x4, R13 ;  /* 0x0000000414007824 */ /* 0x000fe200078e020d */
[----:B------:R-:W-:Y:S01]  /*0670*/  LOP3.LUT R3, R3, R4, RZ, 0x3c, !PT ;  /* 0x0000000403037212 */ /* 0x000fe200078e3cff */
[----:B------:R-:W-:Y:S01]  /*0680*/  STL [R1+0x28], R22 ;  /* 0x0000281601007387 */ /* 0x000fe20000100800 */
[----:B------:R-:W-:Y:S01]  /*0690*/  LOP3.LUT P4, RZ, R7, 0x2, RZ, 0xc0, !PT ;  /* 0x0000000207ff7812 */ /* 0x000fe2000788c0ff */
[----:B------:R-:W-:Y:S01]  /*06a0*/  IMAD R17, R0, 0x8, R2 ;  /* 0x0000000800117824 */ /* 0x000fe200078e0202 */
[----:B------:R-:W-:Y:S01]  /*06b0*/  LEA.HI R0, R9, R9, RZ, 0x1 ;  /* 0x0000000909007211 */ /* 0x000fe200078f08ff */
[----:B------:R-:W-:Y:S01]  /*06c0*/  IMAD.U32 R3, R5, 0x20, R3 ;  /* 0x0000002005037824 */ /* 0x000fe200078e0003 */
[----:B------:R-:W-:Y:S01]  /*06d0*/  LOP3.LUT R2, R8, 0xfffffff8, RZ, 0xc0, !PT ;  /* 0xfffffff808027812 */ /* 0x000fe200078ec0ff */
[----:B------:R-:W-:Y:S01]  /*06e0*/  UIMAD.WIDE.U32 UR44, UR38, UR46, URZ ;  /* 0x0000002e262c72a5 */ /* 0x000fe2000f8e003f */
[----:B------:R-:W-:Y:S01]  /*06f0*/  LOP3.LUT R4, R0, 0x7fffffe, RZ, 0xc0, !PT ;  /* 0x07fffffe00047812 */ /* 0x000fe200078ec0ff */
[----:B------:R-:W-:Y:S01]  /*0700*/  UIMAD UR56, UR39, UR46, URZ ;  /* 0x0000002e273872a4 */ /* 0x000fe2000f8e023f */
[----:B------:R1:W-:Y:S01]  /*0710*/  STL [R1+0x20], R3 ;  /* 0x0000200301007387 */ /* 0x0003e20000100800 */
[C---:B------:R-:W-:Y:S01]  /*0720*/  IMAD.IADD R14, R9.reuse, 0x1, -R2 ;  /* 0x00000001090e7824 */ /* 0x040fe200078e0a02 */
[----:B------:R-:W-:Y:S01]  /*0730*/  SHF.R.S32.HI R245, RZ, 0x2, R245 ;  /* 0x00000002fff57819 */ /* 0x000fe200000114f5 */
[----:B------:R-:W-:Y:S01]  /*0740*/  IMAD.IADD R15, R9, 0x1, -R4 ;  /* 0x00000001090f7824 */ /* 0x000fe200078e0a04 */
[--C-:B------:R-:W-:Y:S01]  /*0750*/  SHF.R.S32.HI R4, RZ, 0x1, R0.reuse ;  /* 0x00000001ff047819 */ /* 0x100fe20000011400 */
[----:B------:R-:W-:Y:S01]  /*0760*/  USHF.R.S32.HI UR58, URZ, 0x1f, UR51 ;  /* 0x0000001f3f3a7899 */ /* 0x000fe20008011433 */
[----:B------:R-:W-:Y:S01]  /*0770*/  SHF.R.S32.HI R0, RZ, 0x1f, R0 ;  /* 0x0000001fff007819 */ /* 0x000fe20000011400 */
[----:B------:R-:W-:Y:S01]  /*0780*/  IMAD R245, R19, 0x10, R245 ;  /* 0x0000001013f57824 */ /* 0x000fe200078e02f5 */
[----:B------:R-:W-:-:S02]  /*0790*/  UIMAD UR55, UR7, UR55, URZ ;  /* 0x00000037073772a4 */ /* 0x000fc4000f8e023f */
[----:B------:R-:W-:Y:S01]  /*07a0*/  LEA.HI R2, R0, R4, RZ, 0x2 ;  /* 0x0000000400027211 */ /* 0x000fe200078f10ff */
[----:B------:R-:W-:Y:S01]  /*07b0*/  USHF.R.S32.HI UR53, URZ, 0x1f, UR49 ;  /* 0x0000001f3f357899 */ /* 0x000fe20008011431 */
[----:B------:R-:W-:Y:S01]  /*07c0*/  SHF.R.S32.HI R0, RZ, 0x1, R6 ;  /* 0x00000001ff007819 */ /* 0x000fe20000011406 */
[----:B------:R-:W-:Y:S01]  /*07d0*/  USHF.R.S32.HI UR52, URZ, 0x1f, UR48 ;  /* 0x0000001f3f347899 */ /* 0x000fe20008011430 */
[----:B------:R-:W-:Y:S01]  /*07e0*/  LEA.HI R6, R7, R7, RZ, 0x1 ;  /* 0x0000000707067211 */ /* 0x000fe200078f08ff */
[----:B------:R-:W-:Y:S01]  /*07f0*/  UMOV UR42, 0xffffd000 ;  /* 0xffffd000002a7882 */ /* 0x000fe20000000000 */
[C---:B------:R-:W-:Y:S01]  /*0800*/  LOP3.LUT P6, RZ, R0.reuse, 0x2, RZ, 0xc0, !PT ;  /* 0x0000000200ff7812 */ /* 0x040fe200078cc0ff */
[----:B------:R-:W-:-:S03]  /*0810*/  IMAD.SHL.U32 R0, R0, 0x40, RZ ;  /* 0x0000004000007824 */ /* 0x000fc600078e00ff */
[----:B------:R-:W-:Y:S02]  /*0820*/  SEL R199, R204, 0xffffffe0, !P6 ;  /* 0xffffffe0ccc77807 */ /* 0x000fe40007000000 */
[----:B------:R-:W-:Y:S02]  /*0830*/  LOP3.LUT R0, R0, 0xc0, RZ, 0xc0, !PT ;  /* 0x000000c000007812 */ /* 0x000fe400078ec0ff */
[----:B-1----:R-:W-:-:S04]  /*0840*/  LOP3.LUT R3, R7, 0x1, RZ, 0xc0, !PT ;  /* 0x0000000107037812 */ /* 0x002fc800078ec0ff */
[----:B------:R-:W-:Y:S01]  /*0850*/  ISETP.NE.U32.AND P5, PT, R3, 0x1, PT ;  /* 0x000000010300780c */ /* 0x000fe20003fa5070 */
[----:B------:R-:W-:-:S03]  /*0860*/  IMAD.SHL.U32 R3, R11, 0x40, RZ ;  /* 0x000000400b037824 */ /* 0x000fc600078e00ff */
[----:B------:R-:W-:Y:S02]  /*0870*/  SEL R236, R236, 0x10, !P5 ;  /* 0x00000010ecec7807 */ /* 0x000fe40006800000 */
[----:B------:R-:W-:Y:S02]  /*0880*/  LOP3.LUT R5, R3, 0x1c0, RZ, 0xc0, !PT ;  /* 0x000001c003057812 */ /* 0x000fe400078ec0ff */
[----:B------:R-:W-:Y:S01]  /*0890*/  LOP3.LUT R3, R2, 0xfffffffc, RZ, 0xc0, !PT ;  /* 0xfffffffc02037812 */ /* 0x000fe200078ec0ff */
[----:B------:R-:W-:-:S04]  /*08a0*/  IMAD.SHL.U32 R2, R10, 0x10, RZ ;  /* 0x000000100a027824 */ /* 0x000fc800078e00ff */
[----:B------:R-:W-:Y:S01]  /*08b0*/  IMAD.IADD R9, R4, 0x1, -R3 ;  /* 0x0000000104097824 */ /* 0x000fe200078e0a03 */
[----:B------:R-:W-:Y:S02]  /*08c0*/  LOP3.LUT R3, R0, 0x8, R12, 0xf8, !PT ;  /* 0x0000000800037812 */ /* 0x000fe400078ef80c */
[----:B------:R-:W-:Y:S02]  /*08d0*/  SHF.R.U32.HI R0, RZ, 0x3, R0 ;  /* 0x00000003ff007819 */ /* 0x000fe40000011600 */
[----:B------:R-:W-:Y:S02]  /*08e0*/  LOP3.LUT R2, R5, 0x30, R2, 0xf8, !PT ;  /* 0x0000003005027812 */ /* 0x000fe400078ef802 */
[----:B------:R-:W-:Y:S01]  /*08f0*/  LOP3.LUT R198, R3, R0, RZ, 0x3c, !PT ;  /* 0x0000000003c67212 */ /* 0x000fe200078e3cff */
[----:B------:R-:W-:Y:S01]  /*0900*/  IMAD.U32 R3, RZ, RZ, UR8 ;  /* 0x00000008ff037e24 */ /* 0x000fe2000f8e00ff */
[----:B------:R-:W-:Y:S01]  /*0910*/  LOP3.LUT R0, R6, 0x3fffffe, RZ, 0xc0, !PT ;  /* 0x03fffffe06007812 */ /* 0x000fe200078ec0ff */
[----:B------:R-:W-:Y:S01]  /*0920*/  IMAD.SHL.U32 R3, R20, 0x20, RZ ;  /* 0x0000002014037824 */ /* 0x000fe200078e00ff */
[----:B------:R-:W-:Y:S01]  /*0930*/  LOP3.LUT R4, R2, 0x8, R12, 0xf8, !PT ;  /* 0x0000000802047812 */ /* 0x000fe200078ef80c */
[----:B------:R-:W-:Y:S01]  /*0940*/  USHF.R.S32.HI UR8, URZ, 0x1f, UR17 ;  /* 0x0000001f3f087899 */ /* 0x000fe20008011411 */
[----:B------:R-:W-:Y:S01]  /*0950*/  SHF.R.U32.HI R2, RZ, 0x3, R5 ;  /* 0x00000003ff027819 */ /* 0x000fe20000011605 */
[C---:B------:R-:W-:Y:S01]  /*0960*/  IMAD.IADD R5, R7.reuse, 0x1, -R0 ;  /* 0x0000000107057824 */ /* 0x040fe200078e0a00 */
[----:B------:R-:W-:Y:S01]  /*0970*/  USHF.L.U32 UR17, UR37, 0x7, URZ ;  /* 0x0000000725117899 */ /* 0x000fe2000800063f */
[----:B------:R-:W-:Y:S01]  /*0980*/  IMAD.SHL.U32 R0, R7, 0x40, RZ ;  /* 0x0000004007007824 */ /* 0x000fe200078e00ff */
[----:B------:R-:W-:Y:S01]  /*0990*/  LOP3.LUT R11, R4, R2, RZ, 0x3c, !PT ;  /* 0x00000002040b7212 */ /* 0x000fe200078e3cff */
[----:B------:R-:W-:Y:S01]  /*09a0*/  IMAD.SHL.U32 R4, R16, 0x2, RZ ;  /* 0x0000000210047824 */ /* 0x000fe200078e00ff */
[----:B------:R-:W-:Y:S01]  /*09b0*/  SHF.R.S32.HI R2, RZ, 0x3, R8 ;  /* 0x00000003ff027819 */ /* 0x000fe20000011408 */
[----:B------:R-:W-:Y:S01]  /*09c0*/  IMAD.U32 R198, R17, 0x20, R198 ;  /* 0x0000002011c67824 */ /* 0x000fe200078e00c6 */
[----:B------:R-:W-:Y:S01]  /*09d0*/  LOP3.LUT R0, R0, 0x1c0, RZ, 0xc0, !PT ;  /* 0x000001c000007812 */ /* 0x000fe200078ec0ff */
[----:B------:R-:W-:-:S02]  /*09e0*/  UIMAD UR57, UR8, UR37, URZ ;  /* 0x00000025083972a4 */ /* 0x000fc4000f8e023f */
[----:B------:R-:W-:Y:S01]  /*09f0*/  IMAD R15, R2, 0x8, R15 ;  /* 0x00000008020f7824 */ /* 0x000fe200078e020f */
[----:B------:R-:W-:Y:S01]  /*0a00*/  LOP3.LUT R3, R0, 0x20, R3, 0xf8, !PT ;  /* 0x0000002000037812 */ /* 0x000fe200078ef803 */
[C---:B------:R-:W-:Y:S01]  /*0a10*/  IMAD R200, R10.reuse, 0x2, R2 ;  /* 0x000000020ac87824 */ /* 0x040fe200078e0202 */
[----:B------:R-:W-:Y:S01]  /*0a20*/  SHF.R.U32.HI R0, RZ, 0x3, R0 ;  /* 0x00000003ff007819 */ /* 0x000fe20000011600 */
[----:B------:R-:W-:Y:S01]  /*0a30*/  IMAD R2, R10, 0x200, R4 ;  /* 0x000002000a027824 */ /* 0x000fe200078e0204 */
[----:B------:R-:W-:Y:S01]  /*0a40*/  @!UP5 UIMAD UR8, UR37, UR16, UR40 ;  /* 0x000000102508d2a4 */ /* 0x000fe2000f8e0228 */
[----:B------:R-:W-:Y:S01]  /*0a50*/  IMAD.SHL.U32 R198, R198, 0x2, RZ ;  /* 0x00000002c6c67824 */ /* 0x000fe200078e00ff */
[----:B------:R-:W-:Y:S01]  /*0a60*/  LOP3.LUT R7, R3, R0, RZ, 0x3c, !PT ;  /* 0x0000000003077212 */ /* 0x000fe200078e3cff */
[----:B------:R-:W-:Y:S01]  /*0a70*/  IMAD R10, R5, 0x20, R2 ;  /* 0x00000020050a7824 */ /* 0x000fe200078e0202 */
[----:B------:R-:W-:Y:S01]  /*0a80*/  SHF.R.S32.HI R0, RZ, 0x1, R6 ;  /* 0x00000001ff007819 */ /* 0x000fe20000011406 */
[----:B------:R-:W-:Y:S01]  /*0a90*/  IMAD.U32 R3, RZ, RZ, UR17 ;  /* 0x00000011ff037e24 */ /* 0x000fe2000f8e00ff */
[----:B------:R-:W-:Y:S01]  /*0aa0*/  SHF.R.S32.HI R2, RZ, 0x7, R18 ;  /* 0x00000007ff027819 */ /* 0x000fe20000011412 */
[----:B------:R-:W-:Y:S01]  /*0ab0*/  IMAD.IADD R199, R198, 0x1, R199 ;  /* 0x00000001c6c77824 */ /* 0x000fe200078e02c7 */
[C---:B------:R-:W-:Y:S01]  /*0ac0*/  LOP3.LUT P3, RZ, R0.reuse, 0x2, RZ, 0xc0, !PT ;  /* 0x0000000200ff7812 */ /* 0x040fe2000786c0ff */
[----:B------:R-:W-:Y:S01]  /*0ad0*/  IMAD.SHL.U32 R0, R0, 0x40, RZ ;  /* 0x0000004000007824 */ /* 0x000fe200078e00ff */
[----:B------:R-:W-:Y:S01]  /*0ae0*/  @!UP5 UIMAD UR54, UR8, UR54, URZ ;  /* 0x000000360836d2a4 */ /* 0x000fe2000f8e023f */
[----:B------:R-:W-:Y:S01]  /*0af0*/  IMAD R3, R2, 0x1000, R4 ;  /* 0x0000100002037824 */ /* 0x000fe200078e0204 */
[----:B------:R-:W-:Y:S01]  /*0b00*/  R2P PR, R14, 0x6 ;  /* 0x000000060e007804 */ /* 0x000fe20000000000 */
[----:B------:R-:W-:Y:S01]  /*0b10*/  IMAD.SHL.U32 R2, R2, 0x8, RZ ;  /* 0x0000000802027824 */ /* 0x000fe200078e00ff */
[----:B------:R-:W-:Y:S01]  /*0b20*/  LOP3.LUT R0, R0, 0xc0, RZ, 0xc0, !PT ;  /* 0x000000c000007812 */ /* 0x000fe200078ec0ff */
[----:B------:R-:W-:Y:S01]  /*0b30*/  IMAD R5, R19, 0x400, R3 ;  /* 0x0000040013057824 */ /* 0x000fe200078e0203 */
[----:B------:R-:W-:Y:S01]  /*0b40*/  LOP3.LUT P0, RZ, R9, 0x2, RZ, 0xc0, !PT ;  /* 0x0000000209ff7812 */ /* 0x000fe2000780c0ff */
[----:B------:R-:W-:Y:S01]  /*0b50*/  IMAD.SHL.U32 R4, R13, 0x10, RZ ;  /* 0x000000100d047824 */ /* 0x000fe200078e00ff */
[----:B------:R-:W-:Y:S01]  /*0b60*/  LOP3.LUT R2, R2, 0x8, RZ, 0xc0, !PT ;  /* 0x0000000802027812 */ /* 0x000fe200078ec0ff */
[----:B------:R-:W-:Y:S01]  /*0b70*/  IMAD.IADD R239, R7, 0x1, R5 ;  /* 0x0000000107ef7824 */ /* 0x000fe200078e0205 */
[----:B------:R-:W-:Y:S01]  /*0b80*/  SHF.R.U32.HI R3, RZ, 0x3, R0 ;  /* 0x00000003ff037819 */ /* 0x000fe20000011600 */
[----:B------:R-:W-:Y:S01]  /*0b90*/  IMAD R5, R13, 0x200, R11 ;  /* 0x000002000d057824 */ /* 0x000fe200078e020b */
[----:B------:R-:W-:Y:S01]  /*0ba0*/  LOP3.LUT R7, R2, 0x10, R4, 0xf8, !PT ;  /* 0x0000001002077812 */ /* 0x000fe200078ef804 */
[----:B------:R-:W-:Y:S01]  /*0bb0*/  IMAD.SHL.U32 R239, R239, 0x2, RZ ;  /* 0x00000002efef7824 */ /* 0x000fe200078e00ff */
[----:B------:R-:W-:Y:S01]  /*0bc0*/  LOP3.LUT R8, R3, R0, R2, 0x1e, !PT ;  /* 0x0000000003087212 */ /* 0x000fe200078e1e02 */
[----:B------:R-:W-:Y:S01]  /*0bd0*/  IMAD.SHL.U32 R0, R14, 0x40, RZ ;  /* 0x000000400e007824 */ /* 0x000fe200078e00ff */
[----:B------:R-:W-:Y:S01]  /*0be0*/  SEL R201, R204, 0xffffffe0, !P1 ;  /* 0xffffffe0ccc97807 */ /* 0x000fe20004800000 */
[----:B------:R-:W-:Y:S01]  /*0bf0*/  IMAD.SHL.U32 R2, R9, 0x40, RZ ;  /* 0x0000004009027824 */ /* 0x000fe200078e00ff */
[----:B------:R-:W-:Y:S01]  /*0c00*/  SEL R202, R202, 0xffffffc0, !P2 ;  /* 0xffffffc0caca7807 */ /* 0x000fe20005000000 */
[----:B------:R-:W-:Y:S01]  /*0c10*/  IMAD.SHL.U32 R3, R13, 0x8, RZ ;  /* 0x000000080d037824 */ /* 0x000fe200078e00ff */
[----:B------:R-:W-:Y:S01]  /*0c20*/  LOP3.LUT R0, R0, 0x1c0, RZ, 0xc0, !PT ;  /* 0x000001c000007812 */ /* 0x000fe200078ec0ff */
[----:B------:R-:W-:Y:S01]  /*0c30*/  IMAD.IADD R8, R8, 0x1, R10 ;  /* 0x0000000108087824 */ /* 0x000fe200078e020a */
[----:B------:R-:W-:Y:S01]  /*0c40*/  LOP3.LUT R2, R2, 0xc0, RZ, 0xc0, !PT ;  /* 0x000000c002027812 */ /* 0x000fe200078ec0ff */
[----:B------:R-:W-:Y:S01]  /*0c50*/  IMAD.IADD R238, R239, 0x1, R236 ;  /* 0x00000001efee7824 */ /* 0x000fe200078e02ec */
[----:B------:R-:W-:-:S02]  /*0c60*/  LOP3.LUT R3, R3, 0x8, RZ, 0xc0, !PT ;  /* 0x0000000803037812 */ /* 0x000fc400078ec0ff */
[----:B------:R-:W-:Y:S02]  /*0c70*/  SHF.R.U32.HI R6, RZ, 0x3, R0 ;  /* 0x00000003ff067819 */ /* 0x000fe40000011600 */
[--C-:B------:R-:W-:Y:S02]  /*0c80*/  SHF.R.U32.HI R4, RZ, 0x3, R2.reuse ;  /* 0x00000003ff047819 */ /* 0x100fe40000011602 */
[--C-:B------:R-:W-:Y:S01]  /*0c90*/  LOP3.LUT R6, R6, R0, R3.reuse, 0x1e, !PT ;  /* 0x0000000006067212 */ /* 0x100fe200078e1e03 */
[----:B------:R-:W-:Y:S01]  /*0ca0*/  IMAD.U32 R0, RZ, RZ, UR10 ;  /* 0x0000000aff007e24 */ /* 0x000fe2000f8e00ff */
[C---:B------:R-:W-:Y:S01]  /*0cb0*/  LOP3.LUT R3, R4.reuse, R2, R3, 0x1e, !PT ;  /* 0x0000000204037212 */ /* 0x040fe200078e1e03 */
[----:B------:R-:W-:Y:S01]  /*0cc0*/  IMAD.SHL.U32 R0, R15, 0x20, RZ ;  /* 0x000000200f007824 */ /* 0x000fe200078e00ff */
[----:B------:R-:W-:Y:S01]  /*0cd0*/  LOP3.LUT R2, R4, R7, R2, 0x1e, !PT ;  /* 0x0000000704027212 */ /* 0x000fe200078e1e02 */
[----:B------:R-:W-:Y:S01]  /*0ce0*/  IMAD.U32 R4, RZ, RZ, UR9 ;  /* 0x00000009ff047e24 */ /* 0x000fe2000f8e00ff */
[----:B------:R-:W-:Y:S01]  /*0cf0*/  IADD3 R237, R239, 0x20, RZ ;  /* 0x00000020efed7810 */ /* 0x000fe20007ffe0ff */
[----:B------:R-:W-:Y:S01]  /*0d00*/  IMAD R4, R19, 0x200, R0 ;  /* 0x0000020013047824 */ /* 0x000fe200078e0200 */
[----:B------:R-:W-:Y:S01]  /*0d10*/  @P4 IADD3 R237, R239, -0x20, RZ ;  /* 0xffffffe0efed4810 */ /* 0x000fe20007ffe0ff */
[----:B------:R-:W-:Y:S01]  /*0d20*/  IMAD.IADD R205, R0, 0x1, R2 ;  /* 0x0000000100cd7824 */ /* 0x000fe200078e0202 */
[----:B------:R-:W-:Y:S01]  /*0d30*/  LEA R2, R8, 0x9000, 0x1 ;  /* 0x0000900008027811 */ /* 0x000fe200078e08ff */
[----:B------:R-:W-:Y:S01]  /*0d40*/  IMAD.U32 R200, R200, 0x200, R6 ;  /* 0x00000200c8c87824 */ /* 0x000fe200078e0006 */
[----:B------:R-:W-:Y:S01]  /*0d50*/  SEL R204, R204, 0xffffffe0, !P0 ;  /* 0xffffffe0cccc7807 */ /* 0x000fe20004000000 */
[----:B------:R-:W-:Y:S01]  /*0d60*/  IMAD.IADD R206, R4, 0x1, R3 ;  /* 0x0000000104ce7824 */ /* 0x000fe200078e0203 */
[C---:B------:R-:W-:Y:S01]  /*0d70*/  IADD3 R0, R2.reuse, 0x20, RZ ;  /* 0x0000002002007810 */ /* 0x040fe20007ffe0ff */
[----:B------:R1:W-:Y:S01]  /*0d80*/  STL [R1+0x14], R2 ;  /* 0x0000140201007387 */ /* 0x0003e20000100800 */
[----:B------:R-:W-:Y:S01]  /*0d90*/  @P3 IADD3 R0, R2, -0x20, RZ ;  /* 0xffffffe002003810 */ /* 0x000fe20007ffe0ff */
[----:B------:R-:W-:Y:S01]  /*0da0*/  IMAD.SHL.U32 R3, R5, 0x2, RZ ;  /* 0x0000000205037824 */ /* 0x000fe200078e00ff */
[----:B------:R-:W-:Y:S01]  /*0db0*/  LEA R200, R200, 0xf000, 0x1 ;  /* 0x0000f000c8c87811 */ /* 0x000fe200078e08ff */
[----:B------:R-:W-:-:S02]  /*0dc0*/  IMAD.IADD R236, R236, 0x1, R237 ;  /* 0x00000001ecec7824 */ /* 0x000fc400078e02ed */
[----:B------:R1:W-:Y:S02]  /*0dd0*/  STL [R1+0x18], R0 ;  /* 0x0000180001007387 */ /* 0x0003e40000100800 */
[C---:B------:R-:W-:Y:S02]  /*0de0*/  IMAD.IADD R201, R200.reuse, 0x1, R201 ;  /* 0x00000001c8c97824 */ /* 0x040fe400078e02c9 */
[--C-:B------:R-:W-:Y:S02]  /*0df0*/  IMAD.IADD R203, R200, 0x1, R202.reuse ;  /* 0x00000001c8cb7824 */ /* 0x100fe400078e02ca */
[----:B------:R-:W-:Y:S02]  /*0e00*/  IMAD.IADD R202, R201, 0x1, R202 ;  /* 0x00000001c9ca7824 */ /* 0x000fe400078e02ca */
.L_x_623:
[----:B------:R-:W-:Y:S02]  /*0e10*/  ULDC.64 UR6, c[0x0][0x240] ;  /* 0x0000900000067ab9 */ /* 0x000fe40000000a00 */
[----:B------:R-:W-:Y:S02]  /*0e20*/  UISETP.NE.U32.AND UP1, UPT, URZ, UR6, UPT ;  /* 0x000000063f00728c */ /* 0x000fe4000bf25070 */
[----:B------:R-:W-:-:S02]  /*0e30*/  USHF.L.U32 UR16, UR37, 0x2, URZ ;  /* 0x0000000225107899 */ /* 0x000fc4000800063f */
[----:B------:R-:W-:Y:S02]  /*0e40*/  USHF.R.S32.HI UR41, URZ, 0x1f, UR37 ;  /* 0x0000001f3f297899 */ /* 0x000fe40008011425 */
[----:B------:R-:W-:Y:S02]  /*0e50*/  UISETP.NE.AND.EX UP1, UPT, URZ, UR7, UPT, UP1 ;  /* 0x000000073f00728c */ /* 0x000fe4000bf25310 */
[----:B------:R-:W-:Y:S02]  /*0e60*/  ULDC.64 UR10, c[0x0][0x250] ;  /* 0x00009400000a7ab9 */ /* 0x000fe40000000a00 */
[----:B------:R-:W-:Y:S02]  /*0e70*/  UISETP.NE.U32.AND UP3, UPT, URZ, UR10, UPT ;  /* 0x0000000a3f00728c */ /* 0x000fe4000bf65070 */
[----:B------:R-:W-:Y:S01]  /*0e80*/  USHF.L.U64.HI UR14, UR37, 0x2, UR41 ;  /* 0x00000002250e7899 */ /* 0x000fe20008010229 */
[----:B------:R-:W-:Y:S01]  /*0e90*/  PLOP3.LUT P2, PT, PT, PT, UP1, 0x80, 0x0 ;  /* 0x000000000000781c */ /* 0x000fe20003f4f018 */
[----:B------:R-:W-:-:S02]  /*0ea0*/  UIADD3 UR6, UP0, UR16, UR6, URZ ;  /* 0x0000000610067290 */ /* 0x000fc4000ff1e03f */
[----:B------:R-:W-:Y:S02]  /*0eb0*/  UISETP.NE.AND.EX UP3, UPT, URZ, UR11, UPT, UP3 ;  /* 0x0000000b3f00728c */ /* 0x000fe4000bf65330 */
[----:B------:R-:W-:Y:S02]  /*0ec0*/  UIADD3.X UR7, UR14, UR7, URZ, UP0, !UPT ;  /* 0x000000070e077290 */ /* 0x000fe400087fe43f */
[----:B-1----:R-:W-:Y:S01]  /*0ed0*/  IMAD.U32 R4, RZ, RZ, UR6 ;  /* 0x00000006ff047e24 */ /* 0x002fe2000f8e00ff */
[----:B------:R-:W-:Y:S01]  /*0ee0*/  ULDC.U8 UR13, c[0x0][0x312] ;  /* 0x0000c480000d7ab9 */ /* 0x000fe20000000000 */
[----:B------:R-:W-:Y:S01]  /*0ef0*/  PLOP3.LUT P0, PT, PT, PT, UP3, 0x80, 0x0 ;  /* 0x000000000000781c */ /* 0x000fe20003f0f038 */
[----:B------:R-:W-:Y:S01]  /*0f00*/  ULDC.64 UR8, c[0x0][0x248] ;  /* 0x0000920000087ab9 */ /* 0x000fe20000000a00 */
[----:B------:R-:W-:Y:S01]  /*0f10*/  IMAD.U32 R5, RZ, RZ, UR7 ;  /* 0x00000007ff057e24 */ /* 0x000fe2000f8e00ff */
[----:B------:R-:W-:Y:S02]  /*0f20*/  UISETP.NE.AND UP4, UPT, UR13, URZ, UPT ;  /* 0x0000003f0d00728c */ /* 0x000fe4000bf85270 */
[----:B------:R-:W-:-:S02]  /*0f30*/  @UP3 UIADD3 UR6, UP0, UR16, UR10, URZ ;  /* 0x0000000a10063290 */ /* 0x000fc4000ff1e03f */
[----:B------:R2:W3:Y:S01]  /*0f40*/  @P2 LDG.E R8, [R4.64] ;  /* 0x0000000404082981 */ /* 0x0004e2000c1e1900 */
[----:B------:R-:W-:Y:S02]  /*0f50*/  UISETP.EQ.U32.AND UP2, UPT, URZ, UR8, UPT ;  /* 0x000000083f00728c */ /* 0x000fe4000bf42070 */
[----:B------:R-:W-:Y:S01]  /*0f60*/  @UP3 UIADD3.X UR7, UR14, UR11, URZ, UP0, !UPT ;  /* 0x0000000b0e073290 */ /* 0x000fe200087fe43f */
[----:B-1----:R2:W4:Y:S01]  /*0f70*/  @P2 LDG.E R2, [R4.64+0x4] ;  /* 0x0000040404022981 */ /* 0x002522000c1e1900 */
[----:B------:R-:W-:Y:S01]  /*0f80*/  MOV R6, UR6 ;  /* 0x0000000600067c02 */ /* 0x000fe20008000f00 */
[----:B------:R-:W-:-:S03]  /*0f90*/  UISETP.EQ.OR.EX UP2, UPT, URZ, UR9, !UP4, UP2 ;  /* 0x000000093f00728c */ /* 0x000fc6000e742720 */
[----:B------:R-:W-:Y:S01]  /*0fa0*/  IMAD.U32 R7, RZ, RZ, UR7 ;  /* 0x00000007ff077e24 */ /* 0x000fe2000f8e00ff */
[----:B------:R-:W-:-:S04]  /*0fb0*/  UIADD3 UR8, UP0, UR16, UR8, URZ ;  /* 0x0000000810087290 */ /* 0x000fc8000ff1e03f */
[----:B------:R-:W5:Y:S01]  /*0fc0*/  @P0 LDG.E R6, [R6.64] ;  /* 0x0000000406060981 */ /* 0x000f62000c1e1900 */
[----:B------:R-:W-:Y:S01]  /*0fd0*/  PLOP3.LUT P1, PT, PT, PT, UP2, 0x80, 0x0 ;  /* 0x000000000000781c */ /* 0x000fe20003f2f028 */
[----:B------:R-:W-:Y:S01]  /*0fe0*/  UIADD3.X UR9, UR14, UR9, URZ, UP0, !UPT ;  /* 0x000000090e097290 */ /* 0x000fe200087fe43f */
[----:B--2---:R-:W-:-:S05]  /*0ff0*/  IMAD.U32 R4, RZ, RZ, UR8 ;  /* 0x00000008ff047e24 */ /* 0x004fca000f8e00ff */
[----:B------:R-:W-:-:S06]  /*1000*/  MOV R5, UR9 ;  /* 0x0000000900057c02 */ /* 0x000fcc0008000f00 */
[----:B------:R-:W2:Y:S01]  /*1010*/  @!P1 LDG.E R0, [R4.64] ;  /* 0x0000000404009981 */ /* 0x000ea2000c1e1900 */
[----:B------:R-:W-:Y:S02]  /*1020*/  UMOV UR18, 0xffffffff ;  /* 0xffffffff00127882 */ /* 0x000fe40000000000 */
[----:B------:R-:W-:Y:S02]  /*1030*/  UMOV UR35, URZ ;  /* 0x0000003f00237c82 */ /* 0x000fe40008000000 */
[----:B------:R-:W-:Y:S02]  /*1040*/  UMOV UR36, 0xffffffff ;  /* 0xffffffff00247882 */ /* 0x000fe40000000000 */
[----:B------:R-:W-:Y:S01]  /*1050*/  ULDC UR8, c[0x0][0x218] ;  /* 0x0000860000087ab9 */ /* 0x000fe20000000800 */
[----:B---3--:R-:W1:Y:S08]  /*1060*/  @P2 R2UR UR18, R8 ;  /* 0x00000000081223c2 */ /* 0x008e7000000e0000 */
[----:B----4-:R-:W1:Y:S08]  /*1070*/  @P2 R2UR UR13, R2 ;  /* 0x00000000020d23c2 */ /* 0x010e7000000e0000 */
[----:B-----5:R3:W4:Y:S01]  /*1080*/  @P0 R2UR UR35, R6 ;  /* 0x00000000062303c2 */ /* 0x02072200000e0000 */
[----:B------:R-:W-:-:S04]  /*1090*/  ISETP.NE.U32.AND P0, PT, RZ, c[0x0][0x248], PT ;  /* 0x00009200ff007a0c */ /* 0x000fc80003f05070 */
[----:B------:R-:W-:Y:S01]  /*10a0*/  ISETP.NE.AND.EX P0, PT, RZ, c[0x0][0x24c], PT, P0 ;  /* 0x00009300ff007a0c */ /* 0x000fe20003f05300 */
[----:B-1----:R-:W-:Y:S02]  /*10b0*/  @UP1 UIADD3 UR13, UR13, -UR18, URZ ;  /* 0x800000120d0d1290 */ /* 0x002fe4000fffe03f */
[----:B--2---:R3:W1:Y:S05]  /*10c0*/  @!P1 R2UR UR36, R0 ;  /* 0x00000000002493c2 */ /* 0x00466a00000e0000 */
[----:B------:R-:W-:-:S05]  /*10d0*/  @!UP1 ULDC UR13, c[0x0][0x214] ;  /* 0x00008500000d9ab9 */ /* 0x000fca0000000800 */
[----:B------:R-:W-:Y:S05]  /*10e0*/  @!P0 BRA `(.L_x_593) ;  /* 0x0000007000008947 */ /* 0x000fea0003800000 */
[----:B----4-:R-:W-:-:S13]  /*10f0*/  PLOP3.LUT P0, PT, PT, PT, UP4, 0x80, 0x0 ;  /* 0x000000000000781c */ /* 0x010fda0003f0f048 */
[----:B---3--:R-:W2:Y:S04]  /*1100*/  @P0 LDG.E R0, [R4.64+0x4] ;  /* 0x0000040404000981 */ /* 0x008ea8000c1e1900 */
[----:B------:R-:W3:Y:S01]  /*1110*/  @!P0 LDG.E R4, [R4.64] ;  /* 0x0000000404048981 */ /* 0x000ee2000c1e1900 */
[----:B--2---:R-:W2:Y:S02]  /*1120*/  @P0 R2UR UR8, R0 ;  /* 0x00000000000803c2 */ /* 0x004ea400000e0000 */
[----:B-12---:R-:W-:-:S11]  /*1130*/  @UP4 UIADD3 UR8, UR8, -UR36, URZ ;  /* 0x8000002408084290 */ /* 0x006fd6000fffe03f */
[----:B---3--:R1:W2:Y:S01]  /*1140*/  @!P0 R2UR UR8, R4 ;  /* 0x00000000040883c2 */ /* 0x0082a200000e0000 */
[----:B------:R-:W-:-:S07]  /*1150*/  DEPBAR.LE SB1, 0x0, {2} ;  /* 0x000090040000791a */ /* 0x000fce0000000000 */
.L_x_593:
[----:B----4-:R-:W-:Y:S02]  /*1160*/  ULDC.64 UR6, c[0x0][0x258] ;  /* 0x0000960000067ab9 */ /* 0x010fe40000000a00 */
        /* <DEDUP_REMOVED lines=8> */
[----:B---3--:R-:W2:Y:S01]  /*11f0*/  @P0 LDG.E R0, [R4.64] ;  /* 0x0000000404000981 */ /* 0x008ea2000c1e1900 */
        /* <DEDUP_REMOVED lines=57> */
.L_x_595:
        /* <DEDUP_REMOVED lines=18> */
.L_x_596:
        /* <DEDUP_REMOVED lines=36> */
[----:B------:R-:W-:Y:S01]  /*18f0*/  IABS R0, UR40 ;  /* 0x0000002800007c13 */ /* 0x000fe20008000000 */
[----:B------:R-:W-:Y:S02]  /*1900*/  USEL UR20, UR8, URZ, UP6 ;  /* 0x0000003f08147287 */ /* 0x000fe4000b000000 */
[----:B------:R-:W-:Y:S01]  /*1910*/  IMAD.HI.U32 R2, R5, R2, R4 ;  /* 0x0000000205027227 */ /* 0x000fe200078e0004 */
[----:B------:R-:W-:-:S03]  /*1920*/  USEL UR8, UR14, URZ, UP1 ;  /* 0x0000003f0e087287 */ /* 0x000fc60008800000 */
[----:B------:R-:W-:Y:S02]  /*1930*/  ULDC UR14, c[0x0][0x234] ;  /* 0x00008d00000e7ab9 */ /* 0x000fe40000000800 */
[----:B------:R-:W-:Y:S01]  /*1940*/  IMAD.HI.U32 R2, R2, R0, RZ ;  /* 0x0000000002027227 */ /* 0x000fe200078e00ff */
[----:B------:R-:W-:-:S03]  /*1950*/  UIADD3 UR8, UP1, UR19, UR8, URZ ;  /* 0x0000000813087290 */ /* 0x000fc6000ff3e03f */
[----:B------:R-:W-:Y:S01]  /*1960*/  IMAD.MOV R4, RZ, RZ, -R2 ;  /* 0x000000ffff047224 */ /* 0x000fe200078e0a02 */
[----:B------:R-:W-:Y:S02]  /*1970*/  UIADD3.X UR9, UR27, UR7, URZ, UP1, !UPT ;  /* 0x000000071b097290 */ /* 0x000fe40008ffe43f */
[----:B------:R-:W-:Y:S01]  /*1980*/  UIMAD UR7, UR39, UR8, URZ ;  /* 0x00000008270772a4 */ /* 0x000fe2000f8e023f */
[----:B------:R-:W-:-:S03]  /*1990*/  IMAD R0, R6, R4, R0 ;  /* 0x0000000406007224 */ /* 0x000fc600078e0200 */
[----:B------:R-:W-:Y:S02]  /*19a0*/  UIMAD UR10, UR38, UR9, UR7 ;  /* 0x00000009260a72a4 */ /* 0x000fe4000f8e0207 */
[----:B------:R-:W-:Y:S01]  /*19b0*/  ISETP.GT.U32.AND P1, PT, R6, R0, PT ;  /* 0x000000000600720c */ /* 0x000fe20003f24070 */
[----:B------:R-:W-:Y:S02]  /*19c0*/  @UP5 USEL UR7, UR59, UR18, !UP3 ;  /* 0x000000123b075287 */ /* 0x000fe4000d800000 */
[----:B------:R-:W-:Y:S02]  /*19d0*/  UIMAD.WIDE.U32 UR8, UR38, UR8, URZ ;  /* 0x00000008260872a5 */ /* 0x000fe4000f8e003f */
[----:B------:R-:W-:Y:S02]  /*19e0*/  @UP5 UIMAD UR16, UR40, UR14, UR7 ;  /* 0x0000000e281052a4 */ /* 0x000fe4000f8e0207 */
[----:B------:R-:W-:Y:S02]  /*19f0*/  USEL UR14, UR11, URZ, UP6 ;  /* 0x0000003f0b0e7287 */ /* 0x000fe4000b000000 */
[----:B------:R-:W-:-:S03]  /*1a00*/  UIADD3 UR10, UR9, UR10, URZ ;  /* 0x0000000a090a7290 */ /* 0x000fc6000fffe03f */
[----:B------:R-:W-:Y:S01]  /*1a10*/  @!UP5 UMOV UR16, UR54 ;  /* 0x000000360010dc82 */ /* 0x000fe20008000000 */
        /* <DEDUP_REMOVED lines=15> */
.L_x_597:
[----:B------:R-:W-:Y:S02]  /*1b10*/  UMOV UR11, UR55 ;  /* 0x00000037000b7c82 */ /* 0x000fe40008000000 */
.L_x_598:
[----:B------:R-:W2:Y:S04]  /*1b20*/  LDL.64 R4, [R1+0x28] ;  /* 0x0000280001047983 */ /* 0x000ea80000100a00 */
[----:B------:R1:W2:Y:S01]  /*1b30*/  LDL.64 R14, [R1+0x28] ;  /* 0x00002800010e7983 */ /* 0x0002a20000100a00 */
[----:B------:R-:W-:Y:S01]  /*1b40*/  UIADD3 UR8, UP4, UP3, UR8, UR49, UR51 ;  /* 0x0000003108087290 */ /* 0x000fe2000fb9e033 */
[----:B------:R-:W-:Y:S01]  /*1b50*/  BSSY B1, `(.L_x_594) ;  /* 0x00007e1000017945 */ /* 0x000fe20003800000 */
[----:B------:R-:W-:Y:S01]  /*1b60*/  USHF.R.S32.HI UR18, URZ, 0x1f, UR40 ;  /* 0x0000001f3f127899 */ /* 0x000fe20008011428 */
[----:B------:R-:W3:Y:S01]  /*1b70*/  S2R R22, SR_TID.X ;  /* 0x0000000000167919 */ /* 0x000ee20000002100 */
[----:B------:R-:W-:-:S02]  /*1b80*/  UIADD3 UR24, UP2, UP1, UR20, UR8, UR22 ;  /* 0x0000000814187290 */ /* 0x000fc4000f95e016 */
[----:B------:R-:W-:Y:S02]  /*1b90*/  UIADD3.X UR7, UR10, UR53, UR58, UP4, UP3 ;  /* 0x000000350a077290 */ /* 0x000fe4000a7e643a */
[----:B------:R-:W-:Y:S02]  /*1ba0*/  ULDC.64 UR8, c[0x0][0x1a8] ;  /* 0x00006a0000087ab9 */ /* 0x000fe40000000a00 */
[----:B------:R-:W-:Y:S02]  /*1bb0*/  UIADD3.X UR22, UR14, UR7, UR17, UP2, UP1 ;  /* 0x000000070e167290 */ /* 0x000fe400097e2411 */
[----:B------:R-:W-:Y:S02]  /*1bc0*/  UIMAD UR7, UR18, UR8, URZ ;  /* 0x00000008120772a4 */ /* 0x000fe4000f8e023f */
[----:B------:R-:W-:Y:S02]  /*1bd0*/  ULDC UR20, c[0x0][0x2e8] ;  /* 0x0000ba0000147ab9 */ /* 0x000fe40000000800 */
[----:B------:R-:W-:-:S03]  /*1be0*/  UIMAD UR17, UR40, UR9, UR7 ;  /* 0x00000009281172a4 */ /* 0x000fc6000f8e0207 */
[----:B------:R-:W-:Y:S02]  /*1bf0*/  ULDC.64 UR8, c[0x0][0x378] ;  /* 0x0000de0000087ab9 */ /* 0x000fe40000000a00 */
[----:B------:R-:W-:-:S04]  /*1c00*/  UIMAD UR7, UR18, UR8, URZ ;  /* 0x00000008120772a4 */ /* 0x000fc8000f8e023f */
[----:B------:R-:W-:Y:S01]  /*1c10*/  UIMAD UR14, UR40, UR9, UR7 ;  /* 0x00000009280e72a4 */ /* 0x000fe2000f8e0207 */
[----:B---3--:R-:W-:Y:S02]  /*1c20*/  SHF.R.S32.HI R10, RZ, 0x1f, R22 ;  /* 0x0000001fff0a7819 */ /* 0x008fe40000011416 */
[----:B------:R-:W-:Y:S02]  /*1c30*/  ULDC.64 UR8, c[0x0][0x370] ;  /* 0x0000dc0000087ab9 */ /* 0x000fe40000000a00 */
[----:B------:R-:W-:Y:S01]  /*1c40*/  UIMAD UR7, UR27, UR8, URZ ;  /* 0x000000081b0772a4 */ /* 0x000fe2000f8e023f */
[----:B------:R-:W-:Y:S01]  /*1c50*/  LEA.HI R0, R10, R22, RZ, 0x2 ;  /* 0x000000160a007211 */ /* 0x000fe200078f10ff */
[----:B------:R-:W-:Y:S02]  /*1c60*/  UIADD3 UR8, UR19, UR11, URZ ;  /* 0x0000000b13087290 */ /* 0x000fe4000fffe03f */
[----:B------:R-:W-:Y:S01]  /*1c70*/  UIMAD UR10, UR19, UR9, UR7 ;  /* 0x00000009130a72a4 */ /* 0x000fe2000f8e0207 */
[----:B------:R-:W-:Y:S01]  /*1c80*/  SHF.R.S32.HI R0, RZ, 0x2, R0 ;  /* 0x00000002ff007819 */ /* 0x000fe20000011400 */
[----:B------:R-:W-:-:S02]  /*1c90*/  UIADD3 UR7, -UR6, UR13, UR21 ;  /* 0x0000000d06077290 */ /* 0x000fc4000fffe115 */
[----:B------:R-:W-:Y:S01]  /*1ca0*/  UIADD3 UR11, UR19, UR16, URZ ;  /* 0x00000010130b7290 */ /* 0x000fe2000fffe03f */
[----:B------:R-:W-:Y:S01]  /*1cb0*/  SHF.R.S32.HI R12, RZ, 0x1f, R0 ;  /* 0x0000001fff0c7819 */ /* 0x000fe20000011400 */
[----:B------:R-:W-:Y:S01]  /*1cc0*/  UIADD3 UR7, UR7, -UR20, URZ ;  /* 0x8000001407077290 */ /* 0x000fe2000fffe03f */
[----:B------:R-:W-:-:S03]  /*1cd0*/  IADD3 R6, P1, R0, UR19, RZ ;  /* 0x0000001300067c10 */ /* 0x000fc6000ff3e0ff */
[----:B------:R-:W-:Y:S01]  /*1ce0*/  USHF.R.S32.HI UR20, URZ, 0x1f, UR7 ;  /* 0x0000001f3f147899 */ /* 0x000fe20008011407 */
[----:B------:R-:W-:Y:S01]  /*1cf0*/  IADD3.X R7, R12, UR27, RZ, P1, !PT ;  /* 0x0000001b0c077c10 */ /* 0x000fe20008ffe4ff */
[----:B------:R-:W-:Y:S02]  /*1d00*/  UMOV UR27, 0x4 ;  /* 0x00000004001b7882 */ /* 0x000fe40000000000 */
[----:B------:R-:W-:Y:S02]  /*1d10*/  ULEA.HI UR20, UR20, UR7, URZ, 0x6 ;  /* 0x0000000714147291 */ /* 0x000fe4000f8f303f */
[----:B------:R-:W-:Y:S01]  /*1d20*/  IMAD R7, R7, c[0x0][0x190], RZ ;  /* 0x0000640007077a24 */ /* 0x000fe200078e02ff */
        /* <DEDUP_REMOVED lines=10> */
[----:B------:R-:W-:Y:S01]  /*1dd0*/  IADD3 R8, P1, R4, UR34, RZ ;  /* 0x0000002204087c10 */ /* 0x000fe2000ff3e0ff */
[----:B------:R-:W-:Y:S01]  /*1de0*/  IMAD.U32 R7, RZ, RZ, UR19 ;  /* 0x00000013ff077e24 */ /* 0x000fe2000f8e00ff */
[----:B------:R-:W-:Y:S02]  /*1df0*/  ULDC.64 UR18, c[0x0][0x3c8] ;  /* 0x0000f20000127ab9 */ /* 0x000fe40000000a00 */
[----:B------:R-:W-:Y:S01]  /*1e00*/  IADD3.X R9, R5, UR33, R6, P1, !PT ;  /* 0x0000002105097c10 */ /* 0x000fe20008ffe406 */
[----:B------:R-:W-:Y:S01]  /*1e10*/  UIMAD.WIDE UR8, UR8, UR27, UR18 ;  /* 0x0000001b080872a5 */ /* 0x000fe2000f8e0212 */
[----:B------:R-:W-:-:S02]  /*1e20*/  LEA.HI R6, R10, R22, RZ, 0x5 ;  /* 0x000000160a067211 */ /* 0x000fc400078f28ff */
[----:B------:R-:W-:Y:S02]  /*1e30*/  IADD3 R4, P1, R14, UR25, RZ ;  /* 0x000000190e047c10 */ /* 0x000fe4000ff3e0ff */
[----:B------:R-:W-:Y:S02]  /*1e40*/  LOP3.LUT R10, R6, 0xffffffe0, RZ, 0xc0, !PT ;  /* 0xffffffe0060a7812 */ /* 0x000fe400078ec0ff */
[----:B------:R-:W-:Y:S01]  /*1e50*/  SHF.R.S32.HI R6, RZ, 0x5, R6 ;  /* 0x00000005ff067819 */ /* 0x000fe20000011406 */
[----:B------:R-:W-:Y:S01]  /*1e60*/  UMOV UR19, UR8 ;  /* 0x0000000800137c82 */ /* 0x000fe20008000000 */
[----:B------:R-:W-:Y:S01]  /*1e70*/  IADD3.X R5, R15, UR26, RZ, P1, !PT ;  /* 0x0000001a0f057c10 */ /* 0x000fe20008ffe4ff */
[----:B------:R-:W-:Y:S01]  /*1e80*/  IMAD.IADD R22, R22, 0x1, -R10 ;  /* 0x0000000116167824 */ /* 0x000fe200078e0a0a */
[----:B------:R-:W-:Y:S02]  /*1e90*/  UMOV UR18, UR9 ;  /* 0x0000000900127c82 */ /* 0x000fe40008000000 */
[----:B------:R-:W-:Y:S01]  /*1ea0*/  ULDC.64 UR8, c[0x0][0x200] ;  /* 0x0000800000087ab9 */ /* 0x000fe20000000a00 */
[----:B------:R-:W-:-:S02]  /*1eb0*/  IMAD R6, R6, UR50, R22 ;  /* 0x0000003206067c24 */ /* 0x000fc4000f8e0216 */
[----:B------:R-:W-:-:S03]  /*1ec0*/  IMAD.WIDE.U32 R4, R7, c[0x0][0x370], R4 ;  /* 0x0000dc0007047a25 */ /* 0x000fc600078e0004 */
[C---:B------:R-:W-:Y:S02]  /*1ed0*/  IADD3 R210, P1, R6.reuse, UR24, RZ ;  /* 0x0000001806d27c10 */ /* 0x040fe4000ff3e0ff */
[----:B------:R-:W-:Y:S01]  /*1ee0*/  IADD3 R5, R5, UR10, RZ ;  /* 0x0000000a05057c10 */ /* 0x000fe2000fffe0ff */
[----:B------:R-:W-:Y:S01]  /*1ef0*/  UIMAD.WIDE UR10, UR11, UR27, UR8 ;  /* 0x0000001b0b0a72a5 */ /* 0x000fe2000f8e0208 */
[----:B------:R-:W-:Y:S01]  /*1f00*/  LEA.HI.X.SX32 R10, R6, UR22, 0x1, P1 ;  /* 0x00000016060a7c11 */ /* 0x000fe200088f0eff */
[----:B------:R-:W-:Y:S01]  /*1f10*/  IMAD.U32 R6, RZ, RZ, UR40 ;  /* 0x00000028ff067e24 */ /* 0x000fe2000f8e00ff */
[----:B------:R-:W-:-:S03]  /*1f20*/  LEA R211, P1, R210, c[0x0][0x350], 0x2 ;  /* 0x0000d400d2d37a11 */ /* 0x000fc600078210ff */
[----:B------:R-:W-:Y:S01]  /*1f30*/  IMAD.WIDE.U32 R4, R6, c[0x0][0x378], R4 ;  /* 0x0000de0006047a25 */ /* 0x000fe200078e0004 */
[----:B------:R-:W-:Y:S02]  /*1f40*/  LEA.HI.X R210, R210, c[0x0][0x354], R10, 0x2, P1 ;  /* 0x0000d500d2d27a11 */ /* 0x000fe400008f140a */
[----:B------:R-:W-:Y:S01]  /*1f50*/  PLOP3.LUT P1, PT, PT, PT, UP1, 0x80, 0x0 ;  /* 0x000000000000781c */ /* 0x000fe20003f2f018 */
[----:B------:R-:W-:Y:S01]  /*1f60*/  IMAD.WIDE.U32 R6, R6, c[0x0][0x1a8], R8 ;  /* 0x00006a0006067a25 */ /* 0x000fe200078e0008 */
[----:B------:R-:W-:-:S04]  /*1f70*/  IADD3 R5, R5, UR14, RZ ;  /* 0x0000000e05057c10 */ /* 0x000fc8000fffe0ff */
[----:B------:R-:W-:Y:S01]  /*1f80*/  IADD3 R8, R7, UR17, RZ ;  /* 0x0000001107087c10 */ /* 0x000fe2000fffe0ff */
[----:B------:R-:W-:Y:S01]  /*1f90*/  IMAD R7, R12, c[0x0][0x370], RZ ;  /* 0x0000dc000c077a24 */ /* 0x000fe200078e02ff */
[----:B------:R-:W-:Y:S01]  /*1fa0*/  LEA R242, P3, R6, c[0x0][0x160], 0x1 ;  /* 0x0000580006f27a11 */ /* 0x000fe200078608ff */
[----:B------:R-:W-:-:S03]  /*1fb0*/  IMAD.WIDE.U32 R4, R0, c[0x0][0x370], R4 ;  /* 0x0000dc0000047a25 */ /* 0x000fc600078e0004 */
[----:B------:R-:W-:Y:S01]  /*1fc0*/  LEA.HI.X R243, R6, c[0x0][0x164], R8, 0x1, P3 ;  /* 0x0000590006f37a11 */ /* 0x000fe200018f0c08 */
[----:B------:R-:W-:Y:S01]  /*1fd0*/  IMAD R7, R0, c[0x0][0x374], R7 ;  /* 0x0000dd0000077a24 */ /* 0x000fe200078e0207 */
[----:B------:R-:W-:-:S03]  /*1fe0*/  LEA R240, P2, R4, c[0x0][0x330], 0x1 ;  /* 0x0000cc0004f07a11 */ /* 0x000fc600078408ff */
[----:B------:R-:W-:-:S05]  /*1ff0*/  IMAD.IADD R5, R5, 0x1, R7 ;  /* 0x0000000105057824 */ /* 0x000fca00078e0207 */
[----:B------:R-:W-:Y:S01]  /*2000*/  LEA.HI.X R241, R4, c[0x0][0x334], R5, 0x1, P2 ;  /* 0x0000cd0004f17a11 */ /* 0x000fe200010f0c05 */
[----:B------:R-:W-:Y:S05]  /*2010*/  @P1 BRA `(.L_x_599) ;  /* 0x000007e000001947 */ /* 0x000fea0003800000 */
[----:B-1----:R-:W-:Y:S02]  /*2020*/  @UP0 UIADD3 UR7, UR35, UR36, URZ ;  /* 0x0000002423070290 */ /* 0x002fe4000fffe03f */
        /* <DEDUP_REMOVED lines=17> */
.L_x_600:
        /* <DEDUP_REMOVED lines=18> */
.L_x_601:
[----:B------:R-:W-:Y:S01]  /*2260*/  ULDC.64 UR8, c[0x0][0x3a0] ;  /* 0x0000e80000087ab9 */ /* 0x000fe20000000a00 */
[----:B------:R-:W-:Y:S01]  /*2270*/  IMAD.U32 R11, RZ, RZ, UR21 ;  /* 0x00000015ff0b7e24 */ /* 0x000fe2000f8e00ff */
[----:B------:R-:W-:Y:S01]  /*2280*/  UIMAD UR7, UR23, UR8, URZ ;  /* 0x00000008170772a4 */ /* 0x000fe2000f8e023f */
[----:B------:R-:W-:Y:S01]  /*2290*/  BSSY B0, `(.L_x_602) ;  /* 0x000001b000007945 */ /* 0x000fe20003800000 */
[----:B------:R-:W-:Y:S01]  /*22a0*/  UIMAD UR6, UR15, -0x80, UR6 ;  /* 0xffffff800f0678a4 */ /* 0x000fe2000f8e0206 */
[----:B------:R-:W-:Y:S01]  /*22b0*/  IMAD.WIDE.U32 R4, R11, c[0x0][0x3a0], R14 ;  /* 0x0000e8000b047a25 */ /* 0x000fe200078e000e */
[----:B------:R-:W-:Y:S02]  /*22c0*/  UIMAD UR7, UR21, UR9, UR7 ;  /* 0x00000009150772a4 */ /* 0x000fe4000f8e0207 */
[----:B------:R-:W-:-:S02]  /*22d0*/  USHF.R.S32.HI UR16, URZ, 0x1f, UR40 ;  /* 0x0000001f3f107899 */ /* 0x000fc40008011428 */
[----:B------:R-:W-:Y:S01]  /*22e0*/  IADD3 R6, P0, R4, UR13, RZ ;  /* 0x0000000d04067c10 */ /* 0x000fe2000ff1e0ff */
[----:B------:R-:W-:Y:S01]  /*22f0*/  ULDC.64 UR8, c[0x0][0x3b8] ;  /* 0x0000ee0000087ab9 */ /* 0x000fe20000000a00 */
        /* <DEDUP_REMOVED lines=20> */
.L_x_603:
[----:B------:R-:W-:Y:S05]  /*2440*/  BSYNC B0 ;  /* 0x0000000000007941 */ /* 0x000fea0003800000 */
.L_x_602:
        /* <DEDUP_REMOVED lines=16> */
.L_x_605:
[----:B------:R-:W-:Y:S05]  /*2550*/  BSYNC B0 ;  /* 0x0000000000007941 */ /* 0x000fea0003800000 */
.L_x_604:
[----:B------:R-:W-:Y:S01]  /*2560*/  ULDC.64 UR6, c[0x0][0x3a8] ;  /* 0x0000ea0000067ab9 */ /* 0x000fe20000000a00 */
[----:B-1----:R-:W-:Y:S01]  /*2570*/  IMAD.WIDE.U32 R4, R11, c[0x0][0x3a8], R14 ;  /* 0x0000ea000b047a25 */ /* 0x002fe200078e000e */
[----:B------:R-:W-:Y:S01]  /*2580*/  UIMAD UR6, UR23, UR6, URZ ;  /* 0x00000006170672a4 */ /* 0x000fe2000f8e023f */
[----:B------:R-:W-:Y:S01]  /*2590*/  BSSY B0, `(.L_x_606) ;  /* 0x0000018000007945 */ /* 0x000fe20003800000 */
[----:B------:R-:W-:-:S02]  /*25a0*/  USHF.R.S32.HI UR8, URZ, 0x1f, UR40 ;  /* 0x0000001f3f087899 */ /* 0x000fc40008011428 */
        /* <DEDUP_REMOVED lines=22> */
.L_x_607:
[----:B------:R-:W-:Y:S05]  /*2710*/  BSYNC B0 ;  /* 0x0000000000007941 */ /* 0x000fea0003800000 */
.L_x_606:
        /* <DEDUP_REMOVED lines=14> */
.L_x_599:
[----:B-1----:R-:W2:Y:S01]  /*2800*/  LDL R23, [R1+0x20] ;  /* 0x0000200001177983 */ /* 0x002ea20000100800 */
[----:B------:R-:W-:Y:S01]  /*2810*/  ULDC.64 UR16, c[0x0][0x1a0] ;  /* 0x0000680000107ab9 */ /* 0x000fe20000000a00 */
[----:B------:R-:W-:Y:S01]  /*2820*/  IMAD.U32 R4, RZ, RZ, UR21 ;  /* 0x00000015ff047e24 */ /* 0x000fe2000f8e00ff */
[----:B------:R-:W-:-:S02]  /*2830*/  UIMAD UR16, UR23, UR16, URZ ;  /* 0x00000010171072a4 */ /* 0x000fc4000f8e023f */
[----:B------:R-:W-:Y:S01]  /*2840*/  ULDC.64 UR8, c[0x0][0x198] ;  /* 0x0000660000087ab9 */ /* 0x000fe20000000a00 */
[C-C-:B------:R-:W-:Y:S01]  /*2850*/  IMAD.WIDE.U32 R6, R4.reuse, c[0x0][0x1a0], R14.reuse ;  /* 0x0000680004067a25 */ /* 0x140fe200078e000e */
[----:B------:R-:W-:Y:S02]  /*2860*/  UIMAD UR8, UR23, UR8, URZ ;  /* 0x00000008170872a4 */ /* 0x000fe4000f8e023f */
[----:B------:R-:W-:Y:S01]  /*2870*/  UIMAD UR17, UR21, UR17, UR16 ;  /* 0x00000011151172a4 */ /* 0x000fe2000f8e0210 */
[----:B------:R-:W-:Y:S01]  /*2880*/  IMAD.WIDE.U32 R4, R4, c[0x0][0x198], R14 ;  /* 0x0000660004047a25 */ /* 0x000fe200078e000e */
[----:B------:R-:W-:Y:S01]  /*2890*/  UIMAD UR8, UR21, UR9, UR8 ;  /* 0x00000009150872a4 */ /* 0x000fe2000f8e0208 */
[----:B------:R-:W-:-:S03]  /*28a0*/  IADD3 R6, P1, R6, UR29, RZ ;  /* 0x0000001d06067c10 */ /* 0x000fc6000ff3e0ff */
[----:B------:R-:W-:Y:S02]  /*28b0*/  IMAD.U32 R8, RZ, RZ, UR17 ;  /* 0x00000011ff087e24 */ /* 0x000fe4000f8e00ff */
[----:B------:R-:W-:Y:S01]  /*28c0*/  IMAD.U32 R10, RZ, RZ, UR8 ;  /* 0x00000008ff0a7e24 */ /* 0x000fe2000f8e00ff */
[----:B------:R-:W-:Y:S02]  /*28d0*/  UIMAD UR8, UR15, -0x80, UR6 ;  /* 0xffffff800f0878a4 */ /* 0x000fe4000f8e0206 */
[----:B------:R-:W-:Y:S02]  /*28e0*/  IADD3.X R7, R7, UR30, R8, P1, !PT ;  /* 0x0000001e07077c10 */ /* 0x000fe40008ffe408 */
[----:B------:R-:W-:-:S04]  /*28f0*/  IADD3 R8, R0, 0x40, RZ ;  /* 0x0000004000087810 */ /* 0x000fc80007ffe0ff */
[----:B------:R-:W-:Y:S02]  /*2900*/  ISETP.GE.AND P2, PT, R8, UR8, PT ;  /* 0x0000000808007c0c */ /* 0x000fe4000bf46270 */
[----:B------:R-:W-:Y:S02]  /*2910*/  IADD3 R4, P0, R4, UR31, RZ ;  /* 0x0000001f04047c10 */ /* 0x000fe4000ff1e0ff */
[----:B------:R-:W-:Y:S01]  /*2920*/  ISETP.GE.AND P3, PT, R0, UR8, PT ;  /* 0x0000000800007c0c */ /* 0x000fe2000bf66270 */
[----:B------:R-:W-:Y:S01]  /*2930*/  IMAD R9, R11, c[0x0][0x1b8], RZ ;  /* 0x00006e000b097a24 */ /* 0x000fe200078e02ff */
[----:B------:R-:W-:Y:S01]  /*2940*/  IADD3.X R5, R5, UR32, R10, P0, !PT ;  /* 0x0000002005057c10 */ /* 0x000fe200087fe40a */
[----:B------:R-:W-:Y:S02]  /*2950*/  IMAD R8, R11, c[0x0][0x1b0], RZ ;  /* 0x00006c000b087a24 */ /* 0x000fe400078e02ff */
[----:B------:R-:W-:-:S04]  /*2960*/  IMAD R9, R2, c[0x0][0x1bc], R9 ;  /* 0x00006f0002097a24 */ /* 0x000fc800078e0209 */
[----:B------:R-:W-:Y:S01]  /*2970*/  @!P2 IADD3 R16, P0, R0, 0x40, RZ ;  /* 0x000000400010a810 */ /* 0x000fe20007f1e0ff */
[C---:B------:R-:W-:Y:S02]  /*2980*/  IMAD R8, R2.reuse, c[0x0][0x1b4], R8 ;  /* 0x00006d0002087a24 */ /* 0x040fe400078e0208 */
[----:B------:R-:W-:-:S04]  /*2990*/  IMAD.WIDE.U32 R6, R2, c[0x0][0x1b8], R6 ;  /* 0x00006e0002067a25 */ /* 0x000fc800078e0006 */
[----:B------:R-:W-:-:S04]  /*29a0*/  IMAD.WIDE.U32 R4, R2, c[0x0][0x1b0], R4 ;  /* 0x00006c0002047a25 */ /* 0x000fc800078e0004 */
[--C-:B------:R-:W-:Y:S01]  /*29b0*/  @!P2 IMAD.X R2, RZ, RZ, R12.reuse, P0 ;  /* 0x000000ffff02a224 */ /* 0x100fe200000e060c */
[----:B------:R-:W-:Y:S02]  /*29c0*/  @!P2 IADD3 R14, P0, R0, 0x40, RZ ;  /* 0x00000040000ea810 */ /* 0x000fe40007f1e0ff */
[----:B------:R-:W-:Y:S01]  /*29d0*/  IADD3 R7, R7, R9, RZ ;  /* 0x0000000907077210 */ /* 0x000fe20007ffe0ff */
[----:B------:R-:W-:Y:S02]  /*29e0*/  @!P2 IMAD R2, R2, c[0x0][0x1a0], RZ ;  /* 0x000068000202aa24 */ /* 0x000fe400078e02ff */
[----:B------:R-:W-:Y:S02]  /*29f0*/  @!P3 IMAD R11, R12, c[0x0][0x1a0], RZ ;  /* 0x000068000c0bba24 */ /* 0x000fe400078e02ff */
[----:B------:R-:W-:Y:S02]  /*2a00*/  @!P2 IMAD.X R10, RZ, RZ, R12, P0 ;  /* 0x000000ffff0aa224 */ /* 0x000fe400000e060c */
[----:B------:R-:W-:Y:S01]  /*2a10*/  IMAD.IADD R5, R5, 0x1, R8 ;  /* 0x0000000105057824 */ /* 0x000fe200078e0208 */
[----:B------:R-:W-:Y:S01]  /*2a20*/  @!P2 MOV R8, R6 ;  /* 0x000000060008a202 */ /* 0x000fe20000000f00 */
[----:B------:R-:W-:-:S02]  /*2a30*/  @!P2 IMAD R21, R16, c[0x0][0x1a4], R2 ;  /* 0x000069001015aa24 */ /* 0x000fc400078e0202 */
[----:B------:R-:W-:Y:S02]  /*2a40*/  @!P2 IMAD.MOV.U32 R9, RZ, RZ, R7 ;  /* 0x000000ffff09a224 */ /* 0x000fe400078e0007 */
[----:B------:R-:W-:Y:S02]  /*2a50*/  @!P3 IMAD R2, R12, c[0x0][0x198], RZ ;  /* 0x000066000c02ba24 */ /* 0x000fe400078e02ff */
[----:B------:R-:W-:Y:S02]  /*2a60*/  @!P3 IMAD R11, R0, c[0x0][0x1a4], R11 ;  /* 0x00006900000bba24 */ /* 0x000fe400078e020b */
[----:B------:R-:W-:Y:S02]  /*2a70*/  @!P2 IMAD R10, R10, c[0x0][0x198], RZ ;  /* 0x000066000a0aaa24 */ /* 0x000fe400078e02ff */
[----:B------:R-:W-:-:S04]  /*2a80*/  @!P3 IMAD.WIDE.U32 R6, R0, c[0x0][0x1a0], R6 ;  /* 0x000068000006ba25 */ /* 0x000fc800078e0006 */
[----:B------:R-:W-:Y:S02]  /*2a90*/  @!P2 IMAD.MOV.U32 R18, RZ, RZ, R4 ;  /* 0x000000ffff12a224 */ /* 0x000fe400078e0004 */
[C---:B------:R-:W-:Y:S02]  /*2aa0*/  @!P3 IMAD R20, R0.reuse, c[0x0][0x19c], R2 ;  /* 0x000067000014ba24 */ /* 0x040fe400078e0202 */
[----:B------:R-:W-:-:S04]  /*2ab0*/  @!P3 IMAD.WIDE.U32 R12, R0, c[0x0][0x198], R4 ;  /* 0x00006600000cba25 */ /* 0x000fc800078e0004 */
[----:B------:R-:W-:Y:S01]  /*2ac0*/  @!P2 IMAD R4, R14, c[0x0][0x19c], R10 ;  /* 0x000067000e04aa24 */ /* 0x000fe200078e020a */
[----:B------:R-:W-:Y:S01]  /*2ad0*/  @!P3 LEA R10, P0, R6, c[0x0][0x170], 0x1 ;  /* 0x00005c00060aba11 */ /* 0x000fe200078008ff */
[----:B------:R-:W-:-:S05]  /*2ae0*/  @!P3 IMAD.IADD R2, R7, 0x1, R11 ;  /* 0x000000010702b824 */ /* 0x000fca00078e020b */
[----:B------:R-:W-:Y:S02]  /*2af0*/  @!P3 LEA.HI.X R11, R6, c[0x0][0x174], R2, 0x1, P0 ;  /* 0x00005d00060bba11 */ /* 0x000fe400000f0c02 */
[----:B------:R-:W-:Y:S01]  /*2b00*/  PLOP3.LUT P0, PT, PT, PT, UP6, 0x80, 0x0 ;  /* 0x000000000000781c */ /* 0x000fe20003f0f068 */
[----:B------:R-:W-:Y:S01]  /*2b10*/  UIMAD UR8, UR7, -0x40, UR13 ;  /* 0xffffffc0070878a4 */ /* 0x000fe2000f8e020d */
[----:B------:R-:W-:Y:S01]  /*2b20*/  @!P2 IMAD.WIDE.U32 R16, R16, c[0x0][0x1a0], R8 ;  /* 0x000068001010aa25 */ /* 0x000fe200078e0008 */
[----:B------:R-:W-:Y:S01]  /*2b30*/  ULEA.HI UR9, UR7, UR7, URZ, 0x1 ;  /* 0x0000000707097291 */ /* 0x000fe2000f8f083f */
[----:B------:R-:W-:-:S03]  /*2b40*/  @!P2 MOV R19, R5 ;  /* 0x000000050013a202 */ /* 0x000fc60000000f00 */
[----:B------:R-:W-:Y:S01]  /*2b50*/  ISETP.GE.AND P1, PT, R0, UR8, PT ;  /* 0x0000000800007c0c */ /* 0x000fe2000bf26270 */
[----:B------:R-:W-:Y:S01]  /*2b60*/  ULOP3.LUT UR9, UR9, 0xfffffffe, URZ, 0xc0, !UPT ;  /* 0xfffffffe09097892 */ /* 0x000fe2000f8ec03f */
[----:B------:R-:W-:Y:S02]  /*2b70*/  @!P2 IADD3 R0, R17, R21, RZ ;  /* 0x000000151100a210 */ /* 0x000fe40007ffe0ff */
[----:B------:R-:W-:Y:S01]  /*2b80*/  @!P2 LEA R8, P4, R16, c[0x0][0x170], 0x1 ;  /* 0x00005c001008aa11 */ /* 0x000fe200078808ff */
[----:B------:R-:W-:Y:S01]  /*2b90*/  @!P2 IMAD.WIDE.U32 R14, R14, c[0x0][0x198], R18 ;  /* 0x000066000e0eaa25 */ /* 0x000fe200078e0012 */
[----:B------:R-:W-:Y:S02]  /*2ba0*/  UIADD3 UR9, UR7, -UR9, URZ ;  /* 0x8000000907097290 */ /* 0x000fe4000fffe03f */
[----:B------:R-:W-:Y:S01]  /*2bb0*/  @!P2 LEA.HI.X R9, R16, c[0x0][0x174], R0, 0x1, P4 ;  /* 0x00005d001009aa11 */ /* 0x000fe200020f0c00 */
[----:B------:R-:W-:Y:S01]  /*2bc0*/  @!P3 IMAD.IADD R0, R13, 0x1, R20 ;  /* 0x000000010d00b824 */ /* 0x000fe200078e0214 */
[----:B------:R-:W-:Y:S01]  /*2bd0*/  @!P3 LEA R6, P5, R12, c[0x0][0x168], 0x1 ;  /* 0x00005a000c06ba11 */ /* 0x000fe200078a08ff */
[----:B------:R-:W-:Y:S01]  /*2be0*/  @!P2 IMAD.IADD R2, R15, 0x1, R4 ;  /* 0x000000010f02a824 */ /* 0x000fe200078e0204 */
[----:B------:R-:W-:Y:S01]  /*2bf0*/  UISETP.NE.AND UP0, UPT, UR9, 0x1, UPT ;  /* 0x000000010900788c */ /* 0x000fe2000bf05270 */
[----:B------:R-:W-:Y:S01]  /*2c00*/  @P0 BAR.SYNC.DEFER_BLOCKING 0x0 ;  /* 0x0000000000000b1d */ /* 0x000fe20000010000 */
[----:B------:R-:W-:-:S02]  /*2c10*/  @!P2 LEA R4, P4, R14, c[0x0][0x168], 0x1 ;  /* 0x00005a000e04aa11 */ /* 0x000fc400078808ff */
[----:B------:R-:W-:Y:S02]  /*2c20*/  @!P3 LEA.HI.X R7, R12, c[0x0][0x16c], R0, 0x1, P5 ;  /* 0x00005b000c07ba11 */ /* 0x000fe400028f0c00 */
[----:B------:R-:W-:Y:S02]  /*2c30*/  @!P2 LEA.HI.X R5, R14, c[0x0][0x16c], R2, 0x1, P4 ;  /* 0x00005b000e05aa11 */ /* 0x000fe400020f0c02 */
[----:B------:R-:W-:Y:S02]  /*2c40*/  PLOP3.LUT P0, PT, PT, PT, UP0, 0x80, 0x0 ;  /* 0x000000000000781c */ /* 0x000fe40003f0f008 */
[----:B------:R-:W-:Y:S01]  /*2c50*/  ISETP.GE.AND P4, PT, R245, UR8, PT ;  /* 0x00000008f5007c0c */ /* 0x000fe2000bf86270 */
[----:B------:R-:W-:Y:S01]  /*2c60*/  IMAD.MOV.U32 R251, RZ, RZ, 0x7f800000 ;  /* 0x7f800000fffb7424 */ /* 0x000fe200078e00ff */
[----:B------:R-:W-:Y:S01]  /*2c70*/  MOV R250, 0x7f800000 ;  /* 0x7f80000000fa7802 */ /* 0x000fe20000000f00 */
[----:B------:R-:W-:Y:S01]  /*2c80*/  IMAD.MOV.U32 R249, RZ, RZ, 0x7f800000 ;  /* 0x7f800000fff97424 */ /* 0x000fe200078e00ff */
[----:B------:R-:W-:-:S02]  /*2c90*/  MOV R248, 0x7f800000 ;  /* 0x7f80000000f87802 */ /* 0x000fc40000000f00 */
        /* <DEDUP_REMOVED lines=73> */
[----:B------:R-:W-:-:S03]  /*3130*/  IADD3 R2, R245, 0x28, RZ ;  /* 0x00000028f5027810 */ /* 0x000fc60007ffe0ff */
[----:B------:R1:W-:Y:S04]  /*3140*/  @!P2 LDGSTS.E.BYPASS.LTC128B.128 [R0+0xe000], [R4.64+0x80] ;  /* 0x0e0000800400afae */ /* 0x0003e8000b901d44 */
[----:B------:R-:W0:Y:S01]  /*3150*/  LDGDEPBAR ;  /* 0x00000000000079af */ /* 0x000e220000000000 */
[----:B------:R-:W-:Y:S02]  /*3160*/  ISETP.GE.AND P1, PT, R2, UR8, PT ;  /* 0x0000000802007c0c */ /* 0x000fe4000bf26270 */
[C---:B--2---:R-:W-:Y:S02]  /*3170*/  IADD3 R9, R245.reuse, 0x8, RZ ;  /* 0x00000008f5097810 */ /* 0x044fe40007ffe0ff */
[----:B------:R-:W-:Y:S02]  /*3180*/  IADD3 R8, R245, 0x20, RZ ;  /* 0x00000020f5087810 */ /* 0x000fe40007ffe0ff */
[----:B------:R-:W-:-:S02]  /*3190*/  ISETP.GE.AND P3, PT, R9, UR8, PT ;  /* 0x0000000809007c0c */ /* 0x000fc4000bf66270 */
[----:B------:R-:W-:Y:S01]  /*31a0*/  ISETP.GE.AND P2, PT, R8, UR8, PT ;  /* 0x0000000808007c0c */ /* 0x000fe2000bf46270 */
[----:B----4-:R-:W-:-:S04]  /*31b0*/  IMAD.MOV.U32 R6, RZ, RZ, 0x4 ;  /* 0x00000004ff067424 */ /* 0x010fc800078e00ff */
[----:B------:R-:W-:-:S05]  /*31c0*/  @!P1 IMAD.WIDE R6, R2, R6, UR10 ;  /* 0x0000000a02069e25 */ /* 0x000fca000f8e0206 */
[----:B------:R2:W5:Y:S01]  /*31d0*/  @!P1 LDG.E R249, [R6.64] ;  /* 0x0000000406f99981 */ /* 0x000562000c1e1900 */
[----:B-1----:R-:W-:Y:S01]  /*31e0*/  IMAD.MOV.U32 R4, RZ, RZ, 0x4 ;  /* 0x00000004ff047424 */ /* 0x002fe200078e00ff */
[----:B------:R-:W-:-:S04]  /*31f0*/  DEPBAR.LE SB0, 0x1 ;  /* 0x000080400000791a */ /* 0x000fc80000000000 */
[----:B------:R-:W-:-:S05]  /*3200*/  IMAD.WIDE R4, R245, R4, UR10 ;  /* 0x0000000af5047e25 */ /* 0x000fca000f8e0204 */
[----:B------:R1:W5:Y:S04]  /*3210*/  @!P4 LDG.E R250, [R4.64] ;  /* 0x0000000404fac981 */ /* 0x000368000c1e1900 */
[----:B------:R1:W5:Y:S04]  /*3220*/  @!P3 LDG.E R251, [R4.64+0x20] ;  /* 0x0000200404fbb981 */ /* 0x000368000c1e1900 */
[----:B------:R1:W5:Y:S04]  /*3230*/  @!P2 LDG.E R248, [R4.64+0x80] ;  /* 0x0000800404f8a981 */ /* 0x000368000c1e1900 */
[----:B------:R-:W-:Y:S01]  /*3240*/  BAR.SYNC.DEFER_BLOCKING 0x0 ;  /* 0x0000000000007b1d */ /* 0x000fe20000010000 */
[----:B--2---:R-:W-:Y:S01]  /*3250*/  IMAD.MOV.U32 R6, RZ, RZ, c[0x0][0x308] ;  /* 0x0000c200ff067624 */ /* 0x004fe200078e00ff */
[----:B------:R-:W-:-:S05]  /*3260*/  MOV R7, c[0x0][0x30c] ;  /* 0x0000c30000077a02 */ /* 0x000fca0000000f00 */
[----:B-1----:R1:W2:Y:S01]  /*3270*/  LDG.E.64 R4, [R6.64+0x8] ;  /* 0x0000080406047981 */ /* 0x0022a2000c1e1b00 */
[----:B------:R-:W-:-:S03]  /*3280*/  SHF.R.S32.HI R0, RZ, 0x1f, R22 ;  /* 0x0000001fff007819 */ /* 0x000fc60000011416 */
[----:B------:R-:W4:Y:S04]  /*3290*/  LDSM.16.M88.4 R148, [R198+0xf000] ;  /* 0x00f00000c694783b */ /* 0x000f280000000200 */
[----:B------:R-:W2:Y:S04]  /*32a0*/  LDSM.16.M88.4 R152, [R198+0xf400] ;  /* 0x00f40000c698783b */ /* 0x000ea80000000200 */
[----:B------:R-:W2:Y:S04]  /*32b0*/  LDSM.16.M88.4 R156, [R199+0xf000] ;  /* 0x00f00000c79c783b */ /* 0x000ea80000000200 */
[----:B------:R-:W2:Y:S04]  /*32c0*/  LDSM.16.M88.4 R160, [R199+0xf400] ;  /* 0x00f40000c7a0783b */ /* 0x000ea80000000200 */
[----:B------:R-:W2:Y:S04]  /*32d0*/  LDSM.16.M88.4 R164, [R198+0x11000] ;  /* 0x01100000c6a4783b */ /* 0x000ea80000000200 */
[----:B------:R-:W2:Y:S04]  /*32e0*/  LDSM.16.M88.4 R168, [R198+0x11400] ;  /* 0x01140000c6a8783b */ /* 0x000ea80000000200 */
[----:B-1----:R-:W3:Y:S04]  /*32f0*/  LDG.E.64 R6, [R6.64] ;  /* 0x0000000406067981 */ /* 0x002ee8000c1e1b00 */
[----:B------:R-:W1:Y:S04]  /*3300*/  LDSM.16.M88.4 R172, [R199+0x11000] ;  /* 0x01100000c7ac783b */ /* 0x000e680000000200 */
[----:B------:R-:W1:Y:S04]  /*3310*/  LDSM.16.M88.4 R176, [R199+0x11400] ;  /* 0x01140000c7b0783b */ /* 0x000e680000000200 */
[----:B------:R-:W1:Y:S04]  /*3320*/  LDSM.16.M88.4 R180, [R198+0x13000] ;  /* 0x01300000c6b4783b */ /* 0x000e680000000200 */
[----:B------:R-:W1:Y:S04]  /*3330*/  LDSM.16.M88.4 R184, [R198+0x13400] ;  /* 0x01340000c6b8783b */ /* 0x000e680000000200 */
[----:B------:R-:W1:Y:S04]  /*3340*/  LDSM.16.M88.4 R188, [R199+0x13000] ;  /* 0x01300000c7bc783b */ /* 0x000e680000000200 */
[----:B------:R-:W1:Y:S01]  /*3350*/  LDSM.16.M88.4 R192, [R199+0x13400] ;  /* 0x01340000c7c0783b */ /* 0x000e620000000200 */
        /* <DEDUP_REMOVED lines=52> */
[----:B------:R-:W-:Y:S01]  /*36a0*/  ULDC UR17, c[0x0][0x2e4] ;  /* 0x0000b90000117ab9 */ /* 0x000fe20000000800 */
[----:B--2---:R-:W-:-:S04]  /*36b0*/  IADD3 R2, P2, P1, R4, UR48, R22 ;  /* 0x0000003004027c10 */ /* 0x004fc8000f95e016 */
[----:B------:R-:W-:Y:S02]  /*36c0*/  IADD3.X R4, R5, UR52, R0, P2, P1 ;  /* 0x0000003405047c10 */ /* 0x000fe400097e2400 */
[----:B------:R-:W-:-:S04]  /*36d0*/  IADD3 R0, R205, 0x1800, RZ ;  /* 0x00001800cd007810 */ /* 0x000fc80007ffe0ff */
[----:B------:R-:W-:Y:S01]  /*36e0*/  SEL R0, R0, R205, !P0 ;  /* 0x000000cd00007207 */ /* 0x000fe20004000000 */
[----:B---3--:R-:W2:Y:S04]  /*36f0*/  R2UR UR22, R6 ;  /* 0x00000000061673c2 */ /* 0x008ea800000e0000 */
[----:B------:R-:W-:Y:S01]  /*3700*/  IMAD.SHL.U32 R196, R0, 0x2, RZ ;  /* 0x0000000200c47824 */ /* 0x000fe200078e00ff */
[----:B------:R3:W-:Y:S01]  /*3710*/  STL [R1+0x1c], R2 ;  /* 0x00001c0201007387 */ /* 0x0007e20000100800 */
[----:B--2---:R-:W-:-:S05]  /*3720*/  LOP3.LUT R0, R4, UR22, RZ, 0x3c, !PT ;  /* 0x0000001604007c12 */ /* 0x004fca000f8e3cff */
[----:B------:R2:W-:Y:S01]  /*3730*/  STL [R1+0x10], R0 ;  /* 0x0000100001007387 */ /* 0x0005e20000100800 */
[----:B---3--:R-:W-:-:S04]  /*3740*/  IADD3 R2, R206, 0x1800, RZ ;  /* 0x00001800ce027810 */ /* 0x008fc80007ffe0ff */
[----:B------:R-:W-:-:S05]  /*3750*/  SEL R2, R2, R206, !P0 ;  /* 0x000000ce02027207 */ /* 0x000fca0004000000 */
[----:B------:R-:W-:Y:S01]  /*3760*/  IMAD.SHL.U32 R197, R2, 0x2, RZ ;  /* 0x0000000202c57824 */ /* 0x000fe200078e00ff */
[----:B--2---:R-:W-:-:S05]  /*3770*/  MOV R0, c[0x0][0x22c] ;  /* 0x00008b0000007a02 */ /* 0x004fca0000000f00 */
[----:B------:R-:W-:-:S04]  /*3780*/  IMAD R0, R0, c[0x0][0x1c0], RZ ;  /* 0x0000700000007a24 */ /* 0x000fc800078e02ff */
[C---:B------:R-:W-:Y:S02]  /*3790*/  IMAD.SHL.U32 R5, R0.reuse, 0x10, RZ ;  /* 0x0000001000057824 */ /* 0x040fe400078e00ff */
[----:B------:R-:W-:-:S03]  /*37a0*/  IMAD.SHL.U32 R252, R0, 0x8, RZ ;  /* 0x0000000800fc7824 */ /* 0x000fc600078e00ff */
[C---:B------:R-:W-:Y:S02]  /*37b0*/  IADD3 R2, R5.reuse, 0x20, RZ ;  /* 0x0000002005027810 */ /* 0x040fe40007ffe0ff */
[----:B------:R-:W-:Y:S02]  /*37c0*/  IADD3 R0, R5, 0x40, RZ ;  /* 0x0000004005007810 */ /* 0x000fe40007ffe0ff */
[----:B------:R-:W-:-:S03]  /*37d0*/  IADD3 R2, R252, R2, RZ ;  /* 0x00000002fc027210 */ /* 0x000fc60007ffe0ff */
[C---:B------:R-:W-:Y:S02]  /*37e0*/  IMAD.IADD R0, R252.reuse, 0x1, R0 ;  /* 0x00000001fc007824 */ /* 0x040fe400078e0200 */
[----:B------:R-:W-:-:S03]  /*37f0*/  IMAD.IADD R4, R252, 0x1, R2 ;  /* 0x00000001fc047824 */ /* 0x000fc600078e0202 */
[C---:B------:R-:W-:Y:S01]  /*3800*/  IADD3 R2, R252.reuse, R0, RZ ;  /* 0x00000000fc027210 */ /* 0x040fe20007ffe0ff */
[----:B------:R-:W-:-:S04]  /*3810*/  IMAD.IADD R4, R252, 0x1, R4 ;  /* 0x00000001fc047824 */ /* 0x000fc800078e0204 */
[C---:B------:R-:W-:Y:S01]  /*3820*/  IMAD.IADD R2, R252.reuse, 0x1, R2 ;  /* 0x00000001fc027824 */ /* 0x040fe200078e0202 */
[----:B------:R-:W-:-:S03]  /*3830*/  IADD3 R4, R252, R4, RZ ;  /* 0x00000004fc047210 */ /* 0x000fc60007ffe0ff */
[C---:B------:R-:W-:Y:S02]  /*3840*/  IMAD.IADD R2, R252.reuse, 0x1, R2 ;  /* 0x00000001fc027824 */ /* 0x040fe400078e0202 */
[----:B------:R2:W-:Y:S03]  /*3850*/  STL [R1+0x4], R4 ;  /* 0x0000040401007387 */ /* 0x0005e60000100800 */
[C---:B------:R-:W-:Y:S01]  /*3860*/  IADD3 R0, R252.reuse, R2, RZ ;  /* 0x00000002fc007210 */ /* 0x040fe20007ffe0ff */
[----:B------:R3:W-:Y:S01]  /*3870*/  STL [R1], R2 ;  /* 0x0000000201007387 */ /* 0x0007e20000100800 */
[----:B------:R-:W1:Y:S01]  /*3880*/  R2UR UR31, R7 ;  /* 0x00000000071f73c2 */ /* 0x000e6200000e0000 */
[----:B--2---:R-:W-:-:S05]  /*3890*/  IMAD.IADD R4, R252, 0x1, R4 ;  /* 0x00000001fc047824 */ /* 0x004fca00078e0204 */
[----:B------:R3:W-:Y:S04]  /*38a0*/  STL [R1+0xc], R4 ;  /* 0x00000c0401007387 */ /* 0x0007e80000100800 */
[----:B------:R3:W-:Y:S01]  /*38b0*/  STL [R1+0x8], R0 ;  /* 0x0000080001007387 */ /* 0x0007e20000100800 */
[----:B------:R-:W-:Y:S02]  /*38c0*/  UIADD3 UR30, UR22, -0x61c88647, URZ ;  /* 0x9e3779b9161e7890 */ /* 0x000fe4000fffe03f */
[----:B------:R-:W-:Y:S02]  /*38d0*/  UIADD3 UR34, UR22, 0x3c6ef372, URZ ;  /* 0x3c6ef37216227890 */ /* 0x000fe4000fffe03f */
[----:B------:R-:W-:Y:S02]  /*38e0*/  UIADD3 UR28, UR22, -0x255992d5, URZ ;  /* 0xdaa66d2b161c7890 */ /* 0x000fe4000fffe03f */
[----:B------:R-:W-:-:S02]  /*38f0*/  UIADD3 UR26, UR22, 0x78dde6e4, URZ ;  /* 0x78dde6e4161a7890 */ /* 0x000fc4000fffe03f */
[----:B------:R-:W-:Y:S02]  /*3900*/  UIADD3 UR24, UR22, 0x1715609d, URZ ;  /* 0x1715609d16187890 */ /* 0x000fe4000fffe03f */
[----:B------:R-:W-:Y:S02]  /*3910*/  UIADD3 UR22, UR22, -0x4ab325aa, URZ ;  /* 0xb54cda5616167890 */ /* 0x000fe4000fffe03f */
[----:B-1----:R-:W-:Y:S02]  /*3920*/  UIADD3 UR32, UR31, -0x4498517b, URZ ;  /* 0xbb67ae851f207890 */ /* 0x002fe4000fffe03f */
[----:B------:R-:W-:Y:S02]  /*3930*/  UIADD3 UR29, UR31, 0x76cf5d0a, URZ ;  /* 0x76cf5d0a1f1d7890 */ /* 0x000fe4000fffe03f */
[----:B------:R-:W-:Y:S02]  /*3940*/  UIADD3 UR27, UR31, 0x32370b8f, URZ ;  /* 0x32370b8f1f1b7890 */ /* 0x000fe4000fffe03f */
[----:B------:R-:W-:-:S02]  /*3950*/  UIADD3 UR25, UR31, -0x126145ec, URZ ;  /* 0xed9eba141f197890 */ /* 0x000fc4000fffe03f */
[----:B------:R-:W-:Y:S02]  /*3960*/  UIADD3 UR23, UR31, -0x56f99767, URZ ;  /* 0xa90668991f177890 */ /* 0x000fe4000fffe03f */
[----:B----4-:R-:W-:Y:S02]  /*3970*/  UIADD3 UR21, UR31, 0x646e171e, URZ ;  /* 0x646e171e1f157890 */ /* 0x010fe4000fffe03f */
.L_x_613:
[----:B------:R-:W0:Y:S01]  /*3980*/  LDGDEPBAR ;  /* 0x00000000000079af */ /* 0x000e220000000000 */
[----:B---3--:R-:W-:Y:S01]  /*3990*/  IMAD.IADD R0, R204, 0x1, R197 ;  /* 0x00000001cc007824 */ /* 0x008fe200078e02c5 */
[----:B------:R-:W-:Y:S01]  /*39a0*/  USHF.L.U32 UR8, UR7, 0x6, URZ ;  /* 0x0000000607087899 */ /* 0x000fe2000800063f */
[----:B------:R-:W-:Y:S01]  /*39b0*/  IMAD.MOV.U32 R246, RZ, RZ, R211 ;  /* 0x000000fffff67224 */ /* 0x000fe200078e00d3 */
[----:B------:R-:W-:Y:S01]  /*39c0*/  ULDC UR14, c[0x0][0x2e4] ;  /* 0x0000b900000e7ab9 */ /* 0x000fe20000000800 */
[----:B-----5:R-:W1:Y:S01]  /*39d0*/  S2R R212, SR_TID.X ;  /* 0x0000000000d47919 */ /* 0x020e620000002100 */
[----:B------:R-:W-:Y:S01]  /*39e0*/  UISETP.GE.AND UP0, UPT, UR8, UR33, UPT ;  /* 0x000000210800728c */ /* 0x000fe2000bf06270 */
[----:B------:R-:W-:Y:S03]  /*39f0*/  IMAD.MOV.U32 R247, RZ, RZ, R210 ;  /* 0x000000fffff77224 */ /* 0x000fe600078e00d2 */
[----:B------:R-:W2:Y:S01]  /*3a00*/  S2R R213, SR_TID.X ;  /* 0x0000000000d57919 */ /* 0x000ea20000002100 */
[----:B------:R-:W-:Y:S04]  /*3a10*/  DEPBAR.LE SB0, 0x0 ;  /* 0x000080000000791a */ /* 0x000fe80000000000 */
[----:B------:R-:W-:Y:S01]  /*3a20*/  BAR.SYNC.DEFER_BLOCKING 0x0 ;  /* 0x0000000000007b1d */ /* 0x000fe20000010000 */
[----:B-1----:R-:W-:Y:S04]  /*3a30*/  SHF.R.S32.HI R212, RZ, 0x1f, R212 ;  /* 0x0000001fffd47819 */ /* 0x002fe800000114d4 */
[----:B--2---:R-:W-:Y:S04]  /*3a40*/  LEA.HI R212, R212, R213, RZ, 0x6 ;  /* 0x000000d5d4d47211 */ /* 0x004fe800078f30ff */
[----:B------:R-:W-:Y:S01]  /*3a50*/  SHF.R.S32.HI R212, RZ, 0x6, R212 ;  /* 0x00000006ffd47819 */ /* 0x000fe200000114d4 */
[----:B------:R-:W-:Y:S05]  /*3a60*/  LDSM.16.M88.4 R32, [R197] ;  /* 0x00000000c520783b */ /* 0x000fea0000000200 */
[----:B------:R-:W1:Y:S05]  /*3a70*/  LDSM.16.M88.4 R16, [R198+0x9000] ;  /* 0x00900000c610783b */ /* 0x000e6a0000000200 */
[----:B------:R-:W2:Y:S05]  /*3a80*/  LDSM.16.M88.4 R28, [R197+0x800] ;  /* 0x00080000c51c783b */ /* 0x000eaa0000000200 */
[----:B------:R-:W3:Y:S05]  /*3a90*/  LDSM.16.M88.4 R132, [R198+0x9400] ;  /* 0x00940000c684783b */ /* 0x000eea0000000200 */
[----:B------:R-:W-:Y:S05]  /*3aa0*/  LDSM.16.M88.4 R136, [R0] ;  /* 0x000000000088783b */ /* 0x000fea0000000200 */
[----:B------:R-:W4:Y:S05]  /*3ab0*/  LDSM.16.M88.4 R140, [R199+0x9000] ;  /* 0x00900000c78c783b */ /* 0x000f2a0000000200 */
[----:B------:R-:W3:Y:S01]  /*3ac0*/  LDSM.16.M88.4 R144, [R0+0x800] ;  /* 0x000800000090783b */ /* 0x000ee20000000200 */
        /* <DEDUP_REMOVED lines=59> */
[----:B------:R-:W-:Y:S01]  /*3e80*/  IMAD.U32 R144, RZ, RZ, UR19 ;  /* 0x00000013ff907e24 */ /* 0x000fe2000f8e00ff */
[-C--:B------:R-:W-:Y:S01]  /*3e90*/  HMMA.16816.F32.BF16 R12, R136, R146.reuse, R12 ;  /* 0x00000092880c723c */ /* 0x080fe2000004180c */
[----:B------:R-:W-:Y:S03]  /*3ea0*/  IMAD.U32 R145, RZ, RZ, UR18 ;  /* 0x00000012ff917e24 */ /* 0x000fe6000f8e00ff */
[C---:B------:R-:W-:Y:S04]  /*3eb0*/  LEA R208, P0, R245.reuse, R144, 0x2 ;  /* 0x00000090f5d07211 */ /* 0x040fe800078010ff */
[C---:B------:R-:W-:Y:S04]  /*3ec0*/  HMMA.16816.F32.BF16 R16, R132.reuse, R146, R16 ;  /* 0x000000928410723c */ /* 0x040fe80000041810 */
[----:B------:R-:W-:Y:S02]  /*3ed0*/  LEA.HI.X.SX32 R209, R245, R145, 0x2, P0 ;  /* 0x00000091f5d17211 */ /* 0x000fe400000f16ff */
[----:B------:R-:W-:Y:S02]  /*3ee0*/  PLOP3.LUT P0, PT, PT, PT, UP0, 0x80, 0x0 ;  /* 0x000000000000781c */ /* 0x000fe40003f0f008 */
[-C--:B---3--:R-:W-:Y:S01]  /*3ef0*/  HMMA.16816.F32.BF16 R20, R132, R140.reuse, R20 ;  /* 0x0000008c8414723c */ /* 0x088fe20000041814 */
        /* <DEDUP_REMOVED lines=8> */
[----:B------:R-:W-:Y:S04]  /*3f80*/  USHF.L.U32 UR9, UR15, 0x7, URZ ;  /* 0x000000070f097899 */ /* 0x000fe8000800063f */
[----:B------:R-:W-:Y:S02]  /*3f90*/  UIADD3 UR14, UR9, UR13, URZ ;  /* 0x0000000d090e7290 */ /* 0x000fe4000fffe03f */
[----:B------:R-:W-:Y:S02]  /*3fa0*/  UIADD3 UR9, UR9, 0x80, URZ ;  /* 0x0000008009097890 */ /* 0x000fe4000fffe03f */
[----:B------:R-:W-:Y:S02]  /*3fb0*/  UIADD3 UR16, UR17, UR14, -UR6 ;  /* 0x0000000e11107290 */ /* 0x000fe4000fffe806 */
[----:B------:R-:W-:Y:S02]  /*3fc0*/  UIADD3 UR14, UR8, 0x40, URZ ;  /* 0x00000040080e7890 */ /* 0x000fe4000fffe03f */
[----:B------:R-:W-:Y:S02]  /*3fd0*/  IMAD.U32 R0, RZ, RZ, UR9 ;  /* 0x00000009ff007e24 */ /* 0x000fe4000f8e00ff */
[----:B------:R-:W-:Y:S03]  /*3fe0*/  UISETP.GE.AND UP0, UPT, UR14, UR16, UPT ;  /* 0x000000100e00728c */ /* 0x000fe6000bf06270 */
[----:B------:R-:W-:Y:S01]  /*3ff0*/  ISETP.LT.AND P0, PT, R0, UR6, PT ;  /* 0x0000000600007c0c */ /* 0x000fe2000bf01270 */
[----:B------:R-:W-:Y:S02]  /*4000*/  UMOV UR14, UR17 ;  /* 0x00000011000e7c82 */ /* 0x000fe40008000000 */
[----:B------:R-:W-:Y:S11]  /*4010*/  PLOP3.LUT P1, PT, PT, PT, UP0, 0x80, 0x0 ;  /* 0x000000000000781c */ /* 0x000ff60003f2f008 */
[----:B------:R-:W-:Y:S02]  /*4020*/  @!UPT UIADD3 URZ, URZ, URZ, URZ ;  /* 0x0000003f3f3ff290 */ /* 0x000fe4000fffe03f */
[----:B------:R-:W-:-:S05]  /*4030*/  @!P1 BRA P0, `(.L_x_610) ;  /* 0x00000ac000009947 */ /* 0x000fca0000000000 */
.L_x_609:
[----:B-1----:R-:W-:Y:S01]  /*4040*/  IADD3 R208, R245, UR8, RZ ;  /* 0x00000008f5d07c10 */ /* 0x002fe2000fffe0ff */
[----:B------:R-:W1:Y:S01]  /*4050*/  S2R R0, SR_TID.X ;  /* 0x0000000000007919 */ /* 0x000e620000002100 */
[----:B------:R-:W-:Y:S01]  /*4060*/  LOP3.LUT R207, R207, 0xffffff7f, RZ, 0xc0, !PT ;  /* 0xffffff7fcfcf7812 */ /* 0x000fe200078ec0ff */
[----:B------:R-:W-:Y:S01]  /*4070*/  IMAD.SHL.U32 R2, R212, 0x20, RZ ;  /* 0x00000020d4027824 */ /* 0x000fe200078e00ff */
[C---:B------:R-:W-:Y:S01]  /*4080*/  IADD3 R133, R208.reuse, 0x8, RZ ;  /* 0x00000008d0857810 */ /* 0x040fe20007ffe0ff */
[----:B------:R-:W-:Y:S02]  /*4090*/  UIADD3 UR8, UR6, 0x1, -UR13 ;  /* 0x0000000106087890 */ /* 0x000fe4000fffe80d */
[----:B------:R-:W-:Y:S02]  /*40a0*/  UIADD3 UR9, -UR14, UR6, -UR13 ;  /* 0x000000060e097290 */ /* 0x000fe4000fffe90d */
[----:B------:R-:W-:Y:S02]  /*40b0*/  UIADD3 UR8, UR8, UR43, URZ ;  /* 0x0000002b08087290 */ /* 0x000fe4000fffe03f */
[----:B------:R-:W-:Y:S02]  /*40c0*/  UMOV UR17, UR14 ;  /* 0x0000000e00117c82 */ /* 0x000fe40008000000 */
[C---:B------:R-:W-:Y:S02]  /*40d0*/  IADD3 R136, R133.reuse, UR9, RZ ;  /* 0x0000000985887c10 */ /* 0x040fe4000fffe0ff */
[----:B------:R-:W-:Y:S02]  /*40e0*/  IADD3 R135, R133, UR8, RZ ;  /* 0x0000000885877c10 */ /* 0x000fe4000fffe0ff */
[----:B------:R-:W-:Y:S02]  /*40f0*/  IMNMX R136, RZ, R136, !PT ;  /* 0x00000088ff887217 */ /* 0x000fe40007800200 */
[C---:B------:R-:W-:Y:S02]  /*4100*/  IADD3 R132, R208.reuse, UR9, RZ ;  /* 0x00000009d0847c10 */ /* 0x040fe4000fffe0ff */
[----:B------:R-:W-:Y:S02]  /*4110*/  IMNMX R135, R135, UR6, PT ;  /* 0x0000000687877c17 */ /* 0x000fe4000b800200 */
[----:B------:R-:W-:Y:S02]  /*4120*/  IMNMX R132, RZ, R132, !PT ;  /* 0x00000084ff847217 */ /* 0x000fe40007800200 */
[----:B------:R-:W-:Y:S01]  /*4130*/  IADD3 R134, R208, UR8, RZ ;  /* 0x00000008d0867c10 */ /* 0x000fe2000fffe0ff */
[----:B-1----:R-:W-:Y:S05]  /*4140*/  IMAD.SHL.U32 R0, R0, 0x2, RZ ;  /* 0x0000000200007824 */ /* 0x002fea00078e00ff */
[----:B------:R-:W-:Y:S01]  /*4150*/  LOP3.LUT R2, R2, 0x6, R0, 0xf8, !PT ;  /* 0x0000000602027812 */ /* 0x000fe200078ef800 */
[----:B------:R-:W-:Y:S04]  /*4160*/  IMAD.U32 R0, RZ, RZ, UR15 ;  /* 0x0000000fff007e24 */ /* 0x000fe8000f8e00ff */
[----:B------:R-:W-:Y:S01]  /*4170*/  IMAD R0, R0, 0x80, R2 ;  /* 0x0000008000007824 */ /* 0x000fe200078e0202 */
[----:B------:R-:W-:Y:S04]  /*4180*/  IMNMX R2, R134, UR6, PT ;  /* 0x0000000686027c17 */ /* 0x000fe8000b800200 */
[C---:B------:R-:W-:Y:S02]  /*4190*/  ISETP.GE.AND P6, PT, R0.reuse, R136, PT ;  /* 0x000000880000720c */ /* 0x040fe40003fc6270 */
[C---:B------:R-:W-:Y:S02]  /*41a0*/  IADD3 R143, R0.reuse, 0x1, RZ ;  /* 0x00000001008f7810 */ /* 0x040fe40007ffe0ff */
[C---:B------:R-:W-:Y:S02]  /*41b0*/  ISETP.GE.OR P6, PT, R0.reuse, R135, !P6 ;  /* 0x000000870000720c */ /* 0x040fe400077c6670 */
[----:B------:R-:W-:Y:S02]  /*41c0*/  IADD3 R142, R0, 0x8, RZ ;  /* 0x00000008008e7810 */ /* 0x000fe40007ffe0ff */
[----:B------:R-:W-:Y:S02]  /*41d0*/  FSEL R6, R6, -INF , !P6 ;  /* 0xff80000006067808 */ /* 0x000fe40007000000 */
[CC--:B------:R-:W-:Y:S02]  /*41e0*/  ISETP.GE.AND P6, PT, R143.reuse, R132.reuse, PT ;  /* 0x000000848f00720c */ /* 0x0c0fe40003fc6270 */
[----:B------:R-:W-:Y:S02]  /*41f0*/  ISETP.GE.AND P5, PT, R142, R132, PT ;  /* 0x000000848e00720c */ /* 0x000fe40003fa6270 */
[-C--:B------:R-:W-:Y:S02]  /*4200*/  ISETP.GE.OR P6, PT, R143, R2.reuse, !P6 ;  /* 0x000000028f00720c */ /* 0x080fe400077c6670 */
[----:B------:R-:W-:Y:S02]  /*4210*/  IADD3 R141, R0, 0x9, RZ ;  /* 0x00000009008d7810 */ /* 0x000fe40007ffe0ff */
[----:B------:R-:W-:Y:S02]  /*4220*/  ISETP.GE.OR P5, PT, R142, R2, !P5 ;  /* 0x000000028e00720c */ /* 0x000fe40006fa6670 */
[C---:B------:R-:W-:Y:S02]  /*4230*/  ISETP.GE.AND P4, PT, R141.reuse, R132, PT ;  /* 0x000000848d00720c */ /* 0x040fe40003f86270 */
[----:B------:R-:W-:Y:S02]  /*4240*/  IADD3 R140, R0, 0x10, RZ ;  /* 0x00000010008c7810 */ /* 0x000fe40007ffe0ff */
[----:B------:R-:W-:Y:S02]  /*4250*/  ISETP.GE.OR P4, PT, R141, R2, !P4 ;  /* 0x000000028d00720c */ /* 0x000fe40006786670 */
[----:B------:R-:W-:Y:S02]  /*4260*/  ISETP.GE.AND P3, PT, R140, R132, PT ;  /* 0x000000848c00720c */ /* 0x000fe40003f66270 */
[----:B------:R-:W-:Y:S02]  /*4270*/  @P6 LOP3.LUT R207, R207, 0x80, RZ, 0xfc, !PT ;  /* 0x00000080cfcf6812 */ /* 0x000fe400078efcff */
[----:B------:R-:W-:Y:S02]  /*4280*/  IADD3 R139, R0, 0x11, RZ ;  /* 0x00000011008b7810 */ /* 0x000fe40007ffe0ff */
[----:B------:R-:W-:Y:S02]  /*4290*/  LOP3.LUT R207, R207, 0xffffffbf, RZ, 0xc0, !PT ;  /* 0xffffffbfcfcf7812 */ /* 0x000fe400078ec0ff */
[----:B------:R-:W-:Y:S02]  /*42a0*/  ISETP.GE.OR P3, PT, R140, R2, !P3 ;  /* 0x000000028c00720c */ /* 0x000fe40005f66670 */
[----:B------:R-:W-:Y:S02]  /*42b0*/  @P5 LOP3.LUT R207, R207, 0x40, RZ, 0xfc, !PT ;  /* 0x00000040cfcf5812 */ /* 0x000fe400078efcff */
[----:B------:R-:W-:Y:S02]  /*42c0*/  ISETP.GE.AND P2, PT, R139, R132, PT ;  /* 0x000000848b00720c */ /* 0x000fe40003f46270 */
[----:B------:R-:W-:Y:S02]  /*42d0*/  LOP3.LUT R207, R207, 0xffffffdf, RZ, 0xc0, !PT ;  /* 0xffffffdfcfcf7812 */ /* 0x000fe400078ec0ff */
[C---:B------:R-:W-:Y:S02]  /*42e0*/  IADD3 R138, R0.reuse, 0x18, RZ ;  /* 0x00000018008a7810 */ /* 0x040fe40007ffe0ff */
[----:B------:R-:W-:Y:S02]  /*42f0*/  @P4 LOP3.LUT R207, R207, 0x20, RZ, 0xfc, !PT ;  /* 0x00000020cfcf4812 */ /* 0x000fe400078efcff */
[----:B------:R-:W-:Y:S02]  /*4300*/  ISETP.GE.OR P2, PT, R139, R2, !P2 ;  /* 0x000000028b00720c */ /* 0x000fe40005746670 */
[----:B------:R-:W-:Y:S02]  /*4310*/  LOP3.LUT R207, R207, 0xffffffef, RZ, 0xc0, !PT ;  /* 0xffffffefcfcf7812 */ /* 0x000fe400078ec0ff */
[-C--:B------:R-:W-:Y:S02]  /*4320*/  ISETP.GE.AND P0, PT, R0, R132.reuse, PT ;  /* 0x000000840000720c */ /* 0x080fe40003f06270 */
[----:B------:R-:W-:Y:S02]  /*4330*/  ISETP.GE.AND P1, PT, R138, R132, PT ;  /* 0x000000848a00720c */ /* 0x000fe40003f26270 */
[----:B------:R-:W-:Y:S02]  /*4340*/  @P3 LOP3.LUT R207, R207, 0x10, RZ, 0xfc, !PT ;  /* 0x00000010cfcf3812 */ /* 0x000fe400078efcff */
[C---:B------:R-:W-:Y:S02]  /*4350*/  IADD3 R137, R0.reuse, 0x19, RZ ;  /* 0x0000001900897810 */ /* 0x040fe40007ffe0ff */
[-C--:B------:R-:W-:Y:S02]  /*4360*/  ISETP.GE.OR P0, PT, R0, R2.reuse, !P0 ;  /* 0x000000020000720c */ /* 0x080fe40004706670 */
[----:B------:R-:W-:Y:S02]  /*4370*/  ISETP.GE.OR P1, PT, R138, R2, !P1 ;  /* 0x000000028a00720c */ /* 0x000fe40004f26670 */
[----:B------:R-:W-:Y:S02]  /*4380*/  LOP3.LUT R207, R207, 0xfffffff7, RZ, 0xc0, !PT ;  /* 0xfffffff7cfcf7812 */ /* 0x000fe400078ec0ff */
[----:B------:R-:W-:Y:S02]  /*4390*/  FSEL R4, R4, -INF , !P0 ;  /* 0xff80000004047808 */ /* 0x000fe40004000000 */
[----:B------:R-:W-:Y:S02]  /*43a0*/  ISETP.GE.AND P0, PT, R137, R132, PT ;  /* 0x000000848900720c */ /* 0x000fe40003f06270 */
[----:B------:R-:W-:Y:S02]  /*43b0*/  @P2 LOP3.LUT R207, R207, 0x8, RZ, 0xfc, !PT ;  /* 0x00000008cfcf2812 */ /* 0x000fe400078efcff */
[----:B------:R-:W-:Y:S02]  /*43c0*/  ISETP.GE.OR P0, PT, R137, R2, !P0 ;  /* 0x000000028900720c */ /* 0x000fe40004706670 */
[----:B------:R-:W-:Y:S02]  /*43d0*/  LOP3.LUT R207, R207, 0xfffffffb, RZ, 0xc0, !PT ;  /* 0xfffffffbcfcf7812 */ /* 0x000fe400078ec0ff */
[----:B------:R-:W-:Y:S02]  /*43e0*/  ISETP.GE.AND P6, PT, R142, R136, PT ;  /* 0x000000888e00720c */ /* 0x000fe40003fc6270 */
[----:B------:R-:W-:Y:S02]  /*43f0*/  @P1 LOP3.LUT R207, R207, 0x4, RZ, 0xfc, !PT ;  /* 0x00000004cfcf1812 */ /* 0x000fe400078efcff */
[----:B------:R-:W-:Y:S02]  /*4400*/  IADD3 R2, R208, 0x20, RZ ;  /* 0x00000020d0027810 */ /* 0x000fe40007ffe0ff */
[----:B------:R-:W-:Y:S02]  /*4410*/  LOP3.LUT R207, R207, 0xfffffffd, RZ, 0xc0, !PT ;  /* 0xfffffffdcfcf7812 */ /* 0x000fe400078ec0ff */
[C---:B------:R-:W-:Y:S02]  /*4420*/  IADD3 R134, R2.reuse, UR9, RZ ;  /* 0x0000000902867c10 */ /* 0x040fe4000fffe0ff */
[----:B------:R-:W-:Y:S02]  /*4430*/  @P0 LOP3.LUT R207, R207, 0x2, RZ, 0xfc, !PT ;  /* 0x00000002cfcf0812 */ /* 0x000fe400078efcff */
[----:B------:R-:W-:Y:S02]  /*4440*/  IADD3 R133, R2, UR8, RZ ;  /* 0x0000000802857c10 */ /* 0x000fe4000fffe0ff */
[----:B------:R-:W-:Y:S02]  /*4450*/  LOP3.LUT R207, R207, 0xfffffeff, RZ, 0xc0, !PT ;  /* 0xfffffeffcfcf7812 */ /* 0x000fe400078ec0ff */
[----:B------:R-:W-:Y:S02]  /*4460*/  IMNMX R134, RZ, R134, !PT ;  /* 0x00000086ff867217 */ /* 0x000fe40007800200 */
[----:B------:R-:W-:Y:S02]  /*4470*/  @P6 LOP3.LUT R207, R207, 0x100, RZ, 0xfc, !PT ;  /* 0x00000100cfcf6812 */ /* 0x000fe400078efcff */
[----:B------:R-:W-:Y:S02]  /*4480*/  IADD3 R208, R208, 0x28, RZ ;  /* 0x00000028d0d07810 */ /* 0x000fe40007ffe0ff */
[C---:B------:R-:W-:Y:S02]  /*4490*/  LOP3.LUT P6, RZ, R207.reuse, 0x2, RZ, 0xc0, !PT ;  /* 0x00000002cfff7812 */ /* 0x040fe400078cc0ff */
[----:B------:R-:W-:Y:S02]  /*44a0*/  LOP3.LUT R207, R207, 0xfffffdff, RZ, 0xc0, !PT ;  /* 0xfffffdffcfcf7812 */ /* 0x000fe400078ec0ff */
[----:B------:R-:W-:Y:S02]  /*44b0*/  IMNMX R133, R133, UR6, PT ;  /* 0x0000000685857c17 */ /* 0x000fe4000b800200 */
[----:B------:R-:W-:Y:S02]  /*44c0*/  ISETP.GE.AND P0, PT, R0, R134, PT ;  /* 0x000000860000720c */ /* 0x000fe40003f06270 */
[----:B------:R-:W-:Y:S02]  /*44d0*/  IADD3 R132, R208, UR9, RZ ;  /* 0x00000009d0847c10 */ /* 0x000fe4000fffe0ff */
[----:B------:R-:W-:Y:S02]  /*44e0*/  ISETP.GE.OR P0, PT, R0, R133, !P0 ;  /* 0x000000850000720c */ /* 0x000fe40004706670 */
[----:B------:R-:W-:Y:S02]  /*44f0*/  IADD3 R2, R208, UR8, RZ ;  /* 0x00000008d0027c10 */ /* 0x000fe4000fffe0ff */
[----:B------:R-:W-:Y:S02]  /*4500*/  @P6 LOP3.LUT R207, R207, 0x200, RZ, 0xfc, !PT ;  /* 0x00000200cfcf6812 */ /* 0x000fe400078efcff */
[----:B------:R-:W-:Y:S02]  /*4510*/  IMNMX R132, RZ, R132, !PT ;  /* 0x00000084ff847217 */ /* 0x000fe40007800200 */
[C---:B------:R-:W-:Y:S02]  /*4520*/  LOP3.LUT P6, RZ, R207.reuse, 0x4, RZ, 0xc0, !PT ;  /* 0x00000004cfff7812 */ /* 0x040fe400078cc0ff */
[----:B------:R-:W-:Y:S02]  /*4530*/  LOP3.LUT R207, R207, 0xfffffbff, RZ, 0xc0, !PT ;  /* 0xfffffbffcfcf7812 */ /* 0x000fe400078ec0ff */
[----:B------:R-:W-:Y:S02]  /*4540*/  FSEL R8, R8, -INF , !P0 ;  /* 0xff80000008087808 */ /* 0x000fe40004000000 */
[----:B------:R-:W-:Y:S02]  /*4550*/  IMNMX R2, R2, UR6, PT ;  /* 0x0000000602027c17 */ /* 0x000fe4000b800200 */
[C---:B------:R-:W-:Y:S02]  /*4560*/  ISETP.GE.AND P0, PT, R0.reuse, R132, PT ;  /* 0x000000840000720c */ /* 0x040fe40003f06270 */
[----:B------:R-:W-:Y:S02]  /*4570*/  ISETP.GE.AND P5, PT, R141, R136, PT ;  /* 0x000000888d00720c */ /* 0x000fe40003fa6270 */
[----:B------:R-:W-:Y:S02]  /*4580*/  ISETP.GE.OR P0, PT, R0, R2, !P0 ;  /* 0x000000020000720c */ /* 0x000fe40004706670 */
[----:B------:R-:W-:Y:S02]  /*4590*/  @P6 LOP3.LUT R207, R207, 0x400, RZ, 0xfc, !PT ;  /* 0x00000400cfcf6812 */ /* 0x000fe400078efcff */
[----:B------:R-:W-:Y:S02]  /*45a0*/  FSEL R10, R10, -INF , !P0 ;  /* 0xff8000000a0a7808 */ /* 0x000fe40004000000 */
[C---:B------:R-:W-:Y:S02]  /*45b0*/  LOP3.LUT P6, RZ, R207.reuse, 0x8, RZ, 0xc0, !PT ;  /* 0x00000008cfff7812 */ /* 0x040fe400078cc0ff */
[----:B------:R-:W-:Y:S02]  /*45c0*/  LOP3.LUT R207, R207, 0xfffff7ff, RZ, 0xc0, !PT ;  /* 0xfffff7ffcfcf7812 */ /* 0x000fe400078ec0ff */
[-C--:B------:R-:W-:Y:S02]  /*45d0*/  ISETP.GE.AND P4, PT, R140, R136.reuse, PT ;  /* 0x000000888c00720c */ /* 0x080fe40003f86270 */
[-C--:B------:R-:W-:Y:S02]  /*45e0*/  ISETP.GE.AND P3, PT, R139, R136.reuse, PT ;  /* 0x000000888b00720c */ /* 0x080fe40003f66270 */
[-C--:B------:R-:W-:Y:S02]  /*45f0*/  ISETP.GE.AND P2, PT, R138, R136.reuse, PT ;  /* 0x000000888a00720c */ /* 0x080fe40003f46270 */
[----:B------:R-:W-:Y:S02]  /*4600*/  ISETP.GE.AND P1, PT, R137, R136, PT ;  /* 0x000000888900720c */ /* 0x000fe40003f26270 */
[-C--:B------:R-:W-:Y:S02]  /*4610*/  ISETP.GE.OR P5, PT, R141, R135.reuse, !P5 ;  /* 0x000000878d00720c */ /* 0x080fe40006fa6670 */
[----:B------:R-:W-:Y:S02]  /*4620*/  @P6 LOP3.LUT R207, R207, 0x800, RZ, 0xfc, !PT ;  /* 0x00000800cfcf6812 */ /* 0x000fe400078efcff */
[-C--:B------:R-:W-:Y:S02]  /*4630*/  ISETP.GE.OR P4, PT, R140, R135.reuse, !P4 ;  /* 0x000000878c00720c */ /* 0x080fe40006786670 */
[C---:B------:R-:W-:Y:S02]  /*4640*/  LOP3.LUT P6, RZ, R207.reuse, 0x20, RZ, 0xc0, !PT ;  /* 0x00000020cfff7812 */ /* 0x040fe400078cc0ff */
[----:B------:R-:W-:Y:S02]  /*4650*/  LOP3.LUT R207, R207, 0xffffefff, RZ, 0xc0, !PT ;  /* 0xffffefffcfcf7812 */ /* 0x000fe400078ec0ff */
[-C--:B------:R-:W-:Y:S02]  /*4660*/  ISETP.GE.OR P3, PT, R139, R135.reuse, !P3 ;  /* 0x000000878b00720c */ /* 0x080fe40005f66670 */
[-C--:B------:R-:W-:Y:S02]  /*4670*/  ISETP.GE.OR P2, PT, R138, R135.reuse, !P2 ;  /* 0x000000878a00720c */ /* 0x080fe40005746670 */
[-C--:B------:R-:W-:Y:S02]  /*4680*/  ISETP.GE.OR P1, PT, R137, R135.reuse, !P1 ;  /* 0x000000878900720c */ /* 0x080fe40004f26670 */
[----:B------:R-:W-:Y:S02]  /*4690*/  FSEL R19, R19, -INF , !P5 ;  /* 0xff80000013137808 */ /* 0x000fe40006800000 */
[-C--:B------:R-:W-:Y:S02]  /*46a0*/  ISETP.GE.AND P5, PT, R141, R134.reuse, PT ;  /* 0x000000868d00720c */ /* 0x080fe40003fa6270 */
        /* <DEDUP_REMOVED lines=8> */
[----:B------:R-:W-:Y:S02]  /*4730*/  ISETP.GE.AND P2, PT, R138, R134, PT ;  /* 0x000000868a00720c */ /* 0x000fe40003f46270 */
[----:B------:R-:W-:Y:S02]  /*4740*/  @P6 LOP3.LUT R207, R207, 0x2000, RZ, 0xfc, !PT ;  /* 0x00002000cfcf6812 */ /* 0x000fe400078efcff */
[----:B------:R-:W-:Y:S02]  /*4750*/  FSEL R35, R35, -INF , !P1 ;  /* 0xff80000023237808 */ /* 0x000fe40004800000 */
[C---:B------:R-:W-:Y:S02]  /*4760*/  LOP3.LUT P6, RZ, R207.reuse, 0x80, RZ, 0xc0, !PT ;  /* 0x00000080cfff7812 */ /* 0x040fe400078cc0ff */
[----:B------:R-:W-:Y:S02]  /*4770*/  LOP3.LUT P0, RZ, R207, 0x10, RZ, 0xc0, !PT ;  /* 0x00000010cfff7812 */ /* 0x000fe4000780c0ff */
[----:B------:R-:W-:Y:S02]  /*4780*/  FSEL R5, R5, -INF , !P6 ;  /* 0xff80000005057808 */ /* 0x000fe40007000000 */
[C---:B------:R-:W-:Y:S02]  /*4790*/  LOP3.LUT P6, RZ, R207.reuse, 0x2000, RZ, 0xc0, !PT ;  /* 0x00002000cfff7812 */ /* 0x040fe400078cc0ff */
[----:B------:R-:W-:Y:S02]  /*47a0*/  FSEL R20, R20, -INF , !P0 ;  /* 0xff80000014147808 */ /* 0x000fe40004000000 */
[----:B------:R-:W-:Y:S02]  /*47b0*/  FSEL R16, R16, -INF , !P6 ;  /* 0xff80000010107808 */ /* 0x000fe40007000000 */
[----:B------:R-:W-:Y:S02]  /*47c0*/  LOP3.LUT P6, RZ, R207, 0x1000, RZ, 0xc0, !PT ;  /* 0x00001000cfff7812 */ /* 0x000fe400078cc0ff */
[----:B------:R-:W-:Y:S02]  /*47d0*/  ISETP.GE.AND P0, PT, R143, R136, PT ;  /* 0x000000888f00720c */ /* 0x000fe40003f06270 */
[----:B------:R-:W-:Y:S02]  /*47e0*/  FSEL R17, R17, -INF , !P6 ;  /* 0xff80000011117808 */ /* 0x000fe40007000000 */
[----:B------:R-:W-:Y:S02]  /*47f0*/  LOP3.LUT P6, RZ, R207, 0x800, RZ, 0xc0, !PT ;  /* 0x00000800cfff7812 */ /* 0x000fe400078cc0ff */
[-C--:B------:R-:W-:Y:S02]  /*4800*/  ISETP.GE.OR P0, PT, R143, R135.reuse, !P0 ;  /* 0x000000878f00720c */ /* 0x080fe40004706670 */
        /* <DEDUP_REMOVED lines=8> */
[-C--:B------:R-:W-:Y:S02]  /*4890*/  ISETP.GE.AND P1, PT, R137, R134.reuse, PT ;  /* 0x000000868900720c */ /* 0x080fe40003f26270 */
[----:B------:R-:W-:Y:S02]  /*48a0*/  ISETP.GE.OR P6, PT, R142, R135, !P6 ;  /* 0x000000878e00720c */ /* 0x000fe400077c6670 */
[-C--:B------:R-:W-:Y:S02]  /*48b0*/  ISETP.GE.OR P0, PT, R143, R133.reuse, !P0 ;  /* 0x000000858f00720c */ /* 0x080fe40004706670 */
[----:B------:R-:W-:Y:S02]  /*48c0*/  FSEL R18, R18, -INF , !P6 ;  /* 0xff80000012127808 */ /* 0x000fe40007000000 */
[C---:B------:R-:W-:Y:S02]  /*48d0*/  ISETP.GE.AND P6, PT, R142.reuse, R134, PT ;  /* 0x000000868e00720c */ /* 0x040fe40003fc6270 */
[-C--:B------:R-:W-:Y:S02]  /*48e0*/  ISETP.GE.OR P5, PT, R141, R133.reuse, !P5 ;  /* 0x000000858d00720c */ /* 0x080fe40006fa6670 */
[-C--:B------:R-:W-:Y:S02]  /*48f0*/  ISETP.GE.OR P6, PT, R142, R133.reuse, !P6 ;  /* 0x000000858e00720c */ /* 0x080fe400077c6670 */
[-C--:B------:R-:W-:Y:S02]  /*4900*/  ISETP.GE.OR P4, PT, R140, R133.reuse, !P4 ;  /* 0x000000858c00720c */ /* 0x080fe40006786670 */
[-C--:B------:R-:W-:Y:S02]  /*4910*/  ISETP.GE.OR P3, PT, R139, R133.reuse, !P3 ;  /* 0x000000858b00720c */ /* 0x080fe40005f66670 */
[-C--:B------:R-:W-:Y:S02]  /*4920*/  ISETP.GE.OR P2, PT, R138, R133.reuse, !P2 ;  /* 0x000000858a00720c */ /* 0x080fe40005746670 */
        /* <DEDUP_REMOVED lines=29> */
.L_x_610:
[C---:B------:R-:W-:Y:S01]  /*4b00*/  FSETP.NEU.FTZ.AND P0, PT, R250.reuse, -INF , PT ;  /* 0xff800000fa00780b */ /* 0x040fe20003f1d000 */
[----:B------:R-:W2:Y:S01]  /*4b10*/  LDL R135, [R1+0x1c] ;  /* 0x00001c0001877983 */ /* 0x000ea20000100800 */
[----:B------:R-:W-:Y:S01]  /*4b20*/  FMUL.FTZ R132, R250, 1.4426950216293334961 ;  /* 0x3fb8aa3bfa847820 */ /* 0x000fe20000410000 */
[----:B------:R-:W-:Y:S01]  /*4b30*/  UISETP.GT.AND UP2, UPT, UR7, UR20, UPT ;  /* 0x000000140700728c */ /* 0x000fe2000bf44270 */
[C---:B------:R-:W-:Y:S01]  /*4b40*/  FMUL.FTZ R0, R251.reuse, 1.4426950216293334961 ;  /* 0x3fb8aa3bfb007820 */ /* 0x040fe20000410000 */
[----:B------:R-:W3:Y:S01]  /*4b50*/  LDL R134, [R1+0x24] ;  /* 0x0000240001867983 */ /* 0x000ee20000100800 */
[----:B------:R-:W-:Y:S01]  /*4b60*/  FMUL.FTZ R2, R248, 1.4426950216293334961 ;  /* 0x3fb8aa3bf8027820 */ /* 0x000fe20000410000 */
[----:B------:R-:W-:Y:S02]  /*4b70*/  FSEL R132, R132, RZ, P0 ;  /* 0x000000ff84847208 */ /* 0x000fe40000000000 */
[----:B------:R-:W-:Y:S01]  /*4b80*/  FSETP.NEU.FTZ.AND P0, PT, R251, -INF , PT ;  /* 0xff800000fb00780b */ /* 0x000fe20003f1d000 */
[----:B------:R-:W4:Y:S02]  /*4b90*/  LDL R133, [R1+0x10] ;  /* 0x0000100001857983 */ /* 0x000f240000100800 */
[--C-:B------:R-:W-:Y:S02]  /*4ba0*/  FFMA.FTZ R32, R32, c[0x0][0x23c], -R132.reuse ;  /* 0x00008f0020207a23 */ /* 0x100fe40000010884 */
[--C-:B------:R-:W-:Y:S02]  /*4bb0*/  FFMA.FTZ R4, R4, c[0x0][0x23c], -R132.reuse ;  /* 0x00008f0004047a23 */ /* 0x100fe40000010884 */
[----:B------:R1:W1:Y:S01]  /*4bc0*/  MUFU.EX2 R234, R32 ;  /* 0x0000002000ea7308 */ /* 0x0002620000000800 */
[--C-:B------:R-:W-:Y:S02]  /*4bd0*/  FFMA.FTZ R33, R33, c[0x0][0x23c], -R132.reuse ;  /* 0x00008f0021217a23 */ /* 0x100fe40000010884 */
[--C-:B------:R-:W-:Y:S02]  /*4be0*/  FFMA.FTZ R16, R16, c[0x0][0x23c], -R132.reuse ;  /* 0x00008f0010107a23 */ /* 0x100fe40000010884 */
[--C-:B------:R-:W-:Y:S02]  /*4bf0*/  FFMA.FTZ R20, R20, c[0x0][0x23c], -R132.reuse ;  /* 0x00008f0014147a23 */ /* 0x100fe40000010884 */
[--C-:B------:R-:W-:Y:S02]  /*4c00*/  FFMA.FTZ R220, R17, c[0x0][0x23c], -R132.reuse ;  /* 0x00008f0011dc7a23 */ /* 0x100fe40000010884 */
[--C-:B------:R-:W-:Y:S01]  /*4c10*/  FFMA.FTZ R215, R21, c[0x0][0x23c], -R132.reuse ;  /* 0x00008f0015d77a23 */ /* 0x100fe20000010884 */
[----:B------:R-:W-:Y:S01]  /*4c20*/  MUFU.EX2 R227, R33 ;  /* 0x0000002100e37308 */ /* 0x000fe20000000800 */
[----:B------:R-:W-:Y:S09]  /*4c30*/  FFMA.FTZ R132, R5, c[0x0][0x23c], -R132 ;  /* 0x00008f0005847a23 */ /* 0x000ff20000010884 */
[----:B------:R-:W-:Y:S01]  /*4c40*/  MUFU.EX2 R140, R132 ;  /* 0x00000084008c7308 */ /* 0x000fe20000000800 */
[----:B-1----:R-:W-:Y:S01]  /*4c50*/  FSEL R32, R0, RZ, P0 ;  /* 0x000000ff00207208 */ /* 0x002fe20000000000 */
[----:B------:R-:W-:Y:S01]  /*4c60*/  FMUL.FTZ R0, R249, 1.4426950216293334961 ;  /* 0x3fb8aa3bf9007820 */ /* 0x000fe20000410000 */
[----:B------:R-:W-:Y:S03]  /*4c70*/  FSETP.NEU.FTZ.AND P0, PT, R248, -INF , PT ;  /* 0xff800000f800780b */ /* 0x000fe60003f1d000 */
[--C-:B------:R-:W-:Y:S01]  /*4c80*/  FFMA.FTZ R19, R19, c[0x0][0x23c], -R32.reuse ;  /* 0x00008f0013137a23 */ /* 0x100fe20000010820 */
[----:B------:R-:W-:Y:S01]  /*4c90*/  FSEL R2, R2, RZ, P0 ;  /* 0x000000ff02027208 */ /* 0x000fe20000000000 */
[--C-:B------:R-:W-:Y:S01]  /*4ca0*/  FFMA.FTZ R18, R18, c[0x0][0x23c], -R32.reuse ;  /* 0x00008f0012127a23 */ /* 0x100fe20000010820 */
[----:B------:R-:W-:Y:S01]  /*4cb0*/  FSETP.NEU.FTZ.AND P0, PT, R249, -INF , PT ;  /* 0xff800000f900780b */ /* 0x000fe20003f1d000 */
[----:B------:R1:W-:Y:S01]  /*4cc0*/  MUFU.EX2 R221, R4 ;  /* 0x0000000400dd7308 */ /* 0x0003e20000000800 */
[----:B------:R-:W-:Y:S02]  /*4cd0*/  FFMA.FTZ R7, R7, c[0x0][0x23c], -R32 ;  /* 0x00008f0007077a23 */ /* 0x000fe40000010820 */
[----:B------:R-:W-:Y:S01]  /*4ce0*/  FSEL R0, R0, RZ, P0 ;  /* 0x000000ff00007208 */ /* 0x000fe20000000000 */
[----:B------:R-:W-:Y:S02]  /*4cf0*/  FFMA.FTZ R12, R12, c[0x0][0x23c], -R2 ;  /* 0x00008f000c0c7a23 */ /* 0x000fe40000010802 */
[----:B------:R-:W-:Y:S02]  /*4d00*/  FFMA.FTZ R35, R35, c[0x0][0x23c], -R32 ;  /* 0x00008f0023237a23 */ /* 0x000fe40000010820 */
[----:B------:R-:W-:Y:S02]  /*4d10*/  FFMA.FTZ R15, R15, c[0x0][0x23c], -R0 ;  /* 0x00008f000f0f7a23 */ /* 0x000fe40000010800 */
[----:B------:R-:W-:Y:S01]  /*4d20*/  MUFU.EX2 R228, R19 ;  /* 0x0000001300e47308 */ /* 0x000fe20000000800 */
[--C-:B------:R-:W-:Y:S02]  /*4d30*/  FFMA.FTZ R34, R34, c[0x0][0x23c], -R32.reuse ;  /* 0x00008f0022227a23 */ /* 0x100fe40000010820 */
[--C-:B------:R-:W-:Y:S02]  /*4d40*/  FFMA.FTZ R23, R23, c[0x0][0x23c], -R32.reuse ;  /* 0x00008f0017177a23 */ /* 0x100fe40000010820 */
[--C-:B------:R-:W-:Y:S02]  /*4d50*/  FFMA.FTZ R22, R22, c[0x0][0x23c], -R32.reuse ;  /* 0x00008f0016167a23 */ /* 0x100fe40000010820 */
[----:B------:R-:W-:Y:S02]  /*4d60*/  FFMA.FTZ R32, R6, c[0x0][0x23c], -R32 ;  /* 0x00008f0006207a23 */ /* 0x000fe40000010820 */
[--C-:B------:R-:W-:Y:S01]  /*4d70*/  FFMA.FTZ R218, R8, c[0x0][0x23c], -R2.reuse ;  /* 0x00008f0008da7a23 */ /* 0x100fe20000010802 */
[----:B------:R2:W-:Y:S01]  /*4d80*/  MUFU.EX2 R226, R18 ;  /* 0x0000001200e27308 */ /* 0x0005e20000000800 */
[--C-:B------:R-:W-:Y:S02]  /*4d90*/  FFMA.FTZ R141, R9, c[0x0][0x23c], -R2.reuse ;  /* 0x00008f00098d7a23 */ /* 0x100fe40000010802 */
[----:B------:R-:W-:Y:S02]  /*4da0*/  FFMA.FTZ R143, R13, c[0x0][0x23c], -R2 ;  /* 0x00008f000d8f7a23 */ /* 0x000fe40000010802 */
[----:B-1----:R-:W-:Y:S02]  /*4db0*/  IMAD.U32 R4, RZ, RZ, UR15 ;  /* 0x0000000fff047e24 */ /* 0x002fe4000f8e00ff */
[----:B------:R-:W-:Y:S02]  /*4dc0*/  FFMA.FTZ R11, R11, c[0x0][0x23c], -R0 ;  /* 0x00008f000b0b7a23 */ /* 0x000fe40000010800 */
[----:B------:R-:W-:Y:S01]  /*4dd0*/  IMAD R4, R4, 0x4, R212 ;  /* 0x0000000404047824 */ /* 0x000fe200078e02d4 */
[----:B------:R1:W-:Y:S01]  /*4de0*/  MUFU.EX2 R222, R7 ;  /* 0x0000000700de7308 */ /* 0x0003e20000000800 */
[--C-:B------:R-:W-:Y:S02]  /*4df0*/  FFMA.FTZ R216, R14, c[0x0][0x23c], -R0.reuse ;  /* 0x00008f000ed87a23 */ /* 0x100fe40000010800 */
[----:B------:R-:W-:Y:S02]  /*4e00*/  FFMA.FTZ R142, R10, c[0x0][0x23c], -R0 ;  /* 0x00008f000a8e7a23 */ /* 0x000fe40000010800 */
[--C-:B------:R-:W-:Y:S02]  /*4e10*/  FFMA.FTZ R28, R28, c[0x0][0x23c], -R2.reuse ;  /* 0x00008f001c1c7a23 */ /* 0x100fe40000010802 */
[--C-:B------:R-:W-:Y:S02]  /*4e20*/  FFMA.FTZ R24, R24, c[0x0][0x23c], -R2.reuse ;  /* 0x00008f0018187a23 */ /* 0x100fe40000010802 */
[--C-:B------:R-:W-:Y:S01]  /*4e30*/  FFMA.FTZ R25, R25, c[0x0][0x23c], -R2.reuse ;  /* 0x00008f0019197a23 */ /* 0x100fe20000010802 */
[----:B------:R1:W-:Y:S01]  /*4e40*/  MUFU.EX2 R229, R16 ;  /* 0x0000001000e57308 */ /* 0x0003e20000000800 */
[----:B------:R-:W-:Y:S02]  /*4e50*/  FFMA.FTZ R2, R29, c[0x0][0x23c], -R2 ;  /* 0x00008f001d027a23 */ /* 0x000fe40000010802 */
[--C-:B------:R-:W-:Y:S02]  /*4e60*/  FFMA.FTZ R31, R31, c[0x0][0x23c], -R0.reuse ;  /* 0x00008f001f1f7a23 */ /* 0x100fe40000010800 */
[--C-:B------:R-:W-:Y:S02]  /*4e70*/  FFMA.FTZ R27, R27, c[0x0][0x23c], -R0.reuse ;  /* 0x00008f001b1b7a23 */ /* 0x100fe40000010800 */
[--C-:B------:R-:W-:Y:S02]  /*4e80*/  FFMA.FTZ R26, R26, c[0x0][0x23c], -R0.reuse ;  /* 0x00008f001a1a7a23 */ /* 0x100fe40000010800 */
[----:B------:R-:W-:Y:S01]  /*4e90*/  FFMA.FTZ R0, R30, c[0x0][0x23c], -R0 ;  /* 0x00008f001e007a23 */ /* 0x000fe20000010800 */
[----:B------:R-:W-:Y:S10]  /*4ea0*/  MUFU.EX2 R224, R12 ;  /* 0x0000000c00e07308 */ /* 0x000ff40000000800 */
[----:B------:R1:W-:Y:S10]  /*4eb0*/  MUFU.EX2 R223, R15 ;  /* 0x0000000f00df7308 */ /* 0x0003f40000000800 */
[----:B------:R1:W-:Y:S10]  /*4ec0*/  MUFU.EX2 R231, R20 ;  /* 0x0000001400e77308 */ /* 0x0003f40000000800 */
[----:B------:R1:W-:Y:S10]  /*4ed0*/  MUFU.EX2 R225, R22 ;  /* 0x0000001600e17308 */ /* 0x0003f40000000800 */
[----:B------:R1:W-:Y:S10]  /*4ee0*/  MUFU.EX2 R230, R23 ;  /* 0x0000001700e67308 */ /* 0x0003f40000000800 */
[----:B------:R1:W-:Y:S10]  /*4ef0*/  MUFU.EX2 R217, R11 ;  /* 0x0000000b00d97308 */ /* 0x0003f40000000800 */
[----:B------:R-:W1:Y:S10]  /*4f00*/  MUFU.EX2 R235, R35 ;  /* 0x0000002300eb7308 */ /* 0x000e740000000800 */
        /* <DEDUP_REMOVED lines=16> */
[----:B------:R-:W4:Y:S01]  /*5010*/  MUFU.EX2 R212, R31 ;  /* 0x0000001f00d47308 */ /* 0x000f220000000800 */
[----:B--2---:R-:W-:Y:S05]  /*5020*/  IMAD.WIDE.U32 R18, R135, -0x2daee0ad, RZ ;  /* 0xd2511f5387127825 */ /* 0x004fea00078e00ff */
[----:B-1----:R-:W-:Y:S01]  /*5030*/  LOP3.LUT R7, R19, UR31, R4, 0x96, !PT ;  /* 0x0000001f13077c12 */ /* 0x002fe2000f8e9604 */
[----:B------:R-:W-:Y:S01]  /*5040*/  IMAD.U32 R4, RZ, RZ, UR7 ;  /* 0x00000007ff047e24 */ /* 0x000fe2000f8e00ff */
[----:B------:R-:W-:Y:S03]  /*5050*/  LOP3.LUT R18, R18, UR32, RZ, 0x3c, !PT ;  /* 0x0000002012127c12 */ /* 0x000fe6000f8e3cff */
[----:B---3--:R-:W-:Y:S04]  /*5060*/  IMAD R4, R4, 0x4, R134 ;  /* 0x0000000404047824 */ /* 0x008fe800078e0286 */
[C---:B------:R-:W-:Y:S01]  /*5070*/  IMAD.WIDE.U32 R8, R4.reuse, -0x326172a9, RZ ;  /* 0xcd9e8d5704087825 */ /* 0x040fe200078e00ff */
[----:B------:R-:W-:Y:S03]  /*5080*/  IADD3 R6, R4, 0x2, RZ ;  /* 0x0000000204067810 */ /* 0x000fe60007ffe0ff */
[----:B------:R-:W-:Y:S01]  /*5090*/  IMAD.WIDE.U32 R4, R7, -0x326172a9, RZ ;  /* 0xcd9e8d5707047825 */ /* 0x000fe200078e00ff */
[-C--:B----4-:R-:W-:Y:S03]  /*50a0*/  LOP3.LUT R9, R9, R133.reuse, RZ, 0x3c, !PT ;  /* 0x0000008509097212 */ /* 0x090fe600078e3cff */
[----:B------:R-:W-:Y:S01]  /*50b0*/  IMAD.WIDE.U32 R6, R6, -0x326172a9, RZ ;  /* 0xcd9e8d5706067825 */ /* 0x000fe200078e00ff */
[----:B------:R-:W-:Y:S02]  /*50c0*/  LOP3.LUT R16, R5, UR30, R8, 0x96, !PT ;  /* 0x0000001e05107c12 */ /* 0x000fe4000f8e9608 */
[----:B------:R-:W-:Y:S01]  /*50d0*/  LOP3.LUT R15, R4, UR34, RZ, 0x3c, !PT ;  /* 0x00000022040f7c12 */ /* 0x000fe2000f8e3cff */
        /* <DEDUP_REMOVED lines=38> */
[----:B------:R-:W-:Y:S02]  /*5340*/  SHF.R.U32.HI R16, RZ, 0x10, R4 ;  /* 0x00000010ff107819 */ /* 0x000fe40000011604 */
[----:B------:R-:W-:Y:S01]  /*5350*/  LOP3.LUT R19, R4, 0xffff, RZ, 0xc0, !PT ;  /* 0x0000ffff04137812 */ /* 0x000fe200078ec0ff */
[----:B------:R-:W-:Y:S01]  /*5360*/  IMAD.WIDE.U32 R6, R6, -0x2daee0ad, RZ ;  /* 0xd2511f5306067825 */ /* 0x000fe200078e00ff */
[----:B------:R-:W-:Y:S02]  /*5370*/  LOP3.LUT R22, R11, UR23, R22, 0x96, !PT ;  /* 0x000000170b167c12 */ /* 0x000fe4000f8e9616 */
[----:B------:R-:W-:Y:S02]  /*5380*/  LOP3.LUT R9, R5, UR21, R8, 0x96, !PT ;  /* 0x0000001505097c12 */ /* 0x000fe4000f8e9608 */
[----:B------:R-:W-:Y:S02]  /*5390*/  LOP3.LUT R13, R4, 0xff, RZ, 0xc0, !PT ;  /* 0x000000ff040d7812 */ /* 0x000fe400078ec0ff */
[----:B------:R-:W-:Y:S01]  /*53a0*/  SHF.R.U32.HI R11, RZ, 0x18, R4 ;  /* 0x00000018ff0b7819 */ /* 0x000fe20000011604 */
[----:B------:R-:W-:Y:S01]  /*53b0*/  IMAD.WIDE.U32 R4, R18, -0x326172a9, RZ ;  /* 0xcd9e8d5712047825 */ /* 0x000fe200078e00ff */
[----:B------:R-:W-:Y:S02]  /*53c0*/  LOP3.LUT R8, R7, UR21, R10, 0x96, !PT ;  /* 0x0000001507087c12 */ /* 0x000fe4000f8e960a */
[----:B------:R-:W-:Y:S02]  /*53d0*/  LOP3.LUT R10, R6, 0xff, RZ, 0xc0, !PT ;  /* 0x000000ff060a7812 */ /* 0x000fe400078ec0ff */
[----:B------:R-:W-:Y:S02]  /*53e0*/  ISETP.LE.U32.AND P4, PT, R13, UR12, PT ;  /* 0x0000000c0d007c0c */ /* 0x000fe4000bf83070 */
[----:B------:R-:W-:Y:S02]  /*53f0*/  ISETP.LE.U32.AND P1, PT, R11, UR12, PT ;  /* 0x0000000c0b007c0c */ /* 0x000fe4000bf23070 */
[----:B------:R-:W-:Y:S02]  /*5400*/  ISETP.LE.U32.AND P5, PT, R10, UR12, PT ;  /* 0x0000000c0a007c0c */ /* 0x000fe4000bfa3070 */
[----:B------:R-:W-:Y:S02]  /*5410*/  LOP3.LUT R10, R4, 0xff, RZ, 0xc0, !PT ;  /* 0x000000ff040a7812 */ /* 0x000fe400078ec0ff */
[----:B------:R-:W-:Y:S02]  /*5420*/  SHF.R.U32.HI R18, RZ, 0x10, R6 ;  /* 0x00000010ff127819 */ /* 0x000fe40000011606 */
[----:B------:R-:W-:Y:S02]  /*5430*/  LOP3.LUT R20, R6, 0xffff, RZ, 0xc0, !PT ;  /* 0x0000ffff06147812 */ /* 0x000fe400078ec0ff */
[----:B------:R-:W-:Y:S01]  /*5440*/  SHF.R.U32.HI R13, RZ, 0x10, R4 ;  /* 0x00000010ff0d7819 */ /* 0x000fe20000011604 */
[----:B------:R-:W-:Y:S01]  /*5450*/  @!P4 FADD.FTZ R234, -R234, -RZ ;  /* 0x800000ffeaeac221 */ /* 0x000fe20000010100 */
[----:B------:R-:W-:Y:S01]  /*5460*/  LOP3.LUT R17, R4, 0xffff, RZ, 0xc0, !PT ;  /* 0x0000ffff04117812 */ /* 0x000fe200078ec0ff */
[----:B------:R-:W-:Y:S01]  /*5470*/  @!P1 FADD.FTZ R235, -R235, -RZ ;  /* 0x800000ffebeb9221 */ /* 0x000fe20000010100 */
[----:B------:R-:W-:Y:S01]  /*5480*/  ISETP.LE.U32.AND P2, PT, R10, UR12, PT ;  /* 0x0000000c0a007c0c */ /* 0x000fe2000bf43070 */
[----:B------:R-:W-:Y:S01]  /*5490*/  @!P5 FADD.FTZ R233, -R233, -RZ ;  /* 0x800000ffe9e9d221 */ /* 0x000fe20000010100 */
[----:B------:R-:W-:Y:S02]  /*54a0*/  SHF.R.U32.HI R15, RZ, 0x18, R6 ;  /* 0x00000018ff0f7819 */ /* 0x000fe40000011606 */
[----:B------:R-:W-:Y:S02]  /*54b0*/  SHF.R.U32.HI R6, RZ, 0x18, R4 ;  /* 0x00000018ff067819 */ /* 0x000fe40000011604 */
[----:B------:R-:W-:Y:S02]  /*54c0*/  LOP3.LUT R4, R9, 0xff, RZ, 0xc0, !PT ;  /* 0x000000ff09047812 */ /* 0x000fe400078ec0ff */
[----:B------:R-:W-:Y:S02]  /*54d0*/  ISETP.LE.U32.AND P6, PT, R6, UR12, PT ;  /* 0x0000000c06007c0c */ /* 0x000fe4000bfc3070 */
[----:B------:R-:W-:Y:S02]  /*54e0*/  ISETP.LE.U32.AND P3, PT, R4, UR12, PT ;  /* 0x0000000c04007c0c */ /* 0x000fe4000bf63070 */
[----:B------:R-:W-:Y:S01]  /*54f0*/  LOP3.LUT R7, R5, UR22, R12, 0x96, !PT ;  /* 0x0000001605077c12 */ /* 0x000fe2000f8e960c */
[----:B------:R-:W-:Y:S01]  /*5500*/  IMAD.WIDE.U32 R4, R22, -0x326172a9, RZ ;  /* 0xcd9e8d5716047825 */ /* 0x000fe200078e00ff */
[----:B------:R-:W-:Y:S02]  /*5510*/  SHF.R.U32.HI R10, RZ, 0x18, R9 ;  /* 0x00000018ff0a7819 */ /* 0x000fe40000011609 */
[----:B------:R-:W-:Y:S01]  /*5520*/  LOP3.LUT R6, R16, 0xff, RZ, 0xc0, !PT ;  /* 0x000000ff10067812 */ /* 0x000fe200078ec0ff */
[----:B------:R-:W-:Y:S01]  /*5530*/  @!P2 FADD.FTZ R229, -R229, -RZ ;  /* 0x800000ffe5e5a221 */ /* 0x000fe20000010100 */
[----:B------:R-:W-:Y:S02]  /*5540*/  ISETP.LE.U32.AND P4, PT, R10, UR12, PT ;  /* 0x0000000c0a007c0c */ /* 0x000fe4000bf83070 */
[----:B------:R-:W-:Y:S01]  /*5550*/  ISETP.LE.U32.AND P0, PT, R15, UR12, PT ;  /* 0x0000000c0f007c0c */ /* 0x000fe2000bf03070 */
[----:B------:R-:W-:Y:S01]  /*5560*/  @!P6 FADD.FTZ R228, -R228, -RZ ;  /* 0x800000ffe4e4e221 */ /* 0x000fe20000010100 */
[----:B------:R-:W-:Y:S01]  /*5570*/  ISETP.LE.U32.AND P1, PT, R6, UR12, PT ;  /* 0x0000000c06007c0c */ /* 0x000fe2000bf23070 */
[----:B------:R-:W-:Y:S01]  /*5580*/  @!P3 FADD.FTZ R231, -R231, -RZ ;  /* 0x800000ffe7e7b221 */ /* 0x000fe20000010100 */
[----:B------:R-:W-:Y:S02]  /*5590*/  LOP3.LUT R6, R5, UR22, R14, 0x96, !PT ;  /* 0x0000001605067c12 */ /* 0x000fe4000f8e960e */
[----:B------:R-:W-:Y:S02]  /*55a0*/  LOP3.LUT R11, R4, 0xff, RZ, 0xc0, !PT ;  /* 0x000000ff040b7812 */ /* 0x000fe400078ec0ff */
[--C-:B------:R-:W-:Y:S02]  /*55b0*/  SHF.R.U32.HI R12, RZ, 0x18, R4.reuse ;  /* 0x00000018ff0c7819 */ /* 0x100fe40000011604 */
[----:B------:R-:W-:Y:S01]  /*55c0*/  SHF.R.U32.HI R14, RZ, 0x10, R4 ;  /* 0x00000010ff0e7819 */ /* 0x000fe20000011604 */
[----:B------:R-:W-:Y:S01]  /*55d0*/  @!P4 FADD.FTZ R230, -R230, -RZ ;  /* 0x800000ffe6e6c221 */ /* 0x000fe20000010100 */
[----:B------:R-:W-:Y:S01]  /*55e0*/  LOP3.LUT R15, R4, 0xffff, RZ, 0xc0, !PT ;  /* 0x0000ffff040f7812 */ /* 0x000fe200078ec0ff */
[----:B------:R-:W-:Y:S01]  /*55f0*/  @!P0 FADD.FTZ R212, -R212, -RZ ;  /* 0x800000ffd4d48221 */ /* 0x000fe20000010100 */
[----:B------:R-:W-:Y:S01]  /*5600*/  SHF.R.U32.HI R4, RZ, 0x18, R7 ;  /* 0x00000018ff047819 */ /* 0x000fe20000011607 */
[----:B------:R-:W-:Y:S01]  /*5610*/  @!P1 FADD.FTZ R232, -R232, -RZ ;  /* 0x800000ffe8e89221 */ /* 0x000fe20000010100 */
[----:B------:R-:W-:Y:S02]  /*5620*/  SHF.R.U32.HI R5, RZ, 0x18, R8 ;  /* 0x00000018ff057819 */ /* 0x000fe40000011608 */
[----:B------:R-:W-:Y:S02]  /*5630*/  ISETP.LE.U32.AND P2, PT, R4, UR12, PT ;  /* 0x0000000c04007c0c */ /* 0x000fe4000bf43070 */
[----:B------:R-:W-:Y:S02]  /*5640*/  LOP3.LUT R4, R7, 0xff, RZ, 0xc0, !PT ;  /* 0x000000ff07047812 */ /* 0x000fe400078ec0ff */
[----:B------:R-:W-:Y:S02]  /*5650*/  ISETP.LE.U32.AND P3, PT, R5, UR12, PT ;  /* 0x0000000c05007c0c */ /* 0x000fe4000bf63070 */
[----:B------:R-:W-:Y:S02]  /*5660*/  ISETP.LE.U32.AND P6, PT, R4, UR12, PT ;  /* 0x0000000c04007c0c */ /* 0x000fe4000bfc3070 */
[----:B------:R-:W-:Y:S02]  /*5670*/  LOP3.LUT R4, R13, 0xff, RZ, 0xc0, !PT ;  /* 0x000000ff0d047812 */ /* 0x000fe400078ec0ff */
[----:B------:R-:W-:Y:S02]  /*5680*/  ISETP.LE.U32.AND P1, PT, R11, UR12, PT ;  /* 0x0000000c0b007c0c */ /* 0x000fe4000bf23070 */
[----:B------:R-:W-:Y:S01]  /*5690*/  ISETP.LE.U32.AND P4, PT, R4, UR12, PT ;  /* 0x0000000c04007c0c */ /* 0x000fe2000bf83070 */
[----:B------:R-:W-:Y:S01]  /*56a0*/  @!P2 FADD.FTZ R222, -R222, -RZ ;  /* 0x800000ffdedea221 */ /* 0x000fe20000010100 */
[----:B------:R-:W-:Y:S02]  /*56b0*/  SHF.R.U32.HI R4, RZ, 0x10, R9 ;  /* 0x00000010ff047819 */ /* 0x000fe40000011609 */
[----:B------:R-:W-:Y:S01]  /*56c0*/  SHF.R.U32.HI R5, RZ, 0x8, R19 ;  /* 0x00000008ff057819 */ /* 0x000fe20000011613 */
[----:B------:R-:W-:Y:S01]  /*56d0*/  @!P3 FADD.FTZ R213, -R213, -RZ ;  /* 0x800000ffd5d5b221 */ /* 0x000fe20000010100 */
[----:B------:R-:W-:Y:S01]  /*56e0*/  LOP3.LUT R4, R4, 0xff, RZ, 0xc0, !PT ;  /* 0x000000ff04047812 */ /* 0x000fe200078ec0ff */
[----:B------:R-:W-:Y:S01]  /*56f0*/  @!P6 FADD.FTZ R221, -R221, -RZ ;  /* 0x800000ffdddde221 */ /* 0x000fe20000010100 */
[----:B------:R-:W-:Y:S02]  /*5700*/  ISETP.LE.U32.AND P2, PT, R12, UR12, PT ;  /* 0x0000000c0c007c0c */ /* 0x000fe4000bf43070 */
[----:B------:R-:W-:Y:S01]  /*5710*/  ISETP.LE.U32.AND P6, PT, R4, UR12, PT ;  /* 0x0000000c04007c0c */ /* 0x000fe2000bfc3070 */
[----:B------:R-:W-:Y:S01]  /*5720*/  @!P1 FADD.FTZ R224, -R224, -RZ ;  /* 0x800000ffe0e09221 */ /* 0x000fe20000010100 */
[----:B------:R-:W-:Y:S01]  /*5730*/  LOP3.LUT R10, R8, 0xff, RZ, 0xc0, !PT ;  /* 0x000000ff080a7812 */ /* 0x000fe200078ec0ff */
[----:B------:R-:W-:Y:S01]  /*5740*/  @!P4 FADD.FTZ R226, -R226, -RZ ;  /* 0x800000ffe2e2c221 */ /* 0x000fe20000010100 */
[----:B------:R-:W-:Y:S02]  /*5750*/  LOP3.LUT R4, R5, 0xffff, RZ, 0xc0, !PT ;  /* 0x0000ffff05047812 */ /* 0x000fe400078ec0ff */
[----:B------:R-:W-:Y:S02]  /*5760*/  SHF.R.U32.HI R5, RZ, 0x10, R7 ;  /* 0x00000010ff057819 */ /* 0x000fe40000011607 */
[----:B------:R-:W-:Y:S02]  /*5770*/  ISETP.LE.U32.AND P5, PT, R10, UR12, PT ;  /* 0x0000000c0a007c0c */ /* 0x000fe4000bfa3070 */
[----:B------:R-:W-:Y:S01]  /*5780*/  SHF.R.U32.HI R10, RZ, 0x8, R17 ;  /* 0x00000008ff0a7819 */ /* 0x000fe20000011611 */
[----:B------:R-:W-:Y:S01]  /*5790*/  @!P2 FADD.FTZ R223, -R223, -RZ ;  /* 0x800000ffdfdfa221 */ /* 0x000fe20000010100 */
[----:B------:R-:W-:Y:S01]  /*57a0*/  ISETP.LE.U32.AND P4, PT, R4, UR12, PT ;  /* 0x0000000c04007c0c */ /* 0x000fe2000bf83070 */
[----:B------:R-:W-:Y:S01]  /*57b0*/  @!P6 FADD.FTZ R225, -R225, -RZ ;  /* 0x800000ffe1e1e221 */ /* 0x000fe20000010100 */
[----:B------:R-:W-:Y:S02]  /*57c0*/  LOP3.LUT R4, R5, 0xff, RZ, 0xc0, !PT ;  /* 0x000000ff05047812 */ /* 0x000fe400078ec0ff */
[----:B------:R-:W-:Y:S02]  /*57d0*/  LOP3.LUT R5, R10, 0xffff, RZ, 0xc0, !PT ;  /* 0x0000ffff0a057812 */ /* 0x000fe400078ec0ff */
[----:B------:R-:W-:Y:S02]  /*57e0*/  ISETP.LE.U32.AND P1, PT, R4, UR12, PT ;  /* 0x0000000c04007c0c */ /* 0x000fe4000bf23070 */
[----:B------:R-:W-:Y:S01]  /*57f0*/  LOP3.LUT R4, R6, 0xff, RZ, 0xc0, !PT ;  /* 0x000000ff06047812 */ /* 0x000fe200078ec0ff */
[----:B------:R-:W-:Y:S01]  /*5800*/  @!P5 FADD.FTZ R214, -R214, -RZ ;  /* 0x800000ffd6d6d221 */ /* 0x000fe20000010100 */
        /* <DEDUP_REMOVED lines=39> */
[----:B------:R-:W-:Y:S02]  /*5a80*/  F2FP.RELU.BF16.PACK_AB R0, R228, R226 ;  /* 0x000000e2e400723e */ /* 0x000fe400000018ff */
[----:B------:R-:W-:Y:S01]  /*5a90*/  ISETP.LE.U32.AND P6, PT, R5, UR12, PT ;  /* 0x0000000c05007c0c */ /* 0x000fe2000bfc3070 */
[----:B------:R-:W-:Y:S01]  /*5aa0*/  @!P4 FADD.FTZ R210, -R210, -RZ ;  /* 0x800000ffd2d2c221 */ /* 0x000fe20000010100 */
[----:B------:R-:W-:Y:S02]  /*5ab0*/  F2FP.RELU.BF16.PACK_AB R6, R140, R221 ;  /* 0x000000dd8c06723e */ /* 0x000fe400000018ff */
[----:B------:R-:W-:Y:S02]  /*5ac0*/  SHF.R.U32.HI R5, RZ, 0x8, R8 ;  /* 0x00000008ff057819 */ /* 0x000fe40000011608 */
[----:B------:R-:W-:Y:S01]  /*5ad0*/  SHF.R.U32.HI R4, RZ, 0x8, R20 ;  /* 0x00000008ff047819 */ /* 0x000fe20000011614 */
[----:B------:R2:W-:Y:S01]  /*5ae0*/  STS [R239+0x13000], R6 ;  /* 0x01300006ef007388 */ /* 0x0005e20000000800 */
[----:B------:R-:W-:Y:S02]  /*5af0*/  LOP3.LUT R5, R5, 0xffff, RZ, 0xc0, !PT ;  /* 0x0000ffff05057812 */ /* 0x000fe400078ec0ff */
[----:B------:R-:W-:Y:S01]  /*5b00*/  LOP3.LUT R4, R4, 0xffff, RZ, 0xc0, !PT ;  /* 0x0000ffff04047812 */ /* 0x000fe200078ec0ff */
[----:B------:R3:W-:Y:S01]  /*5b10*/  STS [R238+0x13400], R0 ;  /* 0x01340000ee007388 */ /* 0x0007e20000000800 */
[----:B------:R-:W-:Y:S01]  /*5b20*/  LOP3.LUT R7, R18, 0xff, RZ, 0xc0, !PT ;  /* 0x000000ff12077812 */ /* 0x000fe200078ec0ff */
[----:B------:R-:W-:Y:S01]  /*5b30*/  @!P6 FADD.FTZ R141, -R141, -RZ ;  /* 0x800000ff8d8de221 */ /* 0x000fe20000010100 */
[----:B------:R-:W-:Y:S02]  /*5b40*/  ISETP.LE.U32.AND P6, PT, R5, UR12, PT ;  /* 0x0000000c05007c0c */ /* 0x000fe4000bfc3070 */
[----:B------:R-:W-:Y:S02]  /*5b50*/  ISETP.LE.U32.AND P2, PT, R4, UR12, PT ;  /* 0x0000000c04007c0c */ /* 0x000fe4000bf43070 */
[----:B------:R-:W-:Y:S02]  /*5b60*/  F2FP.RELU.BF16.PACK_AB R5, R141, R218 ;  /* 0x000000da8d05723e */ /* 0x000fe400000018ff */
[----:B-1----:R-:W-:Y:S02]  /*5b70*/  F2FP.RELU.BF16.PACK_AB R2, R220, R229 ;  /* 0x000000e5dc02723e */ /* 0x002fe400000018ff */
[----:B------:R-:W-:Y:S02]  /*5b80*/  F2FP.RELU.BF16.PACK_AB R4, R217, R142 ;  /* 0x0000008ed904723e */ /* 0x000fe400000018ff */
[----:B------:R-:W-:Y:S01]  /*5b90*/  ISETP.LE.U32.AND P1, PT, R7, UR12, PT ;  /* 0x0000000c07007c0c */ /* 0x000fe2000bf23070 */
[----:B------:R1:W-:Y:S01]  /*5ba0*/  STS [R238+0x13000], R2 ;  /* 0x01300002ee007388 */ /* 0x0003e20000000800 */
[----:B------:R-:W-:Y:S01]  /*5bb0*/  FSETP.GE.FTZ.AND P0, PT, R221, RZ, PT ;  /* 0x000000ffdd00720b */ /* 0x000fe20003f16000 */
[----:B------:R-:W-:Y:S01]  /*5bc0*/  @!P6 FADD.FTZ R211, -R211, -RZ ;  /* 0x800000ffd3d3e221 */ /* 0x000fe20000010100 */
[----:B------:R-:W-:Y:S01]  /*5bd0*/  FSETP.GE.FTZ.AND P3, PT, R218, RZ, PT ;  /* 0x000000ffda00720b */ /* 0x000fe20003f76000 */
[----:B------:R4:W-:Y:S01]  /*5be0*/  STS [R239+0x14000], R5 ;  /* 0x01400005ef007388 */ /* 0x0009e20000000800 */
[----:B------:R-:W-:Y:S01]  /*5bf0*/  @!P2 FADD.FTZ R209, -R209, -RZ ;  /* 0x800000ffd1d1a221 */ /* 0x000fe20000010100 */
[----:B------:R-:W-:Y:S02]  /*5c00*/  FSETP.GE.FTZ.AND P2, PT, R140, RZ, PT ;  /* 0x000000ff8c00720b */ /* 0x000fe40003f56000 */
[----:B------:R4:W-:Y:S01]  /*5c10*/  STS [R239+0x14400], R4 ;  /* 0x01440004ef007388 */ /* 0x0009e20000000800 */
[----:B--2---:R-:W-:Y:S02]  /*5c20*/  F2FP.RELU.BF16.PACK_AB R6, R143, R224 ;  /* 0x000000e08f06723e */ /* 0x004fe400000018ff */
[----:B---3--:R-:W-:Y:S01]  /*5c30*/  F2FP.RELU.BF16.PACK_AB R0, R227, R234 ;  /* 0x000000eae300723e */ /* 0x008fe200000018ff */
[----:B------:R-:W-:Y:S01]  /*5c40*/  @!P1 FADD.FTZ R208, -R208, -RZ ;  /* 0x800000ffd0d09221 */ /* 0x000fe20000010100 */
[----:B------:R-:W-:Y:S01]  /*5c50*/  FSETP.GE.FTZ.AND P1, PT, R219, RZ, PT ;  /* 0x000000ffdb00720b */ /* 0x000fe20003f36000 */
[----:B------:R2:W-:Y:S01]  /*5c60*/  STS [R238+0x14000], R6 ;  /* 0x01400006ee007388 */ /* 0x0005e20000000800 */
        /* <DEDUP_REMOVED lines=10> */
[----:B--2---:R-:W-:Y:S02]  /*5d10*/  F2FP.RELU.BF16.PACK_AB R2, R212, R208 ;  /* 0x000000d0d402723e */ /* 0x004fe400000018ff */
[----:B----4-:R-:W-:Y:S05]  /*5d20*/  F2FP.RELU.BF16.PACK_AB R0, R235, R232 ;  /* 0x000000e8eb00723e */ /* 0x010fea00000018ff */
[----:B------:R1:W-:Y:S04]  /*5d30*/  STS [R236+0x13400], R0 ;  /* 0x01340000ec007388 */ /* 0x0003e80000000800 */
[----:B------:R-:W-:Y:S04]  /*5d40*/  STS [R237+0x14000], R6 ;  /* 0x01400006ed007388 */ /* 0x000fe80000000800 */
[----:B------:R-:W-:Y:S04]  /*5d50*/  STS [R237+0x14400], R5 ;  /* 0x01440005ed007388 */ /* 0x000fe80000000800 */
[----:B------:R-:W-:Y:S04]  /*5d60*/  STS [R236+0x14000], R4 ;  /* 0x01400004ec007388 */ /* 0x000fe80000000800 */
[----:B------:R2:W-:Y:S01]  /*5d70*/  STS [R236+0x14400], R2 ;  /* 0x01440002ec007388 */ /* 0x0005e20000000800 */
[----:B-1----:R-:W-:Y:S05]  /*5d80*/  IMAD.SHL.U32 R0, R206, 0x2, RZ ;  /* 0x00000002ce007824 */ /* 0x002fea00078e00ff */
[----:B------:R-:W1:Y:S08]  /*5d90*/  LDSM.16.M88.4 R32, [R0+0x6000] ;  /* 0x006000000020783b */ /* 0x000e700000000200 */
[----:B------:R-:W3:Y:S01]  /*5da0*/  LDSM.16.M88.4 R28, [R0+0x6800] ;  /* 0x00680000001c783b */ /* 0x000ee20000000200 */
[----:B--2---:R-:W-:Y:S07]  /*5db0*/  IMAD.IADD R2, R0, 0x1, R204 ;  /* 0x0000000100027824 */ /* 0x004fee00078e02cc */
[----:B------:R-:W2:Y:S08]  /*5dc0*/  LDSM.16.M88.4 R132, [R2+0x6000] ;  /* 0x006000000284783b */ /* 0x000eb00000000200 */
        /* <DEDUP_REMOVED lines=9> */
[-C--:B--2---:R-:W-:Y:S08]  /*5e60*/  HMMA.16816.F32.BF16 R4, R132, R156.reuse, R4 ;  /* 0x0000009c8404723c */ /* 0x084ff00000041804 */
        /* <DEDUP_REMOVED lines=44> */
[----:B------:R-:W-:Y:S01]  /*6130*/  FADD.FTZ R2, -R146, R6 ;  /* 0x0000000692027221 */ /* 0x000fe20000010100 */
[-C--:B------:R-:W-:Y:S01]  /*6140*/  FSEL R0, R0, R147.reuse, P0 ;  /* 0x0000009300007208 */ /* 0x080fe20000000000 */
[----:B------:R-:W-:Y:S01]  /*6150*/  FADD.FTZ R4, -R147, R5 ;  /* 0x0000000593047221 */ /* 0x000fe20000010100 */
[----:B------:R-:W-:Y:S01]  /*6160*/  FSETP.GE.FTZ.AND P0, PT, R222, RZ, PT ;  /* 0x000000ffde00720b */ /* 0x000fe20003f16000 */
[----:B------:R-:W-:Y:S01]  /*6170*/  FADD.FTZ R11, -R144, R11 ;  /* 0x0000000b900b7221 */ /* 0x000fe20000010100 */
[-C--:B------:R-:W-:Y:S01]  /*6180*/  HMMA.16816.F32.BF16 R20, R132, R192.reuse, R20 ;  /* 0x000000c08414723c */ /* 0x080fe20000041814 */
[----:B------:R-:W-:Y:S03]  /*6190*/  FMUL.FTZ R221, R221, R0 ;  /* 0x00000000dddd7220 */ /* 0x000fe60000410000 */
[----:B------:R-:W-:Y:S01]  /*61a0*/  FADD.FTZ R0, -R146, R7 ;  /* 0x0000000792007221 */ /* 0x000fe20000010100 */
[----:B------:R-:W-:Y:S01]  /*61b0*/  FSEL R2, R2, R146, P1 ;  /* 0x0000009202027208 */ /* 0x000fe20000800000 */
[----:B------:R-:W-:Y:S01]  /*61c0*/  FADD.FTZ R10, -R144, R10 ;  /* 0x0000000a900a7221 */ /* 0x000fe20000010100 */
[----:B------:R-:W-:Y:S01]  /*61d0*/  FSETP.GE.FTZ.AND P1, PT, R142, RZ, PT ;  /* 0x000000ff8e00720b */ /* 0x000fe20003f36000 */
[----:B------:R-:W-:Y:S01]  /*61e0*/  FADD.FTZ R6, -R145, R9 ;  /* 0x0000000991067221 */ /* 0x000fe20000010100 */
[C---:B------:R-:W-:Y:S03]  /*61f0*/  HMMA.16816.F32.BF16 R24, R136.reuse, R192, R24 ;  /* 0x000000c08818723c */ /* 0x040fe60000041818 */
[----:B------:R-:W-:Y:S01]  /*6200*/  FMUL.FTZ R219, R219, R2 ;  /* 0x00000002dbdb7220 */ /* 0x000fe20000410000 */
[----:B------:R-:W-:Y:S01]  /*6210*/  FSEL R0, R0, R146, P0 ;  /* 0x0000009200007208 */ /* 0x000fe20000000000 */
[----:B------:R-:W-:Y:S01]  /*6220*/  FADD.FTZ R15, -R144, R15 ;  /* 0x0000000f900f7221 */ /* 0x000fe20000010100 */
[----:B------:R-:W-:Y:S01]  /*6230*/  FSETP.GE.FTZ.AND P0, PT, R217, RZ, PT ;  /* 0x000000ffd900720b */ /* 0x000fe20003f16000 */
[----:B------:R-:W-:Y:S01]  /*6240*/  FADD.FTZ R7, -R145, R8 ;  /* 0x0000000891077221 */ /* 0x000fe20000010100 */
[----:B------:R-:W-:Y:S01]  /*6250*/  FSEL R4, R4, R147, P2 ;  /* 0x0000009304047208 */ /* 0x000fe20001000000 */
[----:B------:R-:W-:Y:S01]  /*6260*/  FMUL.FTZ R222, R222, R0 ;  /* 0x00000000dede7220 */ /* 0x000fe20000410000 */
[----:B------:R-:W-:Y:S01]  /*6270*/  FSETP.GE.FTZ.AND P2, PT, R141, RZ, PT ;  /* 0x000000ff8d00720b */ /* 0x000fe20003f56000 */
[-C--:B------:R-:W-:Y:S01]  /*6280*/  HMMA.16816.F32.BF16 R28, R136, R194.reuse, R28 ;  /* 0x000000c2881c723c */ /* 0x080fe2000004181c */
[----:B------:R-:W-:Y:S01]  /*6290*/  FADD.FTZ R14, -R144, R14 ;  /* 0x0000000e900e7221 */ /* 0x000fe20000010100 */
[----:B------:R-:W-:Y:S01]  /*62a0*/  FSEL R0, R11, R144, P0 ;  /* 0x000000900b007208 */ /* 0x000fe20000000000 */
[----:B------:R-:W-:Y:S01]  /*62b0*/  FMUL.FTZ R140, R140, R4 ;  /* 0x000000048c8c7220 */ /* 0x000fe20000410000 */
[----:B------:R-:W-:Y:S01]  /*62c0*/  FSEL R2, R10, R144, P1 ;  /* 0x000000900a027208 */ /* 0x000fe20000800000 */
[----:B------:R-:W-:Y:S01]  /*62d0*/  FADD.FTZ R4, -R145, R13 ;  /* 0x0000000d91047221 */ /* 0x000fe20000010100 */
[----:B------:R-:W-:Y:S01]  /*62e0*/  FSETP.GE.FTZ.AND P0, PT, R223, RZ, PT ;  /* 0x000000ffdf00720b */ /* 0x000fe20003f16000 */
[----:B------:R-:W-:Y:S01]  /*62f0*/  FADD.FTZ R5, -R145, R12 ;  /* 0x0000000c91057221 */ /* 0x000fe20000010100 */
[----:B------:R-:W-:Y:S01]  /*6300*/  FSETP.GE.FTZ.AND P1, PT, R216, RZ, PT ;  /* 0x000000ffd800720b */ /* 0x000fe20003f36000 */
[----:B------:R-:W-:Y:S01]  /*6310*/  FMUL.FTZ R12, R217, R0 ;  /* 0x00000000d90c7220 */ /* 0x000fe20000410000 */
[----:B------:R-:W-:Y:S02]  /*6320*/  HMMA.16816.F32.BF16 R32, R132, R194, R32 ;  /* 0x000000c28420723c */ /* 0x000fe40000041820 */
[----:B------:R-:W-:Y:S01]  /*6330*/  FADD.FTZ R0, -R146, R19 ;  /* 0x0000001392007221 */ /* 0x000fe20000010100 */
[-C--:B------:R-:W-:Y:S01]  /*6340*/  FSEL R6, R6, R145.reuse, P2 ;  /* 0x0000009106067208 */ /* 0x080fe20001000000 */
[----:B------:R-:W-:Y:S01]  /*6350*/  FMUL.FTZ R142, R142, R2 ;  /* 0x000000028e8e7220 */ /* 0x000fe20000410000 */
[----:B------:R-:W-:Y:S01]  /*6360*/  FSETP.GE.FTZ.AND P2, PT, R143, RZ, PT ;  /* 0x000000ff8f00720b */ /* 0x000fe20003f56000 */
[----:B------:R-:W-:Y:S01]  /*6370*/  FADD.FTZ R2, -R146, R18 ;  /* 0x0000001292027221 */ /* 0x000fe20000010100 */
[-C--:B------:R-:W-:Y:S01]  /*6380*/  FSEL R15, R15, R144.reuse, P0 ;  /* 0x000000900f0f7208 */ /* 0x080fe20000000000 */
[----:B------:R-:W-:Y:S01]  /*6390*/  FADD.FTZ R17, -R147, R17 ;  /* 0x0000001193117221 */ /* 0x000fe20000010100 */
[----:B------:R-:W-:Y:S03]  /*63a0*/  FSETP.GE.FTZ.AND P0, PT, R228, RZ, PT ;  /* 0x000000ffe400720b */ /* 0x000fe60003f16000 */
[----:B------:R-:W-:Y:S01]  /*63b0*/  FADD.FTZ R23, -R146, R23 ;  /* 0x0000001792177221 */ /* 0x000fe20000010100 */
[-C--:B------:R-:W-:Y:S01]  /*63c0*/  FSEL R7, R7, R145.reuse, P3 ;  /* 0x0000009107077208 */ /* 0x080fe20001800000 */
[C---:B------:R-:W-:Y:S01]  /*63d0*/  FADD.FTZ R16, -R147.reuse, R16 ;  /* 0x0000001093107221 */ /* 0x040fe20000010100 */
[----:B------:R-:W-:Y:S01]  /*63e0*/  FSETP.GE.FTZ.AND P3, PT, R224, RZ, PT ;  /* 0x000000ffe000720b */ /* 0x000fe20003f76000 */
[----:B------:R-:W-:Y:S01]  /*63f0*/  FADD.FTZ R22, -R146, R22 ;  /* 0x0000001692167221 */ /* 0x000fe20000010100 */
[----:B------:R-:W-:Y:S01]  /*6400*/  FSEL R14, R14, R144, P1 ;  /* 0x000000900e0e7208 */ /* 0x000fe20000800000 */
[----:B------:R-:W-:Y:S01]  /*6410*/  FADD.FTZ R21, -R147, R21 ;  /* 0x0000001593157221 */ /* 0x000fe20000010100 */
[----:B------:R-:W-:Y:S01]  /*6420*/  FSETP.GE.FTZ.AND P1, PT, R226, RZ, PT ;  /* 0x000000ffe200720b */ /* 0x000fe20003f36000 */
[----:B------:R-:W-:Y:S01]  /*6430*/  FADD.FTZ R24, -R145, R24 ;  /* 0x0000001891187221 */ /* 0x000fe20000010100 */
[-C--:B------:R-:W-:Y:S01]  /*6440*/  FSEL R4, R4, R145.reuse, P2 ;  /* 0x0000009104047208 */ /* 0x080fe20001000000 */
[----:B------:R-:W-:Y:S01]  /*6450*/  FADD.FTZ R20, -R147, R20 ;  /* 0x0000001493147221 */ /* 0x000fe20000010100 */
[----:B------:R-:W-:Y:S01]  /*6460*/  FSETP.GE.FTZ.AND P2, PT, R220, RZ, PT ;  /* 0x000000ffdc00720b */ /* 0x000fe20003f56000 */
[----:B------:R-:W-:Y:S01]  /*6470*/  FADD.FTZ R26, -R144, R26 ;  /* 0x0000001a901a7221 */ /* 0x000fe20000010100 */
[----:B------:R-:W-:Y:S01]  /*6480*/  FSEL R0, R0, R146, P0 ;  /* 0x0000009200007208 */ /* 0x000fe20000000000 */
[----:B------:R-:W-:Y:S01]  /*6490*/  FMUL.FTZ R9, R143, R4 ;  /* 0x000000048f097220 */ /* 0x000fe20000410000 */
[----:B------:R-:W-:Y:S01]  /*64a0*/  FSEL R5, R5, R145, P3 ;  /* 0x0000009105057208 */ /* 0x000fe20001800000 */
[----:B------:R-:W-:Y:S01]  /*64b0*/  FMUL.FTZ R13, R141, R6 ;  /* 0x000000068d0d7220 */ /* 0x000fe20000410000 */
[----:B------:R-:W-:Y:S01]  /*64c0*/  FSEL R2, R2, R146, P1 ;  /* 0x0000009202027208 */ /* 0x000fe20000800000 */
        /* <DEDUP_REMOVED lines=10> */
[----:B------:R-:W-:Y:S01]  /*6570*/  FADD.FTZ R27, -R144, R27 ;  /* 0x0000001b901b7221 */ /* 0x000fe20000010100 */
        /* <DEDUP_REMOVED lines=14> */
[----:B------:R-:W-:Y:S01]  /*6660*/  FSEL R0, R24, R145, P1 ;  /* 0x0000009118007208 */ /* 0x000fe20000800000 */
[----:B------:R-:W-:Y:S01]  /*6670*/  FMUL.FTZ R7, R215, R4 ;  /* 0x00000004d7077220 */ /* 0x000fe20000410000 */
[----:B------:R-:W-:Y:S02]  /*6680*/  FSEL R5, R20, R147, P3 ;  /* 0x0000009314057208 */ /* 0x000fe40001800000 */
        /* <DEDUP_REMOVED lines=8> */
[----:B------:R-:W-:Y:S02]  /*6710*/  FSEL R5, R25, R145, P3 ;  /* 0x0000009119057208 */ /* 0x000fe40001800000 */
        /* <DEDUP_REMOVED lines=48> */
.L_x_611:
        /* <DEDUP_REMOVED lines=119> */
.L_x_612:
[----:B------:R-:W-:Y:S01]  /*7190*/  LDSM.16.M88.4 R24, [R200] ;  /* 0x00000000c818783b */ /* 0x000fe20000000200 */
[----:B-1----:R-:W-:Y:S01]  /*71a0*/  @P0 IADD3 R0, R245, -0x40, RZ ;  /* 0xffffffc0f5000810 */ /* 0x002fe20007ffe0ff */
[----:B------:R-:W-:Y:S01]  /*71b0*/  IMAD.MOV.U32 R2, RZ, RZ, 0x4 ;  /* 0x00000004ff027424 */ /* 0x000fe200078e00ff */
[----:B------:R-:W-:Y:S01]  /*71c0*/  @UP2 UIADD3 UR9, UP0, UR10, -0x100, URZ ;  /* 0xffffff000a092890 */ /* 0x000fe2000ff1e03f */
[----:B------:R-:W-:Y:S01]  /*71d0*/  IMAD.MOV.U32 R213, RZ, RZ, c[0x0][0x22c] ;  /* 0x00008b00ffd57624 */ /* 0x000fe200078e00ff */
[----:B------:R-:W1:Y:S01]  /*71e0*/  LDSM.16.MT88.4 R8, [R144+0x9000] ;  /* 0x009000009008783b */ /* 0x000e620000004200 */
[----:B------:R-:W-:Y:S01]  /*71f0*/  @P0 IMAD.WIDE R208, R0, R2, UR10 ;  /* 0x0000000a00d00e25 */ /* 0x000fe2000f8e0202 */
[----:B------:R-:W-:Y:S02]  /*7200*/  @UP2 UIADD3.X UR8, UR11, -0x1, URZ, UP0, !UPT ;  /* 0xffffffff0b082890 */ /* 0x000fe400087fe43f */
[----:B------:R-:W-:Y:S01]  /*7210*/  UISETP.GT.AND UP1, UPT, UR7, UR20, UPT ;  /* 0x000000140700728c */ /* 0x000fe2000bf24270 */
[----:B------:R-:W2:Y:S01]  /*7220*/  LDSM.16.MT88.4 R16, [R144+0xb000] ;  /* 0x00b000009010783b */ /* 0x000ea20000004200 */
[----:B------:R-:W-:Y:S01]  /*7230*/  IMAD R213, R213, c[0x0][0x1c0], RZ ;  /* 0x00007000d5d57a24 */ /* 0x000fe200078e02ff */
[----:B------:R-:W-:Y:S01]  /*7240*/  @UP2 UMOV UR10, UR9 ;  /* 0x00000009000a2c82 */ /* 0x000fe20008000000 */
[----:B------:R-:W-:Y:S01]  /*7250*/  IMAD.MOV.U32 R215, RZ, RZ, c[0x0][0x22c] ;  /* 0x00008b00ffd77624 */ /* 0x000fe200078e00ff */
[----:B------:R-:W-:Y:S01]  /*7260*/  @UP2 UMOV UR11, UR8 ;  /* 0x00000008000b2c82 */ /* 0x000fe20008000000 */
[----:B------:R-:W3:Y:S01]  /*7270*/  LDSM.16.MT88.4 R28, [R144+0xd000] ;  /* 0x00d00000901c783b */ /* 0x000ee20000004200 */
[----:B------:R-:W-:Y:S01]  /*7280*/  IMAD.SHL.U32 R213, R213, 0x10, RZ ;  /* 0x00000010d5d57824 */ /* 0x000fe200078e00ff */
[----:B------:R-:W-:Y:S01]  /*7290*/  ULOP3.LUT UR8, UR7, 0x1, URZ, 0xc0, !UPT ;  /* 0x0000000107087892 */ /* 0x000fe2000f8ec03f */
[----:B------:R-:W-:Y:S01]  /*72a0*/  IMAD R215, R215, c[0x0][0x1c0], RZ ;  /* 0x00007000d7d77a24 */ /* 0x000fe200078e02ff */
[----:B------:R-:W-:Y:S01]  /*72b0*/  UIADD3 UR7, UR7, -0x1, URZ ;  /* 0xffffffff07077890 */ /* 0x000fe2000fffe03f */
[----:B------:R-:W-:Y:S01]  /*72c0*/  LDSM.16.M88.4 R32, [R201] ;  /* 0x00000000c920783b */ /* 0x000fe20000000200 */
[----:B------:R-:W-:Y:S01]  /*72d0*/  IMAD.MOV.U32 R214, RZ, RZ, c[0x0][0x22c] ;  /* 0x00008b00ffd67624 */ /* 0x000fe200078e00ff */
[----:B------:R-:W-:Y:S01]  /*72e0*/  UISETP.NE.U32.AND UP0, UPT, UR8, 0x1, UPT ;  /* 0x000000010800788c */ /* 0x000fe2000bf05070 */
[----:B------:R-:W-:Y:S02]  /*72f0*/  IMAD.SHL.U32 R215, R215, 0x20, RZ ;  /* 0x00000020d7d77824 */ /* 0x000fe400078e00ff */
[----:B------:R-:W3:Y:S01]  /*7300*/  LDSM.16.MT88.4 R132, [R144+0x9400] ;  /* 0x009400009084783b */ /* 0x000ee20000004200 */
[----:B------:R-:W-:Y:S02]  /*7310*/  IMAD R214, R214, c[0x0][0x1c0], RZ ;  /* 0x00007000d6d67a24 */ /* 0x000fe400078e02ff */
[----:B------:R-:W-:Y:S02]  /*7320*/  IMAD.MOV.U32 R216, RZ, RZ, c[0x0][0x22c] ;  /* 0x00008b00ffd87624 */ /* 0x000fe400078e00ff */
[----:B------:R-:W3:Y:S01]  /*7330*/  LDSM.16.MT88.4 R136, [R144+0xb400] ;  /* 0x00b400009088783b */ /* 0x000ee20000004200 */
[----:B------:R-:W-:Y:S02]  /*7340*/  IMAD R214, R214, 0x28, RZ ;  /* 0x00000028d6d67824 */ /* 0x000fe400078e02ff */
[----:B------:R-:W-:Y:S02]  /*7350*/  IMAD R216, R216, c[0x0][0x1c0], RZ ;  /* 0x00007000d8d87a24 */ /* 0x000fe400078e02ff */
[----:B------:R-:W3:Y:S01]  /*7360*/  LDSM.16.MT88.4 R140, [R144+0xd400] ;  /* 0x00d40000908c783b */ /* 0x000ee20000004200 */
[----:B------:R-:W-:Y:S02]  /*7370*/  IMAD.MOV.U32 R2, RZ, RZ, c[0x0][0x22c] ;  /* 0x00008b00ff027624 */ /* 0x000fe400078e00ff */
[----:B------:R-:W-:Y:S02]  /*7380*/  IMAD R216, R216, 0x38, RZ ;  /* 0x00000038d8d87824 */ /* 0x000fe400078e02ff */
[----:B------:R-:W4:Y:S01]  /*7390*/  LDL R0, [R1+0x8] ;  /* 0x0000080001007983 */ /* 0x000f220000100800 */
[----:B------:R-:W-:Y:S01]  /*73a0*/  IMAD R2, R2, c[0x0][0x1c0], RZ ;  /* 0x0000700002027a24 */ /* 0x000fe200078e02ff */
[C---:B-1----:R-:W-:Y:S03]  /*73b0*/  HMMA.16816.F32.BF16 R4, R24.reuse, R8, RZ ;  /* 0x000000081804723c */ /* 0x042fe600000418ff */
[----:B------:R1:W5:Y:S01]  /*73c0*/  @P0 LDG.E R250, [R208.64] ;  /* 0x00000004d0fa0981 */ /* 0x000362000c1e1900 */
[----:B------:R-:W-:Y:S04]  /*73d0*/  IMAD.U32 R2, R2, -0x40, RZ ;  /* 0xffffffc002027824 */ /* 0x000fe800078e00ff */
[----:B------:R1:W5:Y:S01]  /*73e0*/  @P0 LDG.E R251, [R208.64+0x20] ;  /* 0x00002004d0fb0981 */ /* 0x000362000c1e1900 */
[C---:B------:R-:W-:Y:S03]  /*73f0*/  HMMA.16816.F32.BF16 R8, R24.reuse, R10, RZ ;  /* 0x0000000a1808723c */ /* 0x040fe600000418ff */
[C---:B------:R-:W-:Y:S01]  /*7400*/  LEA R211, P1, R2.reuse, R246, 0x2 ;  /* 0x000000f602d37211 */ /* 0x040fe200078210ff */
[----:B------:R1:W5:Y:S03]  /*7410*/  @P0 LDG.E R248, [R208.64+0x80] ;  /* 0x00008004d0f80981 */ /* 0x000366000c1e1900 */
[----:B------:R-:W-:Y:S01]  /*7420*/  LEA.HI.X.SX32 R210, R2, R247, 0x2, P1 ;  /* 0x000000f702d27211 */ /* 0x000fe200008f16ff */
[----:B------:R-:W-:Y:S01]  /*7430*/  IMAD.MOV.U32 R2, RZ, RZ, c[0x0][0x22c] ;  /* 0x00008b00ff027624 */ /* 0x000fe200078e00ff */
[C---:B--2---:R-:W-:Y:S01]  /*7440*/  HMMA.16816.F32.BF16 R12, R24.reuse, R16, RZ ;  /* 0x00000010180c723c */ /* 0x044fe200000418ff */
[----:B------:R1:W5:Y:S02]  /*7450*/  @P0 LDG.E R249, [R208.64+0xa0] ;  /* 0x0000a004d0f90981 */ /* 0x000364000c1e1900 */
[----:B------:R-:W-:Y:S05]  /*7460*/  IMAD R2, R2, c[0x0][0x1c0], RZ ;  /* 0x0000700002027a24 */ /* 0x000fea00078e02ff */
[C---:B------:R-:W-:Y:S01]  /*7470*/  HMMA.16816.F32.BF16 R16, R24.reuse, R18, RZ ;  /* 0x000000121810723c */ /* 0x040fe200000418ff */
[----:B------:R-:W-:Y:S07]  /*7480*/  IMAD R2, R2, 0x18, RZ ;  /* 0x0000001802027824 */ /* 0x000fee00078e02ff */
        /* <DEDUP_REMOVED lines=9> */
[C---:B------:R-:W-:Y:S08]  /*7520*/  HMMA.16816.F32.BF16 R20, R32.reuse, R140, R20 ;  /* 0x0000008c2014723c */ /* 0x040ff00000041814 */
[----:B------:R-:W-:Y:S01]  /*7530*/  HMMA.16816.F32.BF16 R24, R32, R142, R24 ;  /* 0x0000008e2018723c */ /* 0x000fe20000041818 */
[----:B------:R-:W1:Y:S05]  /*7540*/  LDSM.16.MT88.4 R32, [R144+0xd800] ;  /* 0x00d800009020783b */ /* 0x000e6a0000004200 */
[----:B------:R-:W-:Y:S02]  /*7550*/  LDSM.16.MT88.4 R140, [R144+0x9c00] ;  /* 0x009c0000908c783b */ /* 0x000fe40000004200 */
[C---:B--2---:R-:W-:Y:S08]  /*7560*/  HMMA.16816.F32.BF16 R4, R28.reuse, R132, R4 ;  /* 0x000000841c04723c */ /* 0x044ff00000041804 */
[C---:B------:R-:W-:Y:S01]  /*7570*/  HMMA.16816.F32.BF16 R8, R28.reuse, R134, R8 ;  /* 0x000000861c08723c */ /* 0x040fe20000041808 */
[----:B------:R-:W2:Y:S07]  /*7580*/  LDSM.16.M88.4 R132, [R202] ;  /* 0x00000000ca84783b */ /* 0x000eae0000000200 */
[C---:B---3--:R-:W-:Y:S08]  /*7590*/  HMMA.16816.F32.BF16 R12, R28.reuse, R136, R12 ;  /* 0x000000881c0c723c */ /* 0x048ff0000004180c */
[C---:B------:R-:W-:Y:S01]  /*75a0*/  HMMA.16816.F32.BF16 R16, R28.reuse, R138, R16 ;  /* 0x0000008a1c10723c */ /* 0x040fe20000041810 */
[----:B------:R-:W3:Y:S07]  /*75b0*/  LDSM.16.MT88.4 R136, [R144+0xbc00] ;  /* 0x00bc00009088783b */ /* 0x000eee0000004200 */
[C---:B-1----:R-:W-:Y:S08]  /*75c0*/  HMMA.16816.F32.BF16 R20, R28.reuse, R32, R20 ;  /* 0x000000201c14723c */ /* 0x042ff00000041814 */
[----:B------:R-:W-:Y:S01]  /*75d0*/  HMMA.16816.F32.BF16 R24, R28, R34, R24 ;  /* 0x000000221c18723c */ /* 0x000fe20000041818 */
[----:B------:R-:W1:Y:S05]  /*75e0*/  LDSM.16.MT88.4 R28, [R144+0xdc00] ;  /* 0x00dc0000901c783b */ /* 0x000e6a0000004200 */
[----:B------:R-:W-:Y:S02]  /*75f0*/  LDSM.16.M88.4 R32, [R200+0x2000] ;  /* 0x00200000c820783b */ /* 0x000fe40000000200 */
        /* <DEDUP_REMOVED lines=35> */
[----:B------:R-:W3:Y:S05]  /*7830*/  LDSM.16.MT88.4 R136, [R144+0xcc00] ;  /* 0x00cc00009088783b */ /* 0x000eea0000004200 */
[----:B------:R-:W4:Y:S02]  /*7840*/  LDSM.16.MT88.4 R144, [R144+0xec00] ;  /* 0x00ec00009090783b */ /* 0x000f240000004200 */
[C---:B-1----:R-:W-:Y:S07]  /*7850*/  HMMA.16816.F32.BF16 R20, R32.reuse, R28, R20 ;  /* 0x0000001c2014723c */ /* 0x042fee0000041814 */
[----:B------:R-:W-:Y:S01]  /*7860*/  IMAD.MOV.U32 R28, RZ, RZ, R211 ;  /* 0x000000ffff1c7224 */ /* 0x000fe200078e00d3 */
[----:B------:R-:W-:Y:S04]  /*7870*/  HMMA.16816.F32.BF16 R24, R32, R30, R24 ;  /* 0x0000001e2018723c */ /* 0x000fe80000041818 */
[----:B------:R-:W-:Y:S03]  /*7880*/  IMAD.MOV.U32 R29, RZ, RZ, R210 ;  /* 0x000000ffff1d7224 */ /* 0x000fe600078e00d2 */
[CC--:B------:R-:W-:Y:S01]  /*7890*/  LEA R30, P1, R252.reuse, R28.reuse, 0x2 ;  /* 0x0000001cfc1e7211 */ /* 0x0c0fe200078210ff */
[C---:B--2---:R-:W-:Y:S05]  /*78a0*/  HMMA.16816.F32.BF16 R4, R132.reuse, R140, R4 ;  /* 0x0000008c8404723c */ /* 0x044fea0000041804 */
[-C--:B------:R-:W-:Y:S02]  /*78b0*/  LEA.HI.X.SX32 R31, R252, R29.reuse, 0x2, P1 ;  /* 0x0000001dfc1f7211 */ /* 0x080fe400008f16ff */
[CC--:B------:R-:W-:Y:S01]  /*78c0*/  LEA R32, P0, R213.reuse, R28.reuse, 0x2 ;  /* 0x0000001cd5207211 */ /* 0x0c0fe200078010ff */
[C---:B------:R-:W-:Y:S04]  /*78d0*/  HMMA.16816.F32.BF16 R8, R132.reuse, R142, R8 ;  /* 0x0000008e8408723c */ /* 0x040fe80000041808 */
[-C--:B------:R-:W-:Y:S02]  /*78e0*/  LEA.HI.X.SX32 R33, R213, R29.reuse, 0x2, P0 ;  /* 0x0000001dd5217211 */ /* 0x080fe400000f16ff */
[CC--:B------:R-:W-:Y:S02]  /*78f0*/  LEA R34, P0, R215.reuse, R28.reuse, 0x2 ;  /* 0x0000001cd7227211 */ /* 0x0c0fe400078010ff */
[C---:B---3--:R-:W-:Y:S01]  /*7900*/  HMMA.16816.F32.BF16 R12, R132.reuse, R136, R12 ;  /* 0x00000088840c723c */ /* 0x048fe2000004180c */
[----:B------:R-:W2:Y:S03]  /*7910*/  LDL R137, [R1+0x4] ;  /* 0x0000040001897983 */ /* 0x000ea60000100800 */
[-C--:B------:R-:W-:Y:S01]  /*7920*/  LEA.HI.X.SX32 R35, R215, R29.reuse, 0x2, P0 ;  /* 0x0000001dd7237211 */ /* 0x080fe200000f16ff */
[----:B------:R-:W-:Y:S01]  /*7930*/  IMAD.MOV.U32 R215, RZ, RZ, c[0x0][0x22c] ;  /* 0x00008b00ffd77624 */ /* 0x000fe200078e00ff */
[----:B------:R-:W3:Y:S02]  /*7940*/  LDL R136, [R1+0xc] ;  /* 0x00000c0001887983 */ /* 0x000ee40000100800 */
[C---:B------:R-:W-:Y:S03]  /*7950*/  HMMA.16816.F32.BF16 R16, R132.reuse, R138, R16 ;  /* 0x0000008a8410723c */ /* 0x040fe60000041810 */
[----:B------:R-:W-:Y:S01]  /*7960*/  RED.E.ADD.F32.FTZ.RN.STRONG.GPU [R28.64], R4 ;  /* 0x000000041c00798e */ /* 0x000fe2000c10e784 */
[----:B------:R-:W-:Y:S04]  /*7970*/  IMAD R215, R215, c[0x0][0x1c0], RZ ;  /* 0x00007000d7d77a24 */ /* 0x000fe800078e02ff */
[C---:B----4-:R-:W-:Y:S01]  /*7980*/  HMMA.16816.F32.BF16 R20, R132.reuse, R144, R20 ;  /* 0x000000908414723c */ /* 0x050fe20000041814 */
[----:B------:R-:W-:Y:S03]  /*7990*/  RED.E.ADD.F32.FTZ.RN.STRONG.GPU [R30.64], R5 ;  /* 0x000000051e00798e */ /* 0x000fe6000c10e784 */
[----:B------:R-:W-:Y:S02]  /*79a0*/  IMAD.SHL.U32 R215, R215, 0x10, RZ ;  /* 0x00000010d7d77824 */ /* 0x000fe400078e00ff */
[----:B------:R1:W-:Y:S02]  /*79b0*/  RED.E.ADD.F32.FTZ.RN.STRONG.GPU [R32.64], R6 ;  /* 0x000000062000798e */ /* 0x0003e4000c10e784 */
[----:B------:R-:W-:Y:S04]  /*79c0*/  HMMA.16816.F32.BF16 R24, R132, R146, R24 ;  /* 0x000000928418723c */ /* 0x000fe80000041818 */
[----:B------:R-:W-:Y:S03]  /*79d0*/  IADD3 R138, R215, 0x20, RZ ;  /* 0x00000020d78a7810 */ /* 0x000fe60007ffe0ff */
[CC--:B------:R-:W-:Y:S05]  /*79e0*/  LEA R132, P1, R2.reuse, R28.reuse, 0x2 ;  /* 0x0000001c02847211 */ /* 0x0c0fea00078210ff */
[-C--:B------:R-:W-:Y:S01]  /*79f0*/  LEA.HI.X.SX32 R133, R2, R29.reuse, 0x2, P1 ;  /* 0x0000001d02857211 */ /* 0x080fe200008f16ff */
[----:B------:R-:W-:Y:S04]  /*7a00*/  IMAD.MOV.U32 R2, RZ, RZ, c[0x0][0x22c] ;  /* 0x00008b00ff027624 */ /* 0x000fe800078e00ff */
[----:B------:R-:W-:Y:S01]  /*7a10*/  IMAD R2, R2, c[0x0][0x1c0], RZ ;  /* 0x0000700002027a24 */ /* 0x000fe200078e02ff */
[----:B------:R4:W-:Y:S03]  /*7a20*/  RED.E.ADD.F32.FTZ.RN.STRONG.GPU [R132.64], R7 ;  /* 0x000000078400798e */ /* 0x0009e6000c10e784 */
[----:B------:R-:W-:Y:S02]  /*7a30*/  IMAD R2, R2, 0x30, RZ ;  /* 0x0000003002027824 */ /* 0x000fe400078e02ff */
[----:B------:R4:W-:Y:S01]  /*7a40*/  RED.E.ADD.F32.FTZ.RN.STRONG.GPU [R34.64], R8 ;  /* 0x000000082200798e */ /* 0x0009e2000c10e784 */
[-C--:B-1----:R-:W-:Y:S02]  /*7a50*/  LEA R32, P2, R214, R28.reuse, 0x2 ;  /* 0x0000001cd6207211 */ /* 0x082fe400078410ff */
[-C--:B------:R-:W-:Y:S02]  /*7a60*/  LEA R4, P1, R2, R28.reuse, 0x2 ;  /* 0x0000001c02047211 */ /* 0x080fe400078210ff */
[-C--:B------:R-:W-:Y:S01]  /*7a70*/  LEA.HI.X.SX32 R33, R214, R29.reuse, 0x2, P2 ;  /* 0x0000001dd6217211 */ /* 0x080fe200010f16ff */
[----:B------:R-:W-:Y:S01]  /*7a80*/  IMAD.MOV.U32 R214, RZ, RZ, c[0x0][0x22c] ;  /* 0x00008b00ffd67624 */ /* 0x000fe200078e00ff */
[-C--:B------:R-:W-:Y:S02]  /*7a90*/  LEA.HI.X.SX32 R5, R2, R29.reuse, 0x2, P1 ;  /* 0x0000001d02057211 */ /* 0x080fe400008f16ff */
[----:B------:R-:W3:Y:S01]  /*7aa0*/  LDL R2, [R1] ;  /* 0x0000000001027983 */ /* 0x000ee20000100800 */
[-C--:B------:R-:W-:Y:S01]  /*7ab0*/  LEA R6, P0, R216, R28.reuse, 0x2 ;  /* 0x0000001cd8067211 */ /* 0x080fe200078010ff */
[----:B------:R-:W-:Y:S03]  /*7ac0*/  IMAD R214, R214, c[0x0][0x1c0], RZ ;  /* 0x00007000d6d67a24 */ /* 0x000fe600078e02ff */
[----:B------:R1:W-:Y:S01]  /*7ad0*/  RED.E.ADD.F32.FTZ.RN.STRONG.GPU [R32.64], R9 ;  /* 0x000000092000798e */ /* 0x0003e2000c10e784 */
[----:B------:R-:W-:Y:S04]  /*7ae0*/  IMAD.SHL.U32 R214, R214, 0x10, RZ ;  /* 0x00000010d6d67824 */ /* 0x000fe800078e00ff */
[----:B------:R1:W-:Y:S01]  /*7af0*/  RED.E.ADD.F32.FTZ.RN.STRONG.GPU [R4.64], R10 ;  /* 0x0000000a0400798e */ /* 0x0003e2000c10e784 */
[----:B------:R-:W-:Y:S02]  /*7b00*/  IADD3 R140, R214, 0x20, RZ ;  /* 0x00000020d68c7810 */ /* 0x000fe40007ffe0ff */
[-C--:B----4-:R-:W-:Y:S02]  /*7b10*/  LEA.HI.X.SX32 R7, R216, R29.reuse, 0x2, P0 ;  /* 0x0000001dd8077211 */ /* 0x090fe400000f16ff */
[----:B------:R-:W-:Y:S01]  /*7b20*/  IADD3 R139, R214, 0x20, RZ ;  /* 0x00000020d68b7810 */ /* 0x000fe20007ffe0ff */
[C---:B------:R-:W-:Y:S01]  /*7b30*/  IMAD.IADD R140, R252.reuse, 0x1, R140 ;  /* 0x00000001fc8c7824 */ /* 0x040fe200078e028c */
[C---:B------:R-:W-:Y:S01]  /*7b40*/  IADD3 R35, R213.reuse, 0x40, RZ ;  /* 0x00000040d5237810 */ /* 0x040fe20007ffe0ff */
[----:B------:R4:W-:Y:S01]  /*7b50*/  RED.E.ADD.F32.FTZ.RN.STRONG.GPU [R6.64], R11 ;  /* 0x0000000b0600798e */ /* 0x0009e2000c10e784 */
[C---:B------:R-:W-:Y:S01]  /*7b60*/  IADD3 R133, R213.reuse, 0x40, RZ ;  /* 0x00000040d5857810 */ /* 0x040fe20007ffe0ff */
[C---:B------:R-:W-:Y:S01]  /*7b70*/  IMAD.IADD R139, R252.reuse, 0x1, R139 ;  /* 0x00000001fc8b7824 */ /* 0x040fe200078e028b */
[C---:B------:R-:W-:Y:S01]  /*7b80*/  IADD3 R34, R213.reuse, 0x40, RZ ;  /* 0x00000040d5227810 */ /* 0x040fe20007ffe0ff */
[C---:B------:R-:W-:Y:S01]  /*7b90*/  IMAD.IADD R35, R252.reuse, 0x1, R35 ;  /* 0x00000001fc237824 */ /* 0x040fe200078e0223 */
[----:B------:R4:W-:Y:S01]  /*7ba0*/  RED.E.ADD.F32.FTZ.RN.STRONG.GPU [R28.64+0x80], R12 ;  /* 0x0000800c1c00798e */ /* 0x0009e2000c10e784 */
[C---:B------:R-:W-:Y:S01]  /*7bb0*/  IMAD.IADD R139, R252.reuse, 0x1, R139 ;  /* 0x00000001fc8b7824 */ /* 0x040fe200078e028b */
[----:B------:R-:W-:Y:S01]  /*7bc0*/  IADD3 R132, R213, 0x40, RZ ;  /* 0x00000040d5847810 */ /* 0x000fe20007ffe0ff */
[C---:B------:R-:W-:Y:S02]  /*7bd0*/  IMAD.IADD R34, R252.reuse, 0x1, R34 ;  /* 0x00000001fc227824 */ /* 0x040fe400078e0222 */
[----:B------:R4:W-:Y:S02]  /*7be0*/  RED.E.ADD.F32.FTZ.RN.STRONG.GPU [R30.64+0x80], R13 ;  /* 0x0000800d1e00798e */ /* 0x0009e4000c10e784 */
[----:B------:R-:W-:Y:S01]  /*7bf0*/  IMAD.IADD R132, R252, 0x1, R132 ;  /* 0x00000001fc847824 */ /* 0x000fe200078e0284 */
[-C--:B-1----:R-:W-:Y:S01]  /*7c00*/  LEA R32, P1, R140, R28.reuse, 0x2 ;  /* 0x0000001c8c207211 */ /* 0x082fe200078210ff */
[C---:B------:R-:W-:Y:S02]  /*7c10*/  IMAD.IADD R34, R252.reuse, 0x1, R34 ;  /* 0x00000001fc227824 */ /* 0x040fe400078e0222 */
[----:B------:R-:W-:Y:S01]  /*7c20*/  IMAD.IADD R132, R252, 0x1, R132 ;  /* 0x00000001fc847824 */ /* 0x000fe200078e0284 */
[-C--:B------:R-:W-:Y:S02]  /*7c30*/  LEA.HI.X.SX32 R33, R140, R29.reuse, 0x2, P1 ;  /* 0x0000001d8c217211 */ /* 0x080fe400008f16ff */
[-C--:B------:R-:W-:Y:S01]  /*7c40*/  LEA R4, P0, R138, R28.reuse, 0x2 ;  /* 0x0000001c8a047211 */ /* 0x080fe200078010ff */
[----:B------:R-:W-:Y:S03]  /*7c50*/  IMAD.IADD R132, R252, 0x1, R132 ;  /* 0x00000001fc847824 */ /* 0x000fe600078e0284 */
[-C--:B------:R-:W-:Y:S02]  /*7c60*/  LEA.HI.X.SX32 R5, R138, R29.reuse, 0x2, P0 ;  /* 0x0000001d8a057211 */ /* 0x080fe400000f16ff */
[----:B------:R-:W-:Y:S02]  /*7c70*/  IADD3 R138, R214, 0x20, RZ ;  /* 0x00000020d68a7810 */ /* 0x000fe40007ffe0ff */
[CC--:B------:R-:W-:Y:S01]  /*7c80*/  LEA R10, P0, R139.reuse, R28.reuse, 0x2 ;  /* 0x0000001c8b0a7211 */ /* 0x0c0fe200078010ff */
[----:B------:R1:W-:Y:S02]  /*7c90*/  RED.E.ADD.F32.FTZ.RN.STRONG.GPU [R4.64], R14 ;  /* 0x0000000e0400798e */ /* 0x0003e4000c10e784 */
[C---:B------:R-:W-:Y:S01]  /*7ca0*/  IMAD.IADD R138, R252.reuse, 0x1, R138 ;  /* 0x00000001fc8a7824 */ /* 0x040fe200078e028a */
[-C--:B----4-:R-:W-:Y:S02]  /*7cb0*/  LEA.HI.X.SX32 R11, R139, R29.reuse, 0x2, P0 ;  /* 0x0000001d8b0b7211 */ /* 0x090fe400000f16ff */
[----:B------:R4:W-:Y:S01]  /*7cc0*/  RED.E.ADD.F32.FTZ.RN.STRONG.GPU [R32.64], R15 ;  /* 0x0000000f2000798e */ /* 0x0009e2000c10e784 */
[C---:B------:R-:W-:Y:S01]  /*7cd0*/  IMAD.IADD R138, R252.reuse, 0x1, R138 ;  /* 0x00000001fc8a7824 */ /* 0x040fe200078e028a */
[CC--:B------:R-:W-:Y:S03]  /*7ce0*/  LEA R12, P4, R35.reuse, R28.reuse, 0x2 ;  /* 0x0000001c230c7211 */ /* 0x0c0fe600078810ff */
[----:B------:R-:W-:Y:S01]  /*7cf0*/  IMAD.IADD R138, R252, 0x1, R138 ;  /* 0x00000001fc8a7824 */ /* 0x000fe200078e028a */
[----:B------:R4:W-:Y:S01]  /*7d00*/  RED.E.ADD.F32.FTZ.RN.STRONG.GPU [R10.64], R16 ;  /* 0x000000100a00798e */ /* 0x0009e2000c10e784 */
[-C--:B------:R-:W-:Y:S03]  /*7d10*/  LEA.HI.X.SX32 R13, R35, R29.reuse, 0x2, P4 ;  /* 0x0000001d230d7211 */ /* 0x080fe600020f16ff */
        /* <DEDUP_REMOVED lines=10> */
[----:B------:R-:W-:Y:S01]  /*7dc0*/  LDSM.16.MT88.4 R132, [R3+0x11800] ;  /* 0x011800000384783b */ /* 0x000fe20000004200 */
[CC--:B--2---:R-:W-:Y:S04]  /*7dd0*/  LEA R6, P1, R137.reuse, R28.reuse, 0x2 ;  /* 0x0000001c89067211 */ /* 0x0c4fe800078210ff */
[-C--:B------:R-:W-:Y:S02]  /*7de0*/  LEA.HI.X.SX32 R7, R137, R29.reuse, 0x2, P1 ;  /* 0x0000001d89077211 */ /* 0x080fe400008f16ff */
[CC--:B---3--:R-:W-:Y:S03]  /*7df0*/  LEA R4, P0, R136.reuse, R28.reuse, 0x2 ;  /* 0x0000001c88047211 */ /* 0x0c8fe600078010ff */
        /* <DEDUP_REMOVED lines=8> */
[----:B------:R-:W-:Y:S01]  /*7e80*/  RED.E.ADD.F32.FTZ.RN.STRONG.GPU [R10.64], R24 ;  /* 0x000000180a00798e */ /* 0x000fe2000c10e784 */
[CC--:B-1----:R-:W-:Y:S04]  /*7e90*/  LEA R4, P0, R0.reuse, R28.reuse, 0x2 ;  /* 0x0000001c00047211 */ /* 0x0c2fe800078010ff */
[----:B------:R-:W-:Y:S01]  /*7ea0*/  RED.E.ADD.F32.FTZ.RN.STRONG.GPU [R8.64], R25 ;  /* 0x000000190800798e */ /* 0x000fe2000c10e784 */
[-C--:B------:R-:W-:Y:S02]  /*7eb0*/  LEA.HI.X.SX32 R5, R0, R29.reuse, 0x2, P0 ;  /* 0x0000001d00057211 */ /* 0x080fe400000f16ff */
[----:B------:R-:W-:Y:S02]  /*7ec0*/  PLOP3.LUT P0, PT, PT, PT, UP1, 0x80, 0x0 ;  /* 0x000000000000781c */ /* 0x000fe40003f0f018 */
[----:B------:R-:W-:Y:S01]  /*7ed0*/  LDSM.16.MT88.4 R8, [R196] ;  /* 0x00000000c408783b */ /* 0x000fe20000004200 */
[----:B------:R-:W-:Y:S02]  /*7ee0*/  IADD3 R0, R196, -0x3000, RZ ;  /* 0xffffd000c4007810 */ /* 0x000fe40007ffe0ff */
[C---:B------:R-:W-:Y:S02]  /*7ef0*/  LEA R6, P1, R2.reuse, R28, 0x2 ;  /* 0x0000001c02067211 */ /* 0x040fe400078210ff */
[----:B------:R-:W-:Y:S02]  /*7f00*/  LDSM.16.MT88.4 R12, [R3+0x11000] ;  /* 0x01100000030c783b */ /* 0x000fe40000004200 */
[----:B------:R-:W-:Y:S02]  /*7f10*/  LEA.HI.X.SX32 R7, R2, R29, 0x2, P1 ;  /* 0x0000001d02077211 */ /* 0x000fe400008f16ff */
[----:B------:R-:W-:Y:S01]  /*7f20*/  PLOP3.LUT P1, PT, PT, PT, UP0, 0x80, 0x0 ;  /* 0x000000000000781c */ /* 0x000fe20003f2f008 */
[----:B------:R-:W-:Y:S01]  /*7f30*/  LDSM.16.MT88.4 R16, [R196+0x1000] ;  /* 0x00100000c410783b */ /* 0x000fe20000004200 */
[----:B------:R-:W-:Y:S04]  /*7f40*/  @UP2 UIADD3 UR19, UP0, UR19, -0x100, URZ ;  /* 0xffffff0013132890 */ /* 0x000fe8000ff1e03f */
[----:B------:R-:W-:Y:S01]  /*7f50*/  RED.E.ADD.F32.FTZ.RN.STRONG.GPU [R6.64], R26 ;  /* 0x0000001a0600798e */ /* 0x000fe2000c10e784 */
[----:B------:R-:W-:Y:S04]  /*7f60*/  @UP2 UIADD3.X UR18, UR18, -0x1, URZ, UP0, !UPT ;  /* 0xffffffff12122890 */ /* 0x000fe800087fe43f */
[----:B------:R-:W-:Y:S02]  /*7f70*/  RED.E.ADD.F32.FTZ.RN.STRONG.GPU [R4.64], R27 ;  /* 0x0000001b0400798e */ /* 0x000fe4000c10e784 */
[----:B------:R-:W-:Y:S03]  /*7f80*/  @P1 IADD3 R0, R196, 0x3000, RZ ;  /* 0x00003000c4001810 */ /* 0x000fe60007ffe0ff */
[----:B------:R-:W1:Y:S05]  /*7f90*/  LDSM.16.MT88.4 R4, [R3+0xf000] ;  /* 0x00f000000304783b */ /* 0x000e6a0000004200 */
[----:B------:R-:W2:Y:S05]  /*7fa0*/  LDSM.16.MT88.4 R28, [R196+0x2000] ;  /* 0x00200000c41c783b */ /* 0x000eaa0000004200 */
[----:B------:R-:W3:Y:S05]  /*7fb0*/  LDSM.16.MT88.4 R20, [R196+0x400] ;  /* 0x00040000c414783b */ /* 0x000eea0000004200 */
[----:B------:R-:W4:Y:S01]  /*7fc0*/  LDSM.16.MT88.4 R24, [R196+0x1400] ;  /* 0x00140000c418783b */ /* 0x000f220000004200 */
        /* <DEDUP_REMOVED lines=15> */
[----:B------:R-:W2:Y:S05]  /*80c0*/  LDSM.16.MT88.4 R4, [R3+0x10000] ;  /* 0x010000000304783b */ /* 0x000eaa0000004200 */
[----:B------:R-:W1:Y:S02]  /*80d0*/  LDSM.16.MT88.4 R28, [R196+0x1800] ;  /* 0x00180000c41c783b */ /* 0x000e640000004200 */
[-C--:B---3--:R-:W-:Y:S08]  /*80e0*/  HMMA.16816.F32.BF16 R84, R32, R20.reuse, R84 ;  /* 0x000000142054723c */ /* 0x088ff00000041854 */
[C---:B------:R-:W-:Y:S08]  /*80f0*/  HMMA.16816.F32.BF16 R88, R132.reuse, R20, R88 ;  /* 0x000000148458723c */ /* 0x040ff00000041858 */
[-C--:B------:R-:W-:Y:S08]  /*8100*/  HMMA.16816.F32.BF16 R92, R132, R22.reuse, R92 ;  /* 0x00000016845c723c */ /* 0x080ff0000004185c */
[C---:B------:R-:W-:Y:S01]  /*8110*/  HMMA.16816.F32.BF16 R96, R32.reuse, R22, R96 ;  /* 0x000000162060723c */ /* 0x040fe20000041860 */
[----:B------:R-:W3:Y:S07]  /*8120*/  LDSM.16.MT88.4 R20, [R196+0x2800] ;  /* 0x00280000c414783b */ /* 0x000eee0000004200 */
        /* <DEDUP_REMOVED lines=10> */
[----:B------:R-:W4:Y:S05]  /*81d0*/  LDSM.16.MT88.4 R8, [R196+0x1c00] ;  /* 0x001c0000c408783b */ /* 0x000f2a0000004200 */
[----:B------:R3:W1:Y:S02]  /*81e0*/  LDSM.16.MT88.4 R32, [R196+0x2c00] ;  /* 0x002c0000c420783b */ /* 0x0006640000004200 */
        /* <DEDUP_REMOVED lines=242> */
.L_x_614:
        /* <DEDUP_REMOVED lines=19> */
.L_x_615:
[----:B-1----:R-:W2:Y:S01]  /*9240*/  LDL.64 R4, [R1+0x28] ;  /* 0x0000280001047983 */ /* 0x002ea20000100a00 */
[----:B-----5:R-:W-:Y:S01]  /*9250*/  IMAD.SHL.U32 R2, R212, 0x2, RZ ;  /* 0x00000002d4027824 */ /* 0x020fe200078e00ff */
[----:B------:R-:W-:Y:S01]  /*9260*/  USHF.L.U32 UR7, UR15, 0x7, URZ ;  /* 0x000000070f077899 */ /* 0x000fe2000800063f */
[----:B------:R-:W-:Y:S01]  /*9270*/  BSSY B0, `(.L_x_616) ;  /* 0x0000033000007945 */ /* 0x000fe20003800000 */
[----:B------:R-:W-:Y:S01]  /*9280*/  BAR.SYNC.DEFER_BLOCKING 0x0 ;  /* 0x0000000000007b1d */ /* 0x000fe20000010000 */
[----:B------:R-:W-:Y:S02]  /*9290*/  UIMAD UR6, UR15, -0x80, UR6 ;  /* 0xffffff800f0678a4 */ /* 0x000fe4000f8e0206 */
[----:B------:R-:W-:Y:S01]  /*92a0*/  USHF.R.S32.HI UR10, URZ, 0x1f, UR7 ;  /* 0x0000001f3f0a7899 */ /* 0x000fe20008011407 */
[----:B------:R-:W-:Y:S01]  /*92b0*/  IMAD.U32 R25, RZ, RZ, UR7 ;  /* 0x00000007ff197e24 */ /* 0x000fe2000f8e00ff */
[----:B------:R-:W-:Y:S01]  /*92c0*/  USHF.R.S32.HI UR17, URZ, 0x1f, UR40 ;  /* 0x0000001f3f117899 */ /* 0x000fe20008011428 */
[----:B------:R-:W1:Y:S01]  /*92d0*/  S2R R9, SR_TID.X ;  /* 0x0000000000097919 */ /* 0x000e620000002100 */
[----:B------:R-:W-:-:S02]  /*92e0*/  ULDC.64 UR8, c[0x0][0x3a0] ;  /* 0x0000e80000087ab9 */ /* 0x000fc40000000a00 */
[----:B------:R-:W-:-:S04]  /*92f0*/  UIMAD UR8, UR10, UR8, URZ ;  /* 0x000000080a0872a4 */ /* 0x000fc8000f8e023f */
[----:B------:R-:W-:-:S06]  /*9300*/  UIMAD UR8, UR7, UR9, UR8 ;  /* 0x00000009070872a4 */ /* 0x000fcc000f8e0208 */
[----:B------:R-:W-:Y:S01]  /*9310*/  IMAD.U32 R8, RZ, RZ, UR8 ;  /* 0x00000008ff087e24 */ /* 0x000fe2000f8e00ff */
[----:B------:R-:W-:Y:S02]  /*9320*/  ULDC.64 UR8, c[0x0][0x3b8] ;  /* 0x0000ee0000087ab9 */ /* 0x000fe40000000a00 */
[----:B------:R-:W-:Y:S01]  /*9330*/  UIMAD UR8, UR17, UR8, URZ ;  /* 0x00000008110872a4 */ /* 0x000fe2000f8e023f */
[----:B------:R3:W4:Y:S03]  /*9340*/  LDS.128 R36, [R2+0xa000] ;  /* 0x00a0000002247984 */ /* 0x0007260000000c00 */
[----:B------:R-:W-:Y:S01]  /*9350*/  UIMAD UR8, UR40, UR9, UR8 ;  /* 0x00000009280872a4 */ /* 0x000fe2000f8e0208 */
[----:B------:R3:W2:Y:S01]  /*9360*/  LDS.128 R32, [R2+0xc000] ;  /* 0x00c0000002207984 */ /* 0x0006a20000000c00 */
[----:B-1----:R-:W-:-:S03]  /*9370*/  SHF.R.S32.HI R0, RZ, 0x1f, R9 ;  /* 0x0000001fff007819 */ /* 0x002fc60000011409 */
[----:B------:R3:W1:Y:S01]  /*9380*/  LDS.128 R28, [R2+0xe000] ;  /* 0x00e00000021c7984 */ /* 0x0006620000000c00 */
[----:B------:R-:W-:-:S03]  /*9390*/  LEA.HI R0, R0, R9, RZ, 0x2 ;  /* 0x0000000900007211 */ /* 0x000fc600078f10ff */
[----:B------:R3:W1:Y:S01]  /*93a0*/  LDS.128 R48, [R2+0xf000] ;  /* 0x00f0000002307984 */ /* 0x0006620000000c00 */
        /* <DEDUP_REMOVED lines=12> */
[----:B------:R-:W-:Y:S01]  /*9470*/  IADD3.X R5, R5, UR16, R8, P0, !PT ;  /* 0x0000001005057c10 */ /* 0x000fe200087fe408 */
[----:B------:R-:W-:-:S04]  /*9480*/  IMAD.U32 R8, RZ, RZ, UR40 ;  /* 0x00000028ff087e24 */ /* 0x000fc8000f8e00ff */
        /* <DEDUP_REMOVED lines=17> */
.L_x_617:
[----:B-1-34-:R-:W-:Y:S05]  /*95a0*/  BSYNC B0 ;  /* 0x0000000000007941 */ /* 0x01afea0003800000 */
.L_x_616:
[----:B------:R-:W-:Y:S01]  /*95b0*/  IADD3 R2, R0, 0x40, RZ ;  /* 0x0000004000027810 */ /* 0x000fe20007ffe0ff */
        /* <DEDUP_REMOVED lines=16> */
.L_x_619:
[----:B------:R-:W-:Y:S05]  /*96c0*/  BSYNC B0 ;  /* 0x0000000000007941 */ /* 0x000fea0003800000 */
.L_x_618:
[----:B------:R-:W-:Y:S01]  /*96d0*/  ULDC.64 UR8, c[0x0][0x3a8] ;  /* 0x0000ea0000087ab9 */ /* 0x000fe20000000a00 */
[----:B------:R-:W-:Y:S01]  /*96e0*/  IMAD.WIDE.U32 R6, R25, c[0x0][0x3a8], R6 ;  /* 0x0000ea0019067a25 */ /* 0x000fe200078e0006 */
        /* <DEDUP_REMOVED lines=25> */
.L_x_621:
[----:B------:R-:W-:Y:S05]  /*9880*/  BSYNC B0 ;  /* 0x0000000000007941 */ /* 0x000fea0003800000 */
.L_x_620:
        /* <DEDUP_REMOVED lines=13> */
.L_x_608:
[----:B------:R-:W-:Y:S05]  /*9960*/  BSYNC B1 ;  /* 0x0000000000017941 */ /* 0x000fea0003800000 */
.L_x_594:
        /* <DEDUP_REMOVED lines=11> */
.L_x_622:
[----:B------:R-:W-:Y:S05]  /*9a20*/  EXIT ;  /* 0x000000000000794d */ /* 0x000fea0003800000 */
.L_x_624:
        /* <DEDUP_REMOVED lines=13> */
.L_x_1292:


//--------------------- .text._ZN5flash44flash_bwd_dq_dk_dv_loop_seqk_parallel_kernelI23Flash_bwd_kernel_traitsILi96ELi64ELi128ELi8ELi2ELi4ELi4ELb1ELb0EN7cutlass10bfloat16_tE19Flash_kernel_traitsILi96ELi64ELi128ELi8ES3_EELb0ELb0ELb1ELb0ELb0ELb1ELb1EEEvNS_16Flash_bwd_paramsE --------------------------
	.section	.text._ZN5flash44flash_bwd_dq_dk_dv_loop_seqk_parallel_kernelI23Flash_bwd_kernel_traitsILi96ELi64ELi128ELi8ELi2ELi4ELi4ELb1ELb0EN7cutlass10bfloat16_tE19Flash_kernel_traitsILi96ELi64ELi128ELi8ES3_EELb0ELb0ELb1ELb0ELb0ELb1ELb1EEEvNS_16Flash_bwd_paramsE,"ax",@progbits
	.sectioninfo	@"SHI_REGISTERS=255"
	.align	128
        .global         _ZN5flash44flash_bwd_dq_dk_dv_loop_seqk_parallel_kernelI23Flash_bwd_kernel_traitsILi96ELi64ELi128ELi8ELi2ELi4ELi4ELb1ELb0EN7cutlass10bfloat16_tE19Flash_kernel_traitsILi96ELi64ELi128ELi8ES3_EELb0ELb0ELb1ELb0ELb0ELb1ELb1EEEvNS_16Flash_bwd_paramsE
        .type           _ZN5flash44flash_bwd_dq_dk_dv_loop_seqk_parallel_kernelI23Flash_bwd_kernel_traitsILi96ELi64ELi128ELi8ELi2ELi4ELi4ELb1ELb0EN7cutlass10bfloat16_tE19Flash_kernel_traitsILi96ELi64ELi128ELi8ES3_EELb0ELb0ELb1ELb0ELb0ELb1ELb1EEEvNS_16Flash_bwd_paramsE,@function
        .size           _ZN5flash44flash_bwd_dq_dk_dv_loop_seqk_parallel_kernelI23Flash_bwd_kernel_traitsILi96ELi64ELi128ELi8ELi2ELi4ELi4ELb1ELb0EN7cutlass10bfloat16_tE19Flash_kernel_traitsILi96ELi64ELi128ELi8ES3_EELb0ELb0ELb1ELb0ELb0ELb1ELb1EEEvNS_16Flash_bwd_paramsE,(.L_x_1293 - _ZN5flash44flash_bwd_dq_dk_dv_loop_seqk_parallel_kernelI23Flash_bwd_kernel_traitsILi96ELi64ELi128ELi8ELi2ELi4ELi4ELb1ELb0EN7cutlass10bfloat16_tE19Flash_kernel_traitsILi96ELi64ELi128ELi8ES3_EELb0ELb0ELb1ELb0ELb0ELb1ELb1EEEvNS_16Flash_bwd_paramsE)
        .other          _ZN5flash44flash_bwd_dq_dk_dv_loop_seqk_parallel_kernelI23Flash_bwd_kernel_traitsILi96ELi64ELi128ELi8ELi2ELi4ELi4ELb1ELb0EN7cutlass10bfloat16_tE19Flash_kernel_traitsILi96ELi64ELi128ELi8ES3_EELb0ELb0ELb1ELb0ELb0ELb1ELb1EEEvNS_16Flash_bwd_paramsE,@"STO_CUDA_ENTRY STV_DEFAULT"
_ZN5flash44flash_bwd_dq_dk_dv_loop_seqk_parallel_kernelI23Flash_bwd_kernel_traitsILi96ELi64ELi128ELi8ELi2ELi4ELi4ELb1ELb0EN7cutlass10bfloat16_tE19Flash_kernel_traitsILi96ELi64ELi128ELi8ES3_EELb0ELb0ELb1ELb0ELb0ELb1ELb1EEEvNS_16Flash_bwd_paramsE:
.text._ZN5flash44flash_bwd_dq_dk_dv_loop_seqk_parallel_kernelI23Flash_bwd_kernel_traitsILi96ELi64ELi128ELi8ELi2ELi4ELi4ELb1ELb0EN7cutlass10bfloat16_tE19Flash_kernel_traitsILi96ELi64ELi128ELi8ES3_EELb0ELb0ELb1ELb0ELb0ELb1ELb1EEEvNS_16Flash_bwd_paramsE:
        /* <DEDUP_REMOVED lines=46> */
[----:B------:R-:W-:Y:S01]  /*02e0*/  @!UP5 UIMAD UR7, UR32, UR13, UR38 ;  /* 0x0000000d2007d2a4 */ /* 0x000fe2000f8e0226 */
[----:B------:R-:W-:Y:S01]  /*02f0*/  LEA.HI R2, R0, R7, RZ, 0x3 ;  /* 0x0000000700027211 */ /* 0x000fe200078f18ff */
[----:B------:R-:W-:Y:S01]  /*0300*/  IMAD.IADD R0, R21, 0x1, -R3 ;  /* 0x0000000115007824 */ /* 0x000fe200078e0a03 */
[----:B------:R-:W-:Y:S01]  /*0310*/  LEA.HI R6, R12, R10, RZ, 0x1 ;  /* 0x0000000a0c067211 */ /* 0x000fe200078f08ff */
[----:B------:R-:W-:Y:S01]  /*0320*/  USHF.L.U32 UR43, UR48, 0x6, URZ ;  /* 0x00000006302b7899 */ /* 0x000fe2000800063f */
[----:B------:R-:W-:Y:S01]  /*0330*/  LOP3.LUT R4, R4, 0x7fffffe, RZ, 0xc0, !PT ;  /* 0x07fffffe04047812 */ /* 0x000fe200078ec0ff */
[----:B------:R-:W-:Y:S01]  /*0340*/  ULDC UR51, c[0x0][0x214] ;  /* 0x0000850000337ab9 */ /* 0x000fe20000000800 */
[----:B------:R-:W-:Y:S01]  /*0350*/  LOP3.LUT R2, R2, 0xfffffff8, RZ, 0xc0, !PT ;  /* 0xfffffff802027812 */ /* 0x000fe200078ec0ff */
[----:B------:R-:W-:Y:S01]  /*0360*/  ULDC UR58, c[0x0][0x1c8] ;  /* 0x00007200003a7ab9 */ /* 0x000fe20000000800 */
[----:B------:R-:W-:Y:S01]  /*0370*/  LOP3.LUT R3, R6, 0xfffffffe, RZ, 0xc0, !PT ;  /* 0xfffffffe06037812 */ /* 0x000fe200078ec0ff */
[C---:B------:R-:W-:Y:S01]  /*0380*/  IMAD.IADD R8, R7.reuse, 0x1, -R4 ;  /* 0x0000000107087824 */ /* 0x040fe200078e0a04 */
[----:B------:R-:W-:Y:S01]  /*0390*/  SHF.R.S32.HI R6, RZ, 0x1f, R0 ;  /* 0x0000001fff067819 */ /* 0x000fe20000011400 */
[----:B------:R-:W-:Y:S01]  /*03a0*/  IMAD.IADD R9, R7, 0x1, -R2 ;  /* 0x0000000107097824 */ /* 0x000fe200078e0a02 */
[-C--:B------:R-:W-:Y:S01]  /*03b0*/  LEA.HI R7, R20, R21.reuse, RZ, 0x3 ;  /* 0x0000001514077211 */ /* 0x080fe200078f18ff */
[----:B------:R-:W-:Y:S01]  /*03c0*/  IMAD.IADD R14, R10, 0x1, -R3 ;  /* 0x000000010a0e7824 */ /* 0x000fe200078e0a03 */
[----:B------:R-:W-:Y:S01]  /*03d0*/  LEA.HI R22, R6, R0, RZ, 0x2 ;  /* 0x0000000006167211 */ /* 0x000fe200078f10ff */
[----:B------:R-:W-:Y:S01]  /*03e0*/  ULDC.U8 UR10, c[0x0][0x3d0] ;  /* 0x0000f400000a7ab9 */ /* 0x000fe20000000000 */
[----:B------:R-:W-:Y:S01]  /*03f0*/  SHF.R.S32.HI R0, RZ, 0x5, R11 ;  /* 0x00000005ff007819 */ /* 0x000fe2000001140b */
[----:B------:R-:W-:Y:S01]  /*0400*/  ULDC UR52, c[0x0][0x224] ;  /* 0x0000890000347ab9 */ /* 0x000fe20000000800 */
[----:B------:R-:W-:Y:S01]  /*0410*/  SHF.R.S32.HI R6, RZ, 0x3, R7 ;  /* 0x00000003ff067819 */ /* 0x000fe20000011407 */
[----:B------:R-:W-:Y:S01]  /*0420*/  @UP5 UIMAD UR56, UR32, UR51, URZ ;  /* 0x00000033203852a4 */ /* 0x000fe2000f8e023f */
[----:B------:R-:W-:Y:S01]  /*0430*/  SHF.R.S32.HI R2, RZ, 0x1f, R11 ;  /* 0x0000001fff027819 */ /* 0x000fe2000001140b */
[----:B------:R-:W-:Y:S01]  /*0440*/  ULDC.64 UR4, c[0x0][0x118] ;  /* 0x0000460000047ab9 */ /* 0x000fe20000000a00 */
[----:B------:R-:W-:Y:S01]  /*0450*/  LOP3.LUT R4, R5, 0xfffffffc, RZ, 0xc0, !PT ;  /* 0xfffffffc05047812 */ /* 0x000fe200078ec0ff */
[----:B------:R-:W-:Y:S01]  /*0460*/  IMAD.SHL.U32 R5, R6, 0x40, RZ ;  /* 0x0000004006057824 */ /* 0x000fe200078e00ff */
[-C--:B------:R-:W-:Y:S01]  /*0470*/  LEA.HI R3, R11, R0.reuse, RZ, 0x1 ;  /* 0x000000000b037211 */ /* 0x080fe200078f08ff */
[----:B------:R-:W-:Y:S01]  /*0480*/  ULDC UR42, c[0x0][0x2e8] ;  /* 0x0000ba00002a7ab9 */ /* 0x000fe20000000800 */
[----:B------:R-:W-:Y:S01]  /*0490*/  LEA.HI R2, R2, R0, RZ, 0x2 ;  /* 0x0000000002027211 */ /* 0x000fe200078f10ff */
[----:B------:R-:W-:Y:S01]  /*04a0*/  IMAD.IADD R16, R21, 0x1, -R4 ;  /* 0x0000000115107824 */ /* 0x000fe200078e0a04 */
[----:B------:R-:W-:Y:S01]  /*04b0*/  LOP3.LUT R4, R3, 0xfffffffe, RZ, 0xc0, !PT ;  /* 0xfffffffe03047812 */ /* 0x000fe200078ec0ff */
[----:B------:R-:W-:Y:S01]  /*04c0*/  ULOP3.LUT UR58, UR38, UR58, URZ, 0x3c, !UPT ;  /* 0x0000003a263a7292 */ /* 0x000fe2000f8e3c3f */
[----:B------:R-:W-:Y:S01]  /*04d0*/  LOP3.LUT R3, R2, 0xfffffffc, RZ, 0xc0, !PT ;  /* 0xfffffffc02037812 */ /* 0x000fe200078ec0ff */
[----:B------:R-:W-:Y:S01]  /*04e0*/  IMAD.SHL.U32 R18, R16, 0x8, RZ ;  /* 0x0000000810127824 */ /* 0x000fe200078e00ff */
[----:B------:R-:W-:Y:S01]  /*04f0*/  LOP3.LUT R2, R5, 0xc0, RZ, 0xc0, !PT ;  /* 0x000000c005027812 */ /* 0x000fe200078ec0ff */
[C---:B------:R-:W-:Y:S01]  /*0500*/  IMAD.IADD R207, R0.reuse, 0x1, -R4 ;  /* 0x0000000100cf7824 */ /* 0x040fe200078e0a04 */
[----:B------:R-:W-:Y:S01]  /*0510*/  LOP3.LUT R5, R7, 0xfffffff8, RZ, 0xc0, !PT ;  /* 0xfffffff807057812 */ /* 0x000fe200078ec0ff */
[C---:B------:R-:W-:Y:S01]  /*0520*/  IMAD.IADD R13, R0.reuse, 0x1, -R3 ;  /* 0x00000001000d7824 */ /* 0x040fe200078e0a03 */
[----:B------:R-:W-:Y:S01]  /*0530*/  SHF.R.U32.HI R3, RZ, 0x3, R2 ;  /* 0x00000003ff037819 */ /* 0x000fe20000011602 */
[----:B------:R-:W-:Y:S01]  /*0540*/  IMAD R4, R0, 0x8, R8 ;  /* 0x0000000800047824 */ /* 0x000fe200078e0208 */
[----:B------:R-:W-:Y:S01]  /*0550*/  LOP3.LUT R0, R2, 0x18, R18, 0xf8, !PT ;  /* 0x0000001802007812 */ /* 0x000fe200078ef812 */
[----:B------:R-:W-:Y:S01]  /*0560*/  IMAD.IADD R5, R21, 0x1, -R5 ;  /* 0x0000000115057824 */ /* 0x000fe200078e0a05 */
[----:B------:R-:W-:Y:S01]  /*0570*/  LEA.HI R2, R20, R21, RZ, 0x6 ;  /* 0x0000001514027211 */ /* 0x000fe200078f30ff */
[----:B------:R-:W-:Y:S01]  /*0580*/  STL [R1+0x50], R18 ;  /* 0x0000501201007387 */ /* 0x000fe20000100800 */
[----:B------:R-:W-:Y:S01]  /*0590*/  LOP3.LUT R0, R0, R3, RZ, 0x3c, !PT ;  /* 0x0000000300007212 */ /* 0x000fe200078e3cff */
[----:B------:R-:W-:Y:S01]  /*05a0*/  USHF.R.S32.HI UR59, URZ, 0x1f, UR38 ;  /* 0x0000001f3f3b7899 */ /* 0x000fe20008011426 */
[----:B------:R-:W-:Y:S01]  /*05b0*/  LEA.HI R6, R5, R5, RZ, 0x1 ;  /* 0x0000000505067211 */ /* 0x000fe200078f08ff */
[----:B------:R-:W-:Y:S01]  /*05c0*/  UISETP.NE.AND UP6, UPT, UR10, URZ, UPT ;  /* 0x0000003f0a00728c */ /* 0x000fe2000bfc5270 */
[----:B------:R-:W-:Y:S01]  /*05d0*/  SHF.R.S32.HI R11, RZ, 0x6, R2 ;  /* 0x00000006ff0b7819 */ /* 0x000fe20000011402 */
[----:B------:R-:W-:Y:S01]  /*05e0*/  IMAD.U32 R3, R4, 0x20, R0 ;  /* 0x0000002004037824 */ /* 0x000fe200078e0000 */
[----:B------:R-:W-:Y:S01]  /*05f0*/  LOP3.LUT R0, R6, 0x3fffffe, RZ, 0xc0, !PT ;  /* 0x03fffffe06007812 */ /* 0x000fe200078ec0ff */
[----:B------:R-:W-:Y:S01]  /*0600*/  USHF.R.S32.HI UR61, URZ, 0x1f, UR32 ;  /* 0x0000001f3f3d7899 */ /* 0x000fe20008011420 */
[----:B------:R-:W-:Y:S01]  /*0610*/  LOP3.LUT R4, R12, 0xfffffff0, RZ, 0xc0, !PT ;  /* 0xfffffff00c047812 */ /* 0x000fe200078ec0ff */
[----:B------:R-:W-:Y:S01]  /*0620*/  IMAD R2, R11, 0x4, R14 ;  /* 0x000000040b027824 */ /* 0x000fe200078e020e */
[----:B------:R1:W-:Y:S01]  /*0630*/  STL [R1+0x34], R3 ;  /* 0x0000340301007387 */ /* 0x0003e20000100800 */
[----:B------:R-:W-:Y:S01]  /*0640*/  LEA.HI R8, R20, R21, RZ, 0x7 ;  /* 0x0000001514087211 */ /* 0x000fe200078f38ff */
[----:B------:R-:W-:Y:S01]  /*0650*/  USHF.R.S32.HI UR60, URZ, 0x1f, UR38 ;  /* 0x0000001f3f3c7899 */ /* 0x000fe20008011426 */
[----:B------:R-:W-:Y:S01]  /*0660*/  LOP3.LUT P4, RZ, R9, 0x2, RZ, 0xc0, !PT ;  /* 0x0000000209ff7812 */ /* 0x000fe2000788c0ff */
[----:B------:R-:W-:-:S02]  /*0670*/  UIMAD.WIDE.U32 UR44, UR36, UR46, URZ ;  /* 0x0000002e242c72a5 */ /* 0x000fc4000f8e003f */
[----:B------:R-:W-:Y:S02]  /*0680*/  UIMAD UR53, UR37, UR46, URZ ;  /* 0x0000002e253572a4 */ /* 0x000fe4000f8e023f */
[----:B------:R-:W-:Y:S02]  /*0690*/  USHF.R.S32.HI UR55, URZ, 0x1f, UR49 ;  /* 0x0000001f3f377899 */ /* 0x000fe40008011431 */
[----:B------:R-:W-:Y:S02]  /*06a0*/  UIMAD UR52, UR6, UR52, URZ ;  /* 0x00000034063472a4 */ /* 0x000fe4000f8e023f */
[----:B------:R-:W-:Y:S02]  /*06b0*/  @!UP5 UIMAD UR51, UR7, UR51, URZ ;  /* 0x000000330733d2a4 */ /* 0x000fe4000f8e023f */
[----:B------:R-:W-:Y:S02]  /*06c0*/  USHF.R.S32.HI UR50, URZ, 0x1f, UR43 ;  /* 0x0000001f3f327899 */ /* 0x000fe4000801142b */
[----:B------:R-:W-:Y:S01]  /*06d0*/  UMOV UR41, 0xffffd000 ;  /* 0xffffd00000297882 */ /* 0x000fe20000000000 */
[----:B-1----:R-:W-:-:S02]  /*06e0*/  IMAD.IADD R3, R5, 0x1, -R0 ;  /* 0x0000000105037824 */ /* 0x002fc400078e0a00 */
[C---:B------:R-:W-:Y:S02]  /*06f0*/  IMAD.IADD R0, R21.reuse, 0x1, -R4 ;  /* 0x0000000115007824 */ /* 0x040fe400078e0a04 */
[----:B------:R-:W-:Y:S02]  /*0700*/  IMAD R19, R2, 0x8, R3 ;  /* 0x0000000802137824 */ /* 0x000fe400078e0203 */
[----:B------:R-:W-:Y:S01]  /*0710*/  IMAD.SHL.U32 R21, R21, 0x2, RZ ;  /* 0x0000000215157824 */ /* 0x000fe200078e00ff */
[----:B------:R-:W-:Y:S02]  /*0720*/  SHF.R.S32.HI R3, RZ, 0x1f, R0 ;  /* 0x0000001fff037819 */ /* 0x000fe40000011400 */
[-C--:B------:R-:W-:Y:S02]  /*0730*/  LEA.HI R2, R0, R0.reuse, RZ, 0x1 ;  /* 0x0000000000027211 */ /* 0x080fe400078f08ff */
[----:B------:R-:W-:Y:S02]  /*0740*/  LEA.HI R10, R3, R0, RZ, 0x3 ;  /* 0x00000000030a7211 */ /* 0x000fe400078f18ff */
[----:B------:R-:W-:-:S02]  /*0750*/  LOP3.LUT R4, R2, 0x7fffffe, RZ, 0xc0, !PT ;  /* 0x07fffffe02047812 */ /* 0x000fc400078ec0ff */
        /* <DEDUP_REMOVED lines=96> */
[----:B------:R-:W-:Y:S02]  /*0d60*/  IMAD.IADD R204, R201, 0x1, R203 ;  /* 0x00000001c9cc7824 */ /* 0x000fe400078e02cb */
        /* <DEDUP_REMOVED lines=12> */
[----:B------:R3:W-:Y:S02]  /*0e30*/  STL [R1+0x30], R0 ;  /* 0x0000300001007387 */ /* 0x0007e40000100800 */
.L_x_655:
        /* <DEDUP_REMOVED lines=53> */
.L_x_625:
        /* <DEDUP_REMOVED lines=67> */
.L_x_627:
        /* <DEDUP_REMOVED lines=18> */
.L_x_628:
        /* <DEDUP_REMOVED lines=39> */
[----:B------:R-:W-:Y:S02]  /*1950*/  USEL UR8, UR13, URZ, UP1 ;  /* 0x0000003f0d087287 */ /* 0x000fe40008800000 */
[----:B------:R-:W-:-:S02]  /*1960*/  USEL UR11, UR11, URZ, UP6 ;  /* 0x0000003f0b0b7287 */ /* 0x000fc4000b000000 */
[----:B------:R-:W-:Y:S01]  /*1970*/  UIADD3 UR8, UP1, UR16, UR8, URZ ;  /* 0x0000000810087290 */ /* 0x000fe2000ff3e03f */
[----:B------:R-:W-:Y:S01]  /*1980*/  IMAD.HI.U32 R3, R3, R0, RZ ;  /* 0x0000000003037227 */ /* 0x000fe200078e00ff */
[----:B------:R-:W-:Y:S02]  /*1990*/  ULDC UR13, c[0x0][0x234] ;  /* 0x00008d00000d7ab9 */ /* 0x000fe40000000800 */
[----:B------:R-:W-:Y:S01]  /*19a0*/  UIADD3.X UR9, UR28, UR7, URZ, UP1, !UPT ;  /* 0x000000071c097290 */ /* 0x000fe20008ffe43f */
        /* <DEDUP_REMOVED lines=8> */
[----:B------:R-:W-:-:S05]  /*1a30*/  UIADD3 UR10, UR9, UR10, URZ ;  /* 0x0000000a090a7290 */ /* 0x000fca000fffe03f */
[----:B------:R-:W-:-:S03]  /*1a40*/  @!UP5 UMOV UR13, UR51 ;  /* 0x00000033000ddc82 */ /* 0x000fc60008000000 */
        /* <DEDUP_REMOVED lines=15> */
.L_x_629:
[----:B------:R-:W-:Y:S02]  /*1b40*/  UMOV UR15, UR52 ;  /* 0x00000034000f7c82 */ /* 0x000fe40008000000 */
.L_x_630:
        /* <DEDUP_REMOVED lines=37> */
[----:B------:R3:W4:Y:S02]  /*1da0*/  R2UR UR4, R11 ;  /* 0x000000000b0473c2 */ /* 0x00072400000e0000 */
[----:B------:R-:W-:-:S02]  /*1db0*/  ULDC UR17, c[0x0][0x2e8] ;  /* 0x0000ba0000117ab9 */ /* 0x000fc40000000800 */
[----:B------:R-:W-:Y:S02]  /*1dc0*/  UIADD3 UR7, UR7, -UR17, URZ ;  /* 0x8000001107077290 */ /* 0x000fe4000fffe03f */
[----:B------:R-:W-:Y:S02]  /*1dd0*/  UMOV UR16, UR8 ;  /* 0x0000000800107c82 */ /* 0x000fe40008000000 */
[----:B------:R-:W-:Y:S01]  /*1de0*/  USHF.R.S32.HI UR17, URZ, 0x1f, UR7 ;  /* 0x0000001f3f117899 */ /* 0x000fe20008011407 */
[----:B------:R1:W1:Y:S01]  /*1df0*/  R2UR UR5, R12 ;  /* 0x000000000c0573c2 */ /* 0x00026200000e0000 */
[----:B------:R-:W-:Y:S02]  /*1e00*/  UMOV UR15, UR9 ;  /* 0x00000009000f7c82 */ /* 0x000fe40008000000 */
[----:B------:R-:W-:Y:S02]  /*1e10*/  ULEA.HI UR17, UR17, UR7, URZ, 0x6 ;  /* 0x0000000711117291 */ /* 0x000fe4000f8f303f */
[----:B------:R-:W-:-:S02]  /*1e20*/  UIADD3 UR7, UR29, -0x1, URZ ;  /* 0xffffffff1d077890 */ /* 0x000fc4000fffe03f */
        /* <DEDUP_REMOVED lines=13> */
[----:B------:R-:W-:Y:S02]  /*1f00*/  LOP3.LUT R7, R6, 0xffffffe0, RZ, 0xc0, !PT ;  /* 0xffffffe006077812 */ /* 0x000fe400078ec0ff */
[----:B------:R-:W-:Y:S02]  /*1f10*/  SHF.R.S32.HI R6, RZ, 0x5, R6 ;  /* 0x00000005ff067819 */ /* 0x000fe40000011406 */
[----:B------:R-:W-:Y:S01]  /*1f20*/  IADD3.X R5, R17, UR27, RZ, P0, !PT ;  /* 0x0000001b11057c10 */ /* 0x000fe200087fe4ff */
[----:B------:R-:W-:-:S04]  /*1f30*/  IMAD.IADD R7, R14, 0x1, -R7 ;  /* 0x000000010e077824 */ /* 0x000fc800078e0a07 */
[----:B------:R-:W-:Y:S02]  /*1f40*/  IMAD R6, R6, UR48, R7 ;  /* 0x0000003006067c24 */ /* 0x000fe4000f8e0207 */
[----:B------:R-:W-:-:S03]  /*1f50*/  IMAD.WIDE.U32 R4, R10, c[0x0][0x370], R4 ;  /* 0x0000dc000a047a25 */ /* 0x000fc600078e0004 */
[C---:B---3--:R-:W-:Y:S02]  /*1f60*/  IADD3 R11, P0, R6.reuse, UR25, RZ ;  /* 0x00000019060b7c10 */ /* 0x048fe4000ff1e0ff */
        /* <DEDUP_REMOVED lines=18> */
[----:B-1--4-:R-:W-:Y:S05]  /*2090*/  @P0 BRA `(.L_x_631) ;  /* 0x000007d000000947 */ /* 0x012fea0003800000 */
[----:B--2---:R-:W-:Y:S02]  /*20a0*/  @UP0 UIADD3 UR7, UR21, UR24, URZ ;  /* 0x0000001815070290 */ /* 0x004fe4000fffe03f */
        /* <DEDUP_REMOVED lines=17> */
.L_x_632:
        /* <DEDUP_REMOVED lines=18> */
.L_x_633:
        /* <DEDUP_REMOVED lines=29> */
.L_x_635:
[----:B------:R-:W-:Y:S05]  /*24b0*/  BSYNC B0 ;  /* 0x0000000000007941 */ /* 0x000fea0003800000 */
.L_x_634:
        /* <DEDUP_REMOVED lines=16> */
.L_x_637:
[----:B------:R-:W-:Y:S05]  /*25c0*/  BSYNC B0 ;  /* 0x0000000000007941 */ /* 0x000fea0003800000 */
.L_x_636:
        /* <DEDUP_REMOVED lines=27> */
.L_x_639:
[----:B------:R-:W-:Y:S05]  /*2780*/  BSYNC B0 ;  /* 0x0000000000007941 */ /* 0x000fea0003800000 */
.L_x_638:
        /* <DEDUP_REMOVED lines=14> */
.L_x_631:
[----:B--2---:R-:W2:Y:S01]  /*2870*/  LDL R19, [R1+0x28] ;  /* 0x0000280001137983 */ /* 0x004ea20000100800 */
[----:B------:R-:W-:Y:S01]  /*2880*/  ULDC.64 UR8, c[0x0][0x1a0] ;  /* 0x0000680000087ab9 */ /* 0x000fe20000000a00 */
[----:B------:R-:W-:Y:S01]  /*2890*/  IMAD.U32 R6, RZ, RZ, UR23 ;  /* 0x00000017ff067e24 */ /* 0x000fe2000f8e00ff */
[----:B------:R-:W-:Y:S01]  /*28a0*/  UIMAD UR8, UR20, UR8, URZ ;  /* 0x00000008140872a4 */ /* 0x000fe2000f8e023f */
[----:B------:R-:W3:Y:S01]  /*28b0*/  LDL R20, [R1+0x34] ;  /* 0x0000340001147983 */ /* 0x000ee20000100800 */
[----:B------:R-:W-:Y:S01]  /*28c0*/  ULDC.64 UR10, c[0x0][0x198] ;  /* 0x00006600000a7ab9 */ /* 0x000fe20000000a00 */
[----:B------:R-:W-:Y:S01]  /*28d0*/  IMAD.U32 R4, RZ, RZ, UR23 ;  /* 0x00000017ff047e24 */ /* 0x000fe2000f8e00ff */
[----:B------:R-:W-:Y:S01]  /*28e0*/  UIMAD UR8, UR23, UR9, UR8 ;  /* 0x00000009170872a4 */ /* 0x000fe2000f8e0208 */
[----:B------:R-:W-:Y:S01]  /*28f0*/  IADD3 R10, R0, 0x40, RZ ;  /* 0x00000040000a7810 */ /* 0x000fe20007ffe0ff */
[----:B------:R-:W-:Y:S01]  /*2900*/  UIMAD UR10, UR20, UR10, URZ ;  /* 0x0000000a140a72a4 */ /* 0x000fe2000f8e023f */
[----:B------:R-:W-:Y:S01]  /*2910*/  IMAD.WIDE.U32 R6, R6, c[0x0][0x1a0], R16 ;  /* 0x0000680006067a25 */ /* 0x000fe200078e0010 */
[----:B------:R-:W-:-:S03]  /*2920*/  UIMAD UR9, UR22, -0x80, UR6 ;  /* 0xffffff80160978a4 */ /* 0x000fc6000f8e0206 */
[----:B------:R-:W-:Y:S01]  /*2930*/  IMAD.U32 R9, RZ, RZ, UR8 ;  /* 0x00000008ff097e24 */ /* 0x000fe2000f8e00ff */
[----:B------:R-:W-:Y:S01]  /*2940*/  UIMAD UR8, UR23, UR11, UR10 ;  /* 0x0000000b170872a4 */ /* 0x000fe2000f8e020a */
[----:B------:R-:W-:Y:S01]  /*2950*/  IMAD.WIDE.U32 R4, R4, c[0x0][0x198], R16 ;  /* 0x0000660004047a25 */ /* 0x000fe200078e0010 */
[----:B------:R-:W-:Y:S02]  /*2960*/  ISETP.GE.AND P2, PT, R10, UR9, PT ;  /* 0x000000090a007c0c */ /* 0x000fe4000bf46270 */
[----:B------:R-:W-:Y:S02]  /*2970*/  IADD3 R6, P1, R6, UR30, RZ ;  /* 0x0000001e06067c10 */ /* 0x000fe4000ff3e0ff */
[----:B------:R-:W-:Y:S02]  /*2980*/  IADD3 R4, P0, R4, UR34, RZ ;  /* 0x0000002204047c10 */ /* 0x000fe4000ff1e0ff */
[----:B------:R-:W-:Y:S02]  /*2990*/  MOV R8, UR8 ;  /* 0x0000000800087c02 */ /* 0x000fe40008000f00 */
[----:B------:R-:W-:-:S02]  /*29a0*/  ISETP.GE.AND P3, PT, R0, UR9, PT ;  /* 0x0000000900007c0c */ /* 0x000fc4000bf66270 */
[----:B------:R-:W-:Y:S02]  /*29b0*/  IADD3.X R7, R7, UR31, R9, P1, !PT ;  /* 0x0000001f07077c10 */ /* 0x000fe40008ffe409 */
[----:B------:R-:W-:Y:S01]  /*29c0*/  IADD3.X R5, R5, UR35, R8, P0, !PT ;  /* 0x0000002305057c10 */ /* 0x000fe200087fe408 */
[C---:B------:R-:W-:Y:S01]  /*29d0*/  IMAD R8, R13.reuse, c[0x0][0x1b8], RZ ;  /* 0x00006e000d087a24 */ /* 0x040fe200078e02ff */
[----:B------:R-:W-:Y:S01]  /*29e0*/  @!P2 IADD3 R12, P1, R0, 0x40, RZ ;  /* 0x00000040000ca810 */ /* 0x000fe20007f3e0ff */
[----:B------:R-:W-:Y:S02]  /*29f0*/  IMAD R9, R13, c[0x0][0x1b0], RZ ;  /* 0x00006c000d097a24 */ /* 0x000fe400078e02ff */
[C---:B------:R-:W-:Y:S02]  /*2a00*/  IMAD R10, R3.reuse, c[0x0][0x1bc], R8 ;  /* 0x00006f00030a7a24 */ /* 0x040fe400078e0208 */
[----:B------:R-:W-:Y:S01]  /*2a10*/  IMAD.WIDE.U32 R6, R3, c[0x0][0x1b8], R6 ;  /* 0x00006e0003067a25 */ /* 0x000fe200078e0006 */
[----:B------:R-:W-:-:S03]  /*2a20*/  UIMAD UR8, UR7, -0x40, UR12 ;  /* 0xffffffc0070878a4 */ /* 0x000fc6000f8e020c */
[C---:B------:R-:W-:Y:S02]  /*2a30*/  IMAD R9, R3.reuse, c[0x0][0x1b4], R9 ;  /* 0x00006d0003097a24 */ /* 0x040fe400078e0209 */
[----:B------:R-:W-:Y:S01]  /*2a40*/  IMAD.WIDE.U32 R4, R3, c[0x0][0x1b0], R4 ;  /* 0x00006c0003047a25 */ /* 0x000fe200078e0004 */
[----:B------:R-:W-:-:S03]  /*2a50*/  @!P2 IADD3 R3, P0, R0, 0x40, RZ ;  /* 0x000000400003a810 */ /* 0x000fc60007f1e0ff */
[----:B------:R-:W-:Y:S02]  /*2a60*/  IMAD.IADD R7, R7, 0x1, R10 ;  /* 0x0000000107077824 */ /* 0x000fe400078e020a */
[--C-:B------:R-:W-:Y:S02]  /*2a70*/  @!P2 IMAD.X R10, RZ, RZ, R18.reuse, P1 ;  /* 0x000000ffff0aa224 */ /* 0x100fe400008e0612 */
[----:B------:R-:W-:Y:S02]  /*2a80*/  @!P3 IMAD R13, R18, c[0x0][0x1a0], RZ ;  /* 0x00006800120dba24 */ /* 0x000fe400078e02ff */
[----:B------:R-:W-:Y:S01]  /*2a90*/  IMAD.IADD R5, R5, 0x1, R9 ;  /* 0x0000000105057824 */ /* 0x000fe200078e0209 */
[----:B------:R-:W-:Y:S01]  /*2aa0*/  @!P2 MOV R9, R7 ;  /* 0x000000070009a202 */ /* 0x000fe20000000f00 */
[----:B------:R-:W-:Y:S02]  /*2ab0*/  @!P2 IMAD.X R11, RZ, RZ, R18, P0 ;  /* 0x000000ffff0ba224 */ /* 0x000fe400000e0612 */
[----:B------:R-:W-:-:S02]  /*2ac0*/  @!P2 IMAD R10, R10, c[0x0][0x1a0], RZ ;  /* 0x000068000a0aaa24 */ /* 0x000fc400078e02ff */
[----:B------:R-:W-:Y:S02]  /*2ad0*/  @!P3 IMAD R16, R0, c[0x0][0x1a4], R13 ;  /* 0x000069000010ba24 */ /* 0x000fe400078e020d */
[----:B------:R-:W-:Y:S02]  /*2ae0*/  @!P2 IMAD R11, R11, c[0x0][0x198], RZ ;  /* 0x000066000b0baa24 */ /* 0x000fe400078e02ff */
[----:B------:R-:W-:Y:S01]  /*2af0*/  @!P2 IMAD R17, R12, c[0x0][0x1a4], R10 ;  /* 0x000069000c11aa24 */ /* 0x000fe200078e020a */
[----:B------:R-:W-:Y:S01]  /*2b00*/  @!P2 MOV R15, R5 ;  /* 0x00000005000fa202 */ /* 0x000fe20000000f00 */
[--C-:B------:R-:W-:Y:S01]  /*2b10*/  @!P2 IMAD.MOV.U32 R14, RZ, RZ, R4.reuse ;  /* 0x000000ffff0ea224 */ /* 0x100fe200078e0004 */
[----:B------:R-:W-:Y:S01]  /*2b20*/  ULEA.HI UR9, UR7, UR7, URZ, 0x1 ;  /* 0x0000000707097291 */ /* 0x000fe2000f8f083f */
[----:B------:R-:W-:-:S04]  /*2b30*/  @!P3 IMAD.WIDE.U32 R4, R0, c[0x0][0x198], R4 ;  /* 0x000066000004ba25 */ /* 0x000fc800078e0004 */
[----:B------:R-:W-:Y:S01]  /*2b40*/  @!P2 IMAD.WIDE.U32 R14, R3, c[0x0][0x198], R14 ;  /* 0x00006600030eaa25 */ /* 0x000fe200078e000e */
[----:B------:R-:W-:-:S04]  /*2b50*/  ULOP3.LUT UR9, UR9, 0xfffffffe, URZ, 0xc0, !UPT ;  /* 0xfffffffe09097892 */ /* 0x000fc8000f8ec03f */
[----:B------:R-:W-:-:S04]  /*2b60*/  UIADD3 UR9, UR7, -UR9, URZ ;  /* 0x8000000907097290 */ /* 0x000fc8000fffe03f */
[----:B------:R-:W-:Y:S01]  /*2b70*/  UISETP.NE.AND UP0, UPT, UR9, 0x1, UPT ;  /* 0x000000010900788c */ /* 0x000fe2000bf05270 */
[----:B--2---:R-:W-:-:S04]  /*2b80*/  IADD3 R8, R19, 0x8, RZ ;  /* 0x0000000813087810 */ /* 0x004fc80007ffe0ff */
[----:B------:R-:W-:Y:S01]  /*2b90*/  ISETP.GE.AND P6, PT, R8, UR8, PT ;  /* 0x0000000808007c0c */ /* 0x000fe2000bfc6270 */
[--C-:B------:R-:W-:Y:S02]  /*2ba0*/  @!P2 IMAD.MOV.U32 R8, RZ, RZ, R6.reuse ;  /* 0x000000ffff08a224 */ /* 0x100fe400078e0006 */
[----:B------:R-:W-:-:S04]  /*2bb0*/  @!P3 IMAD.WIDE.U32 R6, R0, c[0x0][0x1a0], R6 ;  /* 0x000068000006ba25 */ /* 0x000fc800078e0006 */
[----:B------:R-:W-:Y:S01]  /*2bc0*/  @!P3 IMAD.IADD R7, R7, 0x1, R16 ;  /* 0x000000010707b824 */ /* 0x000fe200078e0210 */
[----:B------:R-:W-:Y:S01]  /*2bd0*/  @!P3 LEA R10, P0, R6, c[0x0][0x170], 0x1 ;  /* 0x00005c00060aba11 */ /* 0x000fe200078008ff */
[----:B------:R-:W-:-:S04]  /*2be0*/  @!P2 IMAD.WIDE.U32 R12, R12, c[0x0][0x1a0], R8 ;  /* 0x000068000c0caa25 */ /* 0x000fc800078e0008 */
[----:B------:R-:W-:Y:S02]  /*2bf0*/  @!P3 IMAD R8, R18, c[0x0][0x198], RZ ;  /* 0x000066001208ba24 */ /* 0x000fe400078e02ff */
[----:B------:R-:W-:Y:S01]  /*2c00*/  @!P2 IMAD R18, R3, c[0x0][0x19c], R11 ;  /* 0x000067000312aa24 */ /* 0x000fe200078e020b */
[----:B------:R-:W-:Y:S02]  /*2c10*/  @!P3 LEA.HI.X R11, R6, c[0x0][0x174], R7, 0x1, P0 ;  /* 0x00005d00060bba11 */ /* 0x000fe400000f0c07 */
[----:B------:R-:W-:Y:S01]  /*2c20*/  PLOP3.LUT P0, PT, PT, PT, UP6, 0x80, 0x0 ;  /* 0x000000000000781c */ /* 0x000fe20003f0f068 */
[----:B------:R-:W-:-:S12]  /*2c30*/  @!P3 IMAD R3, R0, c[0x0][0x19c], R8 ;  /* 0x000067000003ba24 */ /* 0x000fd800078e0208 */
[----:B------:R-:W-:Y:S01]  /*2c40*/  @P0 BAR.SYNC.DEFER_BLOCKING 0x0 ;  /* 0x0000000000000b1d */ /* 0x000fe20000010000 */
[----:B------:R-:W-:Y:S01]  /*2c50*/  IADD3 R7, R19, 0x20, RZ ;  /* 0x0000002013077810 */ /* 0x000fe20007ffe0ff */
[----:B------:R-:W-:Y:S01]  /*2c60*/  @!P3 IMAD.IADD R3, R5, 0x1, R3 ;  /* 0x000000010503b824 */ /* 0x000fe200078e0203 */
[----:B------:R-:W-:Y:S01]  /*2c70*/  @!P3 LEA R6, P1, R4, c[0x0][0x168], 0x1 ;  /* 0x00005a000406ba11 */ /* 0x000fe200078208ff */
[----:B------:R-:W-:Y:S01]  /*2c80*/  @!P2 IMAD.IADD R9, R13, 0x1, R17 ;  /* 0x000000010d09a824 */ /* 0x000fe200078e0211 */
        /* <DEDUP_REMOVED lines=73> */
[----:B------:R4:W-:Y:S01]  /*3120*/  @!P3 LDGSTS.E.BYPASS.LTC128B.128 [R0+0x9000], [R6.64] ;  /* 0x090000000600bfae */ /* 0x0009e2000b901d44 */
[----:B--2---:R-:W-:-:S03]  /*3130*/  SHF.R.S32.HI R8, RZ, 0x1f, R19 ;  /* 0x0000001fff087819 */ /* 0x004fc60000011413 */
[----:B------:R4:W-:Y:S01]  /*3140*/  @!P3 LDGSTS.E.BYPASS.LTC128B.128 [R0+0xb000], [R6.64+0x40] ;  /* 0x0b0000400600bfae */ /* 0x0009e2000b901d44 */
[----:B------:R-:W-:-:S03]  /*3150*/  ISETP.GE.AND P4, PT, R19, UR8, PT ;  /* 0x0000000813007c0c */ /* 0x000fc6000bf86270 */
        /* <DEDUP_REMOVED lines=10> */
[----:B----4-:R-:W-:Y:S01]  /*3200*/  IMAD.SHL.U32 R6, R19, 0x4, RZ ;  /* 0x0000000413067824 */ /* 0x010fe200078e00ff */
[----:B------:R-:W-:Y:S01]  /*3210*/  MOV R14, 0x7f800000 ;  /* 0x7f800000000e7802 */ /* 0x000fe20000000f00 */
[----:B------:R-:W-:Y:S01]  /*3220*/  IMAD.MOV.U32 R13, RZ, RZ, 0x7f800000 ;  /* 0x7f800000ff0d7424 */ /* 0x000fe200078e00ff */
[----:B------:R-:W0:Y:S01]  /*3230*/  LDGDEPBAR ;  /* 0x00000000000079af */ /* 0x000e220000000000 */
[----:B------:R-:W-:-:S02]  /*3240*/  IMAD.MOV.U32 R12, RZ, RZ, 0x7f800000 ;  /* 0x7f800000ff0c7424 */ /* 0x000fc400078e00ff */
[----:B------:R-:W-:Y:S01]  /*3250*/  IMAD.MOV.U32 R11, RZ, RZ, 0x7f800000 ;  /* 0x7f800000ff0b7424 */ /* 0x000fe200078e00ff */
[----:B--2---:R-:W-:Y:S02]  /*3260*/  IADD3 R4, P3, R6, UR14, RZ ;  /* 0x0000000e06047c10 */ /* 0x004fe4000ff7e0ff */
[----:B------:R-:W-:Y:S01]  /*3270*/  SHF.L.U64.HI R5, R19, 0x2, R8 ;  /* 0x0000000213057819 */ /* 0x000fe20000010208 */
[----:B------:R-:W-:-:S04]  /*3280*/  DEPBAR.LE SB0, 0x1 ;  /* 0x000080400000791a */ /* 0x000fc80000000000 */
[----:B-1----:R-:W-:Y:S02]  /*3290*/  SHF.R.S32.HI R0, RZ, 0x1f, R3 ;  /* 0x0000001fff007819 */ /* 0x002fe40000011403 */
        /* <DEDUP_REMOVED lines=11> */
[----:B------:R-:W-:Y:S02]  /*3350*/  SEL R0, R0, R205, !P0 ;  /* 0x000000cd00007207 */ /* 0x000fe40004000000 */
[----:B------:R-:W-:-:S03]  /*3360*/  SHF.L.U32 R196, R3, 0x1, RZ ;  /* 0x0000000103c47819 */ /* 0x000fc600000006ff */
[----:B------:R-:W-:Y:S02]  /*3370*/  IMAD.SHL.U32 R3, R0, 0x2, RZ ;  /* 0x0000000200037824 */ /* 0x000fe400078e00ff */
[----:B------:R-:W-:-:S04]  /*3380*/  IMAD.MOV.U32 R0, RZ, RZ, c[0x0][0x22c] ;  /* 0x00008b00ff007624 */ /* 0x000fc800078e00ff */
[----:B------:R-:W-:-:S04]  /*3390*/  IMAD R0, R0, c[0x0][0x1c0], RZ ;  /* 0x0000700000007a24 */ /* 0x000fc800078e02ff */
[C---:B------:R-:W-:Y:S01]  /*33a0*/  IMAD.SHL.U32 R9, R0.reuse, 0x10, RZ ;  /* 0x0000001000097824 */ /* 0x040fe200078e00ff */
[----:B-1----:R-:W-:-:S04]  /*33b0*/  SHF.L.U32 R4, R0, 0x3, RZ ;  /* 0x0000000300047819 */ /* 0x002fc800000006ff */
[C---:B------:R-:W-:Y:S01]  /*33c0*/  IADD3 R5, R9.reuse, 0x20, RZ ;  /* 0x0000002009057810 */ /* 0x040fe20007ffe0ff */
[----:B------:R-:W1:Y:S01]  /*33d0*/  LDSM.16.M88.4 R148, [R198+0xf000] ;  /* 0x00f00000c694783b */ /* 0x000e620000000200 */
[----:B------:R-:W-:Y:S02]  /*33e0*/  IADD3 R0, R9, 0x40, RZ ;  /* 0x0000004009007810 */ /* 0x000fe40007ffe0ff */
[----:B---3--:R-:W-:Y:S01]  /*33f0*/  SHF.L.U64.HI R6, R19, 0x2, R8 ;  /* 0x0000000213067819 */ /* 0x008fe20000010208 */
[C---:B------:R-:W-:Y:S01]  /*3400*/  IMAD.IADD R5, R4.reuse, 0x1, R5 ;  /* 0x0000000104057824 */ /* 0x040fe200078e0205 */
[----:B------:R-:W3:Y:S01]  /*3410*/  LDSM.16.M88.4 R152, [R198+0xf400] ;  /* 0x00f40000c698783b */ /* 0x000ee20000000200 */
[----:B------:R-:W-:-:S03]  /*3420*/  IMAD.IADD R0, R4, 0x1, R0 ;  /* 0x0000000104007824 */ /* 0x000fc600078e0200 */
[----:B------:R-:W1:Y:S01]  /*3430*/  LDSM.16.M88.4 R156, [R197+0xf000] ;  /* 0x00f00000c59c783b */ /* 0x000e620000000200 */
[----:B------:R-:W-:-:S03]  /*3440*/  IMAD.SHL.U32 R7, R19, 0x4, RZ ;  /* 0x0000000413077824 */ /* 0x000fc600078e00ff */
        /* <DEDUP_REMOVED lines=60> */
[----:B------:R-:W-:Y:S02]  /*3810*/  UIADD3 UR20, UR23, 0x80, URZ ;  /* 0x0000008017147890 */ /* 0x000fe4000fffe03f */
[----:B------:R-:W-:Y:S02]  /*3820*/  UIADD3 UR19, UR19, -UR25, URZ ;  /* 0x8000001913137290 */ /* 0x000fe4000fffe03f */
[----:B------:R-:W-:Y:S01]  /*3830*/  ULDC UR11, c[0x0][0x2e4] ;  /* 0x0000b900000b7ab9 */ /* 0x000fe20000000800 */
[----:B--2---:R-:W-:Y:S04]  /*3840*/  STL [R1+0x10], R14 ;  /* 0x0000100e01007387 */ /* 0x004fe80000100800 */
[----:B----4-:R-:W-:Y:S04]  /*3850*/  STL [R1+0x14], R13 ;  /* 0x0000140d01007387 */ /* 0x010fe80000100800 */
[----:B-----5:R-:W-:Y:S04]  /*3860*/  STL [R1+0x8], R12 ;  /* 0x0000080c01007387 */ /* 0x020fe80000100800 */
[----:B------:R-:W-:Y:S04]  /*3870*/  STL [R1+0xc], R11 ;  /* 0x00000c0b01007387 */ /* 0x000fe80000100800 */
[----:B------:R2:W-:Y:S04]  /*3880*/  STL [R1+0x38], R6 ;  /* 0x0000380601007387 */ /* 0x0005e80000100800 */
[----:B------:R-:W-:Y:S01]  /*3890*/  STL [R1+0x3c], R7 ;  /* 0x00003c0701007387 */ /* 0x000fe20000100800 */
        /* <DEDUP_REMOVED lines=11> */
[----:B-1-3--:R4:W-:Y:S02]  /*3950*/  STL [R1+0x20], R0 ;  /* 0x0000200001007387 */ /* 0x00a9e40000100800 */
.L_x_645:
[----:B------:R-:W0:Y:S01]  /*3960*/  LDGDEPBAR ;  /* 0x00000000000079af */ /* 0x000e220000000000 */
[----:B----4-:R-:W-:Y:S01]  /*3970*/  IADD3 R0, R206, R196, RZ ;  /* 0x000000c4ce007210 */ /* 0x010fe20007ffe0ff */
[----:B------:R-:W-:Y:S02]  /*3980*/  USHF.L.U32 UR8, UR7, 0x6, URZ ;  /* 0x0000000607087899 */ /* 0x000fe4000800063f */
        /* <DEDUP_REMOVED lines=81> */
[----:B------:R2:W3:Y:S01]  /*3ea0*/  MUFU.TANH R213, R4 ;  /* 0x0000000400d57308 */ /* 0x0004e20000002400 */
[-C--:B------:R-:W-:Y:S03]  /*3eb0*/  HMMA.16816.F32.BF16 R20, R140, R144.reuse, R20 ;  /* 0x000000908c14723c */ /* 0x080fe60000041814 */
[----:B------:R-:W-:Y:S02]  /*3ec0*/  FMUL.FTZ R6, R6, c[0x0][0x2ec] ;  /* 0x0000bb0006067a20 */ /* 0x000fe40000410000 */
[----:B------:R-:W-:Y:S02]  /*3ed0*/  FMUL.FTZ R7, R7, c[0x0][0x2ec] ;  /* 0x0000bb0007077a20 */ /* 0x000fe40000410000 */
[----:B------:R-:W-:Y:S01]  /*3ee0*/  FMUL.FTZ R8, R8, c[0x0][0x2ec] ;  /* 0x0000bb0008087a20 */ /* 0x000fe20000410000 */
[C---:B------:R-:W-:Y:S01]  /*3ef0*/  HMMA.16816.F32.BF16 R24, R136.reuse, R144, R24 ;  /* 0x000000908818723c */ /* 0x040fe20000041818 */
[----:B------:R4:W1:Y:S01]  /*3f00*/  MUFU.TANH R212, R5 ;  /* 0x0000000500d47308 */ /* 0x0008620000002400 */
[----:B------:R1:W5:Y:S02]  /*3f10*/  LDG.E R145, [R132.64+0x80] ;  /* 0x0000800484917981 */ /* 0x000364000c1e1900 */
[----:B------:R-:W-:Y:S02]  /*3f20*/  FMUL.FTZ R9, R9, c[0x0][0x2ec] ;  /* 0x0000bb0009097a20 */ /* 0x000fe40000410000 */
[----:B------:R1:W5:Y:S01]  /*3f30*/  LDG.E R144, [R132.64+0xa0] ;  /* 0x0000a00484907981 */ /* 0x000362000c1e1900 */
[----:B------:R-:W-:Y:S01]  /*3f40*/  FMUL.FTZ R10, R10, c[0x0][0x2ec] ;  /* 0x0000bb000a0a7a20 */ /* 0x000fe20000410000 */
[-C--:B------:R-:W-:Y:S03]  /*3f50*/  HMMA.16816.F32.BF16 R28, R136, R146.reuse, R28 ;  /* 0x00000092881c723c */ /* 0x080fe6000004181c */
[----:B------:R1:W1:Y:S01]  /*3f60*/  MUFU.TANH R211, R6 ;  /* 0x0000000600d37308 */ /* 0x0002620000002400 */
[----:B------:R-:W-:Y:S02]  /*3f70*/  FMUL.FTZ R11, R11, c[0x0][0x2ec] ;  /* 0x0000bb000b0b7a20 */ /* 0x000fe40000410000 */
[----:B------:R-:W-:Y:S01]  /*3f80*/  FMUL.FTZ R12, R12, c[0x0][0x2ec] ;  /* 0x0000bb000c0c7a20 */ /* 0x000fe20000410000 */
[----:B--2---:R-:W-:Y:S01]  /*3f90*/  MOV R4, R243 ;  /* 0x000000f300047202 */ /* 0x004fe20000000f00 */
[----:B------:R-:W-:Y:S04]  /*3fa0*/  HMMA.16816.F32.BF16 R32, R140, R146, R32 ;  /* 0x000000928c20723c */ /* 0x000fe80000041820 */
[----:B------:R-:W-:Y:S01]  /*3fb0*/  FMUL.FTZ R13, R13, c[0x0][0x2ec] ;  /* 0x0000bb000d0d7a20 */ /* 0x000fe20000410000 */
[----:B------:R2:W1:Y:S01]  /*3fc0*/  MUFU.TANH R210, R7 ;  /* 0x0000000700d27308 */ /* 0x0004620000002400 */
[----:B------:R-:W-:Y:S02]  /*3fd0*/  FMUL.FTZ R14, R14, c[0x0][0x2ec] ;  /* 0x0000bb000e0e7a20 */ /* 0x000fe40000410000 */
[----:B------:R-:W-:Y:S01]  /*3fe0*/  FMUL.FTZ R15, R15, c[0x0][0x2ec] ;  /* 0x0000bb000f0f7a20 */ /* 0x000fe20000410000 */
[----:B----4-:R-:W-:Y:S03]  /*3ff0*/  MOV R5, R242 ;  /* 0x000000f200057202 */ /* 0x010fe60000000f00 */
[----:B------:R-:W-:Y:S02]  /*4000*/  FMUL.FTZ R16, R16, c[0x0][0x2ec] ;  /* 0x0000bb0010107a20 */ /* 0x000fe40000410000 */
[----:B------:R2:W-:Y:S01]  /*4010*/  STL.64 [R1], R4 ;  /* 0x0000000401007387 */ /* 0x0005e20000100a00 */
[----:B------:R2:W4:Y:S01]  /*4020*/  MUFU.TANH R217, R8 ;  /* 0x0000000800d97308 */ /* 0x0005220000002400 */
        /* <DEDUP_REMOVED lines=21> */
[----:B------:R-:W-:Y:S03]  /*4180*/  FMUL.FTZ R35, R35, c[0x0][0x2ec] ;  /* 0x0000bb0023237a20 */ /* 0x000fe60000410000 */
        /* <DEDUP_REMOVED lines=66> */
.L_x_641:
[----:B---34-:R-:W3:Y:S01]  /*45b0*/  LDL R0, [R1+0x28] ;  /* 0x0000280001007983 */ /* 0x018ee20000100800 */
[----:B------:R-:W-:Y:S03]  /*45c0*/  UMOV UR11, UR9 ;  /* 0x00000009000b7c82 */ /* 0x000fe60008000000 */
[----:B------:R-:W4:Y:S01]  /*45d0*/  LDL R135, [R1+0x48] ;  /* 0x0000480001877983 */ /* 0x000f220000100800 */
[----:B--23--:R-:W-:Y:S01]  /*45e0*/  IADD3 R4, R0, UR8, RZ ;  /* 0x0000000800047c10 */ /* 0x00cfe2000fffe0ff */
[----:B------:R-:W-:Y:S01]  /*45f0*/  UIADD3 UR8, -UR9, UR6, -UR12 ;  /* 0x0000000609087290 */ /* 0x000fe2000fffe90c */
[----:B------:R-:W-:Y:S02]  /*4600*/  IMAD.U32 R0, RZ, RZ, UR22 ;  /* 0x00000016ff007e24 */ /* 0x000fe4000f8e00ff */
[C---:B-1----:R-:W-:Y:S02]  /*4610*/  IADD3 R6, R4.reuse, 0x8, RZ ;  /* 0x0000000804067810 */ /* 0x042fe40007ffe0ff */
[----:B------:R-:W-:Y:S01]  /*4620*/  IADD3 R14, R4, 0x20, RZ ;  /* 0x00000020040e7810 */ /* 0x000fe20007ffe0ff */
[----:B----4-:R-:W-:Y:S01]  /*4630*/  IMAD R0, R0, 0x80, R135 ;  /* 0x0000008000007824 */ /* 0x010fe200078e0287 */
        /* <DEDUP_REMOVED lines=38> */
[CC--:B------:R-:W-:Y:S02]  /*48a0*/  ISETP.GE.AND P2, PT, R0.reuse, R4.reuse, PT ;  /* 0x000000040000720c */ /* 0x0c0fe40003f46270 */
        /* <DEDUP_REMOVED lines=83> */
.L_x_642:
[----:B------:R-:W2:Y:S01]  /*4de0*/  LDL R0, [R1+0x10] ;  /* 0x0000100001007983 */ /* 0x000ea20000100800 */
[----:B------:R-:W-:Y:S03]  /*4df0*/  UISETP.GT.AND UP3, UPT, UR7, UR17, UPT ;  /* 0x000000110700728c */ /* 0x000fe6000bf64270 */
[----:B------:R-:W3:Y:S04]  /*4e00*/  LDL R4, [R1+0x14] ;  /* 0x0000140001047983 */ /* 0x000ee80000100800 */
[----:B------:R-:W4:Y:S04]  /*4e10*/  LDL R136, [R1+0x8] ;  /* 0x0000080001887983 */ /* 0x000f280000100800 */
[----:B------:R-:W4:Y:S04]  /*4e20*/  LDL R135, [R1+0xc] ;  /* 0x00000c0001877983 */ /* 0x000f280000100800 */
        /* <DEDUP_REMOVED lines=42> */
[----:B------:R2:W3:Y:S02]  /*50d0*/  MUFU.EX2 R243, R0 ;  /* 0x0000000000f37308 */ /* 0x0004e40000000800 */
[--C-:B--2---:R-:W-:Y:S08]  /*50e0*/  FFMA.FTZ R0, R32, c[0x0][0x23c], -R6.reuse ;  /* 0x00008f0020007a23 */ /* 0x104ff00000010806 */
[----:B-1----:R1:W-:Y:S02]  /*50f0*/  MUFU.EX2 R53, R0 ;  /* 0x0000000000357308 */ /* 0x0023e40000000800 */
        /* <DEDUP_REMOVED lines=9> */
[----:B------:R1:W2:Y:S02]  /*5190*/  MUFU.EX2 R147, R0 ;  /* 0x0000000000937308 */ /* 0x0002a40000000800 */
        /* <DEDUP_REMOVED lines=32> */
[----:B---3--:R-:W-:Y:S05]  /*53a0*/  F2FP.BF16.PACK_AB R7, R243, R142 ;  /* 0x0000008ef307723e */ /* 0x008fea00000010ff */
[----:B------:R4:W-:Y:S01]  /*53b0*/  STS [R246+0x13400], R7 ;  /* 0x01340007f6007388 */ /* 0x0009e20000000800 */
[----:B-1----:R-:W-:Y:S01]  /*53c0*/  F2FP.BF16.PACK_AB R6, R147, R242 ;  /* 0x000000f29306723e */ /* 0x002fe200000010ff */
        /* <DEDUP_REMOVED lines=48> */
[----:B------:R-:W-:Y:S02]  /*56d0*/  FMUL.FTZ R213, R0, c[0x0][0x2ec] ;  /* 0x0000bb0000d57a20 */ /* 0x000fe40000410000 */
[----:B------:R-:W-:Y:S04]  /*56e0*/  FFMA.FTZ R0, -R210, R210, 1 ;  /* 0x3f800000d2007423 */ /* 0x000fe800000101d2 */
        /* <DEDUP_REMOVED lines=54> */
[----:B------:R-:W-:Y:S02]  /*5a50*/  FADD.FTZ R5, -R209, R5 ;  /* 0x00000005d1057221 */ /* 0x000fe40000010100 */
[----:B------:R-:W-:Y:S02]  /*5a60*/  FMUL.FTZ R141, R141, R4 ;  /* 0x000000048d8d7220 */ /* 0x000fe40000410000 */
[----:B------:R-:W-:Y:S01]  /*5a70*/  FMUL.FTZ R140, R140, R5 ;  /* 0x000000058c8c7220 */ /* 0x000fe20000410000 */
[-C--:B------:R-:W-:Y:S01]  /*5a80*/  HMMA.16816.F32.BF16 R20, R132, R192.reuse, R20 ;  /* 0x000000c08414723c */ /* 0x080fe20000041814 */
[----:B------:R-:W-:Y:S03]  /*5a90*/  FFMA.FTZ R5, -R212, R212, 1 ;  /* 0x3f800000d4057423 */ /* 0x000fe600000101d4 */
[----:B------:R-:W-:Y:S02]  /*5aa0*/  FMUL.FTZ R213, R141, R213 ;  /* 0x000000d58dd57220 */ /* 0x000fe40000410000 */
[----:B------:R-:W-:Y:S02]  /*5ab0*/  FMUL.FTZ R5, R5, c[0x0][0x2ec] ;  /* 0x0000bb0005057a20 */ /* 0x000fe40000410000 */
[C---:B------:R-:W-:Y:S01]  /*5ac0*/  FADD.FTZ R12, -R145.reuse, R12 ;  /* 0x0000000c910c7221 */ /* 0x040fe20000010100 */
[C---:B------:R-:W-:Y:S03]  /*5ad0*/  HMMA.16816.F32.BF16 R24, R136.reuse, R192, R24 ;  /* 0x000000c08818723c */ /* 0x040fe60000041818 */
[----:B------:R-:W-:Y:S02]  /*5ae0*/  FADD.FTZ R13, -R145, R13 ;  /* 0x0000000d910d7221 */ /* 0x000fe40000010100 */
[----:B------:R-:W-:Y:S02]  /*5af0*/  FMUL.FTZ R141, R57, R12 ;  /* 0x0000000c398d7220 */ /* 0x000fe40000410000 */
[----:B------:R-:W-:Y:S01]  /*5b00*/  FADD.FTZ R11, -R144, R11 ;  /* 0x0000000b900b7221 */ /* 0x000fe20000010100 */
[----:B------:R1:W5:Y:S01]  /*5b10*/  LDL.LU R57, [R1+0xb4] ;  /* 0x0000b40001397983 */ /* 0x0003620000300800 */
[----:B------:R-:W-:Y:S01]  /*5b20*/  FMUL.FTZ R212, R140, R5 ;  /* 0x000000058cd47220 */ /* 0x000fe20000410000 */
[-C--:B------:R-:W-:Y:S02]  /*5b30*/  HMMA.16816.F32.BF16 R28, R136, R194.reuse, R28 ;  /* 0x000000c2881c723c */ /* 0x080fe4000004181c */
[----:B------:R-:W-:Y:S02]  /*5b40*/  FADD.FTZ R14, -R144, R14 ;  /* 0x0000000e900e7221 */ /* 0x000fe40000010100 */
[----:B------:R-:W-:Y:S02]  /*5b50*/  FMUL.FTZ R140, R56, R13 ;  /* 0x0000000d388c7220 */ /* 0x000fe40000410000 */
[C---:B------:R-:W-:Y:S01]  /*5b60*/  FADD.FTZ R6, -R208.reuse, R6 ;  /* 0x00000006d0067221 */ /* 0x040fe20000010100 */
[----:B------:R1:W5:Y:S01]  /*5b70*/  LDL.LU R56, [R1+0xb0] ;  /* 0x0000b00001387983 */ /* 0x0003620000300800 */
[----:B------:R-:W-:Y:S01]  /*5b80*/  FADD.FTZ R7, -R208, R7 ;  /* 0x00000007d0077221 */ /* 0x000fe20000010100 */
[----:B------:R-:W-:Y:S03]  /*5b90*/  HMMA.16816.F32.BF16 R32, R132, R194, R32 ;  /* 0x000000c28420723c */ /* 0x000fe60000041820 */
[----:B------:R-:W-:Y:S02]  /*5ba0*/  FADD.FTZ R9, -R145, R9 ;  /* 0x0000000991097221 */ /* 0x000fe40000010100 */
[----:B------:R-:W-:Y:S02]  /*5bb0*/  FMUL.FTZ R11, R143, R11 ;  /* 0x0000000b8f0b7220 */ /* 0x000fe40000410000 */
[----:B------:R-:W-:Y:S02]  /*5bc0*/  FFMA.FTZ R4, -R211, R211, 1 ;  /* 0x3f800000d3047423 */ /* 0x000fe400000101d3 */
[----:B------:R-:W-:Y:S03]  /*5bd0*/  FADD.FTZ R15, -R144, R15 ;  /* 0x0000000f900f7221 */ /* 0x000fe60000010100 */
[----:B------:R-:W-:Y:S02]  /*5be0*/  FMUL.FTZ R143, R55, R14 ;  /* 0x0000000e378f7220 */ /* 0x000fe40000410000 */
[----:B------:R-:W-:Y:S01]  /*5bf0*/  FFMA.FTZ R5, -R216, R216, 1 ;  /* 0x3f800000d8057423 */ /* 0x000fe200000101d8 */
[----:B------:R1:W5:Y:S01]  /*5c00*/  LDL.LU R55, [R1+0xac] ;  /* 0x0000ac0001377983 */ /* 0x0003620000300800 */
[----:B------:R-:W-:Y:S02]  /*5c10*/  FMUL.FTZ R6, R142, R6 ;  /* 0x000000068e067220 */ /* 0x000fe40000410000 */
[----:B------:R-:W-:Y:S02]  /*5c20*/  FMUL.FTZ R7, R243, R7 ;  /* 0x00000007f3077220 */ /* 0x000fe40000410000 */
[----:B------:R-:W-:Y:S02]  /*5c30*/  FMUL.FTZ R9, R147, R9 ;  /* 0x0000000993097220 */ /* 0x000fe40000410000 */
[----:B------:R-:W-:Y:S02]  /*5c40*/  FMUL.FTZ R4, R4, c[0x0][0x2ec] ;  /* 0x0000bb0004047a20 */ /* 0x000fe40000410000 */
[----:B------:R-:W-:Y:S02]  /*5c50*/  FMUL.FTZ R15, R54, R15 ;  /* 0x0000000f360f7220 */ /* 0x000fe40000410000 */
[----:B------:R-:W-:Y:S01]  /*5c60*/  FMUL.FTZ R5, R5, c[0x0][0x2ec] ;  /* 0x0000bb0005057a20 */ /* 0x000fe20000410000 */
[----:B------:R1:W5:Y:S01]  /*5c70*/  LDL.LU R54, [R1+0xa8] ;  /* 0x0000a80001367983 */ /* 0x0003620000300800 */
[----:B------:R-:W-:Y:S02]  /*5c80*/  FADD.FTZ R16, -R209, R16 ;  /* 0x00000010d1107221 */ /* 0x000fe40000010100 */
[----:B------:R-:W-:Y:S02]  /*5c90*/  FADD.FTZ R10, -R144, R10 ;  /* 0x0000000a900a7221 */ /* 0x000fe40000010100 */
[----:B------:R-:W-:Y:S02]  /*5ca0*/  FMUL.FTZ R211, R6, R4 ;  /* 0x0000000406d37220 */ /* 0x000fe40000410000 */
[----:B------:R-:W-:Y:S02]  /*5cb0*/  FMUL.FTZ R210, R7, R0 ;  /* 0x0000000007d27220 */ /* 0x000fe40000410000 */
[----:B------:R-:W-:Y:S02]  /*5cc0*/  FFMA.FTZ R0, -R217, R217, 1 ;  /* 0x3f800000d9007423 */ /* 0x000fe400000101d9 */
[----:B------:R-:W-:Y:S02]  /*5cd0*/  FFMA.FTZ R4, -R215, R215, 1 ;  /* 0x3f800000d7047423 */ /* 0x000fe400000101d7 */
[----:B------:R-:W-:Y:S02]  /*5ce0*/  FMUL.FTZ R14, R9, R5 ;  /* 0x00000005090e7220 */ /* 0x000fe40000410000 */
[----:B------:R-:W-:Y:S02]  /*5cf0*/  FADD.FTZ R17, -R209, R17 ;  /* 0x00000011d1117221 */ /* 0x000fe40000010100 */
[----:B------:R-:W-:Y:S02]  /*5d00*/  FMUL.FTZ R9, R53, R16 ;  /* 0x0000001035097220 */ /* 0x000fe40000410000 */
[----:B------:R-:W-:Y:S01]  /*5d10*/  FMUL.FTZ R10, R146, R10 ;  /* 0x0000000a920a7220 */ /* 0x000fe20000410000 */
[----:B------:R1:W5:Y:S01]  /*5d20*/  LDL.LU R53, [R1+0xa4] ;  /* 0x0000a40001357983 */ /* 0x0003620000300800 */
[----:B------:R-:W-:Y:S02]  /*5d30*/  FMUL.FTZ R147, R0, c[0x0][0x2ec] ;  /* 0x0000bb0000937a20 */ /* 0x000fe40000410000 */
[----:B------:R-:W-:Y:S02]  /*5d40*/  FFMA.FTZ R0, -R214, R214, 1 ;  /* 0x3f800000d6007423 */ /* 0x000fe400000101d6 */
[----:B------:R-:W-:Y:S02]  /*5d50*/  FMUL.FTZ R4, R4, c[0x0][0x2ec] ;  /* 0x0000bb0004047a20 */ /* 0x000fe40000410000 */
[----:B------:R-:W-:Y:S02]  /*5d60*/  FADD.FTZ R18, -R208, R18 ;  /* 0x00000012d0127221 */ /* 0x000fe40000010100 */
[----:B------:R-:W-:Y:S02]  /*5d70*/  FMUL.FTZ R12, R52, R17 ;  /* 0x00000011340c7220 */ /* 0x000fe40000410000 */
[----:B------:R-:W-:Y:S01]  /*5d80*/  FMUL.FTZ R0, R0, c[0x0][0x2ec] ;  /* 0x0000bb0000007a20 */ /* 0x000fe20000410000 */
[----:B------:R1:W5:Y:S01]  /*5d90*/  LDL.LU R52, [R1+0xa0] ;  /* 0x0000a00001347983 */ /* 0x0003620000300800 */
[----:B------:R-:W-:Y:S02]  /*5da0*/  FMUL.FTZ R146, R10, R4 ;  /* 0x000000040a927220 */ /* 0x000fe40000410000 */
[----:B------:R-:W-:Y:S02]  /*5db0*/  FADD.FTZ R19, -R208, R19 ;  /* 0x00000013d0137221 */ /* 0x000fe40000010100 */
[----:B------:R-:W-:Y:S02]  /*5dc0*/  FMUL.FTZ R10, R51, R18 ;  /* 0x00000012330a7220 */ /* 0x000fe40000410000 */
[----:B------:R-:W-:Y:S01]  /*5dd0*/  FADD.FTZ R8, -R145, R8 ;  /* 0x0000000891087221 */ /* 0x000fe20000010100 */
[----:B------:R1:W5:Y:S01]  /*5de0*/  LDL.LU R51, [R1+0x9c] ;  /* 0x00009c0001337983 */ /* 0x0003620000300800 */
[----:B------:R-:W-:Y:S02]  /*5df0*/  FMUL.FTZ R13, R11, R0 ;  /* 0x000000000b0d7220 */ /* 0x000fe40000410000 */
[----:B------:R-:W-:Y:S02]  /*5e00*/  FMUL.FTZ R11, R50, R19 ;  /* 0x00000013320b7220 */ /* 0x000fe40000410000 */
[C---:B------:R-:W-:Y:S01]  /*5e10*/  FADD.FTZ R20, -R209.reuse, R20 ;  /* 0x00000014d1147221 */ /* 0x040fe20000010100 */
[----:B------:R1:W5:Y:S01]  /*5e20*/  LDL.LU R50, [R1+0x98] ;  /* 0x0000980001327983 */ /* 0x0003620000300800 */
[----:B------:R-:W-:Y:S02]  /*5e30*/  FMUL.FTZ R8, R242, R8 ;  /* 0x00000008f2087220 */ /* 0x000fe40000410000 */
[----:B------:R-:W-:Y:S02]  /*5e40*/  FADD.FTZ R21, -R209, R21 ;  /* 0x00000015d1157221 */ /* 0x000fe40000010100 */
        /* <DEDUP_REMOVED lines=17> */
[----:B------:R-:W-:Y:S01]  /*5f60*/  FADD.FTZ R26, -R144, R26 ;  /* 0x0000001a901a7221 */ /* 0x000fe20000010100 */
[----:B------:R1:W5:Y:S01]  /*5f70*/  LDL.LU R45, [R1+0x84] ;  /* 0x00008400012d7983 */ /* 0x0003620000300800 */
[----:B------:R-:W-:Y:S02]  /*5f80*/  FMUL.FTZ R23, R44, R25 ;  /* 0x000000192c177220 */ /* 0x000fe40000410000 */
[----:B------:R-:W-:Y:S01]  /*5f90*/  FFMA.FTZ R4, -R223, R223, 1 ;  /* 0x3f800000df047423 */ /* 0x000fe200000101df */
[----:B------:R1:W5:Y:S01]  /*5fa0*/  LDL.LU R44, [R1+0x80] ;  /* 0x00008000012c7983 */ /* 0x0003620000300800 */
[----:B------:R-:W-:Y:S02]  /*5fb0*/  FADD.FTZ R27, -R144, R27 ;  /* 0x0000001b901b7221 */ /* 0x000fe40000010100 */
[----:B------:R-:W-:Y:S02]  /*5fc0*/  FMUL.FTZ R26, R43, R26 ;  /* 0x0000001a2b1a7220 */ /* 0x000fe40000410000 */
[----:B------:R-:W-:Y:S01]  /*5fd0*/  FMUL.FTZ R4, R4, c[0x0][0x2ec] ;  /* 0x0000bb0004047a20 */ /* 0x000fe20000410000 */
[----:B------:R1:W5:Y:S01]  /*5fe0*/  LDL.LU R43, [R1+0x7c] ;  /* 0x00007c00012b7983 */ /* 0x0003620000300800 */
[C---:B------:R-:W-:Y:S02]  /*5ff0*/  FADD.FTZ R28, -R145.reuse, R28 ;  /* 0x0000001c911c7221 */ /* 0x040fe40000010100 */
[----:B------:R-:W-:Y:S02]  /*6000*/  FMUL.FTZ R25, R42, R27 ;  /* 0x0000001b2a197220 */ /* 0x000fe40000410000 */
[----:B------:R-:W-:Y:S01]  /*6010*/  FMUL.FTZ R10, R10, R4 ;  /* 0x000000040a0a7220 */ /* 0x000fe20000410000 */
[----:B------:R1:W5:Y:S01]  /*6020*/  LDL.LU R42, [R1+0x78] ;  /* 0x00007800012a7983 */ /* 0x0003620000300800 */
[----:B------:R-:W-:Y:S02]  /*6030*/  FADD.FTZ R29, -R145, R29 ;  /* 0x0000001d911d7221 */ /* 0x000fe40000010100 */
[----:B------:R-:W-:Y:S02]  /*6040*/  FFMA.FTZ R4, -R227, R227, 1 ;  /* 0x3f800000e3047423 */ /* 0x000fe400000101e3 */
[----:B------:R-:W-:Y:S02]  /*6050*/  FMUL.FTZ R20, R41, R28 ;  /* 0x0000001c29147220 */ /* 0x000fe40000410000 */
[----:B------:R-:W-:Y:S01]  /*6060*/  FADD.FTZ R30, -R144, R30 ;  /* 0x0000001e901e7221 */ /* 0x000fe20000010100 */
[----:B------:R1:W5:Y:S01]  /*6070*/  LDL.LU R41, [R1+0x74] ;  /* 0x0000740001297983 */ /* 0x0003620000300800 */
[----:B------:R-:W-:Y:S02]  /*6080*/  FMUL.FTZ R4, R4, c[0x0][0x2ec] ;  /* 0x0000bb0004047a20 */ /* 0x000fe40000410000 */
        /* <DEDUP_REMOVED lines=8> */
[----:B------:R-:W-:Y:S01]  /*6110*/  FADD.FTZ R33, -R209, R33 ;  /* 0x00000021d1217221 */ /* 0x000fe20000010100 */
        /* <DEDUP_REMOVED lines=13> */
[----:B------:R-:W-:Y:S02]  /*61f0*/  FFMA.FTZ R5, -R219, R219, 1 ;  /* 0x3f800000db057423 */ /* 0x000fe400000101db */
[----:B------:R-:W-:Y:S02]  /*6200*/  FMUL.FTZ R0, R0, c[0x0][0x2ec] ;  /* 0x0000bb0000007a20 */ /* 0x000fe40000410000 */
[----:B------:R-:W-:Y:S02]  /*6210*/  FMUL.FTZ R6, R6, c[0x0][0x2ec] ;  /* 0x0000bb0006067a20 */ /* 0x000fe40000410000 */
[----:B------:R-:W-:Y:S02]  /*6220*/  FMUL.FTZ R5, R5, c[0x0][0x2ec] ;  /* 0x0000bb0005057a20 */ /* 0x000fe40000410000 */
[----:B------:R-:W-:Y:S02]  /*6230*/  FMUL.FTZ R141, R141, R0 ;  /* 0x000000008d8d7220 */ /* 0x000fe40000410000 */
[----:B------:R-:W-:Y:S02]  /*6240*/  FMUL.FTZ R140, R140, R6 ;  /* 0x000000068c8c7220 */ /* 0x000fe40000410000 */
[----:B------:R-:W-:Y:S02]  /*6250*/  FMUL.FTZ R143, R143, R5 ;  /* 0x000000058f8f7220 */ /* 0x000fe40000410000 */
[----:B------:R-:W-:Y:S02]  /*6260*/  FFMA.FTZ R6, -R225, R225, 1 ;  /* 0x3f800000e1067423 */ /* 0x000fe400000101e1 */
[----:B------:R-:W-:Y:S02]  /*6270*/  FFMA.FTZ R5, -R224, R224, 1 ;  /* 0x3f800000e0057423 */ /* 0x000fe400000101e0 */
        /* <DEDUP_REMOVED lines=71> */
.L_x_643:
[----:B-1----:R-:W-:Y:S01]  /*66f0*/  F2FP.BF16.PACK_AB R16, R212, R213 ;  /* 0x000000d5d410723e */ /* 0x002fe200000010ff */
        /* <DEDUP_REMOVED lines=118> */
.L_x_644:
        /* <DEDUP_REMOVED lines=8> */
[----:B------:R-:W-:Y:S02]  /*6ee0*/  UISETP.GT.AND UP2, UPT, UR7, UR17, UPT ;  /* 0x000000110700728c */ /* 0x000fe4000bf44270 */
[----:B------:R-:W4:Y:S01]  /*6ef0*/  LDSM.16.MT88.4 R28, [R144+0xd000] ;  /* 0x00d00000901c783b */ /* 0x000f220000004200 */
[----:B------:R-:W-:Y:S03]  /*6f00*/  UIADD3 UR7, UR7, -0x1, URZ ;  /* 0xffffffff07077890 */ /* 0x000fe6000fffe03f */
[----:B------:R-:W5:Y:S04]  /*6f10*/  LDL R216, [R1+0x40] ;  /* 0x0000400001d87983 */ /* 0x000f680000100800 */
[----:B------:R-:W-:Y:S04]  /*6f20*/  LDSM.16.M88.4 R32, [R202] ;  /* 0x00000000ca20783b */ /* 0x000fe80000000200 */
[----:B------:R-:W5:Y:S04]  /*6f30*/  LDL R213, [R1+0x44] ;  /* 0x0000440001d57983 */ /* 0x000f680000100800 */
[----:B------:R-:W1:Y:S04]  /*6f40*/  LDSM.16.MT88.4 R132, [R144+0x9400] ;  /* 0x009400009084783b */ /* 0x000e680000004200 */
[----:B------:R-:W5:Y:S04]  /*6f50*/  LDL.LU.64 R214, [R1] ;  /* 0x0000000001d67983 */ /* 0x000f680000300a00 */
[----:B------:R-:W1:Y:S04]  /*6f60*/  LDSM.16.MT88.4 R136, [R144+0xb400] ;  /* 0x00b400009088783b */ /* 0x000e680000004200 */
[----:B------:R1:W5:Y:S01]  /*6f70*/  LDL R210, [R1+0x14] ;  /* 0x0000140001d27983 */ /* 0x0003620000100800 */
[C---:B--2---:R-:W-:Y:S03]  /*6f80*/  HMMA.16816.F32.BF16 R4, R24.reuse, R8, RZ ;  /* 0x000000081804723c */ /* 0x044fe600000418ff */
[----:B------:R-:W2:Y:S04]  /*6f90*/  LDSM.16.MT88.4 R140, [R144+0xd400] ;  /* 0x00d40000908c783b */ /* 0x000ea80000004200 */
[----:B-1----:R1:W5:Y:S01]  /*6fa0*/  LDL R0, [R1+0xc] ;  /* 0x00000c0001007983 */ /* 0x0023620000100800 */
[C---:B------:R-:W-:Y:S03]  /*6fb0*/  HMMA.16816.F32.BF16 R8, R24.reuse, R10, RZ ;  /* 0x0000000a1808723c */ /* 0x040fe600000418ff */
[----:B------:R1:W5:Y:S04]  /*6fc0*/  LDL R211, [R1+0x8] ;  /* 0x0000080001d37983 */ /* 0x0003680000100800 */
[----:B------:R1:W5:Y:S01]  /*6fd0*/  LDL R212, [R1+0x10] ;  /* 0x0000100001d47983 */ /* 0x0003620000100800 */
        /* <DEDUP_REMOVED lines=11> */
[C---:B--2---:R-:W-:Y:S08]  /*7090*/  HMMA.16816.F32.BF16 R20, R32.reuse, R140, R20 ;  /* 0x0000008c2014723c */ /* 0x044ff00000041814 */
[----:B------:R-:W-:Y:S01]  /*70a0*/  HMMA.16816.F32.BF16 R24, R32, R142, R24 ;  /* 0x0000008e2018723c */ /* 0x000fe20000041818 */
[----:B------:R-:W2:Y:S04]  /*70b0*/  LDSM.16.MT88.4 R32, [R144+0xd800] ;  /* 0x00d800009020783b */ /* 0x000ea80000004200 */
[----:B------:R-:W-:Y:S03]  /*70c0*/  LDSM.16.MT88.4 R140, [R144+0x9c00] ;  /* 0x009c0000908c783b */ /* 0x000fe60000004200 */
[C---:B---3--:R-:W-:Y:S08]  /*70d0*/  HMMA.16816.F32.BF16 R4, R28.reuse, R132, R4 ;  /* 0x000000841c04723c */ /* 0x048ff00000041804 */
[C---:B------:R-:W-:Y:S01]  /*70e0*/  HMMA.16816.F32.BF16 R8, R28.reuse, R134, R8 ;  /* 0x000000861c08723c */ /* 0x040fe20000041808 */
[----:B------:R-:W3:Y:S07]  /*70f0*/  LDSM.16.M88.4 R132, [R203] ;  /* 0x00000000cb84783b */ /* 0x000eee0000000200 */
[C---:B----4-:R-:W-:Y:S08]  /*7100*/  HMMA.16816.F32.BF16 R12, R28.reuse, R136, R12 ;  /* 0x000000881c0c723c */ /* 0x050ff0000004180c */
[C---:B------:R-:W-:Y:S01]  /*7110*/  HMMA.16816.F32.BF16 R16, R28.reuse, R138, R16 ;  /* 0x0000008a1c10723c */ /* 0x040fe20000041810 */
[----:B------:R-:W4:Y:S07]  /*7120*/  LDSM.16.MT88.4 R136, [R144+0xbc00] ;  /* 0x00bc00009088783b */ /* 0x000f2e0000004200 */
[C---:B--2---:R-:W-:Y:S08]  /*7130*/  HMMA.16816.F32.BF16 R20, R28.reuse, R32, R20 ;  /* 0x000000201c14723c */ /* 0x044ff00000041814 */
[----:B------:R-:W-:Y:S01]  /*7140*/  HMMA.16816.F32.BF16 R24, R28, R34, R24 ;  /* 0x000000221c18723c */ /* 0x000fe20000041818 */
[----:B------:R-:W2:Y:S04]  /*7150*/  LDSM.16.MT88.4 R28, [R144+0xdc00] ;  /* 0x00dc0000901c783b */ /* 0x000ea80000004200 */
[----:B------:R-:W-:Y:S03]  /*7160*/  LDSM.16.M88.4 R32, [R201+0x2000] ;  /* 0x00200000c920783b */ /* 0x000fe60000000200 */
[C---:B---3--:R-:W-:Y:S08]  /*7170*/  HMMA.16816.F32.BF16 R4, R132.reuse, R140, R4 ;  /* 0x0000008c8404723c */ /* 0x048ff00000041804 */
[C---:B------:R-:W-:Y:S01]  /*7180*/  HMMA.16816.F32.BF16 R8, R132.reuse, R142, R8 ;  /* 0x0000008e8408723c */ /* 0x040fe20000041808 */
[----:B------:R-:W3:Y:S07]  /*7190*/  LDSM.16.MT88.4 R140, [R144+0xa000] ;  /* 0x00a00000908c783b */ /* 0x000eee0000004200 */
        /* <DEDUP_REMOVED lines=25> */
[----:B------:R-:W2:Y:S03]  /*7330*/  LDSM.16.MT88.4 R28, [R144+0xe800] ;  /* 0x00e80000901c783b */ /* 0x000ea60000004200 */
[C---:B-----5:R-:W-:Y:S01]  /*7340*/  LEA R243, P1, R209.reuse, R214, 0x2 ;  /* 0x000000d6d1f37211 */ /* 0x060fe200078210ff */
[----:B------:R-:W-:Y:S03]  /*7350*/  LDSM.16.M88.4 R132, [R203+0x2000] ;  /* 0x00200000cb84783b */ /* 0x000fe60000000200 */
[----:B------:R-:W-:Y:S01]  /*7360*/  LEA.HI.X.SX32 R242, R209, R215, 0x2, P1 ;  /* 0x000000d7d1f27211 */ /* 0x000fe200008f16ff */
[C---:B---3--:R-:W-:Y:S03]  /*7370*/  HMMA.16816.F32.BF16 R4, R32.reuse, R140, R4 ;  /* 0x0000008c2004723c */ /* 0x048fe60000041804 */
[----:B------:R-:W-:Y:S04]  /*7380*/  IMAD.MOV.U32 R209, RZ, RZ, c[0x0][0x22c] ;  /* 0x00008b00ffd17624 */ /* 0x000fe800078e00ff */
[----:B------:R-:W-:Y:S01]  /*7390*/  IMAD R209, R209, c[0x0][0x1c0], RZ ;  /* 0x00007000d1d17a24 */ /* 0x000fe200078e02ff */
[C---:B------:R-:W-:Y:S01]  /*73a0*/  HMMA.16816.F32.BF16 R8, R32.reuse, R142, R8 ;  /* 0x0000008e2008723c */ /* 0x040fe20000041808 */
[----:B------:R-:W3:Y:S03]  /*73b0*/  LDSM.16.MT88.4 R140, [R144+0xac00] ;  /* 0x00ac0000908c783b */ /* 0x000ee60000004200 */
[----:B------:R-:W-:Y:S04]  /*73c0*/  IMAD.SHL.U32 R209, R209, 0x8, RZ ;  /* 0x00000008d1d17824 */ /* 0x000fe800078e00ff */
[C---:B----4-:R-:W-:Y:S08]  /*73d0*/  HMMA.16816.F32.BF16 R12, R32.reuse, R136, R12 ;  /* 0x00000088200c723c */ /* 0x050ff0000004180c */
[C---:B------:R-:W-:Y:S01]  /*73e0*/  HMMA.16816.F32.BF16 R16, R32.reuse, R138, R16 ;  /* 0x0000008a2010723c */ /* 0x040fe20000041810 */
[----:B------:R-:W4:Y:S04]  /*73f0*/  LDSM.16.MT88.4 R136, [R144+0xcc00] ;  /* 0x00cc00009088783b */ /* 0x000f280000004200 */
[----:B------:R-:W5:Y:S03]  /*7400*/  LDSM.16.MT88.4 R144, [R144+0xec00] ;  /* 0x00ec00009090783b */ /* 0x000f660000004200 */
[C---:B--2---:R-:W-:Y:S07]  /*7410*/  HMMA.16816.F32.BF16 R20, R32.reuse, R28, R20 ;  /* 0x0000001c2014723c */ /* 0x044fee0000041814 */
[----:B------:R-:W-:Y:S01]  /*7420*/  IMAD.MOV.U32 R28, RZ, RZ, R243 ;  /* 0x000000ffff1c7224 */ /* 0x000fe200078e00f3 */
[----:B------:R-:W-:Y:S04]  /*7430*/  HMMA.16816.F32.BF16 R24, R32, R30, R24 ;  /* 0x0000001e2018723c */ /* 0x000fe80000041818 */
[----:B------:R-:W-:Y:S03]  /*7440*/  IMAD.MOV.U32 R29, RZ, RZ, R242 ;  /* 0x000000ffff1d7224 */ /* 0x000fe600078e00f2 */
[----:B------:R-:W-:Y:S01]  /*7450*/  @P0 IADD3 R30, P2, R216, UR14, RZ ;  /* 0x0000000ed81e0c10 */ /* 0x000fe2000ff5e0ff */
[----:B------:R-:W-:Y:S01]  /*7460*/  @UP3 UIADD3 UR14, UP1, UR14, -0x100, URZ ;  /* 0xffffff000e0e3890 */ /* 0x000fe2000ff3e03f */
[C---:B---3--:R-:W-:Y:S05]  /*7470*/  HMMA.16816.F32.BF16 R4, R132.reuse, R140, R4 ;  /* 0x0000008c8404723c */ /* 0x048fea0000041804 */
[----:B------:R-:W-:Y:S01]  /*7480*/  @P0 IADD3.X R31, R213, UR13, RZ, P2, !PT ;  /* 0x0000000dd51f0c10 */ /* 0x000fe200097fe4ff */
[----:B------:R-:W-:Y:S01]  /*7490*/  IMAD.MOV.U32 R213, RZ, RZ, c[0x0][0x22c] ;  /* 0x00008b00ffd57624 */ /* 0x000fe200078e00ff */
[CC--:B------:R-:W-:Y:S01]  /*74a0*/  LEA R32, P1, R209.reuse, R28.reuse, 0x2 ;  /* 0x0000001cd1207211 */ /* 0x0c0fe200078210ff */
[C---:B------:R-:W-:Y:S01]  /*74b0*/  HMMA.16816.F32.BF16 R8, R132.reuse, R142, R8 ;  /* 0x0000008e8408723c */ /* 0x040fe20000041808 */
[----:B------:R-:W-:Y:S01]  /*74c0*/  IMAD.MOV.U32 R141, RZ, RZ, c[0x0][0x22c] ;  /* 0x00008b00ff8d7624 */ /* 0x000fe200078e00ff */
[----:B------:R2:W3:Y:S01]  /*74d0*/  @P0 LDG.E R210, [R30.64+0x20] ;  /* 0x000020041ed20981 */ /* 0x0004e2000c1e1900 */
[----:B------:R-:W-:Y:S01]  /*74e0*/  @UP3 UIADD3.X UR13, UR13, -0x1, URZ, UP1, !UPT ;  /* 0xffffffff0d0d3890 */ /* 0x000fe20008ffe43f */
[-C--:B------:R-:W-:Y:S01]  /*74f0*/  LEA.HI.X.SX32 R33, R209, R29.reuse, 0x2, P1 ;  /* 0x0000001dd1217211 */ /* 0x080fe200008f16ff */
[----:B------:R-:W-:Y:S01]  /*7500*/  IMAD R141, R141, c[0x0][0x1c0], RZ ;  /* 0x000070008d8d7a24 */ /* 0x000fe200078e02ff */
[----:B------:R2:W3:Y:S01]  /*7510*/  @P0 LDG.E R0, [R30.64+0xa0] ;  /* 0x0000a0041e000981 */ /* 0x0004e2000c1e1900 */
[----:B------:R-:W-:Y:S01]  /*7520*/  IMAD.MOV.U32 R142, RZ, RZ, c[0x0][0x22c] ;  /* 0x00008b00ff8e7624 */ /* 0x000fe200078e00ff */
[C---:B----4-:R-:W-:Y:S01]  /*7530*/  HMMA.16816.F32.BF16 R12, R132.reuse, R136, R12 ;  /* 0x00000088840c723c */ /* 0x050fe2000004180c */
[----:B------:R-:W-:Y:S01]  /*7540*/  IMAD.MOV.U32 R140, RZ, RZ, c[0x0][0x22c] ;  /* 0x00008b00ff8c7624 */ /* 0x000fe200078e00ff */
[----:B------:R2:W4:Y:S02]  /*7550*/  @P0 LDG.E R211, [R30.64+0x80] ;  /* 0x000080041ed30981 */ /* 0x000524000c1e1900 */
[----:B------:R-:W-:Y:S02]  /*7560*/  IMAD R141, R141, 0x28, RZ ;  /* 0x000000288d8d7824 */ /* 0x000fe400078e02ff */
[----:B------:R2:W4:Y:S01]  /*7570*/  @P0 LDG.E R212, [R30.64] ;  /* 0x000000041ed40981 */ /* 0x000522000c1e1900 */
[----:B------:R-:W-:Y:S01]  /*7580*/  IMAD R142, R142, c[0x0][0x1c0], RZ ;  /* 0x000070008e8e7a24 */ /* 0x000fe200078e02ff */
[C---:B------:R-:W-:Y:S02]  /*7590*/  HMMA.16816.F32.BF16 R16, R132.reuse, R138, R16 ;  /* 0x0000008a8410723c */ /* 0x040fe40000041810 */
[----:B------:R-:W-:Y:S02]  /*75a0*/  RED.E.ADD.F32.FTZ.RN.STRONG.GPU [R28.64], R4 ;  /* 0x000000041c00798e */ /* 0x000fe4000c10e784 */
[----:B------:R-:W-:Y:S02]  /*75b0*/  IMAD.SHL.U32 R142, R142, 0x20, RZ ;  /* 0x000000208e8e7824 */ /* 0x000fe400078e00ff */
[----:B------:R-:W-:Y:S01]  /*75c0*/  RED.E.ADD.F32.FTZ.RN.STRONG.GPU [R32.64], R5 ;  /* 0x000000052000798e */ /* 0x000fe2000c10e784 */
[----:B------:R-:W-:Y:S01]  /*75d0*/  IMAD R140, R140, c[0x0][0x1c0], RZ ;  /* 0x000070008c8c7a24 */ /* 0x000fe200078e02ff */
[C---:B-----5:R-:W-:Y:S04]  /*75e0*/  HMMA.16816.F32.BF16 R20, R132.reuse, R144, R20 ;  /* 0x000000908414723c */ /* 0x060fe80000041814 */
[----:B------:R-:W-:Y:S02]  /*75f0*/  IMAD R140, R140, 0x38, RZ ;  /* 0x000000388c8c7824 */ /* 0x000fe400078e02ff */
[----:B------:R-:W-:Y:S02]  /*7600*/  IMAD R213, R213, c[0x0][0x1c0], RZ ;  /* 0x00007000d5d57a24 */ /* 0x000fe400078e02ff */
[----:B------:R-:W-:Y:S04]  /*7610*/  HMMA.16816.F32.BF16 R24, R132, R146, R24 ;  /* 0x000000928418723c */ /* 0x000fe80000041818 */
[----:B------:R-:W-:Y:S01]  /*7620*/  IMAD.SHL.U32 R213, R213, 0x10, RZ ;  /* 0x00000010d5d57824 */ /* 0x000fe200078e00ff */
[CC--:B--2---:R-:W-:Y:S04]  /*7630*/  LEA R30, P2, R141.reuse, R28.reuse, 0x2 ;  /* 0x0000001c8d1e7211 */ /* 0x0c4fe800078410ff */
[-C--:B------:R-:W-:Y:S01]  /*7640*/  LEA.HI.X.SX32 R31, R141, R29.reuse, 0x2, P2 ;  /* 0x0000001d8d1f7211 */ /* 0x080fe200010f16ff */
[----:B---3--:R2:W-:Y:S04]  /*7650*/  @P0 STL [R1+0x14], R210 ;  /* 0x000014d201000387 */ /* 0x0085e80000100800 */
[----:B------:R-:W3:Y:S04]  /*7660*/  LDL R139, [R1+0x1c] ;  /* 0x00001c00018b7983 */ /* 0x000ee80000100800 */
[----:B------:R-:W5:Y:S04]  /*7670*/  LDL R138, [R1+0x24] ;  /* 0x00002400018a7983 */ /* 0x000f680000100800 */
[----:B------:R1:W-:Y:S04]  /*7680*/  @P0 STL [R1+0xc], R0 ;  /* 0x00000c0001000387 */ /* 0x0003e80000100800 */
[----:B----4-:R4:W-:Y:S04]  /*7690*/  @P0 STL [R1+0x8], R211 ;  /* 0x000008d301000387 */ /* 0x0109e80000100800 */
[----:B------:R4:W-:Y:S01]  /*76a0*/  @P0 STL [R1+0x10], R212 ;  /* 0x000010d401000387 */ /* 0x0009e20000100800 */
[----:B--2---:R-:W-:Y:S04]  /*76b0*/  IMAD.MOV.U32 R210, RZ, RZ, c[0x0][0x22c] ;  /* 0x00008b00ffd27624 */ /* 0x004fe800078e00ff */
[----:B------:R-:W-:Y:S04]  /*76c0*/  IMAD R210, R210, c[0x0][0x1c0], RZ ;  /* 0x00007000d2d27a24 */ /* 0x000fe800078e02ff */
[----:B------:R-:W-:Y:S02]  /*76d0*/  IMAD.SHL.U32 R210, R210, 0x10, RZ ;  /* 0x00000010d2d27824 */ /* 0x000fe400078e00ff */
[----:B-1----:R-:W-:Y:S03]  /*76e0*/  IMAD.MOV.U32 R0, RZ, RZ, c[0x0][0x22c] ;  /* 0x00008b00ff007624 */ /* 0x002fe600078e00ff */
[CC--:B------:R-:W-:Y:S02]  /*76f0*/  LEA R136, P0, R210.reuse, R28.reuse, 0x2 ;  /* 0x0000001cd2887211 */ /* 0x0c0fe400078010ff */
[----:B------:R-:W-:Y:S01]  /*7700*/  IADD3 R134, R210, 0x40, RZ ;  /* 0x00000040d2867810 */ /* 0x000fe20007ffe0ff */
[----:B------:R-:W-:Y:S01]  /*7710*/  IMAD R0, R0, c[0x0][0x1c0], RZ ;  /* 0x0000700000007a24 */ /* 0x000fe200078e02ff */
[-C--:B------:R-:W-:Y:S01]  /*7720*/  LEA.HI.X.SX32 R137, R210, R29.reuse, 0x2, P0 ;  /* 0x0000001dd2897211 */ /* 0x080fe200000f16ff */
[----:B----4-:R-:W-:Y:S01]  /*7730*/  IMAD.MOV.U32 R211, RZ, RZ, c[0x0][0x22c] ;  /* 0x00008b00ffd37624 */ /* 0x010fe200078e00ff */
[-C--:B------:R-:W-:Y:S01]  /*7740*/  LEA R34, P0, R142, R28.reuse, 0x2 ;  /* 0x0000001c8e227211 */ /* 0x080fe200078010ff */
        /* <DEDUP_REMOVED lines=8> */
[----:B------:R-:W-:Y:S02]  /*77d0*/  IMAD.MOV.U32 R0, RZ, RZ, c[0x0][0x22c] ;  /* 0x00008b00ff007624 */ /* 0x000fe400078e00ff */
[----:B------:R-:W-:Y:S02]  /*77e0*/  IMAD.SHL.U32 R212, R212, 0x10, RZ ;  /* 0x00000010d4d47824 */ /* 0x000fe400078e00ff */
[----:B------:R2:W-:Y:S01]  /*77f0*/  RED.E.ADD.F32.FTZ.RN.STRONG.GPU [R132.64], R7 ;  /* 0x000000078400798e */ /* 0x0005e2000c10e784 */
[----:B------:R-:W-:Y:S02]  /*7800*/  IMAD R0, R0, c[0x0][0x1c0], RZ ;  /* 0x0000700000007a24 */ /* 0x000fe400078e02ff */
[----:B------:R-:W-:Y:S01]  /*7810*/  IADD3 R142, R212, 0x20, RZ ;  /* 0x00000020d48e7810 */ /* 0x000fe20007ffe0ff */
[----:B------:R4:W-:Y:S01]  /*7820*/  RED.E.ADD.F32.FTZ.RN.STRONG.GPU [R34.64], R8 ;  /* 0x000000082200798e */ /* 0x0009e2000c10e784 */
[----:B------:R-:W-:Y:S01]  /*7830*/  IMAD R0, R0, 0x30, RZ ;  /* 0x0000003000007824 */ /* 0x000fe200078e02ff */
[----:B------:R-:W-:Y:S01]  /*7840*/  IADD3 R141, R212, 0x20, RZ ;  /* 0x00000020d48d7810 */ /* 0x000fe20007ffe0ff */
[----:B------:R-:W-:Y:S01]  /*7850*/  IMAD.SHL.U32 R211, R211, 0x8, RZ ;  /* 0x00000008d3d37824 */ /* 0x000fe200078e00ff */
[----:B------:R4:W-:Y:S02]  /*7860*/  RED.E.ADD.F32.FTZ.RN.STRONG.GPU [R30.64], R9 ;  /* 0x000000091e00798e */ /* 0x0009e4000c10e784 */
[CC--:B------:R-:W-:Y:S01]  /*7870*/  LEA R4, P1, R0.reuse, R28.reuse, 0x2 ;  /* 0x0000001c00047211 */ /* 0x0c0fe200078210ff */
[C---:B------:R-:W-:Y:S02]  /*7880*/  IMAD.IADD R142, R211.reuse, 0x1, R142 ;  /* 0x00000001d38e7824 */ /* 0x040fe400078e028e */
[C---:B------:R-:W-:Y:S01]  /*7890*/  IMAD.IADD R141, R211.reuse, 0x1, R141 ;  /* 0x00000001d38d7824 */ /* 0x040fe200078e028d */
[-C--:B------:R-:W-:Y:S02]  /*78a0*/  LEA.HI.X.SX32 R5, R0, R29.reuse, 0x2, P1 ;  /* 0x0000001d00057211 */ /* 0x080fe400008f16ff */
[----:B------:R-:W5:Y:S01]  /*78b0*/  LDL R0, [R1+0x20] ;  /* 0x0000200001007983 */ /* 0x000f620000100800 */
[CC--:B-1----:R-:W-:Y:S01]  /*78c0*/  LEA R6, P0, R140.reuse, R28.reuse, 0x2 ;  /* 0x0000001c8c067211 */ /* 0x0c2fe200078010ff */
[----:B------:R-:W-:Y:S02]  /*78d0*/  IMAD.IADD R141, R211, 0x1, R141 ;  /* 0x00000001d38d7824 */ /* 0x000fe400078e028d */
[----:B------:R1:W-:Y:S04]  /*78e0*/  RED.E.ADD.F32.FTZ.RN.STRONG.GPU [R4.64], R10 ;  /* 0x0000000a0400798e */ /* 0x0003e8000c10e784 */
[----:B--2---:R-:W2:Y:S01]  /*78f0*/  LDL R132, [R1+0x18] ;  /* 0x0000180001847983 */ /* 0x004ea20000100800 */
[-C--:B------:R-:W-:Y:S02]  /*7900*/  LEA.HI.X.SX32 R7, R140, R29.reuse, 0x2, P0 ;  /* 0x0000001d8c077211 */ /* 0x080fe400000f16ff */
[----:B------:R-:W-:Y:S02]  /*7910*/  IADD3 R140, R213, 0x20, RZ ;  /* 0x00000020d58c7810 */ /* 0x000fe40007ffe0ff */
[C---:B----4-:R-:W-:Y:S01]  /*7920*/  IADD3 R35, R210.reuse, 0x40, RZ ;  /* 0x00000040d2237810 */ /* 0x050fe20007ffe0ff */
        /* <DEDUP_REMOVED lines=19> */
[-C--:B----4-:R-:W-:Y:S01]  /*7a60*/  LEA.HI.X.SX32 R11, R141, R29.reuse, 0x2, P0 ;  /* 0x0000001d8d0b7211 */ /* 0x090fe200000f16ff */
        /* <DEDUP_REMOVED lines=9> */
[----:B------:R4:W-:Y:S01]  /*7b00*/  RED.E.ADD.F32.FTZ.RN.STRONG.GPU [R8.64], R17 ;  /* 0x000000110800798e */ /* 0x0009e2000c10e784 */
[CC--:B-1----:R-:W-:Y:S04]  /*7b10*/  LEA R14, P5, R134.reuse, R28.reuse, 0x2 ;  /* 0x0000001c860e7211 */ /* 0x0c2fe800078a10ff */
[-C--:B----4-:R-:W-:Y:S02]  /*7b20*/  LEA.HI.X.SX32 R15, R134, R29.reuse, 0x2, P5 ;  /* 0x0000001d860f7211 */ /* 0x090fe400028f16ff */
[CC--:B------:R-:W-:Y:S04]  /*7b30*/  LEA R10, P3, R34.reuse, R28.reuse, 0x2 ;  /* 0x0000001c220a7211 */ /* 0x0c0fe800078610ff */
[-C--:B------:R-:W-:Y:S02]  /*7b40*/  LEA.HI.X.SX32 R11, R34, R29.reuse, 0x2, P3 ;  /* 0x0000001d220b7211 */ /* 0x080fe400018f16ff */
[CC--:B------:R-:W-:Y:S04]  /*7b50*/  LEA R8, P2, R133.reuse, R28.reuse, 0x2 ;  /* 0x0000001c85087211 */ /* 0x0c0fe800078410ff */
[-C--:B------:R-:W-:Y:S02]  /*7b60*/  LEA.HI.X.SX32 R9, R133, R29.reuse, 0x2, P2 ;  /* 0x0000001d85097211 */ /* 0x080fe400010f16ff */
[CC--:B---3--:R-:W-:Y:S02]  /*7b70*/  LEA R6, P1, R139.reuse, R28.reuse, 0x2 ;  /* 0x0000001c8b067211 */ /* 0x0c8fe400078210ff */
[CC--:B-----5:R-:W-:Y:S02]  /*7b80*/  LEA R4, P0, R138.reuse, R28.reuse, 0x2 ;  /* 0x0000001c8a047211 */ /* 0x0e0fe400078010ff */
        /* <DEDUP_REMOVED lines=258> */
.L_x_646:
        /* <DEDUP_REMOVED lines=18> */
.L_x_647:
[----:B-1----:R-:W2:Y:S01]  /*8cd0*/  LDL.64 R4, [R1+0x50] ;  /* 0x0000500001047983 */ /* 0x002ea20000100a00 */
[----:B------:R-:W-:Y:S01]  /*8ce0*/  IMAD.SHL.U32 R3, R208, 0x2, RZ ;  /* 0x00000002d0037824 */ /* 0x000fe200078e00ff */
[----:B------:R-:W-:Y:S01]  /*8cf0*/  USHF.R.S32.HI UR10, URZ, 0x1f, UR23 ;  /* 0x0000001f3f0a7899 */ /* 0x000fe20008011417 */
[----:B------:R-:W-:Y:S01]  /*8d00*/  IMAD.U32 R0, RZ, RZ, UR23 ;  /* 0x00000017ff007e24 */ /* 0x000fe2000f8e00ff */
[----:B------:R-:W-:Y:S01]  /*8d10*/  BAR.SYNC.DEFER_BLOCKING 0x0 ;  /* 0x0000000000007b1d */ /* 0x000fe20000010000 */
[----:B------:R-:W-:-:S05]  /*8d20*/  UIMAD UR6, UR22, -0x80, UR6 ;  /* 0xffffff80160678a4 */ /* 0x000fca000f8e0206 */
[----:B------:R-:W1:Y:S01]  /*8d30*/  S2R R9, SR_TID.X ;  /* 0x0000000000097919 */ /* 0x000e620000002100 */
[----:B------:R-:W-:Y:S01]  /*8d40*/  ULDC.64 UR8, c[0x0][0x3a0] ;  /* 0x0000e80000087ab9 */ /* 0x000fe20000000a00 */
[----:B------:R-:W-:Y:S01]  /*8d50*/  BSSY B0, `(.L_x_648) ;  /* 0x000002c000007945 */ /* 0x000fe20003800000 */
[----:B------:R-:W-:-:S04]  /*8d60*/  UIMAD UR7, UR10, UR8, URZ ;  /* 0x000000080a0772a4 */ /* 0x000fc8000f8e023f */
[----:B------:R-:W-:-:S03]  /*8d70*/  UIMAD UR7, UR23, UR9, UR7 ;  /* 0x00000009170772a4 */ /* 0x000fc6000f8e0207 */
[----:B------:R-:W-:-:S03]  /*8d80*/  ULDC.64 UR8, c[0x0][0x3b8] ;  /* 0x0000ee0000087ab9 */ /* 0x000fc60000000a00 */
[----:B------:R-:W-:Y:S01]  /*8d90*/  IMAD.U32 R8, RZ, RZ, UR7 ;  /* 0x00000007ff087e24 */ /* 0x000fe2000f8e00ff */
[----:B------:R-:W-:Y:S01]  /*8da0*/  UIMAD UR7, UR60, UR8, URZ ;  /* 0x000000083c0772a4 */ /* 0x000fe2000f8e023f */
[----:B------:R3:W4:Y:S03]  /*8db0*/  LDS.128 R36, [R3+0xa000] ;  /* 0x00a0000003247984 */ /* 0x0007260000000c00 */
[----:B------:R-:W-:Y:S01]  /*8dc0*/  UIMAD UR7, UR38, UR9, UR7 ;  /* 0x00000009260772a4 */ /* 0x000fe2000f8e0207 */
[----:B------:R3:W1:Y:S04]  /*8dd0*/  LDS.128 R32, [R3+0xc000] ;  /* 0x00c0000003207984 */ /* 0x0006680000000c00 */
[----:B------:R3:W1:Y:S04]  /*8de0*/  LDS.128 R28, [R3+0xe000] ;  /* 0x00e00000031c7984 */ /* 0x0006680000000c00 */
[----:B------:R3:W1:Y:S04]  /*8df0*/  LDS.128 R48, [R3+0xf000] ;  /* 0x00f0000003307984 */ /* 0x0006680000000c00 */
[----:B------:R3:W1:Y:S04]  /*8e00*/  LDS.128 R60, [R3+0x10000] ;  /* 0x01000000033c7984 */ /* 0x0006680000000c00 */
[----:B------:R3:W1:Y:S04]  /*8e10*/  LDS.128 R44, [R3+0x11000] ;  /* 0x01100000032c7984 */ /* 0x0006680000000c00 */
[----:B------:R3:W1:Y:S04]  /*8e20*/  LDS.128 R56, [R3+0x12000] ;  /* 0x0120000003387984 */ /* 0x0006680000000c00 */
[----:B------:R3:W1:Y:S04]  /*8e30*/  LDS.128 R40, [R3+0x13000] ;  /* 0x0130000003287984 */ /* 0x0006680000000c00 */
[----:B------:R3:W1:Y:S01]  /*8e40*/  LDS.128 R52, [R3+0x14000] ;  /* 0x0140000003347984 */ /* 0x0006620000000c00 */
[--C-:B--2---:R-:W-:Y:S01]  /*8e50*/  SHF.R.S32.HI R7, RZ, 0x1f, R4.reuse ;  /* 0x0000001fff077819 */ /* 0x104fe20000011404 */
[----:B------:R-:W-:-:S04]  /*8e60*/  IMAD.MOV.U32 R6, RZ, RZ, R4 ;  /* 0x000000ffff067224 */ /* 0x000fc800078e0004 */
[----:B------:R-:W-:Y:S01]  /*8e70*/  IMAD.WIDE.U32 R4, R0, c[0x0][0x3a0], R6 ;  /* 0x0000e80000047a25 */ /* 0x000fe200078e0006 */
[----:B-1----:R-:W-:-:S04]  /*8e80*/  SHF.R.S32.HI R0, RZ, 0x1f, R9 ;  /* 0x0000001fff007819 */ /* 0x002fc80000011409 */
[----:B------:R-:W-:Y:S02]  /*8e90*/  LEA.HI R0, R0, R9, RZ, 0x2 ;  /* 0x0000000900007211 */ /* 0x000fe400078f10ff */
[----:B------:R-:W-:Y:S02]  /*8ea0*/  IADD3 R4, P0, R4, UR14, RZ ;  /* 0x0000000e04047c10 */ /* 0x000fe4000ff1e0ff */
[----:B------:R-:W-:Y:S02]  /*8eb0*/  SHF.R.S32.HI R0, RZ, 0x2, R0 ;  /* 0x00000002ff007819 */ /* 0x000fe40000011400 */
[----:B------:R-:W-:Y:S01]  /*8ec0*/  IADD3.X R5, R5, UR15, R8, P0, !PT ;  /* 0x0000000f05057c10 */ /* 0x000fe200087fe408 */
[----:B------:R-:W-:Y:S01]  /*8ed0*/  IMAD.U32 R8, RZ, RZ, UR38 ;  /* 0x00000026ff087e24 */ /* 0x000fe2000f8e00ff */
[----:B------:R-:W-:Y:S02]  /*8ee0*/  ISETP.GE.AND P2, PT, R0, UR6, PT ;  /* 0x0000000600007c0c */ /* 0x000fe4000bf46270 */
[----:B------:R-:W-:Y:S01]  /*8ef0*/  SHF.R.S32.HI R25, RZ, 0x1f, R0 ;  /* 0x0000001fff197819 */ /* 0x000fe20000011400 */
[----:B------:R-:W-:-:S05]  /*8f00*/  IMAD.WIDE.U32 R8, R8, c[0x0][0x3b8], R4 ;  /* 0x0000ee0008087a25 */ /* 0x000fca00078e0004 */
[----:B------:R-:W-:-:S05]  /*8f10*/  IADD3 R24, R9, UR7, RZ ;  /* 0x0000000709187c10 */ /* 0x000fca000fffe0ff */
[----:B------:R-:W-:Y:S05]  /*8f20*/  @P2 BRA `(.L_x_649) ;  /* 0x000000e000002947 */ /* 0x000fea0003800000 */
[----:B---34-:R-:W1:Y:S01]  /*8f30*/  LDS.128 R20, [R3+0xb000] ;  /* 0x00b0000003147984 */ /* 0x018e620000000c00 */
        /* <DEDUP_REMOVED lines=13> */
.L_x_649:
[----:B---34-:R-:W-:Y:S05]  /*9010*/  BSYNC B0 ;  /* 0x0000000000007941 */ /* 0x018fea0003800000 */
.L_x_648:
[----:B------:R-:W-:Y:S01]  /*9020*/  IADD3 R3, R0, 0x40, RZ ;  /* 0x0000004000037810 */ /* 0x000fe20007ffe0ff */
[----:B------:R-:W-:Y:S03]  /*9030*/  BSSY B0, `(.L_x_650) ;  /* 0x0000010000007945 */ /* 0x000fe60003800000 */
[----:B------:R-:W-:-:S13]  /*9040*/  ISETP.GE.AND P1, PT, R3, UR6, PT ;  /* 0x0000000603007c0c */ /* 0x000fda000bf26270 */
[----:B------:R-:W-:Y:S05]  /*9050*/  @P1 BRA `(.L_x_651) ;  /* 0x000000d000001947 */ /* 0x000fea0003800000 */
[----:B------:R-:W-:Y:S02]  /*9060*/  IADD3 R3, P0, R0, 0x40, RZ ;  /* 0x0000004000037810 */ /* 0x000fe40007f1e0ff */
[----:B-1----:R-:W-:-:S03]  /*9070*/  MOV R5, R24 ;  /* 0x0000001800057202 */ /* 0x002fc60000000f00 */
        /* <DEDUP_REMOVED lines=11> */
.L_x_651:
[----:B------:R-:W-:Y:S05]  /*9130*/  BSYNC B0 ;  /* 0x0000000000007941 */ /* 0x000fea0003800000 */
.L_x_650:
        /* <DEDUP_REMOVED lines=27> */
.L_x_653:
[----:B------:R-:W-:Y:S05]  /*92f0*/  BSYNC B0 ;  /* 0x0000000000007941 */ /* 0x000fea0003800000 */
.L_x_652:
        /* <DEDUP_REMOVED lines=13> */
.L_x_640:
[----:B------:R-:W-:Y:S05]  /*93d0*/  BSYNC B1 ;  /* 0x0000000000017941 */ /* 0x000fea0003800000 */
.L_x_626:
        /* <DEDUP_REMOVED lines=11> */
.L_x_654:
[----:B------:R-:W-:Y:S05]  /*9490*/  EXIT ;  /* 0x000000000000794d */ /* 0x000fea0003800000 */
.L_x_656:
        /* <DEDUP_REMOVED lines=14> */
.L_x_1293:


//--------------------- .text._ZN5flash44flash_bwd_dq_dk_dv_loop_seqk_parallel_kernelI23Flash_bwd_kernel_traitsILi96ELi64ELi128ELi8ELi2ELi4ELi4ELb1ELb0EN7cutlass10bfloat16_tE19Flash_kernel_traitsILi96ELi64ELi128ELi8ES3_EELb1ELb0ELb1ELb1ELb0ELb0ELb0EEEvNS_16Flash_bwd_paramsE --------------------------
	.section	.text._ZN5flash44flash_bwd_dq_dk_dv_loop_seqk_parallel_kernelI23Flash_bwd_kernel_traitsILi96ELi64ELi128ELi8ELi2ELi4ELi4ELb1ELb0EN7cutlass10bfloat16_tE19Flash_kernel_traitsILi96ELi64ELi128ELi8ES3_EELb1ELb0ELb1ELb1ELb0ELb0ELb0EEEvNS_16Flash_bwd_paramsE,"ax",@progbits
	.sectioninfo	@"SHI_REGISTERS=255"
	.align	128
        .global         _ZN5flash44flash_bwd_dq_dk_dv_loop_seqk_parallel_kernelI23Flash_bwd_kernel_traitsILi96ELi64ELi128ELi8ELi2ELi4ELi4ELb1ELb0EN7cutlass10bfloat16_tE19Flash_kernel_traitsILi96ELi64ELi128ELi8ES3_EELb1ELb0ELb1ELb1ELb0ELb0ELb0EEEvNS_16Flash_bwd_paramsE
        .type           _ZN5flash44flash_bwd_dq_dk_dv_loop_seqk_parallel_kernelI23Flash_bwd_kernel_traitsILi96ELi64ELi128ELi8ELi2ELi4ELi4ELb1ELb0EN7cutlass10bfloat16_tE19Flash_kernel_traitsILi96ELi64ELi128ELi8ES3_EELb1ELb0ELb1ELb1ELb0ELb0ELb0EEEvNS_16Flash_bwd_paramsE,@function
        .size           _ZN5flash44flash_bwd_dq_dk_dv_loop_seqk_parallel_kernelI23Flash_bwd_kernel_traitsILi96ELi64ELi128ELi8ELi2ELi4ELi4ELb1ELb0EN7cutlass10bfloat16_tE19Flash_kernel_traitsILi96ELi64ELi128ELi8ES3_EELb1ELb0ELb1ELb1ELb0ELb0ELb0EEEvNS_16Flash_bwd_paramsE,(.L_x_1294 - _ZN5flash44flash_bwd_dq_dk_dv_loop_seqk_parallel_kernelI23Flash_bwd_kernel_traitsILi96ELi64ELi128ELi8ELi2ELi4ELi4ELb1ELb0EN7cutlass10bfloat16_tE19Flash_kernel_traitsILi96ELi64ELi128ELi8ES3_EELb1ELb0ELb1ELb1ELb0ELb0ELb0EEEvNS_16Flash_bwd_paramsE)
        .other          _ZN5flash44flash_bwd_dq_dk_dv_loop_seqk_parallel_kernelI23Flash_bwd_kernel_traitsILi96ELi64ELi128ELi8ELi2ELi4ELi4ELb1ELb0EN7cutlass10bfloat16_tE19Flash_kernel_traitsILi96ELi64ELi128ELi8ES3_EELb1ELb0ELb1ELb1ELb0ELb0ELb0EEEvNS_16Flash_bwd_paramsE,@"STO_CUDA_ENTRY STV_DEFAULT"
_ZN5flash44flash_bwd_dq_dk_dv_loop_seqk_parallel_kernelI23Flash_bwd_kernel_traitsILi96ELi64ELi128ELi8ELi2ELi4ELi4ELb1ELb0EN7cutlass10bfloat16_tE19Flash_kernel_traitsILi96ELi64ELi128ELi8ES3_EELb1ELb0ELb1ELb1ELb0ELb0ELb0EEEvNS_16Flash_bwd_paramsE:
.text._ZN5flash44flash_bwd_dq_dk_dv_loop_seqk_parallel_kernelI23Flash_bwd_kernel_traitsILi96ELi64ELi128ELi8ELi2ELi4ELi4ELb1ELb0EN7cutlass10bfloat16_tE19Flash_kernel_traitsILi96ELi64ELi128ELi8ES3_EELb1ELb0ELb1ELb1ELb0ELb0ELb0EEEvNS_16Flash_bwd_paramsE:
        /* <DEDUP_REMOVED lines=32> */
[----:B------:R-:W-:Y:S01]  /*0200*/  UIMAD.WIDE UR36, UR47, UR36, URZ ;  /* 0x000000242f2472a5 */ /* 0x000fe2000f8e023f */
[CC--:B------:R-:W-:Y:S01]  /*0210*/  LEA.HI R5, R0.reuse, R8.reuse, RZ, 0x5 ;  /* 0x0000000800057211 */ /* 0x0c0fe200078f28ff */
[----:B------:R-:W-:Y:S01]  /*0220*/  UIMAD UR57, UR5, UR4, UR57 ;  /* 0x00000004053972a4 */ /* 0x000fe2000f8e0239 */
[CC--:B------:R-:W-:Y:S01]  /*0230*/  LEA.HI R15, R0.reuse, R8.reuse, RZ, 0x3 ;  /* 0x00000008000f7211 */ /* 0x0c0fe200078f18ff */
[----:B---3--:R-:W-:Y:S01]  /*0240*/  UIMAD UR48, UR34, UR47, URZ ;  /* 0x0000002f223072a4 */ /* 0x008fe2000f8e023f */
[CC--:B------:R-:W-:Y:S01]  /*0250*/  LEA.HI R3, R0.reuse, R8.reuse, RZ, 0x4 ;  /* 0x0000000800037211 */ /* 0x0c0fe200078f20ff */
[----:B------:R-:W-:Y:S01]  /*0260*/  UIMAD UR47, UR47, UR12, URZ ;  /* 0x0000000c2f2f72a4 */ /* 0x000fe2000f8e023f */
[CC--:B------:R-:W-:Y:S01]  /*0270*/  LEA.HI R14, R0.reuse, R8.reuse, RZ, 0x6 ;  /* 0x00000008000e7211 */ /* 0x0c0fe200078f30ff */
[----:B------:R-:W-:Y:S01]  /*0280*/  UIMAD UR4, UR31, UR13, UR34 ;  /* 0x0000000d1f0472a4 */ /* 0x000fe2000f8e0222 */
[----:B------:R-:W-:Y:S01]  /*0290*/  LEA.HI R20, R0, R8, RZ, 0x7 ;  /* 0x0000000800147211 */ /* 0x000fe200078f38ff */
[----:B------:R-:W-:Y:S01]  /*02a0*/  ULDC UR14, c[0x0][0x1c0] ;  /* 0x00007000000e7ab9 */ /* 0x000fe20000000800 */
[----:B------:R-:W-:Y:S01]  /*02b0*/  LOP3.LUT R6, R5, 0xffffffe0, RZ, 0xc0, !PT ;  /* 0xffffffe005067812 */ /* 0x000fe200078ec0ff */
[----:B------:R-:W-:Y:S01]  /*02c0*/  ULDC UR9, c[0x0][0x1c0] ;  /* 0x0000700000097ab9 */ /* 0x000fe20000000800 */
[----:B------:R-:W-:Y:S01]  /*02d0*/  LOP3.LUT R0, R15, 0xfffffff8, RZ, 0xc0, !PT ;  /* 0xfffffff80f007812 */ /* 0x000fe200078ec0ff */
[----:B------:R-:W-:Y:S01]  /*02e0*/  UIMAD UR54, UR6, UR31, URZ ;  /* 0x0000001f063672a4 */ /* 0x000fe2000f8e023f */
        /* <DEDUP_REMOVED lines=11> */
[----:B------:R-:W-:Y:S01]  /*03a0*/  UIMAD UR5, UR31, UR9, UR34 ;  /* 0x000000091f0572a4 */ /* 0x000fe2000f8e0222 */
[----:B------:R-:W-:Y:S01]  /*03b0*/  LEA.HI R2, R4, R0, RZ, 0x3 ;  /* 0x0000000004027211 */ /* 0x000fe200078f18ff */
[----:B------:R-:W-:Y:S01]  /*03c0*/  @!UP5 UIMAD UR6, UR31, UR14, UR34 ;  /* 0x0000000e1f06d2a4 */ /* 0x000fe2000f8e0222 */
[----:B------:R-:W-:Y:S01]  /*03d0*/  LEA.HI R3, R3, R6, RZ, 0x1 ;  /* 0x0000000603037211 */ /* 0x000fe200078f08ff */
[----:B------:R-:W-:Y:S01]  /*03e0*/  USHF.L.U32 UR46, UR47, 0x6, URZ ;  /* 0x000000062f2e7899 */ /* 0x000fe2000800063f */
[----:B------:R-:W-:Y:S01]  /*03f0*/  LOP3.LUT R4, R7, 0x7fffffe, RZ, 0xc0, !PT ;  /* 0x07fffffe07047812 */ /* 0x000fe200078ec0ff */
[----:B------:R-:W-:Y:S01]  /*0400*/  USHF.L.U32 UR41, UR4, 0x5, URZ ;  /* 0x0000000504297899 */ /* 0x000fe2000800063f */
[----:B------:R-:W-:Y:S01]  /*0410*/  LOP3.LUT R2, R2, 0xfffffff8, RZ, 0xc0, !PT ;  /* 0xfffffff802027812 */ /* 0x000fe200078ec0ff */
[----:B------:R-:W-:Y:S01]  /*0420*/  ULDC UR51, c[0x0][0x214] ;  /* 0x0000850000337ab9 */ /* 0x000fe20000000800 */
[----:B------:R-:W-:Y:S01]  /*0430*/  LOP3.LUT R3, R3, 0xfffffffe, RZ, 0xc0, !PT ;  /* 0xfffffffe03037812 */ /* 0x000fe200078ec0ff */
[C---:B------:R-:W-:Y:S01]  /*0440*/  IMAD.IADD R7, R0.reuse, 0x1, -R4 ;  /* 0x0000000100077824 */ /* 0x040fe200078e0a04 */
[----:B------:R-:W-:Y:S01]  /*0450*/  ULDC UR58, c[0x0][0x1c8] ;  /* 0x00007200003a7ab9 */ /* 0x000fe20000000800 */
[----:B------:R-:W-:Y:S01]  /*0460*/  IMAD.IADD R9, R0, 0x1, -R2 ;  /* 0x0000000100097824 */ /* 0x000fe200078e0a02 */
[----:B------:R-:W-:Y:S01]  /*0470*/  SHF.R.S32.HI R0, RZ, 0x5, R5 ;  /* 0x00000005ff007819 */ /* 0x000fe20000011405 */
[----:B------:R-:W-:Y:S01]  /*0480*/  IMAD.IADD R16, R6, 0x1, -R3 ;  /* 0x0000000106107824 */ /* 0x000fe200078e0a03 */
[----:B------:R-:W-:Y:S01]  /*0490*/  SHF.R.S32.HI R2, RZ, 0x1f, R5 ;  /* 0x0000001fff027819 */ /* 0x000fe20000011405 */
[----:B------:R-:W-:Y:S01]  /*04a0*/  ULDC.U8 UR8, c[0x0][0x3d0] ;  /* 0x0000f40000087ab9 */ /* 0x000fe20000000000 */
        /* <DEDUP_REMOVED lines=19> */
[----:B------:R-:W-:Y:S01]  /*05e0*/  ULOP3.LUT UR58, UR34, UR58, URZ, 0x3c, !UPT ;  /* 0x0000003a223a7292 */ /* 0x000fe2000f8e3c3f */
[----:B------:R-:W-:Y:S01]  /*05f0*/  LOP3.LUT R0, R0, R3, RZ, 0x3c, !PT ;  /* 0x0000000300007212 */ /* 0x000fe200078e3cff */
[----:B------:R-:W-:Y:S01]  /*0600*/  USHF.R.S32.HI UR59, URZ, 0x1f, UR34 ;  /* 0x0000001f3f3b7899 */ /* 0x000fe20008011422 */
[----:B------:R-:W-:Y:S01]  /*0610*/  LEA.HI R249, R2, R10, RZ, 0x2 ;  /* 0x0000000a02f97211 */ /* 0x000fe200078f10ff */
[----:B------:R-:W-:Y:S01]  /*0620*/  UISETP.NE.AND UP6, UPT, UR8, URZ, UPT ;  /* 0x0000003f0800728c */ /* 0x000fe2000bfc5270 */
[----:B------:R-:W-:Y:S01]  /*0630*/  SHF.R.S32.HI R2, RZ, 0x1f, R8 ;  /* 0x0000001fff027819 */ /* 0x000fe20000011408 */
[----:B------:R-:W-:Y:S01]  /*0640*/  IMAD.U32 R3, R4, 0x20, R0 ;  /* 0x0000002004037824 */ /* 0x000fe200078e0000 */
[-C--:B------:R-:W-:Y:S01]  /*0650*/  LEA.HI R0, R8, R8.reuse, RZ, 0x1 ;  /* 0x0000000808007211 */ /* 0x080fe200078f08ff */
[----:B------:R-:W-:Y:S01]  /*0660*/  USHF.R.S32.HI UR61, URZ, 0x1f, UR31 ;  /* 0x0000001f3f3d7899 */ /* 0x000fe2000801141f */
[----:B------:R-:W-:Y:S01]  /*0670*/  LEA.HI R11, R2, R8, RZ, 0x3 ;  /* 0x00000008020b7211 */ /* 0x000fe200078f18ff */
[----:B------:R-:W-:Y:S01]  /*0680*/  USHF.R.S32.HI UR60, URZ, 0x1f, UR34 ;  /* 0x0000001f3f3c7899 */ /* 0x000fe20008011422 */
[----:B------:R1:W-:Y:S01]  /*0690*/  STL [R1+0x28], R3 ;  /* 0x0000280301007387 */ /* 0x0003e20000100800 */
[----:B------:R-:W-:Y:S01]  /*06a0*/  LOP3.LUT R4, R0, 0x7fffffe, RZ, 0xc0, !PT ;  /* 0x07fffffe00047812 */ /* 0x000fe200078ec0ff */
[----:B------:R-:W-:Y:S01]  /*06b0*/  UIMAD.WIDE.U32 UR42, UR36, UR44, URZ ;  /* 0x0000002c242a72a5 */ /* 0x000fe2000f8e003f */
[----:B------:R-:W-:Y:S01]  /*06c0*/  LOP3.LUT R2, R11, 0xfffffff8, RZ, 0xc0, !PT ;  /* 0xfffffff80b027812 */ /* 0x000fe200078ec0ff */
[----:B------:R-:W-:Y:S01]  /*06d0*/  UIMAD UR53, UR37, UR44, URZ ;  /* 0x0000002c253572a4 */ /* 0x000fe2000f8e023f */
[----:B------:R-:W-:Y:S01]  /*06e0*/  SHF.R.S32.HI R10, RZ, 0x6, R14 ;  /* 0x00000006ff0a7819 */ /* 0x000fe2000001140e */
[C---:B------:R-:W-:Y:S01]  /*06f0*/  IMAD.IADD R17, R8.reuse, 0x1, -R4 ;  /* 0x0000000108117824 */ /* 0x040fe200078e0a04 */
[C---:B------:R-:W-:Y:S01]  /*0700*/  LEA.HI R7, R9.reuse, R9, RZ, 0x1 ;  /* 0x0000000909077211 */ /* 0x040fe200078f08ff */
[----:B------:R-:W-:Y:S01]  /*0710*/  IMAD.IADD R14, R8, 0x1, -R2 ;  /* 0x00000001080e7824 */ /* 0x000fe200078e0a02 */
[----:B------:R-:W-:Y:S01]  /*0720*/  LOP3.LUT P2, RZ, R9, 0x2, RZ, 0xc0, !PT ;  /* 0x0000000209ff7812 */ /* 0x000fe2000784c0ff */
[----:B------:R-:W-:Y:S01]  /*0730*/  IMAD R2, R10, 0x4, R16 ;  /* 0x000000040a027824 */ /* 0x000fe200078e0210 */
[----:B------:R-:W-:Y:S01]  /*0740*/  SHF.R.S32.HI R249, RZ, 0x2, R249 ;  /* 0x00000002fff97819 */ /* 0x000fe200000114f9 */
[----:B------:R-:W-:Y:S01]  /*0750*/  USHF.R.S32.HI UR55, URZ, 0x1f, UR48 ;  /* 0x0000001f3f377899 */ /* 0x000fe20008011430 */
[C---:B------:R-:W-:Y:S01]  /*0760*/  LOP3.LUT P5, RZ, R14.reuse, 0x2, RZ, 0xc0, !PT ;  /* 0x000000020eff7812 */ /* 0x040fe200078ac0ff */
[----:B------:R-:W-:Y:S01]  /*0770*/  UIMAD UR52, UR5, UR52, URZ ;  /* 0x00000034053472a4 */ /* 0x000fe2000f8e023f */
[----:B------:R-:W-:Y:S01]  /*0780*/  LOP3.LUT P6, RZ, R14, 0x4, RZ, 0xc0, !PT ;  /* 0x000000040eff7812 */ /* 0x000fe200078cc0ff */
[----:B------:R-:W-:Y:S01]  /*0790*/  IMAD R249, R21, 0x10, R249 ;  /* 0x0000001015f97824 */ /* 0x000fe200078e02f9 */
[----:B------:R-:W-:Y:S01]  /*07a0*/  SEL R202, R206, 0xffffffe0, !P5 ;  /* 0xffffffe0ceca7807 */ /* 0x000fe20006800000 */
[----:B------:R-:W-:Y:S01]  /*07b0*/  @!UP5 UIMAD UR51, UR6, UR51, URZ ;  /* 0x000000330633d2a4 */ /* 0x000fe2000f8e023f */
[----:B------:R-:W-:Y:S01]  /*07c0*/  SEL R203, R203, 0xffffffc0, !P6 ;  /* 0xffffffc0cbcb7807 */ /* 0x000fe20007000000 */
[----:B------:R-:W-:-:S02]  /*07d0*/  USHF.R.S32.HI UR50, URZ, 0x1f, UR46 ;  /* 0x0000001f3f327899 */ /* 0x000fc4000801142e */
[----:B------:R-:W-:Y:S02]  /*07e0*/  USHF.R.S32.HI UR49, URZ, 0x1f, UR41 ;  /* 0x0000001f3f317899 */ /* 0x000fe40008011429 */
[----:B------:R-:W-:Y:S01]  /*07f0*/  UMOV UR39, 0xffffd000 ;  /* 0xffffd00000277882 */ /* 0x000fe20000000000 */
        /* <DEDUP_REMOVED lines=27> */
[----:B------:R-:W-:Y:S01]  /*09b0*/  LOP3.LUT P0, RZ, R12, 0x2, RZ, 0xc0, !PT ;  /* 0x000000020cff7812 */ /* 0x000fe2000780c0ff */
[C---:B------:R-:W-:Y:S01]  /*09c0*/  IMAD.IADD R6, R9.reuse, 0x1, -R0 ;  /* 0x0000000109067824 */ /* 0x040fe200078e0a00 */
[----:B------:R-:W-:Y:S01]  /*09d0*/  LOP3.LUT R15, R4, R2, RZ, 0x3c, !PT ;  /* 0x00000002040f7212 */ /* 0x000fe200078e3cff */
[----:B------:R-:W-:Y:S01]  /*09e0*/  IMAD.SHL.U32 R0, R9, 0x40, RZ ;  /* 0x0000004009007824 */ /* 0x000fe200078e00ff */
[----:B------:R-:W-:Y:S01]  /*09f0*/  SHF.R.S32.HI R2, RZ, 0x3, R11 ;  /* 0x00000003ff027819 */ /* 0x000fe2000001140b */
[----:B------:R-:W-:Y:S01]  /*0a00*/  IMAD.U32 R197, R18, 0x20, R197 ;  /* 0x0000002012c57824 */ /* 0x000fe200078e00c5 */
[----:B------:R-:W-:-:S02]  /*0a10*/  SEL R238, R238, 0x10, !P3 ;  /* 0x00000010eeee7807 */ /* 0x000fc40005800000 */
        /* <DEDUP_REMOVED lines=11> */
[----:B------:R-:W-:Y:S01]  /*0ad0*/  IMAD R9, R6, 0x20, R0 ;  /* 0x0000002006097824 */ /* 0x000fe200078e0200 */
[----:B------:R-:W-:Y:S01]  /*0ae0*/  SHF.R.S32.HI R0, RZ, 0x1, R7 ;  /* 0x00000001ff007819 */ /* 0x000fe20000011407 */
[----:B------:R-:W-:-:S02]  /*0af0*/  IMAD.U32 R3, RZ, RZ, UR15 ;  /* 0x0000000fff037e24 */ /* 0x000fc4000f8e00ff */
[----:B------:R-:W-:Y:S01]  /*0b00*/  IMAD R3, R2, 0x1000, R5 ;  /* 0x0000100002037824 */ /* 0x000fe200078e0205 */
[C---:B------:R-:W-:Y:S01]  /*0b10*/  LOP3.LUT P1, RZ, R0.reuse, 0x2, RZ, 0xc0, !PT ;  /* 0x0000000200ff7812 */ /* 0x040fe2000782c0ff */
[----:B------:R-:W-:Y:S02]  /*0b20*/  IMAD.SHL.U32 R0, R0, 0x40, RZ ;  /* 0x0000004000007824 */ /* 0x000fe400078e00ff */
[----:B------:R-:W-:Y:S02]  /*0b30*/  IMAD.SHL.U32 R2, R2, 0x8, RZ ;  /* 0x0000000802027824 */ /* 0x000fe400078e00ff */
        /* <DEDUP_REMOVED lines=28> */
[----:B------:R-:W-:Y:S01]  /*0d00*/  @P2 IADD3 R241, R240, -0x20, RZ ;  /* 0xffffffe0f0f12810 */ /* 0x000fe20007ffe0ff */
[----:B------:R-:W-:Y:S01]  /*0d10*/  IMAD.IADD R205, R0, 0x1, R2 ;  /* 0x0000000100cd7824 */ /* 0x000fe200078e0202 */
[C---:B------:R-:W-:Y:S01]  /*0d20*/  IADD3 R2, R250.reuse, 0x20, RZ ;  /* 0x00000020fa027810 */ /* 0x040fe20007ffe0ff */
[----:B------:R-:W-:Y:S01]  /*0d30*/  IMAD.IADD R207, R207, 0x1, R5 ;  /* 0x00000001cfcf7824 */ /* 0x000fe200078e0205 */
[----:B------:R-:W-:Y:S01]  /*0d40*/  IADD3 R0, R250, 0x40, RZ ;  /* 0x00000040fa007810 */ /* 0x000fe20007ffe0ff */
[----:B------:R-:W-:Y:S01]  /*0d50*/  IMAD.IADD R238, R238, 0x1, R241 ;  /* 0x00000001eeee7824 */ /* 0x000fe200078e02f1 */
[----:B------:R-:W-:Y:S01]  /*0d60*/  LEA R201, R201, 0xf000, 0x1 ;  /* 0x0000f000c9c97811 */ /* 0x000fe200078e08ff */
[----:B------:R1:W-:Y:S01]  /*0d70*/  STL [R1+0xc], R2 ;  /* 0x00000c0201007387 */ /* 0x0003e20000100800 */
[----:B------:R-:W-:-:S03]  /*0d80*/  IMAD.SHL.U32 R199, R207, 0x2, RZ ;  /* 0x00000002cfc77824 */ /* 0x000fc600078e00ff */
[----:B------:R2:W-:Y:S01]  /*0d90*/  STL [R1+0x10], R0 ;  /* 0x0000100001007387 */ /* 0x0005e20000100800 */
[C---:B------:R-:W-:Y:S02]  /*0da0*/  IMAD.IADD R202, R201.reuse, 0x1, R202 ;  /* 0x00000001c9ca7824 */ /* 0x040fe400078e02ca */
[--C-:B------:R-:W-:Y:S01]  /*0db0*/  IMAD.IADD R204, R201, 0x1, R203.reuse ;  /* 0x00000001c9cc7824 */ /* 0x100fe200078e02cb */
[----:B------:R3:W-:Y:S01]  /*0dc0*/  STL [R1+0x2c], R4 ;  /* 0x00002c0401007387 */ /* 0x0007e20000100800 */
[----:B------:R-:W-:Y:S02]  /*0dd0*/  IMAD.IADD R203, R202, 0x1, R203 ;  /* 0x00000001cacb7824 */ /* 0x000fe400078e02cb */
[----:B------:R-:W-:Y:S02]  /*0de0*/  IMAD.IADD R200, R199, 0x1, R206 ;  /* 0x00000001c7c87824 */ /* 0x000fe400078e02ce */
[----:B-1----:R-:W-:Y:S01]  /*0df0*/  IMAD.SHL.U32 R2, R3, 0x2, RZ ;  /* 0x0000000203027824 */ /* 0x002fe200078e00ff */
[----:B--2---:R-:W-:-:S02]  /*0e00*/  IADD3 R0, R4, 0x20, RZ ;  /* 0x0000002004007810 */ /* 0x004fc40007ffe0ff */
[----:B------:R-:W-:-:S05]  /*0e10*/  @P1 IADD3 R0, R4, -0x20, RZ ;  /* 0xffffffe004001810 */ /* 0x000fca0007ffe0ff */
[----:B------:R3:W-:Y:S02]  /*0e20*/  STL [R1+0x30], R0 ;  /* 0x0000300001007387 */ /* 0x0007e40000100800 */
.L_x_700:
        /* <DEDUP_REMOVED lines=53> */
.L_x_657:
        /* <DEDUP_REMOVED lines=21> */
[----:B------:R-:W-:Y:S02]  /*12d0*/  UIADD3 UR6, UR19, 0x3f, URZ ;  /* 0x0000003f13067890 */ /* 0x000fe4000fffe03f */
[----:B------:R-:W-:Y:S02]  /*12e0*/  ULDC.64 UR12, c[0x0][0x178] ;  /* 0x00005e00000c7ab9 */ /* 0x000fe40000000a00 */
[----:B------:R-:W-:Y:S02]  /*12f0*/  UIMAD UR7, UR38, UR12, URZ ;  /* 0x0000000c260772a4 */ /* 0x000fe4000f8e023f */
[----:B------:R-:W-:Y:S02]  /*1300*/  USHF.R.S32.HI UR9, URZ, 0x1f, UR6 ;  /* 0x0000001f3f097899 */ /* 0x000fe40008011406 */
[----:B------:R-:W-:Y:S02]  /*1310*/  UIMAD.WIDE.U32 UR4, UR31, UR12, URZ ;  /* 0x0000000c1f0472a5 */ /* 0x000fe4000f8e003f */
[----:B------:R-:W-:-:S02]  /*1320*/  UIMAD UR14, UR31, UR13, UR7 ;  /* 0x0000000d1f0e72a4 */ /* 0x000fc4000f8e0207 */
[----:B------:R-:W-:Y:S02]  /*1330*/  ULEA.HI UR9, UR9, UR6, URZ, 0x6 ;  /* 0x0000000609097291 */ /* 0x000fe4000f8f303f */
[----:B------:R-:W-:Y:S02]  /*1340*/  ULDC.64 UR12, c[0x0][0x190] ;  /* 0x00006400000c7ab9 */ /* 0x000fe40000000a00 */
[----:B------:R-:W-:Y:S02]  /*1350*/  UISETP.NE.AND UP3, UPT, UR15, -0x1, UPT ;  /* 0xffffffff0f00788c */ /* 0x000fe4000bf65270 */
[----:B------:R-:W-:Y:S02]  /*1360*/  UIMAD.WIDE.U32 UR6, UR15, UR12, URZ ;  /* 0x0000000c0f0672a5 */ /* 0x000fe4000f8e003f */
[----:B------:R-:W-:Y:S02]  /*1370*/  ULDC UR16, c[0x0][0x2e4] ;  /* 0x0000b90000107ab9 */ /* 0x000fe40000000800 */
[----:B------:R-:W-:-:S02]  /*1380*/  USEL UR35, UR4, UR6, !UP3 ;  /* 0x0000000604237287 */ /* 0x000fc4000d800000 */
[----:B------:R-:W-:Y:S02]  /*1390*/  UIADD3 UR4, UR19, 0x80, UR25 ;  /* 0x0000008013047890 */ /* 0x000fe4000fffe019 */
[----:B------:R-:W-:Y:S02]  /*13a0*/  UIADD3 UR33, UR5, UR14, URZ ;  /* 0x0000000e05217290 */ /* 0x000fe4000fffe03f */
[----:B------:R-:W-:Y:S02]  /*13b0*/  UIADD3 UR4, UR4, UR16, -UR8 ;  /* 0x0000001004047290 */ /* 0x000fe4000fffe808 */
[----:B-1----:R-:W-:Y:S02]  /*13c0*/  UISETP.NE.AND UP0, UPT, UR26, -0x1, UPT ;  /* 0xffffffff1a00788c */ /* 0x002fe4000bf05270 */
[----:B------:R-:W-:Y:S02]  /*13d0*/  UIADD3 UR4, UR4, 0x3f, URZ ;  /* 0x0000003f04047890 */ /* 0x000fe4000fffe03f */
[----:B------:R-:W-:-:S02]  /*13e0*/  UIMAD UR6, UR15, UR13, URZ ;  /* 0x0000000d0f0672a4 */ /* 0x000fc4000f8e023f */
[----:B------:R-:W-:Y:S01]  /*13f0*/  USHF.R.S32.HI UR5, URZ, 0x1f, UR4 ;  /* 0x0000001f3f057899 */ /* 0x000fe20008011404 */
[----:B------:R-:W-:Y:S01]  /*1400*/  PLOP3.LUT P0, PT, PT, PT, UP0, 0x80, 0x0 ;  /* 0x000000000000781c */ /* 0x000fe20003f0f008 */
[----:B------:R-:W-:Y:S02]  /*1410*/  @UP3 UIADD3 UR33, UR7, UR6, URZ ;  /* 0x0000000607213290 */ /* 0x000fe4000fffe03f */
[----:B------:R-:W-:Y:S02]  /*1420*/  ULEA.HI UR4, UR5, UR4, URZ, 0x6 ;  /* 0x0000000405047291 */ /* 0x000fe4000f8f303f */
[----:B------:R-:W-:Y:S02]  /*1430*/  USHF.R.S32.HI UR5, URZ, 0x6, UR9 ;  /* 0x000000063f057899 */ /* 0x000fe40008011409 */
[----:B------:R-:W-:Y:S02]  /*1440*/  USHF.R.S32.HI UR4, URZ, 0x6, UR4 ;  /* 0x000000063f047899 */ /* 0x000fe40008011404 */
[----:B------:R-:W-:-:S02]  /*1450*/  @UP0 UIADD3 UR6, UR24, UR26, URZ ;  /* 0x0000001a18060290 */ /* 0x000fc4000fffe03f */
[----:B------:R-:W-:Y:S02]  /*1460*/  UISETP.LT.AND UP2, UPT, UR5, UR4, UPT ;  /* 0x000000040500728c */ /* 0x000fe4000bf41270 */
[----:B------:R-:W-:Y:S02]  /*1470*/  ULDC.64 UR12, c[0x0][0x198] ;  /* 0x00006600000c7ab9 */ /* 0x000fe40000000a00 */
        /* <DEDUP_REMOVED lines=9> */
[----:B------:R-:W-:-:S04]  /*1510*/  UIMAD UR6, UR6, UR4, URZ ;  /* 0x00000004060672a4 */ /* 0x000fc8000f8e023f */
[----:B------:R-:W-:-:S03]  /*1520*/  UIMAD UR9, UR24, UR5, UR6 ;  /* 0x00000005180972a4 */ /* 0x000fc6000f8e0206 */
[----:B------:R-:W-:Y:S02]  /*1530*/  ULDC.64 UR6, c[0x0][0x180] ;  /* 0x0000600000067ab9 */ /* 0x000fe40000000a00 */
[----:B------:R-:W-:-:S04]  /*1540*/  UIMAD UR5, UR38, UR6, URZ ;  /* 0x00000006260572a4 */ /* 0x000fc8000f8e023f */
[----:B------:R-:W-:Y:S02]  /*1550*/  UIMAD UR7, UR31, UR7, UR5 ;  /* 0x000000071f0772a4 */ /* 0x000fe4000f8e0205 */
[----:B------:R-:W-:-:S04]  /*1560*/  UIMAD.WIDE.U32 UR4, UR24, UR4, URZ ;  /* 0x00000004180472a5 */ /* 0x000fc8000f8e003f */
[----:B------:R-:W-:-:S04]  /*1570*/  UIADD3 UR5, UR5, UR9, URZ ;  /* 0x0000000905057290 */ /* 0x000fc8000fffe03f */
[----:B------:R-:W-:-:S04]  /*1580*/  UIMAD.WIDE.U32 UR4, UR31, UR6, UR4 ;  /* 0x000000061f0472a5 */ /* 0x000fc8000f8e0004 */
[----:B------:R-:W-:-:S03]  /*1590*/  UIADD3 UR22, UR5, UR7, URZ ;  /* 0x0000000705167290 */ /* 0x000fc6000fffe03f */
[----:B------:R-:W-:Y:S02]  /*15a0*/  UMOV UR21, UR4 ;  /* 0x0000000400157c82 */ /* 0x000fe40008000000 */
.L_x_659:
        /* <DEDUP_REMOVED lines=18> */
.L_x_660:
        /* <DEDUP_REMOVED lines=71> */
.L_x_661:
[----:B------:R-:W-:Y:S02]  /*1b40*/  UMOV UR6, UR52 ;  /* 0x0000003400067c82 */ /* 0x000fe40008000000 */
.L_x_662:
[----:B------:R-:W1:Y:S01]  /*1b50*/  S2R R18, SR_TID.X ;  /* 0x0000000000127919 */ /* 0x000e620000002100 */
[----:B------:R-:W-:Y:S01]  /*1b60*/  UIADD3 UR4, UP4, UP3, UR4, UR46, UR48 ;  /* 0x0000002e04047290 */ /* 0x000fe2000fb9e030 */
[----:B------:R-:W-:Y:S01]  /*1b70*/  SHF.R.S32.HI R251, RZ, 0x1f, R250 ;  /* 0x0000001ffffb7819 */ /* 0x000fe200000114fa */
[----:B------:R-:W-:Y:S01]  /*1b80*/  IMAD.U32 R10, RZ, RZ, UR11 ;  /* 0x0000000bff0a7e24 */ /* 0x000fe2000f8e00ff */
[----:B------:R-:W-:Y:S01]  /*1b90*/  UIADD3 UR14, UR17, UR14, URZ ;  /* 0x0000000e110e7290 */ /* 0x000fe2000fffe03f */
[----:B------:R-:W-:Y:S01]  /*1ba0*/  IMAD.U32 R8, RZ, RZ, UR10 ;  /* 0x0000000aff087e24 */ /* 0x000fe2000f8e00ff */
[----:B------:R-:W-:Y:S01]  /*1bb0*/  UIADD3 UR15, UP2, UP1, UR13, UR4, UR18 ;  /* 0x000000040d0f7290 */ /* 0x000fe2000f95e012 */
[----:B------:R-:W-:Y:S01]  /*1bc0*/  IMAD.U32 R9, RZ, RZ, UR17 ;  /* 0x00000011ff097e24 */ /* 0x000fe2000f8e00ff */
[----:B------:R-:W-:Y:S01]  /*1bd0*/  UIADD3.X UR4, UR7, UR50, UR55, UP4, UP3 ;  /* 0x0000003207047290 */ /* 0x000fe2000a7e6437 */
[----:B------:R-:W-:Y:S01]  /*1be0*/  BSSY B1, `(.L_x_658) ;  /* 0x0000928000017945 */ /* 0x000fe20003800000 */
[----:B------:R-:W-:-:S02]  /*1bf0*/  ULDC.64 UR10, c[0x0][0x3c8] ;  /* 0x0000f200000a7ab9 */ /* 0x000fc40000000a00 */
[----:B------:R-:W-:-:S03]  /*1c00*/  UIADD3.X UR13, UR9, UR4, UR12, UP2, UP1 ;  /* 0x00000004090d7290 */ /* 0x000fc600097e240c */
[----:B------:R-:W-:Y:S02]  /*1c10*/  ULDC.64 UR4, c[0x0][0x1a8] ;  /* 0x00006a0000047ab9 */ /* 0x000fe40000000a00 */
[----:B------:R-:W-:-:S04]  /*1c20*/  UIMAD UR4, UR59, UR4, URZ ;  /* 0x000000043b0472a4 */ /* 0x000fc8000f8e023f */
[----:B------:R-:W-:-:S03]  /*1c30*/  UIMAD UR12, UR34, UR5, UR4 ;  /* 0x00000005220c72a4 */ /* 0x000fc6000f8e0204 */
[----:B------:R-:W-:Y:S01]  /*1c40*/  ULDC.64 UR4, c[0x0][0x378] ;  /* 0x0000de0000047ab9 */ /* 0x000fe20000000a00 */
[----:B-1----:R-:W-:Y:S01]  /*1c50*/  SHF.R.S32.HI R19, RZ, 0x1f, R18 ;  /* 0x0000001fff137819 */ /* 0x002fe20000011412 */
[----:B------:R-:W-:-:S03]  /*1c60*/  UIMAD UR4, UR59, UR4, URZ ;  /* 0x000000043b0472a4 */ /* 0x000fc6000f8e023f */
[----:B------:R-:W-:Y:S01]  /*1c70*/  LEA.HI R3, R19, R18, RZ, 0x2 ;  /* 0x0000001213037211 */ /* 0x000fe200078f10ff */
[----:B------:R-:W-:-:S03]  /*1c80*/  UIMAD UR9, UR34, UR5, UR4 ;  /* 0x00000005220972a4 */ /* 0x000fc6000f8e0204 */
[----:B------:R-:W-:Y:S01]  /*1c90*/  SHF.R.S32.HI R3, RZ, 0x2, R3 ;  /* 0x00000002ff037819 */ /* 0x000fe20000011403 */
[----:B------:R-:W-:Y:S02]  /*1ca0*/  ULDC.64 UR4, c[0x0][0x370] ;  /* 0x0000dc0000047ab9 */ /* 0x000fe40000000a00 */
[----:B------:R-:W-:Y:S01]  /*1cb0*/  UIMAD UR4, UR27, UR4, URZ ;  /* 0x000000041b0472a4 */ /* 0x000fe2000f8e023f */
[----:B------:R-:W-:Y:S02]  /*1cc0*/  SHF.R.S32.HI R17, RZ, 0x1f, R3 ;  /* 0x0000001fff117819 */ /* 0x000fe40000011403 */
[----:B------:R-:W-:Y:S01]  /*1cd0*/  IADD3 R0, P1, R3, UR17, RZ ;  /* 0x0000001103007c10 */ /* 0x000fe2000ff3e0ff */
[----:B------:R-:W-:Y:S02]  /*1ce0*/  UIMAD UR7, UR17, UR5, UR4 ;  /* 0x00000005110772a4 */ /* 0x000fe4000f8e0204 */
[----:B------:R-:W-:Y:S01]  /*1cf0*/  UIADD3 UR4, UR17, UR6, URZ ;  /* 0x0000000611047290 */ /* 0x000fe2000fffe03f */
[----:B------:R-:W-:Y:S01]  /*1d00*/  IADD3.X R7, R17, UR27, RZ, P1, !PT ;  /* 0x0000001b11077c10 */ /* 0x000fe20008ffe4ff */
[----:B------:R-:W-:Y:S01]  /*1d10*/  UMOV UR27, 0x4 ;  /* 0x00000004001b7882 */ /* 0x000fe20000000000 */
[----:B------:R-:W-:Y:S01]  /*1d20*/  IMAD.WIDE.U32 R4, R0, c[0x0][0x190], R250 ;  /* 0x0000640000047a25 */ /* 0x000fe200078e00fa */
[----:B------:R-:W-:Y:S01]  /*1d30*/  UIMAD.WIDE UR4, UR4, UR27, UR10 ;  /* 0x0000001b040472a5 */ /* 0x000fe2000f8e020a */
[----:B------:R1:W2:Y:S02]  /*1d40*/  R2UR UR10, R8 ;  /* 0x00000000080a73c2 */ /* 0x0002a400000e0000 */
[----:B------:R-:W-:Y:S01]  /*1d50*/  IMAD R7, R7, c[0x0][0x190], RZ ;  /* 0x0000640007077a24 */ /* 0x000fe200078e02ff */
[----:B------:R-:W-:Y:S01]  /*1d60*/  IADD3 R6, P1, R4, UR35, RZ ;  /* 0x0000002304067c10 */ /* 0x000fe2000ff3e0ff */
[----:B------:R-:W-:-:S02]  /*1d70*/  ULDC UR35, c[0x0][0x2e8] ;  /* 0x0000ba0000237ab9 */ /* 0x000fc40000000800 */
[----:B------:R-:W-:Y:S01]  /*1d80*/  IMAD R0, R0, c[0x0][0x194], R7 ;  /* 0x0000650000007a24 */ /* 0x000fe200078e0207 */
[----:B------:R-:W-:Y:S01]  /*1d90*/  UMOV UR18, UR4 ;  /* 0x0000000400127c82 */ /* 0x000fe20008000000 */
[----:B------:R3:W4:Y:S01]  /*1da0*/  R2UR UR11, R10 ;  /* 0x000000000a0b73c2 */ /* 0x00072200000e0000 */
[----:B------:R-:W-:Y:S02]  /*1db0*/  UIADD3 UR4, -UR8, UR19, UR25 ;  /* 0x0000001308047290 */ /* 0x000fe4000fffe119 */
[----:B------:R-:W-:Y:S01]  /*1dc0*/  IADD3.X R7, R5, UR33, R0, P1, !PT ;  /* 0x0000002105077c10 */ /* 0x000fe20008ffe400 */
[----:B------:R-:W-:Y:S01]  /*1dd0*/  UMOV UR17, UR5 ;  /* 0x0000000500117c82 */ /* 0x000fe20008000000 */
[----:B------:R-:W-:Y:S01]  /*1de0*/  LEA.HI R0, R19, R18, RZ, 0x5 ;  /* 0x0000001213007211 */ /* 0x000fe200078f28ff */
[----:B------:R-:W-:Y:S01]  /*1df0*/  UIADD3 UR4, UR4, -UR35, URZ ;  /* 0x8000002304047290 */ /* 0x000fe2000fffe03f */
[----:B------:R-:W-:-:S03]  /*1e00*/  IADD3 R4, P1, R250, UR20, RZ ;  /* 0x00000014fa047c10 */ /* 0x000fc6000ff3e0ff */
[----:B------:R-:W-:Y:S01]  /*1e10*/  USHF.R.S32.HI UR20, URZ, 0x1f, UR4 ;  /* 0x0000001f3f147899 */ /* 0x000fe20008011404 */
[----:B------:R-:W-:-:S03]  /*1e20*/  IADD3.X R5, R251, UR23, RZ, P1, !PT ;  /* 0x00000017fb057c10 */ /* 0x000fc60008ffe4ff */
[----:B------:R-:W-:Y:S01]  /*1e30*/  ULEA.HI UR20, UR20, UR4, URZ, 0x6 ;  /* 0x0000000414147291 */ /* 0x000fe2000f8f303f */
[----:B-1----:R-:W-:Y:S01]  /*1e40*/  LOP3.LUT R8, R0, 0xffffffe0, RZ, 0xc0, !PT ;  /* 0xffffffe000087812 */ /* 0x002fe200078ec0ff */
[----:B------:R-:W-:Y:S01]  /*1e50*/  IMAD.WIDE.U32 R4, R9, c[0x0][0x370], R4 ;  /* 0x0000dc0009047a25 */ /* 0x000fe200078e0004 */
[----:B------:R-:W-:Y:S01]  /*1e60*/  SHF.R.S32.HI R0, RZ, 0x5, R0 ;  /* 0x00000005ff007819 */ /* 0x000fe20000011400 */
[----:B------:R-:W-:Y:S02]  /*1e70*/  USHF.R.S32.HI UR20, URZ, 0x6, UR20 ;  /* 0x000000063f147899 */ /* 0x000fe40008011414 */
[----:B------:R-:W-:Y:S01]  /*1e80*/  IMAD.IADD R15, R18, 0x1, -R8 ;  /* 0x00000001120f7824 */ /* 0x000fe200078e0a08 */
[----:B------:R-:W-:Y:S01]  /*1e90*/  IADD3 R5, R5, UR7, RZ ;  /* 0x0000000705057c10 */ /* 0x000fe2000fffe0ff */
[----:B------:R-:W-:Y:S02]  /*1ea0*/  UISETP.LT.AND UP1, UPT, URZ, UR20, UPT ;  /* 0x000000143f00728c */ /* 0x000fe4000bf21270 */
[----:B------:R-:W-:Y:S01]  /*1eb0*/  IMAD R0, R0, UR47, R15 ;  /* 0x0000002f00007c24 */ /* 0x000fe2000f8e020f */
[----:B------:R-:W-:-:S02]  /*1ec0*/  ULDC.64 UR4, c[0x0][0x200] ;  /* 0x0000800000047ab9 */ /* 0x000fc40000000a00 */
[----:B------:R-:W-:Y:S02]  /*1ed0*/  USEL UR20, URZ, UR20, !UP1 ;  /* 0x000000143f147287 */ /* 0x000fe4000c800000 */
[C---:B------:R-:W-:Y:S01]  /*1ee0*/  IADD3 R8, P1, R0.reuse, UR15, RZ ;  /* 0x0000000f00087c10 */ /* 0x040fe2000ff3e0ff */
[----:B------:R-:W-:Y:S02]  /*1ef0*/  UIMAD.WIDE UR14, UR14, UR27, UR4 ;  /* 0x0000001b0e0e72a5 */ /* 0x000fe4000f8e0204 */
[----:B------:R-:W-:Y:S01]  /*1f00*/  UISETP.GT.AND UP1, UPT, UR29, UR20, UPT ;  /* 0x000000141d00728c */ /* 0x000fe2000bf24270 */
[----:B------:R-:W-:Y:S01]  /*1f10*/  LEA.HI.X.SX32 R208, R0, UR13, 0x1, P1 ;  /* 0x0000000d00d07c11 */ /* 0x000fe200088f0eff */
[----:B------:R-:W-:Y:S01]  /*1f20*/  IMAD.U32 R0, RZ, RZ, UR34 ;  /* 0x00000022ff007e24 */ /* 0x000fe2000f8e00ff */
[----:B------:R-:W-:-:S03]  /*1f30*/  LEA R209, P1, R8, c[0x0][0x350], 0x2 ;  /* 0x0000d40008d17a11 */ /* 0x000fc600078210ff */
[----:B------:R-:W-:Y:S01]  /*1f40*/  IMAD.WIDE.U32 R4, R0, c[0x0][0x378], R4 ;  /* 0x0000de0000047a25 */ /* 0x000fe200078e0004 */
[----:B------:R-:W-:Y:S02]  /*1f50*/  LEA.HI.X R208, R8, c[0x0][0x354], R208, 0x2, P1 ;  /* 0x0000d50008d07a11 */ /* 0x000fe400008f14d0 */
[----:B------:R-:W-:Y:S01]  /*1f60*/  PLOP3.LUT P1, PT, PT, PT, UP1, 0x80, 0x0 ;  /* 0x000000000000781c */ /* 0x000fe20003f2f018 */
[----:B------:R-:W-:Y:S01]  /*1f70*/  IMAD.WIDE.U32 R6, R0, c[0x0][0x1a8], R6 ;  /* 0x00006a0000067a25 */ /* 0x000fe200078e0006 */
[----:B------:R-:W-:Y:S01]  /*1f80*/  IADD3 R5, R5, UR9, RZ ;  /* 0x0000000905057c10 */ /* 0x000fe2000fffe0ff */
[----:B------:R-:W-:Y:S02]  /*1f90*/  UIADD3 UR9, UR29, -0x1, URZ ;  /* 0xffffffff1d097890 */ /* 0x000fe4000fffe03f */
        /* <DEDUP_REMOVED lines=28> */
.L_x_664:
        /* <DEDUP_REMOVED lines=16> */
[----:B------:R-:W-:-:S03]  /*2260*/  UIADD3 UR13, UR5, UR6, URZ ;  /* 0x00000006050d7290 */ /* 0x000fc6000fffe03f */
[----:B------:R-:W-:Y:S02]  /*2270*/  UMOV UR6, UR4 ;  /* 0x0000000400067c82 */ /* 0x000fe40008000000 */
.L_x_665:
        /* <DEDUP_REMOVED lines=8> */
[----:B------:R-:W-:-:S03]  /*2300*/  IMAD.WIDE.U32 R4, R4, c[0x0][0x3a0], R250 ;  /* 0x0000e80004047a25 */ /* 0x000fc600078e00fa */
[----:B------:R-:W-:Y:S02]  /*2310*/  ISETP.GE.AND P4, PT, R3, UR8, PT ;  /* 0x0000000803007c0c */ /* 0x000fe4000bf86270 */
[----:B------:R-:W-:Y:S02]  /*2320*/  IADD3 R6, P0, R4, UR14, RZ ;  /* 0x0000000e04067c10 */ /* 0x000fe4000ff1e0ff */
[----:B------:R-:W-:Y:S01]  /*2330*/  MOV R0, UR4 ;  /* 0x0000000400007c02 */ /* 0x000fe20008000f00 */
[----:B------:R-:W-:Y:S02]  /*2340*/  ULDC.64 UR4, c[0x0][0x3b8] ;  /* 0x0000ee0000047ab9 */ /* 0x000fe40000000a00 */
[----:B------:R-:W-:Y:S01]  /*2350*/  UIMAD UR4, UR59, UR4, URZ ;  /* 0x000000043b0472a4 */ /* 0x000fe2000f8e023f */
[----:B------:R-:W-:Y:S01]  /*2360*/  IADD3.X R7, R5, UR15, R0, P0, !PT ;  /* 0x0000000f05077c10 */ /* 0x000fe200087fe400 */
[----:B------:R-:W-:Y:S02]  /*2370*/  IMAD.U32 R0, RZ, RZ, UR34 ;  /* 0x00000022ff007e24 */ /* 0x000fe4000f8e00ff */
[----:B------:R-:W-:-:S02]  /*2380*/  UIMAD UR4, UR34, UR5, UR4 ;  /* 0x00000005220472a4 */ /* 0x000fc4000f8e0204 */
        /* <DEDUP_REMOVED lines=17> */
.L_x_667:
[----:B-1----:R-:W-:Y:S05]  /*24a0*/  BSYNC B0 ;  /* 0x0000000000007941 */ /* 0x002fea0003800000 */
.L_x_666:
        /* <DEDUP_REMOVED lines=19> */
.L_x_669:
[----:B------:R-:W-:Y:S05]  /*25e0*/  BSYNC B0 ;  /* 0x0000000000007941 */ /* 0x000fea0003800000 */
.L_x_668:
        /* <DEDUP_REMOVED lines=30> */
.L_x_671:
[----:B------:R-:W-:Y:S05]  /*27d0*/  BSYNC B0 ;  /* 0x0000000000007941 */ /* 0x000fea0003800000 */
.L_x_670:
        /* <DEDUP_REMOVED lines=18> */
.L_x_663:
        /* <DEDUP_REMOVED lines=64> */
.L_x_674:
[----:B------:R-:W-:Y:S05]  /*2d00*/  BSYNC B0 ;  /* 0x0000000000007941 */ /* 0x000fea0003800000 */
.L_x_673:
        /* <DEDUP_REMOVED lines=41> */
.L_x_676:
[----:B------:R-:W-:Y:S05]  /*2fa0*/  BSYNC B0 ;  /* 0x0000000000007941 */ /* 0x000fea0003800000 */
.L_x_675:
        /* <DEDUP_REMOVED lines=39> */
.L_x_678:
[----:B------:R-:W-:Y:S05]  /*3220*/  BSYNC B0 ;  /* 0x0000000000007941 */ /* 0x000fea0003800000 */
.L_x_677:
        /* <DEDUP_REMOVED lines=19> */
.L_x_680:
        /* <DEDUP_REMOVED lines=36> */
.L_x_681:
[----:B------:R-:W-:Y:S05]  /*35a0*/  BSYNC B0 ;  /* 0x0000000000007941 */ /* 0x000fea0003800000 */
.L_x_679:
        /* <DEDUP_REMOVED lines=76> */
.L_x_683:
[----:B------:R-:W-:Y:S05]  /*3a70*/  BSYNC B0 ;  /* 0x0000000000007941 */ /* 0x000fea0003800000 */
.L_x_682:
        /* <DEDUP_REMOVED lines=38> */
.L_x_685:
[----:B------:R-:W-:Y:S05]  /*3ce0*/  BSYNC B0 ;  /* 0x0000000000007941 */ /* 0x000fea0003800000 */
.L_x_684:
        /* <DEDUP_REMOVED lines=19> */
[----:B------:R-:W-:-:S05]  /*3e20*/  MOV R5, UR7 ;  /* 0x0000000700057c02 */ /* 0x000fca0008000f00 */
[----:B------:R1:W3:Y:S04]  /*3e30*/  @P1 LDG.E R7, [R4.64] ;  /* 0x0000000a04071981 */ /* 0x0002e8000c1e1900 */
[----:B------:R-:W4:Y:S01]  /*3e40*/  S2R R12, SR_TID.X ;  /* 0x00000000000c7919 */ /* 0x000f220000002100 */
[----:B--2---:R-:W-:Y:S01]  /*3e50*/  LEA.HI R0, R19, R18, RZ, 0x6 ;  /* 0x0000001213007211 */ /* 0x004fe200078f30ff */
[----:B------:R-:W3:Y:S01]  /*3e60*/  @P1 MUFU.RCP R8, c[0x0][0x238] ;  /* 0x00008e0000081b08 */ /* 0x000ee20000001000 */
[----:B------:R-:W-:Y:S01]  /*3e70*/  IMAD.U32 R3, RZ, RZ, UR32 ;  /* 0x00000020ff037e24 */ /* 0x000fe2000f8e00ff */
[----:B------:R-:W2:Y:S01]  /*3e80*/  LDSM.16.M88.4 R148, [R197+0xf000] ;  /* 0x00f00000c594783b */ /* 0x000ea20000000200 */
[----:B------:R-:W-:-:S03]  /*3e90*/  IMAD.U32 R236, RZ, RZ, UR32 ;  /* 0x00000020ffec7e24 */ /* 0x000fc6000f8e00ff */
[----:B------:R-:W2:Y:S04]  /*3ea0*/  LDSM.16.M88.4 R152, [R197+0xf400] ;  /* 0x00f40000c598783b */ /* 0x000ea80000000200 */
[----:B------:R-:W2:Y:S04]  /*3eb0*/  LDSM.16.M88.4 R156, [R198+0xf000] ;  /* 0x00f00000c69c783b */ /* 0x000ea80000000200 */
[----:B------:R-:W2:Y:S04]  /*3ec0*/  LDSM.16.M88.4 R160, [R198+0xf400] ;  /* 0x00f40000c6a0783b */ /* 0x000ea80000000200 */
[----:B------:R-:W2:Y:S04]  /*3ed0*/  LDSM.16.M88.4 R164, [R197+0x11000] ;  /* 0x01100000c5a4783b */ /* 0x000ea80000000200 */
[----:B-1----:R1:W2:Y:S04]  /*3ee0*/  LDG.E.64 R4, [R10.64+0x8] ;  /* 0x0000080a0a047981 */ /* 0x0022a8000c1e1b00 */
        /* <DEDUP_REMOVED lines=9> */
[----:B------:R-:W-:Y:S01]  /*3f80*/  UIADD3 UR21, UR25, UR19, URZ ;  /* 0x0000001319157290 */ /* 0x000fe2000fffe03f */
[----:B------:R-:W1:Y:S01]  /*3f90*/  LDSM.16.M88.4 R192, [R198+0x13400] ;  /* 0x01340000c6c0783b */ /* 0x000e620000000200 */
[----:B------:R-:W-:Y:S01]  /*3fa0*/  LEA R9, R3, R0, 0x2 ;  /* 0x0000000003097211 */ /* 0x000fe200078e10ff */
[----:B------:R-:W-:Y:S01]  /*3fb0*/  IMAD.SHL.U32 R6, R0, 0x20, RZ ;  /* 0x0000002000067824 */ /* 0x000fe200078e00ff */
[----:B------:R-:W-:Y:S01]  /*3fc0*/  UIADD3 UR22, -UR8, 0x80, UR21 ;  /* 0x0000008008167890 */ /* 0x000fe2000fffe115 */
[----:B------:R-:W-:Y:S01]  /*3fd0*/  IMAD.MOV.U32 R248, RZ, RZ, R237 ;  /* 0x000000fffff87224 */ /* 0x000fe200078e00ed */
[----:B------:R-:W-:Y:S01]  /*3fe0*/  CS2R R126, SRZ ;  /* 0x00000000007e7805 */ /* 0x000fe2000001ff00 */
[----:B------:R-:W-:Y:S01]  /*3ff0*/  CS2R R124, SRZ ;  /* 0x00000000007c7805 */ /* 0x000fe2000001ff00 */
[----:B------:R-:W-:Y:S01]  /*4000*/  LOP3.LUT R0, R6, 0x6, R12, 0xf8, !PT ;  /* 0x0000000606007812 */ /* 0x000fe200078ef80c */
[----:B------:R-:W-:Y:S01]  /*4010*/  CS2R R130, SRZ ;  /* 0x0000000000827805 */ /* 0x000fe2000001ff00 */
[----:B------:R-:W-:Y:S01]  /*4020*/  SHF.R.S32.HI R6, RZ, 0x1f, R15 ;  /* 0x0000001fff067819 */ /* 0x000fe2000001140f */
[----:B------:R-:W-:Y:S01]  /*4030*/  CS2R R128, SRZ ;  /* 0x0000000000807805 */ /* 0x000fe2000001ff00 */
[----:B------:R-:W-:Y:S01]  /*4040*/  CS2R R122, SRZ ;  /* 0x00000000007a7805 */ /* 0x000fe2000001ff00 */
[----:B------:R-:W-:Y:S01]  /*4050*/  IMAD R236, R236, 0x80, R0 ;  /* 0x00000080ecec7824 */ /* 0x000fe200078e0200 */
[----:B------:R-:W-:Y:S01]  /*4060*/  IADD3 R0, R205, 0x1800, RZ ;  /* 0x00001800cd007810 */ /* 0x000fe20007ffe0ff */
[----:B------:R-:W-:Y:S01]  /*4070*/  CS2R R120, SRZ ;  /* 0x0000000000787805 */ /* 0x000fe2000001ff00 */
[----:B------:R-:W-:Y:S01]  /*4080*/  CS2R R118, SRZ ;  /* 0x0000000000767805 */ /* 0x000fe2000001ff00 */
[----:B------:R-:W-:Y:S01]  /*4090*/  CS2R R116, SRZ ;  /* 0x0000000000747805 */ /* 0x000fe2000001ff00 */
[----:B------:R-:W-:Y:S01]  /*40a0*/  SEL R0, R0, R205, !P0 ;  /* 0x000000cd00007207 */ /* 0x000fe20004000000 */
        /* <DEDUP_REMOVED lines=41> */
[----:B------:R-:W-:Y:S02]  /*4340*/  UMOV UR6, URZ ;  /* 0x0000003f00067c82 */ /* 0x000fe40008000000 */
[----:B------:R-:W-:Y:S02]  /*4350*/  UIADD3 UR22, UR22, -UR23, URZ ;  /* 0x8000001716167290 */ /* 0x000fe4000fffe03f */
[----:B------:R-:W-:Y:S02]  /*4360*/  UIADD3 UR23, UR25, 0x80, URZ ;  /* 0x0000008019177890 */ /* 0x000fe4000fffe03f */
[----:B------:R-:W-:Y:S01]  /*4370*/  ULDC UR16, c[0x0][0x2e4] ;  /* 0x0000b90000107ab9 */ /* 0x000fe20000000800 */
[----:B---3--:R-:W-:-:S04]  /*4380*/  @P1 FMUL.FTZ R3, R7, R8 ;  /* 0x0000000807031220 */ /* 0x008fc80000410000 */
[----:B------:R3:W4:Y:S02]  /*4390*/  @P1 R2UR UR4, R3 ;  /* 0x00000000030413c2 */ /* 0x00072400000e0000 */
[----:B---3--:R-:W-:Y:S01]  /*43a0*/  IADD3 R3, R207, 0x1800, RZ ;  /* 0x00001800cf037810 */ /* 0x008fe20007ffe0ff */
[----:B----4-:R-:W-:Y:S01]  /*43b0*/  @UP1 UMOV UR6, UR4 ;  /* 0x0000000400061c82 */ /* 0x010fe20008000000 */
[----:B--2---:R-:W-:Y:S02]  /*43c0*/  IADD3 R15, P3, P2, R4, UR41, R15 ;  /* 0x00000029040f7c10 */ /* 0x004fe4000fa7e00f */
[----:B------:R-:W-:Y:S02]  /*43d0*/  SEL R196, R3, R207, !P0 ;  /* 0x000000cf03c47207 */ /* 0x000fe40004000000 */
[----:B------:R-:W-:Y:S02]  /*43e0*/  SHF.L.U32 R3, R0, 0x1, RZ ;  /* 0x0000000100037819 */ /* 0x000fe400000006ff */
[----:B------:R-:W-:Y:S01]  /*43f0*/  IADD3 R0, R249, -UR19, -R236 ;  /* 0x80000013f9007c10 */ /* 0x000fe2000fffe8ec */
[----:B------:R-:W-:Y:S01]  /*4400*/  IMAD.SHL.U32 R196, R196, 0x2, RZ ;  /* 0x00000002c4c47824 */ /* 0x000fe200078e00ff */
[----:B------:R-:W-:-:S02]  /*4410*/  IADD3.X R6, R5, UR49, R6, P3, P2 ;  /* 0x0000003105067c10 */ /* 0x000fc40009fe4406 */
[----:B------:R-:W-:-:S05]  /*4420*/  IADD3 R5, R0, UR8, RZ ;  /* 0x0000000800057c10 */ /* 0x000fca000fffe0ff */
[----:B------:R-:W-:Y:S01]  /*4430*/  STL [R1+0x44], R5 ;  /* 0x0000440501007387 */ /* 0x000fe20000100800 */
[----:B------:R-:W2:Y:S08]  /*4440*/  R2UR UR13, R10 ;  /* 0x000000000a0d73c2 */ /* 0x000eb000000e0000 */
[----:B------:R-:W3:Y:S01]  /*4450*/  R2UR UR12, R11 ;  /* 0x000000000b0c73c2 */ /* 0x000ee200000e0000 */
[----:B--2---:R-:W-:-:S05]  /*4460*/  LOP3.LUT R0, R6, UR13, RZ, 0x3c, !PT ;  /* 0x0000000d06007c12 */ /* 0x004fca000f8e3cff */
[----:B------:R2:W-:Y:S01]  /*4470*/  STL [R1+0x24], R0 ;  /* 0x0000240001007387 */ /* 0x0005e20000100800 */
[----:B---3--:R-:W-:Y:S01]  /*4480*/  LOP3.LUT R4, R9, UR12, RZ, 0x3c, !PT ;  /* 0x0000000c09047c12 */ /* 0x008fe2000f8e3cff */
[----:B--2---:R-:W-:-:S04]  /*4490*/  IMAD.MOV.U32 R0, RZ, RZ, c[0x0][0x22c] ;  /* 0x00008b00ff007624 */ /* 0x004fc800078e00ff */
[----:B------:R-:W-:-:S04]  /*44a0*/  IMAD R0, R0, c[0x0][0x1c0], RZ ;  /* 0x0000700000007a24 */ /* 0x000fc800078e02ff */
[C---:B------:R-:W-:Y:S01]  /*44b0*/  IMAD.SHL.U32 R8, R0.reuse, 0x10, RZ ;  /* 0x0000001000087824 */ /* 0x040fe200078e00ff */
[----:B------:R-:W-:-:S04]  /*44c0*/  SHF.L.U32 R5, R0, 0x3, RZ ;  /* 0x0000000300057819 */ /* 0x000fc800000006ff */
[C---:B------:R-:W-:Y:S02]  /*44d0*/  IADD3 R7, R8.reuse, 0x20, RZ ;  /* 0x0000002008077810 */ /* 0x040fe40007ffe0ff */
[----:B------:R-:W-:Y:S01]  /*44e0*/  IADD3 R0, R8, 0x40, RZ ;  /* 0x0000004008007810 */ /* 0x000fe20007ffe0ff */
[----:B------:R-:W-:-:S04]  /*44f0*/  IMAD.WIDE.U32 R8, R15, -0x2daee0ad, RZ ;  /* 0xd2511f530f087825 */ /* 0x000fc800078e00ff */
[----:B------:R-:W-:Y:S01]  /*4500*/  IMAD.IADD R6, R5, 0x1, R7 ;  /* 0x0000000105067824 */ /* 0x000fe200078e0207 */
[----:B------:R-:W-:Y:S01]  /*4510*/  LOP3.LUT R4, R9, R4, RZ, 0x3c, !PT ;  /* 0x0000000409047212 */ /* 0x000fe200078e3cff */
[C---:B------:R-:W-:Y:S01]  /*4520*/  IMAD.IADD R0, R5.reuse, 0x1, R0 ;  /* 0x0000000105007824 */ /* 0x040fe200078e0200 */
[----:B------:R-:W-:Y:S02]  /*4530*/  STL.64 [R1+0x38], R8 ;  /* 0x0000380801007387 */ /* 0x000fe40000100a00 */
[C---:B------:R-:W-:Y:S02]  /*4540*/  IADD3 R6, R5.reuse, R6, RZ ;  /* 0x0000000605067210 */ /* 0x040fe40007ffe0ff */
[----:B------:R2:W-:Y:S03]  /*4550*/  STL [R1+0x40], R4 ;  /* 0x0000400401007387 */ /* 0x0005e60000100800 */
[----:B------:R-:W-:-:S04]  /*4560*/  IMAD.IADD R6, R5, 0x1, R6 ;  /* 0x0000000105067824 */ /* 0x000fc800078e0206 */
[----:B------:R-:W-:-:S05]  /*4570*/  IMAD.IADD R6, R5, 0x1, R6 ;  /* 0x0000000105067824 */ /* 0x000fca00078e0206 */
[----:B------:R3:W-:Y:S01]  /*4580*/  STL [R1+0x18], R6 ;  /* 0x0000180601007387 */ /* 0x0007e20000100800 */
[----:B--2---:R-:W-:-:S05]  /*4590*/  IMAD.IADD R4, R5, 0x1, R0 ;  /* 0x0000000105047824 */ /* 0x004fca00078e0200 */
[----:B------:R-:W-:-:S05]  /*45a0*/  IADD3 R4, R5, R4, RZ ;  /* 0x0000000405047210 */ /* 0x000fca0007ffe0ff */
[C---:B------:R-:W-:Y:S01]  /*45b0*/  IMAD.IADD R4, R5.reuse, 0x1, R4 ;  /* 0x0000000105047824 */ /* 0x040fe200078e0204 */
[----:B---3--:R-:W-:-:S03]  /*45c0*/  IADD3 R6, R5, R6, RZ ;  /* 0x0000000605067210 */ /* 0x008fc60007ffe0ff */
[----:B------:R-:W-:Y:S01]  /*45d0*/  IMAD.IADD R0, R5, 0x1, R4 ;  /* 0x0000000105007824 */ /* 0x000fe200078e0204 */
[----:B------:R2:W-:Y:S04]  /*45e0*/  STL [R1+0x14], R4 ;  /* 0x0000140401007387 */ /* 0x0005e80000100800 */
[----:B------:R2:W-:Y:S04]  /*45f0*/  STL [R1+0x20], R6 ;  /* 0x0000200601007387 */ /* 0x0005e80000100800 */
[----:B-1----:R2:W-:Y:S02]  /*4600*/  STL [R1+0x1c], R0 ;  /* 0x00001c0001007387 */ /* 0x0025e40000100800 */
.L_x_690:
[----:B------:R-:W0:Y:S01]  /*4610*/  LDGDEPBAR ;  /* 0x00000000000079af */ /* 0x000e220000000000 */
[----:B--2---:R-:W-:Y:S01]  /*4620*/  IMAD.IADD R0, R206, 0x1, R196 ;  /* 0x00000001ce007824 */ /* 0x004fe200078e02c4 */
[----:B------:R-:W-:Y:S01]  /*4630*/  USHF.L.U32 UR4, UR9, 0x6, URZ ;  /* 0x0000000609047899 */ /* 0x000fe2000800063f */
[----:B------:R-:W-:Y:S01]  /*4640*/  IMAD.MOV.U32 R246, RZ, RZ, R209 ;  /* 0x000000fffff67224 */ /* 0x000fe200078e00d1 */
[----:B------:R-:W-:Y:S01]  /*4650*/  ULDC UR7, c[0x0][0x2e4] ;  /* 0x0000b90000077ab9 */ /* 0x000fe20000000800 */
[----:B------:R-:W-:Y:S01]  /*4660*/  IMAD.MOV.U32 R247, RZ, RZ, R208 ;  /* 0x000000fffff77224 */ /* 0x000fe200078e00d0 */
[----:B------:R-:W-:Y:S02]  /*4670*/  UISETP.GE.AND UP0, UPT, UR4, UR22, UPT ;  /* 0x000000160400728c */ /* 0x000fe4000bf06270 */
[----:B-----5:R-:W2:Y:S01]  /*4680*/  LDL R210, [R1+0x44] ;  /* 0x0000440001d27983 */ /* 0x020ea20000100800 */
[----:B------:R-:W-:Y:S04]  /*4690*/  DEPBAR.LE SB0, 0x0 ;  /* 0x000080000000791a */ /* 0x000fe80000000000 */
[----:B------:R-:W-:Y:S08]  /*46a0*/  BAR.SYNC.DEFER_BLOCKING 0x0 ;  /* 0x0000000000007b1d */ /* 0x000ff00000010000 */
[----:B------:R-:W-:Y:S08]  /*46b0*/  LDSM.16.M88.4 R32, [R196] ;  /* 0x00000000c420783b */ /* 0x000ff00000000200 */
[----:B------:R-:W1:Y:S08]  /*46c0*/  LDSM.16.M88.4 R16, [R197+0x9000] ;  /* 0x00900000c510783b */ /* 0x000e700000000200 */
[----:B------:R-:W3:Y:S08]  /*46d0*/  LDSM.16.M88.4 R28, [R196+0x800] ;  /* 0x00080000c41c783b */ /* 0x000ef00000000200 */
[----:B------:R-:W4:Y:S08]  /*46e0*/  LDSM.16.M88.4 R132, [R197+0x9400] ;  /* 0x00940000c584783b */ /* 0x000f300000000200 */
[----:B------:R-:W-:Y:S08]  /*46f0*/  LDSM.16.M88.4 R136, [R0] ;  /* 0x000000000088783b */ /* 0x000ff00000000200 */
[----:B------:R-:W4:Y:S01]  /*4700*/  LDSM.16.M88.4 R140, [R198+0x9000] ;  /* 0x00900000c68c783b */ /* 0x000f220000000200 */
[-C--:B-1----:R-:W-:Y:S07]  /*4710*/  HMMA.16816.F32.BF16 R4, R32, R16.reuse, RZ ;  /* 0x000000102004723c */ /* 0x082fee00000418ff */
[----:B------:R-:W-:Y:S01]  /*4720*/  LDSM.16.M88.4 R144, [R198+0xd400] ;  /* 0x00d40000c690783b */ /* 0x000fe20000000200 */
[C---:B---3--:R-:W-:Y:S08]  /*4730*/  HMMA.16816.F32.BF16 R8, R28.reuse, R16, RZ ;  /* 0x000000101c08723c */ /* 0x048ff000000418ff */
[-C--:B------:R-:W-:Y:S08]  /*4740*/  HMMA.16816.F32.BF16 R12, R28, R18.reuse, RZ ;  /* 0x000000121c0c723c */ /* 0x080ff000000418ff */
[C---:B------:R-:W-:Y:S08]  /*4750*/  HMMA.16816.F32.BF16 R16, R32.reuse, R18, RZ ;  /* 0x000000122010723c */ /* 0x040ff000000418ff */
[-C--:B----4-:R-:W-:Y:S08]  /*4760*/  HMMA.16816.F32.BF16 R20, R32, R132.reuse, RZ ;  /* 0x000000842014723c */ /* 0x090ff000000418ff */
        /* <DEDUP_REMOVED lines=15> */
[----:B------:R-:W3:Y:S01]  /*4860*/  LDSM.16.M88.4 R140, [R196+0x1800] ;  /* 0x00180000c48c783b */ /* 0x000ee20000000200 */
[-C--:B-1----:R-:W-:Y:S08]  /*4870*/  HMMA.16816.F32.BF16 R4, R132, R136.reuse, R4 ;  /* 0x000000888404723c */ /* 0x082ff00000041804 */
[C---:B---3--:R-:W-:Y:S08]  /*4880*/  HMMA.16816.F32.BF16 R8, R140.reuse, R136, R8 ;  /* 0x000000888c08723c */ /* 0x048ff00000041808 */
        /* <DEDUP_REMOVED lines=52> */
[----:B------:R-:W-:Y:S02]  /*4bd0*/  ISETP.GE.AND P0, PT, R132, RZ, PT ;  /* 0x000000ff8400720c */ /* 0x000fe40003f06270 */
[C---:B------:R-:W-:Y:S02]  /*4be0*/  IADD3 R145, R0.reuse, -0x11, RZ ;  /* 0xffffffef00917810 */ /* 0x040fe40007ffe0ff */
[C---:B------:R-:W-:Y:S01]  /*4bf0*/  @!P2 IADD3 R134, -R0.reuse, -0x20, RZ ;  /* 0xffffffe00086a810 */ /* 0x040fe20007ffe1ff */
[----:B------:R-:W-:Y:S04]  /*4c00*/  HMMA.16816.F32.BF16 R32, R140, R146, R32 ;  /* 0x000000928c20723c */ /* 0x000fe80000041820 */
[----:B------:R-:W2:Y:S01]  /*4c10*/  I2F R135, R134 ;  /* 0x0000008600877306 */ /* 0x000ea20000201400 */
[C---:B------:R-:W-:Y:S02]  /*4c20*/  IADD3 R139, R0.reuse, -0x8, RZ ;  /* 0xfffffff8008b7810 */ /* 0x040fe40007ffe0ff */
[----:B------:R-:W-:Y:S02]  /*4c30*/  IABS R137, R0 ;  /* 0x0000000000897213 */ /* 0x000fe40000000000 */
[C---:B------:R-:W-:Y:S02]  /*4c40*/  @!P0 IADD3 R132, -R0.reuse, 0x1, RZ ;  /* 0x0000000100848810 */ /* 0x040fe40007ffe1ff */
[----:B------:R-:W-:Y:S02]  /*4c50*/  ISETP.GE.AND P2, PT, R139, RZ, PT ;  /* 0x000000ff8b00720c */ /* 0x000fe40003f46270 */
[C---:B------:R-:W-:Y:S01]  /*4c60*/  IADD3 R138, R0.reuse, 0x8, RZ ;  /* 0x00000008008a7810 */ /* 0x040fe20007ffe0ff */
[----:B------:R-:W3:Y:S01]  /*4c70*/  I2F R133, R133 ;  /* 0x0000008500857306 */ /* 0x000ee20000201400 */
[----:B------:R-:W-:Y:S02]  /*4c80*/  IADD3 R146, R0, -0x10, RZ ;  /* 0xfffffff000927810 */ /* 0x000fe40007ffe0ff */
[----:B------:R-:W-:Y:S01]  /*4c90*/  ISETP.GE.AND P4, PT, R138, RZ, PT ;  /* 0x000000ff8a00720c */ /* 0x000fe20003f86270 */
[----:B-1----:R-:W-:Y:S01]  /*4ca0*/  FFMA.FTZ R10, R136, -UR6, R10 ;  /* 0x80000006880a7c23 */ /* 0x002fe2000801000a */
[C---:B------:R-:W-:Y:S02]  /*4cb0*/  IADD3 R136, R0.reuse, 0x17, RZ ;  /* 0x0000001700887810 */ /* 0x040fe40007ffe0ff */
[----:B------:R-:W-:Y:S02]  /*4cc0*/  IADD3 R144, R0, -0x18, RZ ;  /* 0xffffffe800907810 */ /* 0x000fe40007ffe0ff */
[----:B------:R-:W-:Y:S01]  /*4cd0*/  ISETP.GE.AND P6, PT, R146, RZ, PT ;  /* 0x000000ff9200720c */ /* 0x000fe20003fc6270 */
[----:B------:R-:W1:Y:S01]  /*4ce0*/  I2F R132, R132 ;  /* 0x0000008400847306 */ /* 0x000e620000201400 */
[----:B------:R-:W-:Y:S02]  /*4cf0*/  @!P2 IADD3 R139, -R0, 0x8, RZ ;  /* 0x00000008008ba810 */ /* 0x000fe40007ffe1ff */
[----:B------:R-:W-:Y:S01]  /*4d00*/  ISETP.GE.AND P2, PT, R136, RZ, PT ;  /* 0x000000ff8800720c */ /* 0x000fe20003f46270 */
[C---:B--2---:R-:W-:Y:S01]  /*4d10*/  FFMA.FTZ R8, R135.reuse, -UR6, R8 ;  /* 0x8000000687087c23 */ /* 0x044fe20008010008 */
[C---:B------:R-:W-:Y:S01]  /*4d20*/  IADD3 R134, R0.reuse, 0x27, RZ ;  /* 0x0000002700867810 */ /* 0x040fe20007ffe0ff */
[----:B------:R-:W-:Y:S01]  /*4d30*/  FFMA.FTZ R14, R135, -UR6, R14 ;  /* 0x80000006870e7c23 */ /* 0x000fe2000801000e */
[----:B------:R-:W-:Y:S02]  /*4d40*/  IADD3 R135, R0, 0x10, RZ ;  /* 0x0000001000877810 */ /* 0x000fe40007ffe0ff */
[----:B------:R-:W-:Y:S01]  /*4d50*/  ISETP.GE.AND P0, PT, R134, RZ, PT ;  /* 0x000000ff8600720c */ /* 0x000fe20003f06270 */
[----:B------:R-:W2:Y:S01]  /*4d60*/  I2F R141, R139 ;  /* 0x0000008b008d7306 */ /* 0x000ea20000201400 */
[----:B------:R-:W-:Y:S02]  /*4d70*/  ISETP.GE.AND P5, PT, R145, RZ, PT ;  /* 0x000000ff9100720c */ /* 0x000fe40003fa6270 */
[----:B------:R-:W-:Y:S01]  /*4d80*/  @!P4 IADD3 R138, -R0, -0x8, RZ ;  /* 0xfffffff8008ac810 */ /* 0x000fe20007ffe1ff */
[C---:B---3--:R-:W-:Y:S01]  /*4d90*/  FFMA.FTZ R9, R133.reuse, -UR6, R9 ;  /* 0x8000000685097c23 */ /* 0x048fe20008010009 */
[----:B------:R-:W-:Y:S01]  /*4da0*/  ISETP.GE.AND P4, PT, R144, RZ, PT ;  /* 0x000000ff9000720c */ /* 0x000fe20003f86270 */
[----:B------:R-:W-:Y:S01]  /*4db0*/  FFMA.FTZ R15, R133, -UR6, R15 ;  /* 0x80000006850f7c23 */ /* 0x000fe2000801000f */
[C---:B------:R-:W-:Y:S02]  /*4dc0*/  IADD3 R133, R0.reuse, -0x9, RZ ;  /* 0xfffffff700857810 */ /* 0x040fe40007ffe0ff */
[C---:B------:R-:W-:Y:S01]  /*4dd0*/  @!P2 IADD3 R136, -R0.reuse, -0x17, RZ ;  /* 0xffffffe90088a810 */ /* 0x040fe20007ffe1ff */
[----:B------:R-:W3:Y:S01]  /*4de0*/  I2F R137, R137 ;  /* 0x0000008900897306 */ /* 0x000ee20000201400 */
[----:B------:R-:W-:Y:S02]  /*4df0*/  ISETP.GE.AND P1, PT, R133, RZ, PT ;  /* 0x000000ff8500720c */ /* 0x000fe40003f26270 */
[----:B------:R-:W-:Y:S01]  /*4e00*/  @!P0 IADD3 R134, -R0, -0x27, RZ ;  /* 0xffffffd900868810 */ /* 0x000fe20007ffe1ff */
[----:B-1----:R-:W-:Y:S01]  /*4e10*/  FFMA.FTZ R5, R132, -UR6, R5 ;  /* 0x8000000684057c23 */ /* 0x002fe20008010005 */
[----:B------:R-:W-:Y:S01]  /*4e20*/  @!P6 IADD3 R146, -R0, 0x10, RZ ;  /* 0x000000100092e810 */ /* 0x000fe20007ffe1ff */
[----:B------:R-:W-:Y:S01]  /*4e30*/  FFMA.FTZ R19, R132, -UR6, R19 ;  /* 0x8000000684137c23 */ /* 0x000fe20008010013 */
[C---:B------:R-:W-:Y:S02]  /*4e40*/  IADD3 R132, R0.reuse, 0x18, RZ ;  /* 0x0000001800847810 */ /* 0x040fe40007ffe0ff */
[----:B------:R-:W-:Y:S01]  /*4e50*/  @!P5 IADD3 R145, -R0, 0x11, RZ ;  /* 0x000000110091d810 */ /* 0x000fe20007ffe1ff */
[----:B------:R1:W4:Y:S01]  /*4e60*/  I2F R143, R134 ;  /* 0x00000086008f7306 */ /* 0x0003220000201400 */
[----:B------:R-:W-:Y:S02]  /*4e70*/  ISETP.GE.AND P0, PT, R132, RZ, PT ;  /* 0x000000ff8400720c */ /* 0x000fe40003f06270 */
[C---:B------:R-:W-:Y:S01]  /*4e80*/  @!P4 IADD3 R144, -R0.reuse, 0x18, RZ ;  /* 0x000000180090c810 */ /* 0x040fe20007ffe1ff */
[C---:B--2---:R-:W-:Y:S01]  /*4e90*/  FFMA.FTZ R16, R141.reuse, -UR6, R16 ;  /* 0x800000068d107c23 */ /* 0x044fe20008010010 */
[C---:B------:R-:W-:Y:S01]  /*4ea0*/  @!P1 IADD3 R133, -R0.reuse, 0x9, RZ ;  /* 0x0000000900859810 */ /* 0x040fe20007ffe1ff */
[----:B------:R-:W-:Y:S01]  /*4eb0*/  FFMA.FTZ R22, R141, -UR6, R22 ;  /* 0x800000068d167c23 */ /* 0x000fe20008010016 */
[C---:B------:R-:W-:Y:S02]  /*4ec0*/  IADD3 R139, R0.reuse, -0x19, RZ ;  /* 0xffffffe7008b7810 */ /* 0x040fe40007ffe0ff */
[----:B------:R-:W-:Y:S01]  /*4ed0*/  ISETP.GE.AND P1, PT, R135, RZ, PT ;  /* 0x000000ff8700720c */ /* 0x000fe20003f26270 */
[----:B------:R2:W2:Y:S04]  /*4ee0*/  I2F R142, R133 ;  /* 0x00000085008e7306 */ /* 0x0004a80000201400 */
[C---:B------:R-:W-:Y:S01]  /*4ef0*/  @!P0 IADD3 R132, -R0.reuse, -0x18, RZ ;  /* 0xffffffe800848810 */ /* 0x040fe20007ffe1ff */
[C---:B---3--:R-:W-:Y:S02]  /*4f00*/  FFMA.FTZ R4, R137.reuse, -UR6, R4 ;  /* 0x8000000689047c23 */ /* 0x048fe40008010004 */
[----:B------:R-:W-:Y:S01]  /*4f10*/  FFMA.FTZ R18, R137, -UR6, R18 ;  /* 0x8000000689127c23 */ /* 0x000fe20008010012 */
[C---:B------:R-:W-:Y:S02]  /*4f20*/  IADD3 R137, R0.reuse, 0x7, RZ ;  /* 0x0000000700897810 */ /* 0x040fe40007ffe0ff */
[----:B------:R3:W3:Y:S02]  /*4f30*/  I2F R140, R132 ;  /* 0x00000084008c7306 */ /* 0x0006e40000201400 */
[----:B------:R-:W-:Y:S02]  /*4f40*/  ISETP.GE.AND P3, PT, R137, RZ, PT ;  /* 0x000000ff8900720c */ /* 0x000fe40003f66270 */
[C---:B-1----:R-:W-:Y:S01]  /*4f50*/  IADD3 R134, R0.reuse, 0xf, RZ ;  /* 0x0000000f00867810 */ /* 0x042fe20007ffe0ff */
[----:B----4-:R-:W-:Y:S01]  /*4f60*/  FFMA.FTZ R11, R143, -UR6, R11 ;  /* 0x800000068f0b7c23 */ /* 0x010fe2000801000b */
[----:B------:R-:W-:Y:S02]  /*4f70*/  @!P1 IADD3 R135, -R0, -0x10, RZ ;  /* 0xfffffff000879810 */ /* 0x000fe40007ffe1ff */
[----:B------:R-:W-:Y:S02]  /*4f80*/  ISETP.GE.AND P0, PT, R134, RZ, PT ;  /* 0x000000ff8600720c */ /* 0x000fe40003f06270 */
[----:B------:R-:W1:Y:S01]  /*4f90*/  I2F R138, R138 ;  /* 0x0000008a008a7306 */ /* 0x000e620000201400 */
[----:B--2---:R-:W-:Y:S04]  /*4fa0*/  IMAD.U32 R133, RZ, RZ, UR17 ;  /* 0x00000011ff857e24 */ /* 0x004fe8000f8e00ff */
[----:B------:R-:W-:Y:S01]  /*4fb0*/  @!P3 IADD3 R137, -R0, -0x7, RZ ;  /* 0xfffffff90089b810 */ /* 0x000fe20007ffe1ff */
[C---:B------:R-:W-:Y:S01]  /*4fc0*/  FFMA.FTZ R17, R142.reuse, -UR6, R17 ;  /* 0x800000068e117c23 */ /* 0x040fe20008010011 */
[----:B------:R-:W-:Y:S01]  /*4fd0*/  ISETP.GE.AND P3, PT, R139, RZ, PT ;  /* 0x000000ff8b00720c */ /* 0x000fe20003f66270 */
[----:B------:R-:W-:Y:S02]  /*4fe0*/  FFMA.FTZ R23, R142, -UR6, R23 ;  /* 0x800000068e177c23 */ /* 0x000fe40008010017 */
[----:B------:R-:W2:Y:S01]  /*4ff0*/  I2F R136, R136 ;  /* 0x0000008800887306 */ /* 0x000ea20000201400 */
[----:B------:R-:W-:Y:S01]  /*5000*/  @!P0 IADD3 R134, -R0, -0xf, RZ ;  /* 0xfffffff100868810 */ /* 0x000fe20007ffe1ff */
[----:B---3--:R-:W-:Y:S02]  /*5010*/  IMAD.U32 R132, RZ, RZ, UR18 ;  /* 0x00000012ff847e24 */ /* 0x008fe4000f8e00ff */
[C---:B------:R-:W-:Y:S02]  /*5020*/  FFMA.FTZ R12, R140.reuse, -UR6, R12 ;  /* 0x800000068c0c7c23 */ /* 0x040fe4000801000c */
[----:B------:R-:W-:Y:S01]  /*5030*/  FFMA.FTZ R26, R140, -UR6, R26 ;  /* 0x800000068c1a7c23 */ /* 0x000fe2000801001a */
[C---:B------:R-:W-:Y:S03]  /*5040*/  LEA R132, P0, R249.reuse, R132, 0x2 ;  /* 0x00000084f9847211 */ /* 0x040fe600078010ff */
[----:B------:R-:W3:Y:S01]  /*5050*/  I2F R137, R137 ;  /* 0x0000008900897306 */ /* 0x000ee20000201400 */
[----:B------:R-:W-:Y:S02]  /*5060*/  @!P3 IADD3 R139, -R0, 0x19, RZ ;  /* 0x00000019008bb810 */ /* 0x000fe40007ffe1ff */
[----:B------:R-:W-:Y:S01]  /*5070*/  LEA.HI.X.SX32 R133, R249, R133, 0x2, P0 ;  /* 0x00000085f9857211 */ /* 0x000fe200000f16ff */
[C---:B-1----:R-:W-:Y:S01]  /*5080*/  FFMA.FTZ R6, R138.reuse, -UR6, R6 ;  /* 0x800000068a067c23 */ /* 0x042fe20008010006 */
[----:B------:R-:W-:Y:S01]  /*5090*/  PLOP3.LUT P0, PT, PT, PT, UP0, 0x80, 0x0 ;  /* 0x000000000000781c */ /* 0x000fe20003f0f008 */
[----:B------:R-:W-:Y:S02]  /*50a0*/  FFMA.FTZ R28, R138, -UR6, R28 ;  /* 0x800000068a1c7c23 */ /* 0x000fe4000801001c */
[----:B-----5:R1:W5:Y:S02]  /*50b0*/  LDG.E R143, [R132.64] ;  /* 0x0000000a848f7981 */ /* 0x020364000c1e1900 */
[----:B------:R-:W4:Y:S02]  /*50c0*/  I2F R146, R146 ;  /* 0x0000009200927306 */ /* 0x000f240000201400 */
[----:B------:R1:W5:Y:S01]  /*50d0*/  LDG.E R142, [R132.64+0x20] ;  /* 0x0000200a848e7981 */ /* 0x000362000c1e1900 */
[C---:B--2---:R-:W-:Y:S03]  /*50e0*/  FFMA.FTZ R13, R136.reuse, -UR6, R13 ;  /* 0x80000006880d7c23 */ /* 0x044fe6000801000d */
[----:B------:R1:W5:Y:S01]  /*50f0*/  LDG.E R141, [R132.64+0x80] ;  /* 0x0000800a848d7981 */ /* 0x000362000c1e1900 */
[----:B------:R-:W-:Y:S03]  /*5100*/  FFMA.FTZ R27, R136, -UR6, R27 ;  /* 0x80000006881b7c23 */ /* 0x000fe6000801001b */
[----:B------:R-:W2:Y:S01]  /*5110*/  I2F R145, R145 ;  /* 0x0000009100917306 */ /* 0x000ea20000201400 */
[----:B------:R1:W5:Y:S01]  /*5120*/  LDG.E R140, [R132.64+0xa0] ;  /* 0x0000a00a848c7981 */ /* 0x000362000c1e1900 */
[C---:B---3--:R-:W-:Y:S02]  /*5130*/  FFMA.FTZ R7, R137.reuse, -UR6, R7 ;  /* 0x8000000689077c23 */ /* 0x048fe40008010007 */
[----:B------:R-:W-:Y:S06]  /*5140*/  FFMA.FTZ R29, R137, -UR6, R29 ;  /* 0x80000006891d7c23 */ /* 0x000fec000801001d */
[----:B------:R-:W3:Y:S01]  /*5150*/  I2F R135, R135 ;  /* 0x0000008700877306 */ /* 0x000ee20000201400 */
[C---:B----4-:R-:W-:Y:S02]  /*5160*/  FFMA.FTZ R20, R146.reuse, -UR6, R20 ;  /* 0x8000000692147c23 */ /* 0x050fe40008010014 */
[----:B------:R-:W-:Y:S07]  /*5170*/  FFMA.FTZ R34, R146, -UR6, R34 ;  /* 0x8000000692227c23 */ /* 0x000fee0008010022 */
[----:B------:R-:W4:Y:S01]  /*5180*/  I2F R134, R134 ;  /* 0x0000008600867306 */ /* 0x000f220000201400 */
[C---:B--2---:R-:W-:Y:S02]  /*5190*/  FFMA.FTZ R21, R145.reuse, -UR6, R21 ;  /* 0x8000000691157c23 */ /* 0x044fe40008010015 */
[----:B------:R-:W-:Y:S07]  /*51a0*/  FFMA.FTZ R35, R145, -UR6, R35 ;  /* 0x8000000691237c23 */ /* 0x000fee0008010023 */
[----:B------:R-:W2:Y:S01]  /*51b0*/  I2F R144, R144 ;  /* 0x0000009000907306 */ /* 0x000ea20000201400 */
[C---:B---3--:R-:W-:Y:S02]  /*51c0*/  FFMA.FTZ R24, R135.reuse, -UR6, R24 ;  /* 0x8000000687187c23 */ /* 0x048fe40008010018 */
[----:B------:R-:W-:Y:S07]  /*51d0*/  FFMA.FTZ R30, R135, -UR6, R30 ;  /* 0x80000006871e7c23 */ /* 0x000fee000801001e */
[----:B------:R-:W3:Y:S01]  /*51e0*/  I2F R139, R139 ;  /* 0x0000008b008b7306 */ /* 0x000ee20000201400 */
[C---:B----4-:R-:W-:Y:S02]  /*51f0*/  FFMA.FTZ R25, R134.reuse, -UR6, R25 ;  /* 0x8000000686197c23 */ /* 0x050fe40008010019 */
[----:B------:R-:W-:Y:S02]  /*5200*/  FFMA.FTZ R31, R134, -UR6, R31 ;  /* 0x80000006861f7c23 */ /* 0x000fe4000801001f */
[----:B--2---:R-:W-:Y:S02]  /*5210*/  FFMA.FTZ R32, R144, -UR6, R32 ;  /* 0x8000000690207c23 */ /* 0x004fe40008010020 */
[----:B---3--:R-:W-:Y:S01]  /*5220*/  FFMA.FTZ R33, R139, -UR6, R33 ;  /* 0x800000068b217c23 */ /* 0x008fe20008010021 */
[----:B------:R-:W-:-:S05]  /*5230*/  @!P0 BRA `(.L_x_686) ;  /* 0x0000009000008947 */ /* 0x000fca0003800000 */
[----:B-1----:R-:W-:Y:S01]  /*5240*/  UIADD3 UR7, UR16, UR21, -UR8 ;  /* 0x0000001510077290 */ /* 0x002fe2000fffe808 */
        /* <DEDUP_REMOVED lines=8> */
.L_x_686:
[----:B-1----:R-:W-:Y:S01]  /*52d0*/  IADD3 R133, R249, UR4, RZ ;  /* 0x00000004f9857c10 */ /* 0x002fe2000fffe0ff */
[----:B------:R-:W-:Y:S01]  /*52e0*/  UIADD3 UR4, UR8, 0x1, -UR19 ;  /* 0x0000000108047890 */ /* 0x000fe2000fffe813 */
[C---:B------:R-:W-:Y:S01]  /*52f0*/  IADD3 R144, R236.reuse, 0x1, RZ ;  /* 0x00000001ec907810 */ /* 0x040fe20007ffe0ff */
[----:B------:R-:W-:Y:S01]  /*5300*/  UIADD3 UR5, -UR7, UR8, -UR19 ;  /* 0x0000000807057290 */ /* 0x000fe2000fffe913 */
[C---:B------:R-:W-:Y:S01]  /*5310*/  IADD3 R139, R236.reuse, 0x8, RZ ;  /* 0x00000008ec8b7810 */ /* 0x040fe20007ffe0ff */
[----:B------:R-:W-:Y:S01]  /*5320*/  UIADD3 UR4, UR4, UR40, URZ ;  /* 0x0000002804047290 */ /* 0x000fe2000fffe03f */
[C---:B------:R-:W-:Y:S01]  /*5330*/  IADD3 R138, R236.reuse, 0x9, RZ ;  /* 0x00000009ec8a7810 */ /* 0x040fe20007ffe0ff */
[----:B------:R-:W-:Y:S01]  /*5340*/  UMOV UR16, UR7 ;  /* 0x0000000700107c82 */ /* 0x000fe20008000000 */
[----:B------:R-:W-:Y:S02]  /*5350*/  IADD3 R137, R236, 0x10, RZ ;  /* 0x00000010ec897810 */ /* 0x000fe40007ffe0ff */
[C---:B------:R-:W-:Y:S02]  /*5360*/  IADD3 R132, R133.reuse, UR5, RZ ;  /* 0x0000000585847c10 */ /* 0x040fe4000fffe0ff */
[----:B------:R-:W-:Y:S02]  /*5370*/  IADD3 R0, R133, UR4, RZ ;  /* 0x0000000485007c10 */ /* 0x000fe4000fffe0ff */
[----:B------:R-:W-:Y:S02]  /*5380*/  IMNMX R132, RZ, R132, !PT ;  /* 0x00000084ff847217 */ /* 0x000fe40007800200 */
[----:B------:R-:W-:Y:S02]  /*5390*/  IMNMX R0, R0, UR8, PT ;  /* 0x0000000800007c17 */ /* 0x000fe4000b800200 */
[C---:B------:R-:W-:Y:S02]  /*53a0*/  ISETP.GE.AND P2, PT, R236.reuse, R132, PT ;  /* 0x00000084ec00720c */ /* 0x040fe40003f46270 */
[C---:B------:R-:W-:Y:S02]  /*53b0*/  IADD3 R136, R236.reuse, 0x11, RZ ;  /* 0x00000011ec887810 */ /* 0x040fe40007ffe0ff */
[C---:B------:R-:W-:Y:S02]  /*53c0*/  IADD3 R135, R236.reuse, 0x18, RZ ;  /* 0x00000018ec877810 */ /* 0x040fe40007ffe0ff */
[C---:B------:R-:W-:Y:S02]  /*53d0*/  IADD3 R134, R236.reuse, 0x19, RZ ;  /* 0x00000019ec867810 */ /* 0x040fe40007ffe0ff */
[----:B------:R-:W-:Y:S02]  /*53e0*/  ISETP.GE.OR P2, PT, R236, R0, !P2 ;  /* 0x00000000ec00720c */ /* 0x000fe40005746670 */
        /* <DEDUP_REMOVED lines=109> */
.L_x_687:
[----:B------:R-:W2:Y:S01]  /*5ac0*/  LDL R0, [R1+0x48] ;  /* 0x0000480001007983 */ /* 0x000ea20000100800 */
[----:B------:R-:W-:Y:S01]  /*5ad0*/  IMAD.U32 R136, RZ, RZ, UR9 ;  /* 0x00000009ff887e24 */ /* 0x000fe2000f8e00ff */
[----:B------:R-:W-:Y:S02]  /*5ae0*/  UIADD3 UR4, UR13, 0x3c6ef372, URZ ;  /* 0x3c6ef3720d047890 */ /* 0x000fe4000fffe03f */
[----:B------:R-:W3:Y:S01]  /*5af0*/  LDL R132, [R1+0x40] ;  /* 0x0000400001847983 */ /* 0x000ee20000100800 */
[----:B------:R-:W-:Y:S03]  /*5b00*/  UISETP.GT.AND UP2, UPT, UR9, UR20, UPT ;  /* 0x000000140900728c */ /* 0x000fe6000bf44270 */
[----:B------:R-:W4:Y:S04]  /*5b10*/  LDL R139, [R1+0x24] ;  /* 0x00002400018b7983 */ /* 0x000f280000100800 */
[----:B------:R-:W2:Y:S06]  /*5b20*/  LDL.64 R144, [R1+0x38] ;  /* 0x0000380001907983 */ /* 0x000eac0000100a00 */
[----:B------:R-:W2:Y:S04]  /*5b30*/  LDL R211, [R1+0x8] ;  /* 0x0000080001d37983 */ /* 0x000ea80000100800 */
[----:B------:R-:W4:Y:S01]  /*5b40*/  LDL R210, [R1+0x4] ;  /* 0x0000040001d27983 */ /* 0x000f220000100800 */
[----:B--2---:R-:W-:Y:S01]  /*5b50*/  FSETP.NEU.FTZ.AND P0, PT, R211, -INF , PT ;  /* 0xff800000d300780b */ /* 0x004fe20003f1d000 */
[----:B------:R-:W-:Y:S02]  /*5b60*/  IMAD R136, R136, 0x4, R0 ;  /* 0x0000000488887824 */ /* 0x000fe400078e0200 */
[----:B---3--:R-:W-:Y:S03]  /*5b70*/  IMAD.WIDE.U32 R132, R132, -0x326172a9, RZ ;  /* 0xcd9e8d5784847825 */ /* 0x008fe600078e00ff */
[C---:B------:R-:W-:Y:S01]  /*5b80*/  IADD3 R134, R136.reuse, 0x2, RZ ;  /* 0x0000000288867810 */ /* 0x040fe20007ffe0ff */
[----:B------:R-:W-:Y:S01]  /*5b90*/  IMAD.WIDE.U32 R136, R136, -0x326172a9, RZ ;  /* 0xcd9e8d5788887825 */ /* 0x000fe200078e00ff */
[----:B------:R-:W-:Y:S01]  /*5ba0*/  LOP3.LUT R208, R132, UR4, RZ, 0x3c, !PT ;  /* 0x0000000484d07c12 */ /* 0x000fe2000f8e3cff */
[----:B------:R-:W-:Y:S02]  /*5bb0*/  UIADD3 UR4, UR13, -0x61c88647, URZ ;  /* 0x9e3779b90d047890 */ /* 0x000fe4000fffe03f */
[----:B------:R-:W-:Y:S04]  /*5bc0*/  IMAD.WIDE.U32 R134, R134, -0x326172a9, RZ ;  /* 0xcd9e8d5786867825 */ /* 0x000fe800078e00ff */
[C---:B------:R-:W-:Y:S02]  /*5bd0*/  LOP3.LUT R138, R133.reuse, UR4, R136, 0x96, !PT ;  /* 0x00000004858a7c12 */ /* 0x040fe4000f8e9688 */
[----:B------:R-:W-:Y:S01]  /*5be0*/  LOP3.LUT R136, R133, UR4, R134, 0x96, !PT ;  /* 0x0000000485887c12 */ /* 0x000fe2000f8e9686 */
[----:B------:R-:W-:Y:S01]  /*5bf0*/  UIADD3 UR4, UR12, -0x4498517b, URZ ;  /* 0xbb67ae850c047890 */ /* 0x000fe2000fffe03f */
[-C--:B----4-:R-:W-:Y:S02]  /*5c00*/  LOP3.LUT R134, R137, R139.reuse, RZ, 0x3c, !PT ;  /* 0x0000008b89867212 */ /* 0x090fe400078e3cff */
[----:B------:R-:W-:Y:S01]  /*5c10*/  LOP3.LUT R132, R135, R139, RZ, 0x3c, !PT ;  /* 0x0000008b87847212 */ /* 0x000fe200078e3cff */
[----:B------:R-:W-:Y:S02]  /*5c20*/  IMAD.WIDE.U32 R138, R138, -0x2daee0ad, RZ ;  /* 0xd2511f538a8a7825 */ /* 0x000fe400078e00ff */
[----:B------:R-:W-:Y:S01]  /*5c30*/  LOP3.LUT R0, R144, UR4, RZ, 0x3c, !PT ;  /* 0x0000000490007c12 */ /* 0x000fe2000f8e3cff */
[----:B------:R-:W-:Y:S01]  /*5c40*/  UIADD3 UR4, UR12, 0x76cf5d0a, URZ ;  /* 0x76cf5d0a0c047890 */ /* 0x000fe2000fffe03f */
[----:B------:R-:W-:Y:S04]  /*5c50*/  IMAD.WIDE.U32 R136, R136, -0x2daee0ad, RZ ;  /* 0xd2511f5388887825 */ /* 0x000fe800078e00ff */
[----:B------:R-:W-:Y:S04]  /*5c60*/  IMAD.WIDE.U32 R134, R134, -0x2daee0ad, RZ ;  /* 0xd2511f5386867825 */ /* 0x000fe800078e00ff */
[----:B------:R-:W-:Y:S01]  /*5c70*/  IMAD.WIDE.U32 R132, R132, -0x2daee0ad, RZ ;  /* 0xd2511f5384847825 */ /* 0x000fe200078e00ff */
[----:B------:R-:W-:Y:S02]  /*5c80*/  LOP3.LUT R146, R139, UR4, R134, 0x96, !PT ;  /* 0x000000048b927c12 */ /* 0x000fe4000f8e9686 */
[C---:B------:R-:W-:Y:S02]  /*5c90*/  LOP3.LUT R134, R0.reuse, R135, RZ, 0x3c, !PT ;  /* 0x0000008700867212 */ /* 0x040fe400078e3cff */
[----:B------:R-:W-:Y:S01]  /*5ca0*/  LOP3.LUT R144, R137, UR4, R132, 0x96, !PT ;  /* 0x0000000489907c12 */ /* 0x000fe2000f8e9684 */
[----:B------:R-:W-:Y:S01]  /*5cb0*/  UIADD3 UR4, UR13, -0x255992d5, URZ ;  /* 0xdaa66d2b0d047890 */ /* 0x000fe2000fffe03f */
[----:B------:R-:W-:Y:S01]  /*5cc0*/  LOP3.LUT R132, R0, R133, RZ, 0x3c, !PT ;  /* 0x0000008500847212 */ /* 0x000fe200078e3cff */
[----:B------:R-:W-:Y:S04]  /*5cd0*/  IMAD.WIDE.U32 R146, R146, -0x326172a9, RZ ;  /* 0xcd9e8d5792927825 */ /* 0x000fe800078e00ff */
[----:B------:R-:W-:Y:S04]  /*5ce0*/  IMAD.WIDE.U32 R144, R144, -0x326172a9, RZ ;  /* 0xcd9e8d5790907825 */ /* 0x000fe800078e00ff */
[----:B------:R-:W-:Y:S04]  /*5cf0*/  IMAD.WIDE.U32 R134, R134, -0x326172a9, RZ ;  /* 0xcd9e8d5786867825 */ /* 0x000fe800078e00ff */
[----:B------:R-:W-:Y:S01]  /*5d00*/  IMAD.WIDE.U32 R132, R132, -0x326172a9, RZ ;  /* 0xcd9e8d5784847825 */ /* 0x000fe200078e00ff */
[----:B------:R-:W-:Y:S02]  /*5d10*/  LOP3.LUT R139, R147, UR4, R134, 0x96, !PT ;  /* 0x00000004938b7c12 */ /* 0x000fe4000f8e9686 */
[C---:B------:R-:W-:Y:S02]  /*5d20*/  LOP3.LUT R134, R208.reuse, R135, RZ, 0x3c, !PT ;  /* 0x00000087d0867212 */ /* 0x040fe400078e3cff */
[----:B------:R-:W-:Y:S01]  /*5d30*/  LOP3.LUT R137, R145, UR4, R132, 0x96, !PT ;  /* 0x0000000491897c12 */ /* 0x000fe2000f8e9684 */
[----:B------:R-:W-:Y:S01]  /*5d40*/  UIADD3 UR4, UR12, 0x32370b8f, URZ ;  /* 0x32370b8f0c047890 */ /* 0x000fe2000fffe03f */
[----:B------:R-:W-:Y:S01]  /*5d50*/  LOP3.LUT R132, R208, R133, RZ, 0x3c, !PT ;  /* 0x00000085d0847212 */ /* 0x000fe200078e3cff */
[----:B------:R-:W-:Y:S04]  /*5d60*/  IMAD.WIDE.U32 R134, R134, -0x2daee0ad, RZ ;  /* 0xd2511f5386867825 */ /* 0x000fe800078e00ff */
[----:B------:R-:W-:Y:S01]  /*5d70*/  IMAD.WIDE.U32 R132, R132, -0x2daee0ad, RZ ;  /* 0xd2511f5384847825 */ /* 0x000fe200078e00ff */
[----:B------:R-:W-:Y:S03]  /*5d80*/  LOP3.LUT R135, R135, UR4, R138, 0x96, !PT ;  /* 0x0000000487877c12 */ /* 0x000fe6000f8e968a */
[----:B------:R-:W-:Y:S01]  /*5d90*/  IMAD.WIDE.U32 R138, R139, -0x2daee0ad, RZ ;  /* 0xd2511f538b8a7825 */ /* 0x000fe200078e00ff */
[----:B------:R-:W-:Y:S01]  /*5da0*/  LOP3.LUT R133, R133, UR4, R136, 0x96, !PT ;  /* 0x0000000485857c12 */ /* 0x000fe2000f8e9688 */
[----:B------:R-:W-:Y:S02]  /*5db0*/  UIADD3 UR4, UR12, -0x126145ec, URZ ;  /* 0xed9eba140c047890 */ /* 0x000fe4000fffe03f */
[----:B------:R-:W-:Y:S04]  /*5dc0*/  IMAD.WIDE.U32 R136, R137, -0x2daee0ad, RZ ;  /* 0xd2511f5389887825 */ /* 0x000fe800078e00ff */
[----:B------:R-:W-:Y:S01]  /*5dd0*/  LOP3.LUT R208, R139, UR4, R134, 0x96, !PT ;  /* 0x000000048bd07c12 */ /* 0x000fe2000f8e9686 */
[----:B------:R-:W-:Y:S01]  /*5de0*/  IMAD.WIDE.U32 R134, R135, -0x326172a9, RZ ;  /* 0xcd9e8d5787867825 */ /* 0x000fe200078e00ff */
[----:B------:R-:W-:Y:S01]  /*5df0*/  LOP3.LUT R147, R137, UR4, R132, 0x96, !PT ;  /* 0x0000000489937c12 */ /* 0x000fe2000f8e9684 */
[----:B------:R-:W-:Y:S02]  /*5e00*/  UIADD3 UR4, UR13, 0x78dde6e4, URZ ;  /* 0x78dde6e40d047890 */ /* 0x000fe4000fffe03f */
        /* <DEDUP_REMOVED lines=15> */
[----:B------:R-:W-:Y:S02]  /*5f00*/  FMUL.FTZ R0, R210, 1.4426950216293334961 ;  /* 0x3fb8aa3bd2007820 */ /* 0x000fe40000410000 */
[----:B------:R-:W-:Y:S02]  /*5f10*/  IMAD.WIDE.U32 R136, R137, -0x2daee0ad, RZ ;  /* 0xd2511f5389887825 */ /* 0x000fe400078e00ff */
[----:B------:R-:W-:Y:S02]  /*5f20*/  LOP3.LUT R147, R145, UR4, R132, 0x96, !PT ;  /* 0x0000000491937c12 */ /* 0x000fe4000f8e9684 */
[----:B------:R-:W-:Y:S01]  /*5f30*/  FMUL.FTZ R132, R211, 1.4426950216293334961 ;  /* 0x3fb8aa3bd3847820 */ /* 0x000fe20000410000 */
[----:B------:R-:W-:Y:S01]  /*5f40*/  LOP3.LUT R133, R137, UR4, R134, 0x96, !PT ;  /* 0x0000000489857c12 */ /* 0x000fe2000f8e9686 */
[----:B------:R-:W-:Y:S01]  /*5f50*/  UIADD3 UR4, UR13, -0x4ab325aa, URZ ;  /* 0xb54cda560d047890 */ /* 0x000fe2000fffe03f */
[----:B------:R-:W-:Y:S02]  /*5f60*/  IMAD.WIDE.U32 R138, R138, -0x326172a9, RZ ;  /* 0xcd9e8d578a8a7825 */ /* 0x000fe400078e00ff */
[----:B------:R-:W-:Y:S02]  /*5f70*/  FSEL R132, R132, RZ, P0 ;  /* 0x000000ff84847208 */ /* 0x000fe40000000000 */
[----:B------:R-:W-:Y:S01]  /*5f80*/  FSETP.NEU.FTZ.AND P0, PT, R210, -INF , PT ;  /* 0xff800000d200780b */ /* 0x000fe20003f1d000 */
[----:B------:R-:W-:Y:S01]  /*5f90*/  IMAD.WIDE.U32 R134, R135, -0x326172a9, RZ ;  /* 0xcd9e8d5787867825 */ /* 0x000fe200078e00ff */
[----:B------:R-:W2:Y:S01]  /*5fa0*/  LDL R210, [R1] ;  /* 0x0000000001d27983 */ /* 0x000ea20000100800 */
[----:B------:R-:W-:Y:S02]  /*5fb0*/  LOP3.LUT R208, R139, UR4, R208, 0x96, !PT ;  /* 0x000000048bd07c12 */ /* 0x000fe4000f8e96d0 */
[----:B------:R-:W-:Y:S01]  /*5fc0*/  FFMA.FTZ R20, R20, c[0x0][0x23c], -R132 ;  /* 0x00008f0014147a23 */ /* 0x000fe20000010884 */
[----:B------:R-:W-:Y:S01]  /*5fd0*/  LOP3.LUT R146, R135, UR4, R146, 0x96, !PT ;  /* 0x0000000487927c12 */ /* 0x000fe2000f8e9692 */
[--C-:B------:R-:W-:Y:S01]  /*5fe0*/  FFMA.FTZ R32, R32, c[0x0][0x23c], -R132.reuse ;  /* 0x00008f0020207a23 */ /* 0x100fe20000010884 */
[----:B------:R-:W-:Y:S01]  /*5ff0*/  ULDC.U8 UR4, c[0x0][0x2d8] ;  /* 0x0000b60000047ab9 */ /* 0x000fe20000000000 */
[----:B------:R1:W-:Y:S01]  /*6000*/  MUFU.EX2 R233, R20 ;  /* 0x0000001400e97308 */ /* 0x0003e20000000800 */
[--C-:B------:R-:W-:Y:S02]  /*6010*/  FFMA.FTZ R4, R4, c[0x0][0x23c], -R132.reuse ;  /* 0x00008f0004047a23 */ /* 0x100fe40000010884 */
[--C-:B------:R-:W-:Y:S02]  /*6020*/  FFMA.FTZ R33, R33, c[0x0][0x23c], -R132.reuse ;  /* 0x00008f0021217a23 */ /* 0x100fe40000010884 */
[--C-:B------:R-:W-:Y:S02]  /*6030*/  FFMA.FTZ R16, R16, c[0x0][0x23c], -R132.reuse ;  /* 0x00008f0010107a23 */ /* 0x100fe40000010884 */
[--C-:B------:R-:W-:Y:S02]  /*6040*/  FFMA.FTZ R21, R21, c[0x0][0x23c], -R132.reuse ;  /* 0x00008f0015157a23 */ /* 0x100fe40000010884 */
[--C-:B------:R-:W-:Y:S01]  /*6050*/  FFMA.FTZ R17, R17, c[0x0][0x23c], -R132.reuse ;  /* 0x00008f0011117a23 */ /* 0x100fe20000010884 */
[----:B------:R3:W4:Y:S01]  /*6060*/  MUFU.EX2 R235, R32 ;  /* 0x0000002000eb7308 */ /* 0x0007220000000800 */
[----:B------:R-:W-:Y:S01]  /*6070*/  FFMA.FTZ R132, R5, c[0x0][0x23c], -R132 ;  /* 0x00008f0005847a23 */ /* 0x000fe20000010884 */
[----:B------:R-:W-:Y:S04]  /*6080*/  LOP3.LUT R5, R144, 0xff, RZ, 0xc0, !PT ;  /* 0x000000ff90057812 */ /* 0x000fe800078ec0ff */
[----:B------:R-:W-:Y:S02]  /*6090*/  ISETP.LE.U32.AND P3, PT, R5, UR4, PT ;  /* 0x0000000405007c0c */ /* 0x000fe4000bf63070 */
[--C-:B------:R-:W-:Y:S02]  /*60a0*/  SHF.R.U32.HI R5, RZ, 0x18, R147.reuse ;  /* 0x00000018ff057819 */ /* 0x100fe40000011693 */
[----:B------:R4:W-:Y:S02]  /*60b0*/  MUFU.EX2 R209, R4 ;  /* 0x0000000400d17308 */ /* 0x0009e40000000800 */
[----:B------:R-:W-:Y:S01]  /*60c0*/  ISETP.LE.U32.AND P1, PT, R5, UR4, PT ;  /* 0x0000000405007c0c */ /* 0x000fe2000bf23070 */
[----:B-1----:R-:W-:Y:S01]  /*60d0*/  FMUL.FTZ R20, R252, 1.4426950216293334961 ;  /* 0x3fb8aa3bfc147820 */ /* 0x002fe20000410000 */
[----:B------:R-:W-:Y:S04]  /*60e0*/  SHF.R.U32.HI R5, RZ, 0x10, R147 ;  /* 0x00000010ff057819 */ /* 0x000fe80000011693 */
[----:B------:R-:W-:Y:S02]  /*60f0*/  LOP3.LUT R5, R5, 0xff, RZ, 0xc0, !PT ;  /* 0x000000ff05057812 */ /* 0x000fe400078ec0ff */
[----:B------:R1:W-:Y:S01]  /*6100*/  MUFU.EX2 R227, R16 ;  /* 0x0000001000e37308 */ /* 0x0003e20000000800 */
[----:B---3--:R-:W-:Y:S01]  /*6110*/  FSEL R32, R0, RZ, P0 ;  /* 0x000000ff00207208 */ /* 0x008fe20000000000 */
[----:B----4-:R-:W-:Y:S01]  /*6120*/  @!P3 FADD.FTZ R235, -R235, -RZ ;  /* 0x800000ffebebb221 */ /* 0x010fe20000010100 */
[----:B------:R-:W-:Y:S03]  /*6130*/  FSETP.NEU.FTZ.AND P0, PT, R252, -INF , PT ;  /* 0xff800000fc00780b */ /* 0x000fe60003f1d000 */
[--C-:B------:R-:W-:Y:S01]  /*6140*/  FFMA.FTZ R7, R7, c[0x0][0x23c], -R32.reuse ;  /* 0x00008f0007077a23 */ /* 0x100fe20000010820 */
[----:B------:R-:W-:Y:S01]  /*6150*/  FSEL R20, R20, RZ, P0 ;  /* 0x000000ff14147208 */ /* 0x000fe20000000000 */
[--C-:B------:R-:W-:Y:S02]  /*6160*/  FFMA.FTZ R35, R35, c[0x0][0x23c], -R32.reuse ;  /* 0x00008f0023237a23 */ /* 0x100fe40000010820 */
[----:B------:R-:W-:Y:S01]  /*6170*/  MUFU.EX2 R228, R33 ;  /* 0x0000002100e47308 */ /* 0x000fe20000000800 */
[----:B------:R-:W-:Y:S01]  /*6180*/  FFMA.FTZ R23, R23, c[0x0][0x23c], -R32 ;  /* 0x00008f0017177a23 */ /* 0x000fe20000010820 */
[----:B------:R-:W-:Y:S01]  /*6190*/  SHF.R.U32.HI R4, RZ, 0x18, R144 ;  /* 0x00000018ff047819 */ /* 0x000fe20000011690 */
[----:B------:R-:W-:Y:S02]  /*61a0*/  FFMA.FTZ R34, R34, c[0x0][0x23c], -R32 ;  /* 0x00008f0022227a23 */ /* 0x000fe40000010820 */
[----:B------:R-:W-:Y:S01]  /*61b0*/  FFMA.FTZ R28, R28, c[0x0][0x23c], -R20 ;  /* 0x00008f001c1c7a23 */ /* 0x000fe20000010814 */
[----:B------:R-:W-:Y:S01]  /*61c0*/  ISETP.LE.U32.AND P2, PT, R4, UR4, PT ;  /* 0x0000000404007c0c */ /* 0x000fe2000bf43070 */
[--C-:B------:R-:W-:Y:S02]  /*61d0*/  FFMA.FTZ R19, R19, c[0x0][0x23c], -R32.reuse ;  /* 0x00008f0013137a23 */ /* 0x100fe40000010820 */
[--C-:B------:R-:W-:Y:S01]  /*61e0*/  FFMA.FTZ R22, R22, c[0x0][0x23c], -R32.reuse ;  /* 0x00008f0016167a23 */ /* 0x100fe20000010820 */
[----:B------:R3:W-:Y:S01]  /*61f0*/  MUFU.EX2 R215, R7 ;  /* 0x0000000700d77308 */ /* 0x0007e20000000800 */
[----:B------:R-:W-:Y:S01]  /*6200*/  FFMA.FTZ R18, R18, c[0x0][0x23c], -R32 ;  /* 0x00008f0012127a23 */ /* 0x000fe20000010820 */
[----:B-1----:R-:W-:Y:S01]  /*6210*/  SHF.R.U32.HI R16, RZ, 0x10, R136 ;  /* 0x00000010ff107819 */ /* 0x002fe20000011688 */
[----:B------:R-:W-:Y:S01]  /*6220*/  FFMA.FTZ R32, R6, c[0x0][0x23c], -R32 ;  /* 0x00008f0006207a23 */ /* 0x000fe20000010820 */
[C---:B------:R-:W-:Y:S01]  /*6230*/  LOP3.LUT R6, R147.reuse, 0xff, RZ, 0xc0, !PT ;  /* 0x000000ff93067812 */ /* 0x040fe200078ec0ff */
[--C-:B------:R-:W-:Y:S01]  /*6240*/  FFMA.FTZ R12, R12, c[0x0][0x23c], -R20.reuse ;  /* 0x00008f000c0c7a23 */ /* 0x100fe20000010814 */
[----:B------:R-:W-:Y:S01]  /*6250*/  LOP3.LUT R147, R147, 0xffff, RZ, 0xc0, !PT ;  /* 0x0000ffff93937812 */ /* 0x000fe200078ec0ff */
[--C-:B------:R-:W-:Y:S01]  /*6260*/  FFMA.FTZ R8, R8, c[0x0][0x23c], -R20.reuse ;  /* 0x00008f0008087a23 */ /* 0x100fe20000010814 */
[----:B------:R-:W-:Y:S01]  /*6270*/  ISETP.LE.U32.AND P6, PT, R6, UR4, PT ;  /* 0x0000000406007c0c */ /* 0x000fe2000bfc3070 */
[----:B------:R-:W-:Y:S01]  /*6280*/  FFMA.FTZ R9, R9, c[0x0][0x23c], -R20 ;  /* 0x00008f0009097a23 */ /* 0x000fe20000010814 */
[----:B------:R-:W1:Y:S01]  /*6290*/  MUFU.EX2 R234, R35 ;  /* 0x0000002300ea7308 */ /* 0x000e620000000800 */
[----:B------:R-:W-:Y:S01]  /*62a0*/  SHF.R.U32.HI R6, RZ, 0x18, R138 ;  /* 0x00000018ff067819 */ /* 0x000fe2000001168a */
[--C-:B------:R-:W-:Y:S02]  /*62b0*/  FFMA.FTZ R13, R13, c[0x0][0x23c], -R20.reuse ;  /* 0x00008f000d0d7a23 */ /* 0x100fe40000010814 */
[--C-:B------:R-:W-:Y:S02]  /*62c0*/  FFMA.FTZ R24, R24, c[0x0][0x23c], -R20.reuse ;  /* 0x00008f0018187a23 */ /* 0x100fe40000010814 */
[--C-:B------:R-:W-:Y:S02]  /*62d0*/  FFMA.FTZ R25, R25, c[0x0][0x23c], -R20.reuse ;  /* 0x00008f0019197a23 */ /* 0x100fe40000010814 */
[----:B------:R-:W-:Y:S02]  /*62e0*/  FFMA.FTZ R20, R29, c[0x0][0x23c], -R20 ;  /* 0x00008f001d147a23 */ /* 0x000fe40000010814 */
[----:B------:R-:W4:Y:S01]  /*62f0*/  MUFU.EX2 R232, R23 ;  /* 0x0000001700e87308 */ /* 0x000f220000000800 */
[----:B------:R-:W-:Y:S01]  /*6300*/  @!P6 FADD.FTZ R233, -R233, -RZ ;  /* 0x800000ffe9e9e221 */ /* 0x000fe20000010100 */
[----:B------:R-:W-:Y:S02]  /*6310*/  ISETP.LE.U32.AND P6, PT, R5, UR4, PT ;  /* 0x0000000405007c0c */ /* 0x000fe4000bfc3070 */
[----:B---3--:R-:W-:Y:S02]  /*6320*/  LOP3.LUT R7, R136, 0xff, RZ, 0xc0, !PT ;  /* 0x000000ff88077812 */ /* 0x008fe400078ec0ff */
[----:B------:R-:W-:Y:S02]  /*6330*/  SHF.R.U32.HI R5, RZ, 0x18, R208 ;  /* 0x00000018ff057819 */ /* 0x000fe400000116d0 */
[----:B------:R-:W-:Y:S02]  /*6340*/  ISETP.LE.U32.AND P4, PT, R7, UR4, PT ;  /* 0x0000000407007c0c */ /* 0x000fe4000bf83070 */
[----:B------:R-:W-:Y:S01]  /*6350*/  MUFU.EX2 R231, R34 ;  /* 0x0000002200e77308 */ /* 0x000fe20000000800 */
[----:B------:R-:W-:Y:S01]  /*6360*/  SHF.R.U32.HI R7, RZ, 0x18, R134 ;  /* 0x00000018ff077819 */ /* 0x000fe20000011686 */
[----:B-1----:R-:W-:Y:S01]  /*6370*/  @!P2 FADD.FTZ R234, -R234, -RZ ;  /* 0x800000ffeaeaa221 */ /* 0x002fe20000010100 */
[----:B------:R-:W-:Y:S02]  /*6380*/  ISETP.LE.U32.AND P2, PT, R6, UR4, PT ;  /* 0x0000000406007c0c */ /* 0x000fe4000bf43070 */
[----:B------:R-:W-:Y:S05]  /*6390*/  LOP3.LUT R6, R134, 0xff, RZ, 0xc0, !PT ;  /* 0x000000ff86067812 */ /* 0x000fea00078ec0ff */
[----:B------:R-:W1:Y:S01]  /*63a0*/  MUFU.EX2 R230, R28 ;  /* 0x0000001c00e67308 */ /* 0x000e620000000800 */
[----:B----4-:R-:W-:Y:S09]  /*63b0*/  @!P1 FADD.FTZ R232, -R232, -RZ ;  /* 0x800000ffe8e89221 */ /* 0x010ff20000010100 */
[----:B------:R-:W3:Y:S10]  /*63c0*/  MUFU.EX2 R226, R19 ;  /* 0x0000001300e27308 */ /* 0x000ef40000000800 */
[----:B------:R-:W4:Y:S01]  /*63d0*/  MUFU.EX2 R229, R22 ;  /* 0x0000001600e57308 */ /* 0x000f220000000800 */
[----:B-1----:R-:W-:Y:S01]  /*63e0*/  @!P4 FADD.FTZ R230, -R230, -RZ ;  /* 0x800000ffe6e6c221 */ /* 0x002fe20000010100 */
[----:B------:R-:W-:Y:S02]  /*63f0*/  ISETP.LE.U32.AND P4, PT, R5, UR4, PT ;  /* 0x0000000405007c0c */ /* 0x000fe4000bf83070 */
[----:B------:R-:W-:Y:S06]  /*6400*/  LOP3.LUT R5, R208, 0xff, RZ, 0xc0, !PT ;  /* 0x000000ffd0057812 */ /* 0x000fec00078ec0ff */
[----:B------:R-:W-:Y:S01]  /*6410*/  MUFU.EX2 R225, R18 ;  /* 0x0000001200e17308 */ /* 0x000fe20000000800 */
[----:B---3--:R-:W-:Y:S01]  /*6420*/  @!P2 FADD.FTZ R226, -R226, -RZ ;  /* 0x800000ffe2e2a221 */ /* 0x008fe20000010100 */
[----:B------:R-:W-:Y:S03]  /*6430*/  ISETP.LE.U32.AND P2, PT, R5, UR4, PT ;  /* 0x0000000405007c0c */ /* 0x000fe6000bf43070 */
[----:B------:R-:W-:Y:S01]  /*6440*/  @!P4 FADD.FTZ R215, -R215, -RZ ;  /* 0x800000ffd7d7c221 */ /* 0x000fe20000010100 */
[----:B------:R-:W-:Y:S04]  /*6450*/  ISETP.LE.U32.AND P4, PT, R7, UR4, PT ;  /* 0x0000000407007c0c */ /* 0x000fe8000bf83070 */
[----:B------:R1:W-:Y:S01]  /*6460*/  MUFU.EX2 R223, R12 ;  /* 0x0000000c00df7308 */ /* 0x0003e20000000800 */
[----:B----4-:R-:W-:Y:S04]  /*6470*/  @!P6 FADD.FTZ R229, -R229, -RZ ;  /* 0x800000ffe5e5e221 */ /* 0x010fe80000010100 */
[----:B------:R-:W-:Y:S05]  /*6480*/  @!P2 FADD.FTZ R209, -R209, -RZ ;  /* 0x800000ffd1d1a221 */ /* 0x000fea0000010100 */
[----:B------:R3:W-:Y:S10]  /*6490*/  MUFU.EX2 R211, R8 ;  /* 0x0000000800d37308 */ /* 0x0007f40000000800 */
[----:B------:R-:W-:Y:S01]  /*64a0*/  MUFU.EX2 R224, R21 ;  /* 0x0000001500e07308 */ /* 0x000fe20000000800 */
[----:B-1----:R-:W-:Y:S02]  /*64b0*/  SHF.R.U32.HI R12, RZ, 0x18, R136 ;  /* 0x00000018ff0c7819 */ /* 0x002fe40000011688 */
[----:B------:R-:W-:Y:S07]  /*64c0*/  LOP3.LUT R136, R136, 0xffff, RZ, 0xc0, !PT ;  /* 0x0000ffff88887812 */ /* 0x000fee00078ec0ff */
[----:B------:R-:W-:Y:S01]  /*64d0*/  MUFU.EX2 R221, R17 ;  /* 0x0000001100dd7308 */ /* 0x000fe20000000800 */
[----:B---3--:R-:W-:Y:S02]  /*64e0*/  SHF.R.U32.HI R8, RZ, 0x10, R134 ;  /* 0x00000010ff087819 */ /* 0x008fe40000011686 */
[----:B------:R-:W-:Y:S07]  /*64f0*/  LOP3.LUT R134, R134, 0xffff, RZ, 0xc0, !PT ;  /* 0x0000ffff86867812 */ /* 0x000fee00078ec0ff */
[----:B------:R-:W-:Y:S10]  /*6500*/  MUFU.EX2 R220, R24 ;  /* 0x0000001800dc7308 */ /* 0x000ff40000000800 */
[----:B------:R-:W-:Y:S10]  /*6510*/  MUFU.EX2 R219, R25 ;  /* 0x0000001900db7308 */ /* 0x000ff40000000800 */
[----:B------:R-:W-:Y:S01]  /*6520*/  MUFU.EX2 R214, R20 ;  /* 0x0000001400d67308 */ /* 0x000fe20000000800 */
[C---:B--2---:R-:W-:Y:S01]  /*6530*/  FMUL.FTZ R0, R210.reuse, 1.4426950216293334961 ;  /* 0x3fb8aa3bd2007820 */ /* 0x044fe20000410000 */
[----:B------:R-:W-:Y:S04]  /*6540*/  FSETP.NEU.FTZ.AND P0, PT, R210, -INF , PT ;  /* 0xff800000d200780b */ /* 0x000fe80003f1d000 */
[----:B------:R-:W-:Y:S02]  /*6550*/  FSEL R0, R0, RZ, P0 ;  /* 0x000000ff00007208 */ /* 0x000fe40000000000 */
[----:B------:R-:W-:Y:S03]  /*6560*/  ISETP.LE.U32.AND P0, PT, R12, UR4, PT ;  /* 0x000000040c007c0c */ /* 0x000fe6000bf03070 */
[--C-:B------:R-:W-:Y:S02]  /*6570*/  FFMA.FTZ R15, R15, c[0x0][0x23c], -R0.reuse ;  /* 0x00008f000f0f7a23 */ /* 0x100fe40000010800 */
[--C-:B------:R-:W-:Y:S02]  /*6580*/  FFMA.FTZ R14, R14, c[0x0][0x23c], -R0.reuse ;  /* 0x00008f000e0e7a23 */ /* 0x100fe40000010800 */
[----:B------:R1:W2:Y:S01]  /*6590*/  MUFU.EX2 R222, R15 ;  /* 0x0000000f00de7308 */ /* 0x0002a20000000800 */
        /* <DEDUP_REMOVED lines=8> */
[----:B-1----:R-:W-:Y:S01]  /*6620*/  SHF.R.U32.HI R15, RZ, 0x10, R144 ;  /* 0x00000010ff0f7819 */ /* 0x002fe20000011690 */
[----:B--2---:R-:W-:Y:S01]  /*6630*/  @!P4 FADD.FTZ R222, -R222, -RZ ;  /* 0x800000ffdedec221 */ /* 0x004fe20000010100 */
[----:B------:R-:W-:Y:S02]  /*6640*/  LOP3.LUT R144, R144, 0xffff, RZ, 0xc0, !PT ;  /* 0x0000ffff90907812 */ /* 0x000fe400078ec0ff */
[----:B------:R-:W-:Y:S02]  /*6650*/  LOP3.LUT R4, R15, 0xff, RZ, 0xc0, !PT ;  /* 0x000000ff0f047812 */ /* 0x000fe400078ec0ff */
[----:B------:R-:W-:Y:S03]  /*6660*/  SHF.R.U32.HI R15, RZ, 0x10, R138 ;  /* 0x00000010ff0f7819 */ /* 0x000fe6000001168a */
[----:B------:R-:W-:Y:S01]  /*6670*/  MUFU.EX2 R145, R32 ;  /* 0x0000002000917308 */ /* 0x000fe20000000800 */
[----:B------:R-:W-:Y:S02]  /*6680*/  ISETP.LE.U32.AND P5, PT, R4, UR4, PT ;  /* 0x0000000404007c0c */ /* 0x000fe4000bfa3070 */
[C---:B------:R-:W-:Y:S02]  /*6690*/  LOP3.LUT R4, R138.reuse, 0xff, RZ, 0xc0, !PT ;  /* 0x000000ff8a047812 */ /* 0x040fe400078ec0ff */
[----:B------:R-:W-:Y:S02]  /*66a0*/  LOP3.LUT R138, R138, 0xffff, RZ, 0xc0, !PT ;  /* 0x0000ffff8a8a7812 */ /* 0x000fe400078ec0ff */
[----:B------:R-:W-:Y:S02]  /*66b0*/  ISETP.LE.U32.AND P3, PT, R4, UR4, PT ;  /* 0x0000000404007c0c */ /* 0x000fe4000bf63070 */
[----:B------:R-:W-:Y:S01]  /*66c0*/  SHF.R.U32.HI R4, RZ, 0x8, R144 ;  /* 0x00000008ff047819 */ /* 0x000fe20000011690 */
[----:B------:R-:W-:Y:S01]  /*66d0*/  MUFU.EX2 R212, R0 ;  /* 0x0000000000d47308 */ /* 0x000fe20000000800 */
[----:B------:R-:W-:Y:S02]  /*66e0*/  SHF.R.U32.HI R5, RZ, 0x8, R138 ;  /* 0x00000008ff057819 */ /* 0x000fe4000001168a */
[----:B------:R-:W-:Y:S01]  /*66f0*/  LOP3.LUT R4, R4, 0xffff, RZ, 0xc0, !PT ;  /* 0x0000ffff04047812 */ /* 0x000fe200078ec0ff */
[----:B------:R-:W-:Y:S03]  /*6700*/  @!P5 FADD.FTZ R231, -R231, -RZ ;  /* 0x800000ffe7e7d221 */ /* 0x000fe60000010100 */
[----:B------:R-:W-:Y:S02]  /*6710*/  ISETP.LE.U32.AND P1, PT, R4, UR4, PT ;  /* 0x0000000404007c0c */ /* 0x000fe4000bf23070 */
[----:B------:R-:W-:Y:S01]  /*6720*/  LOP3.LUT R4, R133, 0xff, RZ, 0xc0, !PT ;  /* 0x000000ff85047812 */ /* 0x000fe200078ec0ff */
[----:B------:R-:W-:Y:S01]  /*6730*/  @!P3 FADD.FTZ R227, -R227, -RZ ;  /* 0x800000ffe3e3b221 */ /* 0x000fe20000010100 */
[----:B------:R-:W-:Y:S02]  /*6740*/  MUFU.EX2 R144, R132 ;  /* 0x0000008400907308 */ /* 0x000fe40000000800 */
[----:B------:R-:W-:Y:S02]  /*6750*/  ISETP.LE.U32.AND P5, PT, R4, UR4, PT ;  /* 0x0000000404007c0c */ /* 0x000fe4000bfa3070 */
[----:B------:R-:W-:Y:S04]  /*6760*/  SHF.R.U32.HI R4, RZ, 0x18, R133 ;  /* 0x00000018ff047819 */ /* 0x000fe80000011685 */
[----:B------:R-:W-:Y:S01]  /*6770*/  ISETP.LE.U32.AND P3, PT, R4, UR4, PT ;  /* 0x0000000404007c0c */ /* 0x000fe2000bf63070 */
[----:B------:R-:W-:Y:S01]  /*6780*/  @!P1 FADD.FTZ R228, -R228, -RZ ;  /* 0x800000ffe4e49221 */ /* 0x000fe20000010100 */
[----:B------:R-:W-:Y:S01]  /*6790*/  LOP3.LUT R4, R15, 0xff, RZ, 0xc0, !PT ;  /* 0x000000ff0f047812 */ /* 0x000fe200078ec0ff */
[----:B------:R-:W1:Y:S01]  /*67a0*/  MUFU.EX2 R217, R27 ;  /* 0x0000001b00d97308 */ /* 0x000e620000000800 */
[----:B------:R-:W-:Y:S02]  /*67b0*/  ISETP.LE.U32.AND P1, PT, R6, UR4, PT ;  /* 0x0000000406007c0c */ /* 0x000fe4000bf23070 */
[----:B------:R-:W-:Y:S01]  /*67c0*/  ISETP.LE.U32.AND P6, PT, R4, UR4, PT ;  /* 0x0000000404007c0c */ /* 0x000fe2000bfc3070 */
[----:B------:R-:W-:Y:S01]  /*67d0*/  @!P5 FADD.FTZ R220, -R220, -RZ ;  /* 0x800000ffdcdcd221 */ /* 0x000fe20000010100 */
[----:B------:R-:W-:Y:S02]  /*67e0*/  SHF.R.U32.HI R4, RZ, 0x8, R147 ;  /* 0x00000008ff047819 */ /* 0x000fe40000011693 */
[----:B------:R-:W-:Y:S02]  /*67f0*/  SHF.R.U32.HI R6, RZ, 0x10, R208 ;  /* 0x00000010ff067819 */ /* 0x000fe400000116d0 */
[----:B------:R-:W-:Y:S01]  /*6800*/  LOP3.LUT R4, R4, 0xffff, RZ, 0xc0, !PT ;  /* 0x0000ffff04047812 */ /* 0x000fe200078ec0ff */
[----:B------:R-:W2:Y:S01]  /*6810*/  MUFU.EX2 R147, R10 ;  /* 0x0000000a00937308 */ /* 0x000ea20000000800 */
[----:B------:R-:W-:Y:S02]  /*6820*/  LOP3.LUT R6, R6, 0xff, RZ, 0xc0, !PT ;  /* 0x000000ff06067812 */ /* 0x000fe400078ec0ff */
[----:B------:R-:W-:Y:S01]  /*6830*/  ISETP.LE.U32.AND P2, PT, R4, UR4, PT ;  /* 0x0000000404007c0c */ /* 0x000fe2000bf43070 */
[----:B------:R-:W-:Y:S01]  /*6840*/  @!P1 FADD.FTZ R223, -R223, -RZ ;  /* 0x800000ffdfdf9221 */ /* 0x000fe20000010100 */
[----:B------:R-:W-:Y:S01]  /*6850*/  LOP3.LUT R4, R5, 0xffff, RZ, 0xc0, !PT ;  /* 0x0000ffff05047812 */ /* 0x000fe200078ec0ff */
[----:B------:R-:W-:Y:S01]  /*6860*/  @!P6 FADD.FTZ R225, -R225, -RZ ;  /* 0x800000ffe1e1e221 */ /* 0x000fe20000010100 */
[----:B------:R-:W-:Y:S02]  /*6870*/  ISETP.LE.U32.AND P6, PT, R6, UR4, PT ;  /* 0x0000000406007c0c */ /* 0x000fe4000bfc3070 */
[----:B------:R-:W-:Y:S01]  /*6880*/  ISETP.LE.U32.AND P1, PT, R4, UR4, PT ;  /* 0x0000000404007c0c */ /* 0x000fe2000bf23070 */
[----:B------:R-:W-:Y:S01]  /*6890*/  MUFU.EX2 R218, R26 ;  /* 0x0000001a00da7308 */ /* 0x000fe20000000800 */
[----:B------:R-:W-:Y:S02]  /*68a0*/  LOP3.LUT R4, R146, 0xff, RZ, 0xc0, !PT ;  /* 0x000000ff92047812 */ /* 0x000fe400078ec0ff */
[----:B------:R-:W-:Y:S01]  /*68b0*/  LOP3.LUT R208, R208, 0xffff, RZ, 0xc0, !PT ;  /* 0x0000ffffd0d07812 */ /* 0x000fe200078ec0ff */
[----:B-1----:R-:W-:Y:S01]  /*68c0*/  @!P3 FADD.FTZ R217, -R217, -RZ ;  /* 0x800000ffd9d9b221 */ /* 0x002fe20000010100 */
[----:B------:R-:W-:Y:S01]  /*68d0*/  ISETP.LE.U32.AND P4, PT, R4, UR4, PT ;  /* 0x0000000404007c0c */ /* 0x000fe2000bf83070 */
[----:B------:R-:W-:Y:S01]  /*68e0*/  @!P2 FADD.FTZ R224, -R224, -RZ ;  /* 0x800000ffe0e0a221 */ /* 0x000fe20000010100 */
[----:B------:R-:W-:Y:S02]  /*68f0*/  SHF.R.U32.HI R4, RZ, 0x18, R146 ;  /* 0x00000018ff047819 */ /* 0x000fe40000011692 */
[----:B------:R-:W-:Y:S01]  /*6900*/  SHF.R.U32.HI R6, RZ, 0x8, R208 ;  /* 0x00000008ff067819 */ /* 0x000fe200000116d0 */
[----:B------:R-:W-:Y:S01]  /*6910*/  @!P6 FADD.FTZ R145, -R145, -RZ ;  /* 0x800000ff9191e221 */ /* 0x000fe20000010100 */
[----:B------:R-:W-:Y:S01]  /*6920*/  ISETP.LE.U32.AND P2, PT, R4, UR4, PT ;  /* 0x0000000404007c0c */ /* 0x000fe2000bf43070 */
[----:B------:R-:W-:Y:S01]  /*6930*/  @!P1 FADD.FTZ R221, -R221, -RZ ;  /* 0x800000ffdddd9221 */ /* 0x000fe20000010100 */
[----:B------:R-:W-:Y:S01]  /*6940*/  LOP3.LUT R5, R8, 0xff, RZ, 0xc0, !PT ;  /* 0x000000ff08057812 */ /* 0x000fe200078ec0ff */
[----:B------:R-:W-:Y:S01]  /*6950*/  MUFU.EX2 R208, R13 ;  /* 0x0000000d00d07308 */ /* 0x000fe20000000800 */
[----:B------:R-:W-:Y:S02]  /*6960*/  LOP3.LUT R4, R6, 0xffff, RZ, 0xc0, !PT ;  /* 0x0000ffff06047812 */ /* 0x000fe400078ec0ff */
[----:B------:R-:W-:Y:S01]  /*6970*/  ISETP.LE.U32.AND P6, PT, R5, UR4, PT ;  /* 0x0000000405007c0c */ /* 0x000fe2000bfc3070 */
[----:B------:R-:W-:Y:S01]  /*6980*/  @!P4 FADD.FTZ R211, -R211, -RZ ;  /* 0x800000ffd3d3c221 */ /* 0x000fe20000010100 */
[----:B------:R-:W-:Y:S02]  /*6990*/  ISETP.LE.U32.AND P1, PT, R4, UR4, PT ;  /* 0x0000000404007c0c */ /* 0x000fe4000bf23070 */
[----:B------:R-:W-:Y:S02]  /*69a0*/  SHF.R.U32.HI R6, RZ, 0x10, R146 ;  /* 0x00000010ff067819 */ /* 0x000fe40000011692 */
[----:B------:R-:W-:Y:S01]  /*69b0*/  LOP3.LUT R4, R146, 0xffff, RZ, 0xc0, !PT ;  /* 0x0000ffff92047812 */ /* 0x000fe200078ec0ff */
[----:B------:R-:W-:Y:S01]  /*69c0*/  @!P2 FADD.FTZ R210, -R210, -RZ ;  /* 0x800000ffd2d2a221 */ /* 0x000fe20000010100 */
[----:B------:R-:W1:Y:S01]  /*69d0*/  MUFU.EX2 R146, R9 ;  /* 0x0000000900927308 */ /* 0x000e620000000800 */
[----:B------:R-:W-:Y:S02]  /*69e0*/  LOP3.LUT R6, R6, 0xff, RZ, 0xc0, !PT ;  /* 0x000000ff06067812 */ /* 0x000fe400078ec0ff */
[----:B------:R-:W-:Y:S02]  /*69f0*/  SHF.R.U32.HI R4, RZ, 0x8, R4 ;  /* 0x00000008ff047819 */ /* 0x000fe40000011604 */
[----:B------:R-:W-:Y:S01]  /*6a00*/  @!P6 FADD.FTZ R213, -R213, -RZ ;  /* 0x800000ffd5d5e221 */ /* 0x000fe20000010100 */
[----:B------:R-:W-:Y:S01]  /*6a10*/  ISETP.LE.U32.AND P4, PT, R6, UR4, PT ;  /* 0x0000000406007c0c */ /* 0x000fe2000bf83070 */
[----:B------:R-:W-:Y:S01]  /*6a20*/  @!P1 FADD.FTZ R144, -R144, -RZ ;  /* 0x800000ff90909221 */ /* 0x000fe20000010100 */
[----:B------:R-:W-:Y:S02]  /*6a30*/  LOP3.LUT R4, R4, 0xffff, RZ, 0xc0, !PT ;  /* 0x0000ffff04047812 */ /* 0x000fe400078ec0ff */
[----:B------:R-:W-:Y:S01]  /*6a40*/  SHF.R.U32.HI R6, RZ, 0x10, R133 ;  /* 0x00000010ff067819 */ /* 0x000fe20000011685 */
[----:B------:R-:W3:Y:S01]  /*6a50*/  MUFU.EX2 R216, R31 ;  /* 0x0000001f00d87308 */ /* 0x000ee20000000800 */
[----:B------:R-:W-:Y:S02]  /*6a60*/  ISETP.LE.U32.AND P6, PT, R4, UR4, PT ;  /* 0x0000000404007c0c */ /* 0x000fe4000bfc3070 */
[----:B------:R-:W-:Y:S02]  /*6a70*/  LOP3.LUT R133, R133, 0xffff, RZ, 0xc0, !PT ;  /* 0x0000ffff85857812 */ /* 0x000fe400078ec0ff */
[----:B------:R-:W-:Y:S02]  /*6a80*/  LOP3.LUT R4, R16, 0xff, RZ, 0xc0, !PT ;  /* 0x000000ff10047812 */ /* 0x000fe400078ec0ff */
[----:B------:R-:W-:Y:S01]  /*6a90*/  SHF.R.U32.HI R5, RZ, 0x8, R134 ;  /* 0x00000008ff057819 */ /* 0x000fe20000011686 */
[----:B--2---:R-:W-:Y:S01]  /*6aa0*/  @!P4 FADD.FTZ R147, -R147, -RZ ;  /* 0x800000ff9393c221 */ /* 0x004fe20000010100 */
[----:B------:R-:W-:Y:S02]  /*6ab0*/  ISETP.LE.U32.AND P1, PT, R4, UR4, PT ;  /* 0x0000000404007c0c */ /* 0x000fe4000bf23070 */
[----:B------:R-:W-:Y:S02]  /*6ac0*/  SHF.R.U32.HI R4, RZ, 0x8, R133 ;  /* 0x00000008ff047819 */ /* 0x000fe40000011685 */
[----:B------:R-:W-:Y:S01]  /*6ad0*/  LOP3.LUT R5, R5, 0xffff, RZ, 0xc0, !PT ;  /* 0x0000ffff05057812 */ /* 0x000fe200078ec0ff */
[----:B-1----:R-:W-:Y:S01]  /*6ae0*/  @!P6 FADD.FTZ R146, -R146, -RZ ;  /* 0x800000ff9292e221 */ /* 0x002fe20000010100 */
[----:B------:R-:W-:Y:S02]  /*6af0*/  LOP3.LUT R4, R4, 0xffff, RZ, 0xc0, !PT ;  /* 0x0000ffff04047812 */ /* 0x000fe400078ec0ff */
[----:B------:R-:W-:Y:S02]  /*6b00*/  ISETP.LE.U32.AND P2, PT, R5, UR4, PT ;  /* 0x0000000405007c0c */ /* 0x000fe4000bf43070 */
[----:B------:R-:W-:Y:S02]  /*6b10*/  ISETP.LE.U32.AND P6, PT, R4, UR4, PT ;  /* 0x0000000404007c0c */ /* 0x000fe4000bfc3070 */
[----:B------:R-:W-:Y:S01]  /*6b20*/  F2FP.RELU.BF16.PACK_AB R4, R215, R145 ;  /* 0x00000091d704723e */ /* 0x000fe200000018ff */
[----:B------:R-:W-:Y:S01]  /*6b30*/  @!P1 FADD.FTZ R212, -R212, -RZ ;  /* 0x800000ffd4d49221 */ /* 0x000fe20000010100 */
[----:B------:R-:W-:Y:S01]  /*6b40*/  F2FP.RELU.BF16.PACK_AB R7, R144, R209 ;  /* 0x000000d19007723e */ /* 0x000fe200000018ff */
[----:B---3--:R-:W-:Y:S01]  /*6b50*/  @!P0 FADD.FTZ R216, -R216, -RZ ;  /* 0x800000ffd8d88221 */ /* 0x008fe20000010100 */
[----:B------:R-:W-:Y:S01]  /*6b60*/  SHF.R.U32.HI R5, RZ, 0x8, R136 ;  /* 0x00000008ff057819 */ /* 0x000fe20000011688 */
[----:B------:R1:W-:Y:S01]  /*6b70*/  STS [R240+0x13400], R4 ;  /* 0x01340004f0007388 */ /* 0x0003e20000000800 */
[----:B------:R-:W-:Y:S02]  /*6b80*/  F2FP.RELU.BF16.PACK_AB R0, R226, R225 ;  /* 0x000000e1e200723e */ /* 0x000fe400000018ff */
[----:B------:R-:W-:Y:S01]  /*6b90*/  LOP3.LUT R6, R6, 0xff, RZ, 0xc0, !PT ;  /* 0x000000ff06067812 */ /* 0x000fe200078ec0ff */
[----:B------:R2:W-:Y:S01]  /*6ba0*/  STS [R240+0x13000], R7 ;  /* 0x01300007f0007388 */ /* 0x0005e20000000800 */
[----:B------:R-:W-:Y:S01]  /*6bb0*/  LOP3.LUT R5, R5, 0xffff, RZ, 0xc0, !PT ;  /* 0x0000ffff05057812 */ /* 0x000fe200078ec0ff */
[----:B------:R-:W-:Y:S01]  /*6bc0*/  @!P2 FADD.FTZ R208, -R208, -RZ ;  /* 0x800000ffd0d0a221 */ /* 0x000fe20000010100 */
[----:B------:R-:W-:Y:S01]  /*6bd0*/  ISETP.LE.U32.AND P4, PT, R6, UR4, PT ;  /* 0x0000000406007c0c */ /* 0x000fe2000bf83070 */
[----:B------:R3:W-:Y:S01]  /*6be0*/  STS [R239+0x13400], R0 ;  /* 0x01340000ef007388 */ /* 0x0007e20000000800 */
[----:B------:R-:W-:Y:S01]  /*6bf0*/  F2FP.RELU.BF16.PACK_AB R6, R146, R211 ;  /* 0x000000d39206723e */ /* 0x000fe200000018ff */
[----:B------:R-:W-:Y:S01]  /*6c00*/  @!P6 FADD.FTZ R219, -R219, -RZ ;  /* 0x800000ffdbdbe221 */ /* 0x000fe20000010100 */
[----:B------:R-:W-:Y:S02]  /*6c10*/  ISETP.LE.U32.AND P2, PT, R5, UR4, PT ;  /* 0x0000000405007c0c */ /* 0x000fe4000bf43070 */
[----:B------:R-:W-:Y:S02]  /*6c20*/  F2FP.RELU.BF16.PACK_AB R5, R210, R147 ;  /* 0x00000093d205723e */ /* 0x000fe400000018ff */
[----:B------:R-:W-:Y:S02]  /*6c30*/  FSETP.GE.FTZ.AND P0, PT, R145, RZ, PT ;  /* 0x000000ff9100720b */ /* 0x000fe40003f16000 */
[----:B------:R-:W-:Y:S02]  /*6c40*/  FSETP.GE.FTZ.AND P1, PT, R144, RZ, PT ;  /* 0x000000ff9000720b */ /* 0x000fe40003f36000 */
[----:B------:R-:W-:Y:S01]  /*6c50*/  FSETP.GE.FTZ.AND P3, PT, R211, RZ, PT ;  /* 0x000000ffd300720b */ /* 0x000fe20003f76000 */
[----:B------:R-:W-:Y:S04]  /*6c60*/  @!P4 FADD.FTZ R218, -R218, -RZ ;  /* 0x800000ffdadac221 */ /* 0x000fe80000010100 */
[----:B------:R-:W-:Y:S01]  /*6c70*/  @!P2 FADD.FTZ R214, -R214, -RZ ;  /* 0x800000ffd6d6a221 */ /* 0x000fe20000010100 */
[----:B-1----:R-:W-:Y:S02]  /*6c80*/  F2FP.RELU.BF16.PACK_AB R4, R221, R227 ;  /* 0x000000e3dd04723e */ /* 0x002fe400000018ff */
[----:B------:R-:W-:Y:S02]  /*6c90*/  FSETP.GE.FTZ.AND P2, PT, R209, RZ, PT ;  /* 0x000000ffd100720b */ /* 0x000fe40003f56000 */
[----:B--2---:R-:W-:Y:S01]  /*6ca0*/  F2FP.RELU.BF16.PACK_AB R7, R208, R223 ;  /* 0x000000dfd007723e */ /* 0x004fe200000018ff */
[----:B------:R1:W-:Y:S01]  /*6cb0*/  STS [R239+0x13000], R4 ;  /* 0x01300004ef007388 */ /* 0x0003e20000000800 */
[----:B---3--:R-:W-:Y:S03]  /*6cc0*/  F2FP.RELU.BF16.PACK_AB R0, R228, R235 ;  /* 0x000000ebe400723e */ /* 0x008fe600000018ff */
[----:B------:R2:W-:Y:S04]  /*6cd0*/  STS [R240+0x14000], R6 ;  /* 0x01400006f0007388 */ /* 0x0005e80000000800 */
[----:B------:R3:W-:Y:S04]  /*6ce0*/  STS [R240+0x14400], R5 ;  /* 0x01440005f0007388 */ /* 0x0007e80000000800 */
[----:B------:R4:W-:Y:S01]  /*6cf0*/  STS [R239+0x14000], R7 ;  /* 0x01400007ef007388 */ /* 0x0009e20000000800 */
        /* <DEDUP_REMOVED lines=73> */
[----:B------:R-:W-:Y:S01]  /*7190*/  FADD.FTZ R0, -R142, R6 ;  /* 0x000000068e007221 */ /* 0x000fe20000010100 */
[----:B------:R-:W-:Y:S01]  /*71a0*/  FSEL R5, R136, R143, P2 ;  /* 0x0000008f88057208 */ /* 0x000fe20001000000 */
[----:B------:R-:W-:Y:S01]  /*71b0*/  FADD.FTZ R7, -R142, R7 ;  /* 0x000000078e077221 */ /* 0x000fe20000010100 */
[----:B------:R-:W1:Y:S01]  /*71c0*/  LDSM.16.M88.4 R136, [R200+0x8800] ;  /* 0x00880000c888783b */ /* 0x000e620000000200 */
[----:B------:R-:W-:Y:S02]  /*71d0*/  FSETP.GE.FTZ.AND P2, PT, R146, RZ, PT ;  /* 0x000000ff9200720b */ /* 0x000fe40003f56000 */
[----:B------:R-:W-:Y:S01]  /*71e0*/  FMUL.FTZ R209, R209, R5 ;  /* 0x00000005d1d17220 */ /* 0x000fe20000410000 */
[----:B------:R-:W-:Y:S02]  /*71f0*/  FSEL R0, R0, R142, P0 ;  /* 0x0000008e00007208 */ /* 0x000fe40000000000 */
        /* <DEDUP_REMOVED lines=11> */
[C---:B------:R-:W-:Y:S01]  /*72b0*/  FADD.FTZ R11, -R140.reuse, R11 ;  /* 0x0000000b8c0b7221 */ /* 0x040fe20000010100 */
[-C--:B------:R-:W-:Y:S03]  /*72c0*/  HMMA.16816.F32.BF16 R20, R132, R192.reuse, R20 ;  /* 0x000000c08414723c */ /* 0x080fe60000041814 */
[----:B------:R-:W-:Y:S01]  /*72d0*/  FADD.FTZ R9, -R141, R9 ;  /* 0x000000098d097221 */ /* 0x000fe20000010100 */
[-C--:B------:R-:W-:Y:S01]  /*72e0*/  FSEL R11, R11, R140.reuse, P0 ;  /* 0x0000008c0b0b7208 */ /* 0x080fe20000000000 */
[----:B------:R-:W-:Y:S01]  /*72f0*/  FADD.FTZ R10, -R140, R10 ;  /* 0x0000000a8c0a7221 */ /* 0x000fe20000010100 */
[----:B------:R-:W-:Y:S01]  /*7300*/  FSETP.GE.FTZ.AND P0, PT, R222, RZ, PT ;  /* 0x000000ffde00720b */ /* 0x000fe20003f16000 */
[----:B------:R-:W-:Y:S01]  /*7310*/  FADD.FTZ R15, -R140, R15 ;  /* 0x0000000f8c0f7221 */ /* 0x000fe20000010100 */
[----:B------:R-:W-:Y:S01]  /*7320*/  FSEL R9, R9, R141, P2 ;  /* 0x0000008d09097208 */ /* 0x000fe20001000000 */
[----:B------:R-:W-:Y:S01]  /*7330*/  FADD.FTZ R5, -R141, R13 ;  /* 0x0000000d8d057221 */ /* 0x000fe20000010100 */
[C---:B------:R-:W-:Y:S01]  /*7340*/  HMMA.16816.F32.BF16 R24, R136.reuse, R192, R24 ;  /* 0x000000c08818723c */ /* 0x040fe20000041818 */
[----:B------:R-:W-:Y:S01]  /*7350*/  FSETP.GE.FTZ.AND P2, PT, R208, RZ, PT ;  /* 0x000000ffd000720b */ /* 0x000fe20003f56000 */
[----:B------:R-:W-:Y:S01]  /*7360*/  FMUL.FTZ R13, R210, R11 ;  /* 0x0000000bd20d7220 */ /* 0x000fe20000410000 */
[-C--:B------:R-:W-:Y:S01]  /*7370*/  FSEL R15, R15, R140.reuse, P0 ;  /* 0x0000008c0f0f7208 */ /* 0x080fe20000000000 */
[----:B------:R-:W-:Y:S01]  /*7380*/  FMUL.FTZ R146, R146, R9 ;  /* 0x0000000992927220 */ /* 0x000fe20000410000 */
[----:B------:R1:W5:Y:S01]  /*7390*/  LDL R210, [R1+0x10] ;  /* 0x0000100001d27983 */ /* 0x0003620000100800 */
[----:B------:R-:W-:Y:S01]  /*73a0*/  FADD.FTZ R8, -R141, R8 ;  /* 0x000000088d087221 */ /* 0x000fe20000010100 */
[-C--:B------:R-:W-:Y:S01]  /*73b0*/  FSEL R10, R10, R140.reuse, P1 ;  /* 0x0000008c0a0a7208 */ /* 0x080fe20000800000 */
[----:B------:R-:W-:Y:S01]  /*73c0*/  FMUL.FTZ R9, R222, R15 ;  /* 0x0000000fde097220 */ /* 0x000fe20000410000 */
[-C--:B------:R-:W-:Y:S01]  /*73d0*/  HMMA.16816.F32.BF16 R28, R136, R194.reuse, R28 ;  /* 0x000000c2881c723c */ /* 0x080fe2000004181c */
[----:B------:R1:W5:Y:S01]  /*73e0*/  LDL R222, [R1+0xc] ;  /* 0x00000c0001de7983 */ /* 0x0003620000100800 */
[----:B------:R-:W-:Y:S01]  /*73f0*/  FSETP.GE.FTZ.AND P1, PT, R213, RZ, PT ;  /* 0x000000ffd500720b */ /* 0x000fe20003f36000 */
[----:B------:R-:W-:Y:S01]  /*7400*/  FADD.FTZ R14, -R140, R14 ;  /* 0x0000000e8c0e7221 */ /* 0x000fe20000010100 */
[----:B------:R-:W-:Y:S01]  /*7410*/  FSETP.GE.FTZ.AND P0, PT, R226, RZ, PT ;  /* 0x000000ffe200720b */ /* 0x000fe20003f16000 */
[----:B------:R-:W-:Y:S01]  /*7420*/  FADD.FTZ R0, -R142, R19 ;  /* 0x000000138e007221 */ /* 0x000fe20000010100 */
[-C--:B------:R-:W-:Y:S01]  /*7430*/  FSEL R8, R8, R141.reuse, P3 ;  /* 0x0000008d08087208 */ /* 0x080fe20001800000 */
[----:B------:R-:W-:Y:S01]  /*7440*/  FADD.FTZ R6, -R141, R12 ;  /* 0x0000000c8d067221 */ /* 0x000fe20000010100 */
[----:B------:R-:W-:Y:S01]  /*7450*/  FSETP.GE.FTZ.AND P3, PT, R223, RZ, PT ;  /* 0x000000ffdf00720b */ /* 0x000fe20003f76000 */
[----:B------:R-:W-:Y:S01]  /*7460*/  FADD.FTZ R4, -R142, R18 ;  /* 0x000000128e047221 */ /* 0x000fe20000010100 */
[----:B------:R-:W-:Y:S02]  /*7470*/  HMMA.16816.F32.BF16 R32, R132, R194, R32 ;  /* 0x000000c28420723c */ /* 0x000fe40000041820 */
[----:B------:R-:W-:Y:S01]  /*7480*/  FADD.FTZ R17, -R143, R17 ;  /* 0x000000118f117221 */ /* 0x000fe20000010100 */
[----:B------:R-:W-:Y:S01]  /*7490*/  FSEL R14, R14, R140, P1 ;  /* 0x0000008c0e0e7208 */ /* 0x000fe20000800000 */
[C---:B------:R-:W-:Y:S01]  /*74a0*/  FADD.FTZ R23, -R142.reuse, R23 ;  /* 0x000000178e177221 */ /* 0x040fe20000010100 */
[----:B------:R-:W-:Y:S01]  /*74b0*/  FSETP.GE.FTZ.AND P1, PT, R225, RZ, PT ;  /* 0x000000ffe100720b */ /* 0x000fe20003f36000 */
[----:B------:R-:W-:Y:S01]  /*74c0*/  FADD.FTZ R16, -R143, R16 ;  /* 0x000000108f107221 */ /* 0x000fe20000010100 */
[----:B------:R-:W-:Y:S01]  /*74d0*/  FSEL R5, R5, R141, P2 ;  /* 0x0000008d05057208 */ /* 0x000fe20001000000 */
[----:B------:R-:W-:Y:S01]  /*74e0*/  FADD.FTZ R22, -R142, R22 ;  /* 0x000000168e167221 */ /* 0x000fe20000010100 */
[----:B------:R-:W-:Y:S03]  /*74f0*/  FSETP.GE.FTZ.AND P2, PT, R221, RZ, PT ;  /* 0x000000ffdd00720b */ /* 0x000fe60003f56000 */
[----:B------:R-:W-:Y:S01]  /*7500*/  FMUL.FTZ R147, R147, R10 ;  /* 0x0000000a93937220 */ /* 0x000fe20000410000 */
[-C--:B------:R-:W-:Y:S01]  /*7510*/  FSEL R0, R0, R142.reuse, P0 ;  /* 0x0000008e00007208 */ /* 0x080fe20000000000 */
[----:B------:R-:W-:Y:S01]  /*7520*/  FMUL.FTZ R10, R208, R5 ;  /* 0x00000005d00a7220 */ /* 0x000fe20000410000 */
[----:B------:R-:W-:Y:S01]  /*7530*/  FSEL R6, R6, R141, P3 ;  /* 0x0000008d06067208 */ /* 0x000fe20001800000 */
[----:B------:R-:W-:Y:S01]  /*7540*/  FADD.FTZ R21, -R143, R21 ;  /* 0x000000158f157221 */ /* 0x000fe20000010100 */
[----:B------:R-:W-:Y:S01]  /*7550*/  FSEL R4, R4, R142, P1 ;  /* 0x0000008e04047208 */ /* 0x000fe20000800000 */
[----:B------:R-:W-:Y:S01]  /*7560*/  FMUL.FTZ R11, R226, R0 ;  /* 0x00000000e20b7220 */ /* 0x000fe20000410000 */
[----:B------:R-:W-:Y:S01]  /*7570*/  FSETP.GE.FTZ.AND P0, PT, R232, RZ, PT ;  /* 0x000000ffe800720b */ /* 0x000fe20003f16000 */
[----:B------:R-:W-:Y:S01]  /*7580*/  FADD.FTZ R24, -R141, R24 ;  /* 0x000000188d187221 */ /* 0x000fe20000010100 */
        /* <DEDUP_REMOVED lines=8> */
[-C--:B------:R-:W-:Y:S01]  /*7610*/  FSEL R0, R23, R142.reuse, P0 ;  /* 0x0000008e17007208 */ /* 0x080fe20000000000 */
[----:B------:R-:W-:Y:S01]  /*7620*/  FMUL.FTZ R12, R221, R5 ;  /* 0x00000005dd0c7220 */ /* 0x000fe20000410000 */
[-C--:B------:R-:W-:Y:S01]  /*7630*/  FSEL R6, R16, R143.reuse, P3 ;  /* 0x0000008f10067208 */ /* 0x080fe20001800000 */
        /* <DEDUP_REMOVED lines=8> */
[----:B------:R-:W-:Y:S01]  /*76c0*/  FADD.FTZ R27, -R140, R27 ;  /* 0x0000001b8c1b7221 */ /* 0x000fe20000010100 */
[----:B------:R-:W-:Y:S01]  /*76d0*/  FSETP.GE.FTZ.AND P0, PT, R218, RZ, PT ;  /* 0x000000ffda00720b */ /* 0x000fe20003f16000 */
[----:B------:R-:W-:Y:S01]  /*76e0*/  FADD.FTZ R30, -R140, R30 ;  /* 0x0000001e8c1e7221 */ /* 0x000fe20000010100 */
        /* <DEDUP_REMOVED lines=92> */
.L_x_688:
        /* <DEDUP_REMOVED lines=77> */
[----:B------:R-:W-:Y:S04]  /*8180*/  LDSM.16.MT88.4 R8, [R2+0x14800] ;  /* 0x014800000208783b */ /* 0x000fe80000004200 */
[----:B------:R-:W2:Y:S03]  /*8190*/  LDSM.16.MT88.4 R24, [R0+0x6c00] ;  /* 0x006c00000018783b */ /* 0x000ea60000004200 */
[-C--:B-1----:R-:W-:Y:S01]  /*81a0*/  HMMA.16816.F32.BF16 R36, R12, R16.reuse, R36 ;  /* 0x000000100c24723c */ /* 0x082fe20000041824 */
        /* <DEDUP_REMOVED lines=58> */
.L_x_689:
[----:B------:R-:W-:Y:S01]  /*8550*/  LDSM.16.M88.4 R24, [R201] ;  /* 0x00000000c918783b */ /* 0x000fe20000000200 */
[----:B-1----:R-:W-:Y:S01]  /*8560*/  @P0 IADD3 R4, R249, -0x40, RZ ;  /* 0xffffffc0f9040810 */ /* 0x002fe20007ffe0ff */
[----:B------:R-:W-:Y:S01]  /*8570*/  IMAD.MOV.U32 R5, RZ, RZ, 0x4 ;  /* 0x00000004ff057424 */ /* 0x000fe200078e00ff */
[----:B------:R-:W-:Y:S01]  /*8580*/  @UP2 UIADD3 UR5, UP0, UR14, -0x100, URZ ;  /* 0xffffff000e052890 */ /* 0x000fe2000ff1e03f */
[----:B------:R-:W1:Y:S01]  /*8590*/  LDSM.16.MT88.4 R8, [R0+0x9000] ;  /* 0x009000000008783b */ /* 0x000e620000004200 */
[----:B------:R-:W-:Y:S01]  /*85a0*/  IMAD.MOV.U32 R142, RZ, RZ, c[0x0][0x22c] ;  /* 0x00008b00ff8e7624 */ /* 0x000fe200078e00ff */
[----:B------:R-:W-:Y:S01]  /*85b0*/  UISETP.GT.AND UP1, UPT, UR9, UR20, UPT ;  /* 0x000000140900728c */ /* 0x000fe2000bf24270 */
[----:B------:R-:W-:Y:S01]  /*85c0*/  @P0 IMAD.WIDE R140, R4, R5, UR14 ;  /* 0x0000000e048c0e25 */ /* 0x000fe2000f8e0205 */
[----:B------:R-:W2:Y:S01]  /*85d0*/  LDSM.16.MT88.4 R16, [R0+0xb000] ;  /* 0x00b000000010783b */ /* 0x000ea20000004200 */
[----:B------:R-:W-:Y:S02]  /*85e0*/  @UP2 UIADD3.X UR4, UR15, -0x1, URZ, UP0, !UPT ;  /* 0xffffffff0f042890 */ /* 0x000fe400087fe43f */
[----:B------:R-:W-:Y:S01]  /*85f0*/  IMAD R142, R142, c[0x0][0x1c0], RZ ;  /* 0x000070008e8e7a24 */ /* 0x000fe200078e02ff */
[----:B------:R-:W3:Y:S01]  /*8600*/  LDSM.16.MT88.4 R28, [R0+0xd000] ;  /* 0x00d00000001c783b */ /* 0x000ee20000004200 */
[----:B------:R-:W-:Y:S01]  /*8610*/  IMAD.MOV.U32 R146, RZ, RZ, c[0x0][0x22c] ;  /* 0x00008b00ff927624 */ /* 0x000fe200078e00ff */
[----:B------:R-:W-:Y:S01]  /*8620*/  @UP2 UMOV UR14, UR5 ;  /* 0x00000005000e2c82 */ /* 0x000fe20008000000 */
[----:B------:R-:W-:Y:S01]  /*8630*/  IMAD.U32 R142, R142, -0x40, RZ ;  /* 0xffffffc08e8e7824 */ /* 0x000fe200078e00ff */
[----:B------:R4:W4:Y:S01]  /*8640*/  LDL R143, [R1+0x4] ;  /* 0x00000400018f7983 */ /* 0x0009220000100800 */
[----:B------:R-:W-:Y:S01]  /*8650*/  IMAD R146, R146, c[0x0][0x1c0], RZ ;  /* 0x0000700092927a24 */ /* 0x000fe200078e02ff */
[----:B------:R-:W-:Y:S01]  /*8660*/  @UP2 UMOV UR15, UR4 ;  /* 0x00000004000f2c82 */ /* 0x000fe20008000000 */
[----:B------:R-:W-:Y:S01]  /*8670*/  IMAD.MOV.U32 R147, RZ, RZ, c[0x0][0x22c] ;  /* 0x00008b00ff937624 */ /* 0x000fe200078e00ff */
[----:B------:R-:W-:Y:S01]  /*8680*/  LDSM.16.M88.4 R32, [R202] ;  /* 0x00000000ca20783b */ /* 0x000fe20000000200 */
[----:B------:R-:W-:Y:S01]  /*8690*/  LEA R209, P1, R142, R246, 0x2 ;  /* 0x000000f68ed17211 */ /* 0x000fe200078210ff */
[----:B------:R-:W-:Y:S01]  /*86a0*/  IMAD R146, R146, 0x18, RZ ;  /* 0x0000001892927824 */ /* 0x000fe200078e02ff */
[----:B------:R-:W-:Y:S01]  /*86b0*/  ULOP3.LUT UR4, UR9, 0x1, URZ, 0xc0, !UPT ;  /* 0x0000000109047892 */ /* 0x000fe2000f8ec03f */
[----:B------:R2:W4:Y:S01]  /*86c0*/  LDL R144, [R1] ;  /* 0x0000000001907983 */ /* 0x0005220000100800 */
[----:B------:R-:W-:Y:S01]  /*86d0*/  LEA.HI.X.SX32 R208, R142, R247, 0x2, P1 ;  /* 0x000000f78ed07211 */ /* 0x000fe200008f16ff */
[----:B------:R-:W-:Y:S01]  /*86e0*/  IMAD.MOV.U32 R142, RZ, RZ, c[0x0][0x22c] ;  /* 0x00008b00ff8e7624 */ /* 0x000fe200078e00ff */
[----:B------:R-:W-:Y:S01]  /*86f0*/  UISETP.NE.U32.AND UP0, UPT, UR4, 0x1, UPT ;  /* 0x000000010400788c */ /* 0x000fe2000bf05070 */
[----:B------:R-:W3:Y:S01]  /*8700*/  LDSM.16.MT88.4 R132, [R0+0x9400] ;  /* 0x009400000084783b */ /* 0x000ee20000004200 */
[----:B------:R-:W-:Y:S01]  /*8710*/  IMAD R147, R147, c[0x0][0x1c0], RZ ;  /* 0x0000700093937a24 */ /* 0x000fe200078e02ff */
[----:B------:R-:W-:Y:S01]  /*8720*/  UIADD3 UR4, UR9, -0x1, URZ ;  /* 0xffffffff09047890 */ /* 0x000fe2000fffe03f */
[----:B------:R-:W-:Y:S01]  /*8730*/  IMAD R142, R142, c[0x0][0x1c0], RZ ;  /* 0x000070008e8e7a24 */ /* 0x000fe200078e02ff */
[----:B------:R2:W4:Y:S01]  /*8740*/  LDL R145, [R1+0x8] ;  /* 0x0000080001917983 */ /* 0x0005220000100800 */
[----:B------:R-:W-:Y:S02]  /*8750*/  IMAD.SHL.U32 R147, R147, 0x8, RZ ;  /* 0x0000000893937824 */ /* 0x000fe400078e00ff */
[----:B------:R-:W-:Y:S01]  /*8760*/  IMAD.SHL.U32 R142, R142, 0x8, RZ ;  /* 0x000000088e8e7824 */ /* 0x000fe200078e00ff */
[----:B------:R-:W-:Y:S01]  /*8770*/  LDSM.16.MT88.4 R136, [R0+0xec00] ;  /* 0x00ec00000088783b */ /* 0x000fe20000004200 */
[----:B------:R-:W-:Y:S03]  /*8780*/  UMOV UR9, UR4 ;  /* 0x0000000400097c82 */ /* 0x000fe60008000000 */
[----:B------:R3:W5:Y:S01]  /*8790*/  @P0 LDG.E R252, [R140.64+0x80] ;  /* 0x0000800a8cfc0981 */ /* 0x000762000c1e1900 */
        /* <DEDUP_REMOVED lines=9> */
[----:B------:R-:W2:Y:S07]  /*8830*/  LDSM.16.MT88.4 R132, [R0+0xd400] ;  /* 0x00d400000084783b */ /* 0x000eae0000004200 */
[C---:B-1----:R-:W-:Y:S08]  /*8840*/  HMMA.16816.F32.BF16 R12, R32.reuse, R28, R12 ;  /* 0x0000001c200c723c */ /* 0x042ff0000004180c */
[C---:B------:R-:W-:Y:S01]  /*8850*/  HMMA.16816.F32.BF16 R16, R32.reuse, R30, R16 ;  /* 0x0000001e2010723c */ /* 0x040fe20000041810 */
[----:B------:R-:W-:Y:S07]  /*8860*/  LDSM.16.M88.4 R28, [R204] ;  /* 0x00000000cc1c783b */ /* 0x000fee0000000200 */
[C---:B--2---:R-:W-:Y:S08]  /*8870*/  HMMA.16816.F32.BF16 R20, R32.reuse, R132, R20 ;  /* 0x000000842014723c */ /* 0x044ff00000041814 */
[----:B------:R-:W-:Y:S01]  /*8880*/  HMMA.16816.F32.BF16 R24, R32, R134, R24 ;  /* 0x000000862018723c */ /* 0x000fe20000041818 */
[----:B------:R-:W1:Y:S04]  /*8890*/  LDSM.16.MT88.4 R32, [R0+0x9800] ;  /* 0x009800000020783b */ /* 0x000e680000004200 */
[----:B------:R-:W2:Y:S03]  /*88a0*/  LDSM.16.MT88.4 R132, [R0+0xb800] ;  /* 0x00b800000084783b */ /* 0x000ea60000004200 */
[C---:B-1----:R-:W-:Y:S08]  /*88b0*/  HMMA.16816.F32.BF16 R4, R28.reuse, R32, R4 ;  /* 0x000000201c04723c */ /* 0x042ff00000041804 */
[C---:B------:R-:W-:Y:S01]  /*88c0*/  HMMA.16816.F32.BF16 R8, R28.reuse, R34, R8 ;  /* 0x000000221c08723c */ /* 0x040fe20000041808 */
[----:B------:R-:W1:Y:S07]  /*88d0*/  LDSM.16.MT88.4 R32, [R0+0xd800] ;  /* 0x00d800000020783b */ /* 0x000e6e0000004200 */
[C---:B--2---:R-:W-:Y:S08]  /*88e0*/  HMMA.16816.F32.BF16 R12, R28.reuse, R132, R12 ;  /* 0x000000841c0c723c */ /* 0x044ff0000004180c */
[C---:B------:R-:W-:Y:S01]  /*88f0*/  HMMA.16816.F32.BF16 R16, R28.reuse, R134, R16 ;  /* 0x000000861c10723c */ /* 0x040fe20000041810 */
[----:B------:R-:W-:Y:S07]  /*8900*/  LDSM.16.MT88.4 R132, [R0+0xbc00] ;  /* 0x00bc00000084783b */ /* 0x000fee0000004200 */
[C---:B-1----:R-:W-:Y:S08]  /*8910*/  HMMA.16816.F32.BF16 R20, R28.reuse, R32, R20 ;  /* 0x000000201c14723c */ /* 0x042ff00000041814 */
[----:B------:R-:W-:Y:S01]  /*8920*/  HMMA.16816.F32.BF16 R24, R28, R34, R24 ;  /* 0x000000221c18723c */ /* 0x000fe20000041818 */
[----:B------:R-:W-:Y:S04]  /*8930*/  LDSM.16.M88.4 R28, [R203] ;  /* 0x00000000cb1c783b */ /* 0x000fe80000000200 */
[----:B------:R-:W1:Y:S03]  /*8940*/  LDSM.16.MT88.4 R32, [R0+0x9c00] ;  /* 0x009c00000020783b */ /* 0x000e660000004200 */
[C---:B-1----:R-:W-:Y:S08]  /*8950*/  HMMA.16816.F32.BF16 R4, R28.reuse, R32, R4 ;  /* 0x000000201c04723c */ /* 0x042ff00000041804 */
[C---:B------:R-:W-:Y:S01]  /*8960*/  HMMA.16816.F32.BF16 R8, R28.reuse, R34, R8 ;  /* 0x000000221c08723c */ /* 0x040fe20000041808 */
[----:B------:R-:W1:Y:S07]  /*8970*/  LDSM.16.MT88.4 R32, [R0+0xdc00] ;  /* 0x00dc00000020783b */ /* 0x000e6e0000004200 */
[C---:B------:R-:W-:Y:S08]  /*8980*/  HMMA.16816.F32.BF16 R12, R28.reuse, R132, R12 ;  /* 0x000000841c0c723c */ /* 0x040ff0000004180c */
[C---:B------:R-:W-:Y:S01]  /*8990*/  HMMA.16816.F32.BF16 R16, R28.reuse, R134, R16 ;  /* 0x000000861c10723c */ /* 0x040fe20000041810 */
[----:B----4-:R-:W2:Y:S04]  /*89a0*/  @P0 LDG.E R143, [R140.64+0x20] ;  /* 0x0000200a8c8f0981 */ /* 0x010ea8000c1e1900 */
[----:B------:R-:W-:Y:S04]  /*89b0*/  LDSM.16.MT88.4 R132, [R0+0xc000] ;  /* 0x00c000000084783b */ /* 0x000fe80000004200 */
[----:B------:R-:W3:Y:S04]  /*89c0*/  @P0 LDG.E R144, [R140.64+0xa0] ;  /* 0x0000a00a8c900981 */ /* 0x000ee8000c1e1900 */
[----:B------:R-:W4:Y:S01]  /*89d0*/  @P0 LDG.E R145, [R140.64] ;  /* 0x0000000a8c910981 */ /* 0x000f22000c1e1900 */
[C---:B-1----:R-:W-:Y:S08]  /*89e0*/  HMMA.16816.F32.BF16 R20, R28.reuse, R32, R20 ;  /* 0x000000201c14723c */ /* 0x042ff00000041814 */
[----:B------:R-:W-:Y:S01]  /*89f0*/  HMMA.16816.F32.BF16 R24, R28, R34, R24 ;  /* 0x000000221c18723c */ /* 0x000fe20000041818 */
[----:B------:R-:W-:Y:S04]  /*8a00*/  LDSM.16.M88.4 R28, [R201+0x2000] ;  /* 0x00200000c91c783b */ /* 0x000fe80000000200 */
[----:B------:R-:W1:Y:S03]  /*8a10*/  LDSM.16.MT88.4 R32, [R0+0xa000] ;  /* 0x00a000000020783b */ /* 0x000e660000004200 */
[C---:B-1----:R-:W-:Y:S08]  /*8a20*/  HMMA.16816.F32.BF16 R4, R28.reuse, R32, R4 ;  /* 0x000000201c04723c */ /* 0x042ff00000041804 */
[C---:B------:R-:W-:Y:S01]  /*8a30*/  HMMA.16816.F32.BF16 R8, R28.reuse, R34, R8 ;  /* 0x000000221c08723c */ /* 0x040fe20000041808 */
[----:B------:R-:W1:Y:S07]  /*8a40*/  LDSM.16.MT88.4 R32, [R0+0xe000] ;  /* 0x00e000000020783b */ /* 0x000e6e0000004200 */
[C---:B------:R-:W-:Y:S08]  /*8a50*/  HMMA.16816.F32.BF16 R12, R28.reuse, R132, R12 ;  /* 0x000000841c0c723c */ /* 0x040ff0000004180c */
[C---:B------:R-:W-:Y:S01]  /*8a60*/  HMMA.16816.F32.BF16 R16, R28.reuse, R134, R16 ;  /* 0x000000861c10723c */ /* 0x040fe20000041810 */
[----:B------:R-:W-:Y:S07]  /*8a70*/  LDSM.16.MT88.4 R132, [R0+0xc400] ;  /* 0x00c400000084783b */ /* 0x000fee0000004200 */
        /* <DEDUP_REMOVED lines=17> */
[C---:B------:R-:W-:Y:S01]  /*8b90*/  HMMA.16816.F32.BF16 R12, R28.reuse, R132, R12 ;  /* 0x000000841c0c723c */ /* 0x040fe2000004180c */
[----:B--2---:R2:W-:Y:S07]  /*8ba0*/  @P0 STL [R1+0x4], R143 ;  /* 0x0000048f01000387 */ /* 0x0045ee0000100800 */
[C---:B------:R-:W-:Y:S01]  /*8bb0*/  HMMA.16816.F32.BF16 R16, R28.reuse, R134, R16 ;  /* 0x000000861c10723c */ /* 0x040fe20000041810 */
[----:B------:R-:W-:Y:S03]  /*8bc0*/  LDSM.16.MT88.4 R132, [R0+0xcc00] ;  /* 0x00cc00000084783b */ /* 0x000fe60000004200 */
[----:B--2---:R-:W-:Y:S04]  /*8bd0*/  IMAD.MOV.U32 R143, RZ, RZ, c[0x0][0x22c] ;  /* 0x00008b00ff8f7624 */ /* 0x004fe800078e00ff */
[----:B------:R-:W-:Y:S01]  /*8be0*/  IMAD R143, R143, c[0x0][0x1c0], RZ ;  /* 0x000070008f8f7a24 */ /* 0x000fe200078e02ff */
[C---:B-1----:R-:W-:Y:S03]  /*8bf0*/  HMMA.16816.F32.BF16 R20, R28.reuse, R32, R20 ;  /* 0x000000201c14723c */ /* 0x042fe60000041814 */
[----:B------:R-:W-:Y:S05]  /*8c00*/  IMAD.SHL.U32 R143, R143, 0x10, RZ ;  /* 0x000000108f8f7824 */ /* 0x000fea00078e00ff */
[----:B------:R-:W-:Y:S01]  /*8c10*/  HMMA.16816.F32.BF16 R24, R28, R34, R24 ;  /* 0x000000221c18723c */ /* 0x000fe20000041818 */
[----:B------:R-:W-:Y:S04]  /*8c20*/  LDSM.16.M88.4 R28, [R203+0x2000] ;  /* 0x00200000cb1c783b */ /* 0x000fe80000000200 */
[----:B------:R1:W2:Y:S02]  /*8c30*/  LDSM.16.MT88.4 R32, [R0+0xac00] ;  /* 0x00ac00000020783b */ /* 0x0002a40000004200 */
[----:B-1----:R-:W-:Y:S05]  /*8c40*/  IMAD.MOV.U32 R0, RZ, RZ, c[0x0][0x22c] ;  /* 0x00008b00ff007624 */ /* 0x002fea00078e00ff */
[----:B------:R-:W-:Y:S04]  /*8c50*/  IMAD R0, R0, c[0x0][0x1c0], RZ ;  /* 0x0000700000007a24 */ /* 0x000fe800078e02ff */
[----:B------:R-:W-:Y:S01]  /*8c60*/  IMAD R0, R0, 0x30, RZ ;  /* 0x0000003000007824 */ /* 0x000fe200078e02ff */
[C---:B--2---:R-:W-:Y:S07]  /*8c70*/  HMMA.16816.F32.BF16 R4, R28.reuse, R32, R4 ;  /* 0x000000201c04723c */ /* 0x044fee0000041804 */
[----:B------:R-:W-:Y:S01]  /*8c80*/  IMAD.MOV.U32 R32, RZ, RZ, R209 ;  /* 0x000000ffff207224 */ /* 0x000fe200078e00d1 */
[C---:B------:R-:W-:Y:S04]  /*8c90*/  HMMA.16816.F32.BF16 R8, R28.reuse, R34, R8 ;  /* 0x000000221c08723c */ /* 0x040fe80000041808 */
[----:B------:R-:W-:Y:S03]  /*8ca0*/  IMAD.MOV.U32 R33, RZ, RZ, R208 ;  /* 0x000000ffff217224 */ /* 0x000fe600078e00d0 */
[CC--:B------:R-:W-:Y:S01]  /*8cb0*/  LEA R34, P1, R142.reuse, R32.reuse, 0x2 ;  /* 0x000000208e227211 */ /* 0x0c0fe200078210ff */
[C---:B------:R-:W-:Y:S04]  /*8cc0*/  HMMA.16816.F32.BF16 R12, R28.reuse, R132, R12 ;  /* 0x000000841c0c723c */ /* 0x040fe8000004180c */
[-C--:B------:R-:W-:Y:S03]  /*8cd0*/  LEA.HI.X.SX32 R35, R142, R33.reuse, 0x2, P1 ;  /* 0x000000218e237211 */ /* 0x080fe600008f16ff */
[----:B------:R1:W-:Y:S01]  /*8ce0*/  RED.E.ADD.F32.FTZ.RN.STRONG.GPU [R32.64], R4 ;  /* 0x000000042000798e */ /* 0x0003e2000c10e78a */
[C---:B------:R-:W-:Y:S03]  /*8cf0*/  HMMA.16816.F32.BF16 R16, R28.reuse, R134, R16 ;  /* 0x000000861c10723c */ /* 0x040fe60000041810 */
[----:B------:R4:W-:Y:S01]  /*8d00*/  RED.E.ADD.F32.FTZ.RN.STRONG.GPU [R34.64], R5 ;  /* 0x000000052200798e */ /* 0x0009e2000c10e78a */
[CC--:B------:R-:W-:Y:S04]  /*8d10*/  LEA R132, P1, R146.reuse, R32.reuse, 0x2 ;  /* 0x0000002092847211 */ /* 0x0c0fe800078210ff */
[C---:B------:R-:W-:Y:S01]  /*8d20*/  HMMA.16816.F32.BF16 R20, R28.reuse, R136, R20 ;  /* 0x000000881c14723c */ /* 0x040fe20000041814 */
[----:B------:R-:W2:Y:S03]  /*8d30*/  LDL R137, [R1+0x18] ;  /* 0x0000180001897983 */ /* 0x000ea60000100800 */
[-C--:B------:R-:W-:Y:S01]  /*8d40*/  LEA.HI.X.SX32 R133, R146, R33.reuse, 0x2, P1 ;  /* 0x0000002192857211 */ /* 0x080fe200008f16ff */
[----:B------:R-:W2:Y:S01]  /*8d50*/  LDL R136, [R1+0x20] ;  /* 0x0000200001887983 */ /* 0x000ea20000100800 */
[----:B------:R-:W-:Y:S02]  /*8d60*/  IMAD.MOV.U32 R146, RZ, RZ, c[0x0][0x22c] ;  /* 0x00008b00ff927624 */ /* 0x000fe400078e00ff */
[----:B------:R-:W-:Y:S01]  /*8d70*/  HMMA.16816.F32.BF16 R24, R28, R138, R24 ;  /* 0x0000008a1c18723c */ /* 0x000fe20000041818 */
[----:B---3--:R3:W-:Y:S03]  /*8d80*/  @P0 STL [R1], R144 ;  /* 0x0000009001000387 */ /* 0x0087e60000100800 */
[----:B------:R-:W-:Y:S01]  /*8d90*/  IMAD R146, R146, c[0x0][0x1c0], RZ ;  /* 0x0000700092927a24 */ /* 0x000fe200078e02ff */
[----:B----4-:R4:W-:Y:S01]  /*8da0*/  @P0 STL [R1+0x8], R145 ;  /* 0x0000089101000387 */ /* 0x0109e20000100800 */
[CC--:B------:R-:W-:Y:S02]  /*8db0*/  LEA R134, P0, R143.reuse, R32.reuse, 0x2 ;  /* 0x000000208f867211 */ /* 0x0c0fe400078010ff */
[----:B------:R-:W-:Y:S04]  /*8dc0*/  IMAD R146, R146, 0x38, RZ ;  /* 0x0000003892927824 */ /* 0x000fe800078e02ff */
[-C--:B------:R-:W-:Y:S02]  /*8dd0*/  LEA.HI.X.SX32 R135, R143, R33.reuse, 0x2, P0 ;  /* 0x000000218f877211 */ /* 0x080fe400000f16ff */
[CC--:B-1----:R-:W-:Y:S03]  /*8de0*/  LEA R4, P1, R0.reuse, R32.reuse, 0x2 ;  /* 0x0000002000047211 */ /* 0x0c2fe600078210ff */
[----:B------:R-:W-:Y:S01]  /*8df0*/  RED.E.ADD.F32.FTZ.RN.STRONG.GPU [R134.64], R6 ;  /* 0x000000068600798e */ /* 0x000fe2000c10e78a */
[-C--:B------:R-:W-:Y:S03]  /*8e00*/  LEA.HI.X.SX32 R5, R0, R33.reuse, 0x2, P1 ;  /* 0x0000002100057211 */ /* 0x080fe600008f16ff */
[----:B------:R1:W-:Y:S04]  /*8e10*/  RED.E.ADD.F32.FTZ.RN.STRONG.GPU [R132.64], R7 ;  /* 0x000000078400798e */ /* 0x0003e8000c10e78a */
[----:B------:R-:W2:Y:S01]  /*8e20*/  LDL R0, [R1+0x1c] ;  /* 0x00001c0001007983 */ /* 0x000ea20000100800 */
[----:B---3--:R-:W-:Y:S02]  /*8e30*/  IMAD.MOV.U32 R144, RZ, RZ, c[0x0][0x22c] ;  /* 0x00008b00ff907624 */ /* 0x008fe400078e00ff */
[----:B----4-:R-:W-:Y:S02]  /*8e40*/  IMAD.MOV.U32 R145, RZ, RZ, c[0x0][0x22c] ;  /* 0x00008b00ff917624 */ /* 0x010fe400078e00ff */
[----:B------:R-:W-:Y:S02]  /*8e50*/  IMAD R144, R144, c[0x0][0x1c0], RZ ;  /* 0x0000700090907a24 */ /* 0x000fe400078e02ff */
[----:B------:R-:W-:Y:S02]  /*8e60*/  IMAD R145, R145, c[0x0][0x1c0], RZ ;  /* 0x0000700091917a24 */ /* 0x000fe400078e02ff */
[----:B------:R-:W-:Y:S02]  /*8e70*/  IMAD R144, R144, 0x28, RZ ;  /* 0x0000002890907824 */ /* 0x000fe400078e02ff */
[----:B------:R-:W-:Y:S03]  /*8e80*/  IMAD.SHL.U32 R145, R145, 0x20, RZ ;  /* 0x0000002091917824 */ /* 0x000fe600078e00ff */
[CC--:B------:R-:W-:Y:S02]  /*8e90*/  LEA R28, P2, R144.reuse, R32.reuse, 0x2 ;  /* 0x00000020901c7211 */ /* 0x0c0fe400078410ff */
[CC--:B------:R-:W-:Y:S02]  /*8ea0*/  LEA R30, P0, R145.reuse, R32.reuse, 0x2 ;  /* 0x00000020911e7211 */ /* 0x0c0fe400078010ff */
[-C--:B------:R-:W-:Y:S01]  /*8eb0*/  LEA.HI.X.SX32 R29, R144, R33.reuse, 0x2, P2 ;  /* 0x00000021901d7211 */ /* 0x080fe200010f16ff */
[----:B------:R-:W-:Y:S01]  /*8ec0*/  IMAD.MOV.U32 R144, RZ, RZ, c[0x0][0x22c] ;  /* 0x00008b00ff907624 */ /* 0x000fe200078e00ff */
[-C--:B------:R-:W-:Y:S01]  /*8ed0*/  LEA.HI.X.SX32 R31, R145, R33.reuse, 0x2, P0 ;  /* 0x00000021911f7211 */ /* 0x080fe200000f16ff */
[----:B-1----:R-:W3:Y:S01]  /*8ee0*/  LDL R132, [R1+0x14] ;  /* 0x0000140001847983 */ /* 0x002ee20000100800 */
[-C--:B------:R-:W-:Y:S01]  /*8ef0*/  LEA R6, P0, R146, R32.reuse, 0x2 ;  /* 0x0000002092067211 */ /* 0x080fe200078010ff */
[----:B------:R-:W-:Y:S01]  /*8f00*/  IMAD R144, R144, c[0x0][0x1c0], RZ ;  /* 0x0000700090907a24 */ /* 0x000fe200078e02ff */
[C---:B------:R-:W-:Y:S01]  /*8f10*/  IADD3 R133, R143.reuse, 0x40, RZ ;  /* 0x000000408f857810 */ /* 0x040fe20007ffe0ff */
[----:B------:R1:W-:Y:S01]  /*8f20*/  RED.E.ADD.F32.FTZ.RN.STRONG.GPU [R30.64], R8 ;  /* 0x000000081e00798e */ /* 0x0003e2000c10e78a */
[-C--:B------:R-:W-:Y:S01]  /*8f30*/  LEA.HI.X.SX32 R7, R146, R33.reuse, 0x2, P0 ;  /* 0x0000002192077211 */ /* 0x080fe200000f16ff */
[----:B------:R-:W-:Y:S01]  /*8f40*/  IMAD.SHL.U32 R144, R144, 0x10, RZ ;  /* 0x0000001090907824 */ /* 0x000fe200078e00ff */
[----:B------:R-:W-:Y:S01]  /*8f50*/  IADD3 R134, R143, 0x40, RZ ;  /* 0x000000408f867810 */ /* 0x000fe20007ffe0ff */
[----:B------:R4:W-:Y:S01]  /*8f60*/  RED.E.ADD.F32.FTZ.RN.STRONG.GPU [R28.64], R9 ;  /* 0x000000091c00798e */ /* 0x0009e2000c10e78a */
[----:B------:R-:W-:Y:S02]  /*8f70*/  IMAD.MOV.U32 R145, RZ, RZ, c[0x0][0x22c] ;  /* 0x00008b00ff917624 */ /* 0x000fe400078e00ff */
[----:B------:R-:W-:Y:S01]  /*8f80*/  IADD3 R144, R144, 0x20, RZ ;  /* 0x0000002090907810 */ /* 0x000fe20007ffe0ff */
[----:B------:R4:W-:Y:S01]  /*8f90*/  RED.E.ADD.F32.FTZ.RN.STRONG.GPU [R4.64], R10 ;  /* 0x0000000a0400798e */ /* 0x0009e2000c10e78a */
[----:B------:R-:W-:Y:S02]  /*8fa0*/  IMAD R145, R145, c[0x0][0x1c0], RZ ;  /* 0x0000700091917a24 */ /* 0x000fe400078e02ff */
[C---:B------:R-:W-:Y:S01]  /*8fb0*/  IMAD.IADD R133, R142.reuse, 0x1, R133 ;  /* 0x000000018e857824 */ /* 0x040fe200078e0285 */
[----:B------:R-:W-:Y:S01]  /*8fc0*/  RED.E.ADD.F32.FTZ.RN.STRONG.GPU [R6.64], R11 ;  /* 0x0000000b0600798e */ /* 0x000fe2000c10e78a */
[----:B------:R-:W-:Y:S02]  /*8fd0*/  IMAD.SHL.U32 R145, R145, 0x10, RZ ;  /* 0x0000001091917824 */ /* 0x000fe400078e00ff */
[C---:B------:R-:W-:Y:S01]  /*8fe0*/  IMAD.IADD R133, R142.reuse, 0x1, R133 ;  /* 0x000000018e857824 */ /* 0x040fe200078e0285 */
[----:B------:R4:W-:Y:S02]  /*8ff0*/  RED.E.ADD.F32.FTZ.RN.STRONG.GPU [R32.64+0x80], R12 ;  /* 0x0000800c2000798e */ /* 0x0009e4000c10e78a */
[----:B------:R-:W-:Y:S01]  /*9000*/  IADD3 R146, R145, 0x20, RZ ;  /* 0x0000002091927810 */ /* 0x000fe20007ffe0ff */
[----:B------:R-:W-:Y:S01]  /*9010*/  IMAD.IADD R133, R142, 0x1, R133 ;  /* 0x000000018e857824 */ /* 0x000fe200078e0285 */
[----:B------:R4:W-:Y:S03]  /*9020*/  RED.E.ADD.F32.FTZ.RN.STRONG.GPU [R34.64+0x80], R13 ;  /* 0x0000800d2200798e */ /* 0x0009e6000c10e78a */
[----:B------:R-:W-:Y:S01]  /*9030*/  IMAD.IADD R146, R147, 0x1, R146 ;  /* 0x0000000193927824 */ /* 0x000fe200078e0292 */
[C---:B-1----:R-:W-:Y:S02]  /*9040*/  IADD3 R31, R143.reuse, 0x40, RZ ;  /* 0x000000408f1f7810 */ /* 0x042fe40007ffe0ff */
[----:B------:R-:W-:Y:S02]  /*9050*/  IADD3 R30, R143, 0x40, RZ ;  /* 0x000000408f1e7810 */ /* 0x000fe40007ffe0ff */
[-C--:B----4-:R-:W-:Y:S01]  /*9060*/  LEA R28, P1, R146, R32.reuse, 0x2 ;  /* 0x00000020921c7211 */ /* 0x090fe200078210ff */
[C---:B------:R-:W-:Y:S02]  /*9070*/  IMAD.IADD R31, R142.reuse, 0x1, R31 ;  /* 0x000000018e1f7824 */ /* 0x040fe400078e021f */
[----:B------:R-:W-:Y:S01]  /*9080*/  IMAD.IADD R30, R142, 0x1, R30 ;  /* 0x000000018e1e7824 */ /* 0x000fe200078e021e */
[-C--:B------:R-:W-:Y:S02]  /*9090*/  LEA R4, P0, R144, R32.reuse, 0x2 ;  /* 0x0000002090047211 */ /* 0x080fe400078010ff */
[-C--:B------:R-:W-:Y:S01]  /*90a0*/  LEA.HI.X.SX32 R29, R146, R33.reuse, 0x2, P1 ;  /* 0x00000021921d7211 */ /* 0x080fe200008f16ff */
[----:B------:R-:W-:Y:S01]  /*90b0*/  IMAD.IADD R30, R142, 0x1, R30 ;  /* 0x000000018e1e7824 */ /* 0x000fe200078e021e */
[-C--:B------:R-:W-:Y:S02]  /*90c0*/  LEA.HI.X.SX32 R5, R144, R33.reuse, 0x2, P0 ;  /* 0x0000002190057211 */ /* 0x080fe400000f16ff */
[C---:B------:R-:W-:Y:S02]  /*90d0*/  IADD3 R144, R145.reuse, 0x20, RZ ;  /* 0x0000002091907810 */ /* 0x040fe40007ffe0ff */
[----:B------:R-:W-:Y:S01]  /*90e0*/  IADD3 R145, R145, 0x20, RZ ;  /* 0x0000002091917810 */ /* 0x000fe20007ffe0ff */
[----:B------:R1:W-:Y:S01]  /*90f0*/  RED.E.ADD.F32.FTZ.RN.STRONG.GPU [R4.64], R14 ;  /* 0x0000000e0400798e */ /* 0x0003e2000c10e78a */
[-C--:B------:R-:W-:Y:S01]  /*9100*/  LEA R12, P4, R31, R32.reuse, 0x2 ;  /* 0x000000201f0c7211 */ /* 0x080fe200078810ff */
[C---:B------:R-:W-:Y:S02]  /*9110*/  IMAD.IADD R144, R147.reuse, 0x1, R144 ;  /* 0x0000000193907824 */ /* 0x040fe400078e0290 */
[C---:B------:R-:W-:Y:S01]  /*9120*/  IMAD.IADD R145, R147.reuse, 0x1, R145 ;  /* 0x0000000193917824 */ /* 0x040fe200078e0291 */
[----:B------:R4:W-:Y:S01]  /*9130*/  RED.E.ADD.F32.FTZ.RN.STRONG.GPU [R28.64], R15 ;  /* 0x0000000f1c00798e */ /* 0x0009e2000c10e78a */
[----:B------:R-:W-:Y:S01]  /*9140*/  IMAD.IADD R144, R147, 0x1, R144 ;  /* 0x0000000193907824 */ /* 0x000fe200078e0290 */
[-C--:B------:R-:W-:Y:S01]  /*9150*/  LEA.HI.X.SX32 R13, R31, R33.reuse, 0x2, P4 ;  /* 0x000000211f0d7211 */ /* 0x080fe200020f16ff */
[C---:B------:R-:W-:Y:S02]  /*9160*/  IMAD.IADD R145, R147.reuse, 0x1, R145 ;  /* 0x0000000193917824 */ /* 0x040fe400078e0291 */
[----:B------:R-:W-:Y:S03]  /*9170*/  IMAD.IADD R144, R147, 0x1, R144 ;  /* 0x0000000193907824 */ /* 0x000fe600078e0290 */
[CC--:B------:R-:W-:Y:S02]  /*9180*/  LEA R10, P0, R145.reuse, R32.reuse, 0x2 ;  /* 0x00000020910a7211 */ /* 0x0c0fe400078010ff */
[CC--:B------:R-:W-:Y:S02]  /*9190*/  LEA R8, P2, R144.reuse, R32.reuse, 0x2 ;  /* 0x0000002090087211 */ /* 0x0c0fe400078410ff */
[-C--:B------:R-:W-:Y:S02]  /*91a0*/  LEA.HI.X.SX32 R11, R145, R33.reuse, 0x2, P0 ;  /* 0x00000021910b7211 */ /* 0x080fe400000f16ff */
[-C--:B------:R-:W-:Y:S03]  /*91b0*/  LEA.HI.X.SX32 R9, R144, R33.reuse, 0x2, P2 ;  /* 0x0000002190097211 */ /* 0x080fe600010f16ff */
[----:B------:R4:W-:Y:S04]  /*91c0*/  RED.E.ADD.F32.FTZ.RN.STRONG.GPU [R10.64], R16 ;  /* 0x000000100a00798e */ /* 0x0009e8000c10e78a */
[----:B------:R4:W-:Y:S01]  /*91d0*/  RED.E.ADD.F32.FTZ.RN.STRONG.GPU [R8.64], R17 ;  /* 0x000000110800798e */ /* 0x0009e2000c10e78a */
[CC--:B-1----:R-:W-:Y:S04]  /*91e0*/  LEA R14, P5, R134.reuse, R32.reuse, 0x2 ;  /* 0x00000020860e7211 */ /* 0x0c2fe800078a10ff */
[-C--:B----4-:R-:W-:Y:S02]  /*91f0*/  LEA.HI.X.SX32 R15, R134, R33.reuse, 0x2, P5 ;  /* 0x00000021860f7211 */ /* 0x090fe400028f16ff */
[CC--:B------:R-:W-:Y:S02]  /*9200*/  LEA R10, P3, R30.reuse, R32.reuse, 0x2 ;  /* 0x000000201e0a7211 */ /* 0x0c0fe400078610ff */
        /* <DEDUP_REMOVED lines=23> */
[----:B------:R-:W-:Y:S01]  /*9380*/  LDSM.16.MT88.4 R16, [R3+0x1000] ;  /* 0x001000000310783b */ /* 0x000fe20000004200 */
[C---:B---3--:R-:W-:Y:S03]  /*9390*/  LEA R6, P1, R132.reuse, R32, 0x2 ;  /* 0x0000002084067211 */ /* 0x048fe600078210ff */
[----:B------:R-:W-:Y:S01]  /*93a0*/  LDSM.16.MT88.4 R20, [R3+0x400] ;  /* 0x000400000314783b */ /* 0x000fe20000004200 */
[----:B------:R-:W-:Y:S02]  /*93b0*/  LEA.HI.X.SX32 R7, R132, R33, 0x2, P1 ;  /* 0x0000002184077211 */ /* 0x000fe400008f16ff */
[----:B------:R-:W-:Y:S01]  /*93c0*/  PLOP3.LUT P1, PT, PT, PT, UP0, 0x80, 0x0 ;  /* 0x000000000000781c */ /* 0x000fe20003f2f008 */
[----:B------:R-:W-:Y:S01]  /*93d0*/  LDSM.16.MT88.4 R32, [R2+0xf800] ;  /* 0x00f800000220783b */ /* 0x000fe20000004200 */
[----:B------:R-:W-:Y:S03]  /*93e0*/  @UP2 UIADD3 UR18, UP0, UR18, -0x100, URZ ;  /* 0xffffff0012122890 */ /* 0x000fe6000ff1e03f */
[----:B------:R-:W-:Y:S01]  /*93f0*/  RED.E.ADD.F32.FTZ.RN.STRONG.GPU [R6.64], R26 ;  /* 0x0000001a0600798e */ /* 0x000fe2000c10e78a */
[----:B------:R-:W-:Y:S03]  /*9400*/  @UP2 UIADD3.X UR17, UR17, -0x1, URZ, UP0, !UPT ;  /* 0xffffffff11112890 */ /* 0x000fe600087fe43f */
[----:B------:R-:W-:Y:S04]  /*9410*/  RED.E.ADD.F32.FTZ.RN.STRONG.GPU [R4.64], R27 ;  /* 0x0000001b0400798e */ /* 0x000fe8000c10e78a */
[----:B------:R-:W1:Y:S01]  /*9420*/  LDSM.16.MT88.4 R4, [R2+0xf000] ;  /* 0x00f000000204783b */ /* 0x000e620000004200 */
[----:B------:R-:W-:Y:S03]  /*9430*/  @P1 IADD3 R0, R3, 0x3000, RZ ;  /* 0x0000300003001810 */ /* 0x000fe60007ffe0ff */
        /* <DEDUP_REMOVED lines=277> */
.L_x_691:
        /* <DEDUP_REMOVED lines=18> */
.L_x_692:
        /* <DEDUP_REMOVED lines=11> */
[----:B------:R-:W-:-:S03]  /*a760*/  IMAD.WIDE.U32 R4, R0, c[0x0][0x3a0], R6 ;  /* 0x0000e80000047a25 */ /* 0x000fc600078e0006 */
[----:B------:R-:W-:Y:S02]  /*a770*/  UIMAD UR4, UR25, UR5, UR4 ;  /* 0x00000005190472a4 */ /* 0x000fe4000f8e0204 */
[----:B------:R-:W-:-:S04]  /*a780*/  IADD3 R4, P0, R4, UR14, RZ ;  /* 0x0000000e04047c10 */ /* 0x000fc8000ff1e0ff */
[----:B------:R-:W-:Y:S01]  /*a790*/  IMAD.U32 R8, RZ, RZ, UR4 ;  /* 0x00000004ff087e24 */ /* 0x000fe2000f8e00ff */
[----:B------:R-:W-:Y:S02]  /*a7a0*/  ULDC.64 UR4, c[0x0][0x3b8] ;  /* 0x0000ee0000047ab9 */ /* 0x000fe40000000a00 */
[----:B------:R-:W-:Y:S01]  /*a7b0*/  UIMAD UR4, UR60, UR4, URZ ;  /* 0x000000043c0472a4 */ /* 0x000fe2000f8e023f */
[----:B------:R2:W3:Y:S01]  /*a7c0*/  LDS.128 R36, [R3+0xa000] ;  /* 0x00a0000003247984 */ /* 0x0004e20000000c00 */
        /* <DEDUP_REMOVED lines=36> */
.L_x_694:
[----:B------:R-:W-:Y:S05]  /*aa10*/  BSYNC B0 ;  /* 0x0000000000007941 */ /* 0x000fea0003800000 */
.L_x_693:
        /* <DEDUP_REMOVED lines=20> */
.L_x_696:
[----:B------:R-:W-:Y:S05]  /*ab60*/  BSYNC B0 ;  /* 0x0000000000007941 */ /* 0x000fea0003800000 */
.L_x_695:
        /* <DEDUP_REMOVED lines=30> */
.L_x_698:
[----:B------:R-:W-:Y:S05]  /*ad50*/  BSYNC B0 ;  /* 0x0000000000007941 */ /* 0x000fea0003800000 */
.L_x_697:
        /* <DEDUP_REMOVED lines=16> */
.L_x_672:
[----:B------:R-:W-:Y:S05]  /*ae60*/  BSYNC B1 ;  /* 0x0000000000017941 */ /* 0x000fea0003800000 */
.L_x_658:
        /* <DEDUP_REMOVED lines=11> */
.L_x_699:
[----:B------:R-:W-:Y:S05]  /*af20*/  EXIT ;  /* 0x000000000000794d */ /* 0x000fea0003800000 */
.L_x_701:
        /* <DEDUP_REMOVED lines=13> */
.L_x_1294:


//--------------------- .text._ZN5flash44flash_bwd_dq_dk_dv_loop_seqk_parallel_kernelI23Flash_bwd_kernel_traitsILi96ELi64ELi128ELi8ELi2ELi4ELi4ELb1ELb0EN7cutlass10bfloat16_tE19Flash_kernel_traitsILi96ELi64ELi128ELi8ES3_EELb0ELb0ELb1ELb1ELb0ELb0ELb1EEEvNS_16Flash_bwd_paramsE --------------------------
	.section	.text._ZN5flash44flash_bwd_dq_dk_dv_loop_seqk_parallel_kernelI23Flash_bwd_kernel_traitsILi96ELi64ELi128ELi8ELi2ELi4ELi4ELb1ELb0EN7cutlass10bfloat16_tE19Flash_kernel_traitsILi96ELi64ELi128ELi8ES3_EELb0ELb0ELb1ELb1ELb0ELb0ELb1EEEvNS_16Flash_bwd_paramsE,"ax",@progbits
	.sectioninfo	@"SHI_REGISTERS=255"
	.align	128
        .global         _ZN5flash44flash_bwd_dq_dk_dv_loop_seqk_parallel_kernelI23Flash_bwd_kernel_traitsILi96ELi64ELi128ELi8ELi2ELi4ELi4ELb1ELb0EN7cutlass10bfloat16_tE19Flash_kernel_traitsILi96ELi64ELi128ELi8ES3_EELb0ELb0ELb1ELb1ELb0ELb0ELb1EEEvNS_16Flash_bwd_paramsE
        .type           _ZN5flash44flash_bwd_dq_dk_dv_loop_seqk_parallel_kernelI23Flash_bwd_kernel_traitsILi96ELi64ELi128ELi8ELi2ELi4ELi4ELb1ELb0EN7cutlass10bfloat16_tE19Flash_kernel_traitsILi96ELi64ELi128ELi8ES3_EELb0ELb0ELb1ELb1ELb0ELb0ELb1EEEvNS_16Flash_bwd_paramsE,@function
        .size           _ZN5flash44flash_bwd_dq_dk_dv_loop_seqk_parallel_kernelI23Flash_bwd_kernel_traitsILi96ELi64ELi128ELi8ELi2ELi4ELi4ELb1ELb0EN7cutlass10bfloat16_tE19Flash_kernel_traitsILi96ELi64ELi128ELi8ES3_EELb0ELb0ELb1ELb1ELb0ELb0ELb1EEEvNS_16Flash_bwd_paramsE,(.L_x_1295 - _ZN5flash44flash_bwd_dq_dk_dv_loop_seqk_parallel_kernelI23Flash_bwd_kernel_traitsILi96ELi64ELi128ELi8ELi2ELi4ELi4ELb1ELb0EN7cutlass10bfloat16_tE19Flash_kernel_traitsILi96ELi64ELi128ELi8ES3_EELb0ELb0ELb1ELb1ELb0ELb0ELb1EEEvNS_16Flash_bwd_paramsE)
        .other          _ZN5flash44flash_bwd_dq_dk_dv_loop_seqk_parallel_kernelI23Flash_bwd_kernel_traitsILi96ELi64ELi128ELi8ELi2ELi4ELi4ELb1ELb0EN7cutlass10bfloat16_tE19Flash_kernel_traitsILi96ELi64ELi128ELi8ES3_EELb0ELb0ELb1ELb1ELb0ELb0ELb1EEEvNS_16Flash_bwd_paramsE,@"STO_CUDA_ENTRY STV_DEFAULT"
_ZN5flash44flash_bwd_dq_dk_dv_loop_seqk_parallel_kernelI23Flash_bwd_kernel_traitsILi96ELi64ELi128ELi8ELi2ELi4ELi4ELb1ELb0EN7cutlass10bfloat16_tE19Flash_kernel_traitsILi96ELi64ELi128ELi8ES3_EELb0ELb0ELb1ELb1ELb0ELb0ELb1EEEvNS_16Flash_bwd_paramsE:
.text._ZN5flash44flash_bwd_dq_dk_dv_loop_seqk_parallel_kernelI23Flash_bwd_kernel_traitsILi96ELi64ELi128ELi8ELi2ELi4ELi4ELb1ELb0EN7cutlass10bfloat16_tE19Flash_kernel_traitsILi96ELi64ELi128ELi8ES3_EELb0ELb0ELb1ELb1ELb0ELb0ELb1EEEvNS_16Flash_bwd_paramsE:
        /* <DEDUP_REMOVED lines=60> */
[----:B------:R-:W-:Y:S01]  /*03c0*/  STL [R1+0x10], R22 ;  /* 0x0000101601007387 */ /* 0x000fe20000100800 */
        /* <DEDUP_REMOVED lines=29> */
[----:B------:R-:W-:Y:S01]  /*05a0*/  ULDC UR44, c[0x0][0x2e8] ;  /* 0x0000ba00002c7ab9 */ /* 0x000fe20000000800 */
[----:B------:R-:W-:Y:S01]  /*05b0*/  LOP3.LUT R0, R0, R3, RZ, 0x3c, !PT ;  /* 0x0000000300007212 */ /* 0x000fe200078e3cff */
[----:B------:R-:W-:Y:S01]  /*05c0*/  ULOP3.LUT UR60, UR38, UR60, URZ, 0x3c, !UPT ;  /* 0x0000003c263c7292 */ /* 0x000fe2000f8e3c3f */
[----:B------:R-:W-:Y:S01]  /*05d0*/  LEA.HI R19, R2, R10, RZ, 0x2 ;  /* 0x0000000a02137211 */ /* 0x000fe200078f10ff */
[----:B------:R-:W-:Y:S01]  /*05e0*/  USHF.R.S32.HI UR61, URZ, 0x1f, UR38 ;  /* 0x0000001f3f3d7899 */ /* 0x000fe20008011426 */
[----:B------:R-:W-:Y:S01]  /*05f0*/  SHF.R.S32.HI R3, RZ, 0x1f, R6 ;  /* 0x0000001fff037819 */ /* 0x000fe20000011406 */
[----:B------:R-:W-:Y:S01]  /*0600*/  IMAD.U32 R0, R4, 0x20, R0 ;  /* 0x0000002004007824 */ /* 0x000fe200078e0000 */
[----:B------:R-:W-:Y:S01]  /*0610*/  LEA.HI R2, R11, R11, RZ, 0x1 ;  /* 0x0000000b0b027211 */ /* 0x000fe200078f08ff */
[----:B------:R-:W-:Y:S01]  /*0620*/  UISETP.NE.AND UP6, UPT, UR10, URZ, UPT ;  /* 0x0000003f0a00728c */ /* 0x000fe2000bfc5270 */
[----:B------:R-:W-:Y:S01]  /*0630*/  LEA.HI R10, R3, R6, RZ, 0x3 ;  /* 0x00000006030a7211 */ /* 0x000fe200078f18ff */
[----:B------:R-:W-:Y:S01]  /*0640*/  UIMAD.WIDE.U32 UR46, UR40, UR48, URZ ;  /* 0x00000030282e72a5 */ /* 0x000fe2000f8e003f */
[----:B------:R1:W-:Y:S01]  /*0650*/  STL [R1+0x44], R0 ;  /* 0x0000440001007387 */ /* 0x0003e20000100800 */
[----:B------:R-:W-:Y:S01]  /*0660*/  LOP3.LUT R3, R2, 0x3fffffe, RZ, 0xc0, !PT ;  /* 0x03fffffe02037812 */ /* 0x000fe200078ec0ff */
[----:B------:R-:W-:Y:S01]  /*0670*/  UIMAD UR55, UR41, UR48, URZ ;  /* 0x00000030293772a4 */ /* 0x000fe2000f8e023f */
[----:B------:R-:W-:Y:S01]  /*0680*/  SHF.R.S32.HI R9, RZ, 0x6, R13 ;  /* 0x00000006ff097819 */ /* 0x000fe2000001140d */
[----:B------:R-:W-:Y:S01]  /*0690*/  USHF.R.S32.HI UR57, URZ, 0x1f, UR51 ;  /* 0x0000001f3f397899 */ /* 0x000fe20008011433 */
[----:B------:R-:W-:Y:S01]  /*06a0*/  LOP3.LUT R5, R10, 0xfffffff8, RZ, 0xc0, !PT ;  /* 0xfffffff80a057812 */ /* 0x000fe200078ec0ff */
[----:B------:R-:W-:Y:S01]  /*06b0*/  IMAD.IADD R7, R11, 0x1, -R3 ;  /* 0x000000010b077824 */ /* 0x000fe200078e0a03 */
[----:B------:R-:W-:Y:S01]  /*06c0*/  SHF.R.S32.HI R2, RZ, 0x1, R2 ;  /* 0x00000001ff027819 */ /* 0x000fe20000011402 */
[----:B------:R-:W-:Y:S01]  /*06d0*/  IMAD R3, R9, 0x4, R15 ;  /* 0x0000000409037824 */ /* 0x000fe200078e020f */
[----:B------:R-:W-:Y:S01]  /*06e0*/  LOP3.LUT P2, RZ, R8, 0x2, RZ, 0xc0, !PT ;  /* 0x0000000208ff7812 */ /* 0x000fe2000784c0ff */
[----:B------:R-:W-:Y:S01]  /*06f0*/  IMAD.IADD R13, R6, 0x1, -R5 ;  /* 0x00000001060d7824 */ /* 0x000fe200078e0a05 */
[C---:B------:R-:W-:Y:S01]  /*0700*/  LOP3.LUT P4, RZ, R2.reuse, 0x2, RZ, 0xc0, !PT ;  /* 0x0000000202ff7812 */ /* 0x040fe2000788c0ff */
[----:B------:R-:W-:Y:S01]  /*0710*/  IMAD R17, R3, 0x8, R7 ;  /* 0x0000000803117824 */ /* 0x000fe200078e0207 */
[----:B------:R-:W-:Y:S01]  /*0720*/  UIMAD UR54, UR4, UR54, URZ ;  /* 0x00000036043672a4 */ /* 0x000fe2000f8e023f */
[----:B------:R-:W-:Y:S01]  /*0730*/  IMAD.SHL.U32 R3, R11, 0x40, RZ ;  /* 0x000000400b037824 */ /* 0x000fe200078e00ff */
[C---:B------:R-:W-:Y:S01]  /*0740*/  LOP3.LUT P5, RZ, R13.reuse, 0x2, RZ, 0xc0, !PT ;  /* 0x000000020dff7812 */ /* 0x040fe200078ac0ff */
[----:B------:R-:W-:Y:S01]  /*0750*/  @!UP5 UIMAD UR53, UR5, UR53, URZ ;  /* 0x000000350535d2a4 */ /* 0x000fe2000f8e023f */
[----:B------:R-:W-:Y:S01]  /*0760*/  LOP3.LUT P6, RZ, R13, 0x4, RZ, 0xc0, !PT ;  /* 0x000000040dff7812 */ /* 0x000fe200078cc0ff */
[----:B------:R-:W-:Y:S01]  /*0770*/  USHF.R.S32.HI UR52, URZ, 0x1f, UR45 ;  /* 0x0000001f3f347899 */ /* 0x000fe2000801142d */
[----:B------:R-:W-:Y:S01]  /*0780*/  LOP3.LUT R5, R3, 0x1c0, RZ, 0xc0, !PT ;  /* 0x000001c003057812 */ /* 0x000fe200078ec0ff */
[----:B------:R-:W-:Y:S01]  /*0790*/  IMAD.SHL.U32 R3, R2, 0x40, RZ ;  /* 0x0000004002037824 */ /* 0x000fe200078e00ff */
[C---:B------:R-:W-:Y:S01]  /*07a0*/  SEL R218, R222.reuse, 0xffffffe0, !P5 ;  /* 0xffffffe0deda7807 */ /* 0x040fe20006800000 */
[----:B------:R-:W-:Y:S01]  /*07b0*/  UMOV UR43, 0xffffd000 ;  /* 0xffffd000002b7882 */ /* 0x000fe20000000000 */
[----:B------:R-:W-:-:S02]  /*07c0*/  SEL R213, R222, 0xffffffe0, !P4 ;  /* 0xffffffe0ded57807 */ /* 0x000fc40006000000 */
[----:B-1----:R-:W-:Y:S02]  /*07d0*/  LEA.HI R0, R6, R6, RZ, 0x1 ;  /* 0x0000000606007211 */ /* 0x002fe400078f08ff */
[----:B------:R-:W-:Y:S02]  /*07e0*/  SEL R219, R219, 0x40, P6 ;  /* 0x00000040dbdb7807 */ /* 0x000fe40003000000 */
[----:B------:R-:W-:-:S05]  /*07f0*/  LOP3.LUT R4, R0, 0x7fffffe, RZ, 0xc0, !PT ;  /* 0x07fffffe00047812 */ /* 0x000fca00078ec0ff */
[----:B------:R-:W-:Y:S01]  /*0800*/  IMAD.IADD R16, R6, 0x1, -R4 ;  /* 0x0000000106107824 */ /* 0x000fe200078e0a04 */
[----:B------:R-:W-:Y:S02]  /*0810*/  LOP3.LUT R4, R8, 0x1, RZ, 0xc0, !PT ;  /* 0x0000000108047812 */ /* 0x000fe400078ec0ff */
[--C-:B------:R-:W-:Y:S02]  /*0820*/  SHF.R.S32.HI R6, RZ, 0x1, R0.reuse ;  /* 0x00000001ff067819 */ /* 0x100fe40000011400 */
[----:B------:R-:W-:Y:S02]  /*0830*/  ISETP.NE.U32.AND P3, PT, R4, 0x1, PT ;  /* 0x000000010400780c */ /* 0x000fe40003f65070 */
[----:B------:R-:W-:Y:S01]  /*0840*/  SHF.R.S32.HI R4, RZ, 0x1f, R0 ;  /* 0x0000001fff047819 */ /* 0x000fe20000011400 */
[----:B------:R-:W-:Y:S01]  /*0850*/  IMAD.SHL.U32 R0, R12, 0x10, RZ ;  /* 0x000000100c007824 */ /* 0x000fe200078e00ff */
[----:B------:R-:W-:Y:S02]  /*0860*/  SEL R243, R243, 0x10, !P3 ;  /* 0x00000010f3f37807 */ /* 0x000fe40005800000 */
[----:B------:R-:W-:-:S02]  /*0870*/  LEA.HI R4, R4, R6, RZ, 0x2 ;  /* 0x0000000604047211 */ /* 0x000fc400078f10ff */
[----:B------:R-:W-:Y:S02]  /*0880*/  LOP3.LUT R2, R5, 0x30, R0, 0xf8, !PT ;  /* 0x0000003005027812 */ /* 0x000fe400078ef800 */
[----:B------:R-:W-:Y:S02]  /*0890*/  LOP3.LUT R0, R3, 0xc0, RZ, 0xc0, !PT ;  /* 0x000000c003007812 */ /* 0x000fe400078ec0ff */
[----:B------:R-:W-:Y:S02]  /*08a0*/  LOP3.LUT R3, R4, 0xfffffffc, RZ, 0xc0, !PT ;  /* 0xfffffffc04037812 */ /* 0x000fe400078ec0ff */
[--C-:B------:R-:W-:Y:S02]  /*08b0*/  LOP3.LUT R4, R2, 0x8, R14.reuse, 0xf8, !PT ;  /* 0x0000000802047812 */ /* 0x100fe400078ef80e */
[----:B------:R-:W-:Y:S01]  /*08c0*/  LOP3.LUT R2, R0, 0x8, R14, 0xf8, !PT ;  /* 0x0000000800027812 */ /* 0x000fe200078ef80e */
[----:B------:R-:W-:Y:S01]  /*08d0*/  IMAD.IADD R11, R6, 0x1, -R3 ;  /* 0x00000001060b7824 */ /* 0x000fe200078e0a03 */
[----:B------:R-:W-:Y:S01]  /*08e0*/  SHF.R.U32.HI R0, RZ, 0x3, R0 ;  /* 0x00000003ff007819 */ /* 0x000fe20000011600 */
[----:B------:R-:W-:-:S02]  /*08f0*/  IMAD.SHL.U32 R3, R9, 0x20, RZ ;  /* 0x0000002009037824 */ /* 0x000fc400078e00ff */
[----:B------:R-:W-:Y:S01]  /*0900*/  IMAD.SHL.U32 R6, R18, 0x2, RZ ;  /* 0x0000000212067824 */ /* 0x000fe200078e00ff */
[----:B------:R-:W-:Y:S02]  /*0910*/  LOP3.LUT R214, R2, R0, RZ, 0x3c, !PT ;  /* 0x0000000002d67212 */ /* 0x000fe400078e3cff */
[----:B------:R-:W-:Y:S02]  /*0920*/  SHF.R.U32.HI R0, RZ, 0x3, R5 ;  /* 0x00000003ff007819 */ /* 0x000fe40000011605 */
[----:B------:R-:W-:Y:S01]  /*0930*/  LEA.HI R5, R8, R8, RZ, 0x1 ;  /* 0x0000000808057211 */ /* 0x000fe200078f08ff */
[----:B------:R-:W-:Y:S01]  /*0940*/  IMAD.U32 R214, R17, 0x20, R214 ;  /* 0x0000002011d67824 */ /* 0x000fe200078e00d6 */
[----:B------:R-:W-:Y:S02]  /*0950*/  LOP3.LUT R14, R4, R0, RZ, 0x3c, !PT ;  /* 0x00000000040e7212 */ /* 0x000fe400078e3cff */
[----:B------:R-:W-:Y:S01]  /*0960*/  LOP3.LUT R0, R5, 0x3fffffe, RZ, 0xc0, !PT ;  /* 0x03fffffe05007812 */ /* 0x000fe200078ec0ff */
[C---:B------:R-:W-:Y:S01]  /*0970*/  IMAD R213, R214.reuse, 0x2, R213 ;  /* 0x00000002d6d57824 */ /* 0x040fe200078e02d5 */
[----:B------:R-:W-:Y:S01]  /*0980*/  SHF.R.S32.HI R2, RZ, 0x3, R10 ;  /* 0x00000003ff027819 */ /* 0x000fe2000001140a */
[----:B------:R-:W-:Y:S01]  /*0990*/  IMAD.SHL.U32 R214, R214, 0x2, RZ ;  /* 0x00000002d6d67824 */ /* 0x000fe200078e00ff */
[----:B------:R-:W-:Y:S01]  /*09a0*/  LOP3.LUT P0, RZ, R11, 0x2, RZ, 0xc0, !PT ;  /* 0x000000020bff7812 */ /* 0x000fe2000780c0ff */
[----:B------:R-:W-:-:S02]  /*09b0*/  IMAD.IADD R7, R8, 0x1, -R0 ;  /* 0x0000000108077824 */ /* 0x000fc400078e0a00 */
[----:B------:R-:W-:Y:S01]  /*09c0*/  IMAD.SHL.U32 R0, R8, 0x40, RZ ;  /* 0x0000004008007824 */ /* 0x000fe200078e00ff */
[----:B------:R-:W-:Y:S01]  /*09d0*/  SEL R222, R222, 0xffffffe0, !P0 ;  /* 0xffffffe0dede7807 */ /* 0x000fe20004000000 */
[----:B------:R-:W-:Y:S02]  /*09e0*/  IMAD R16, R2, 0x8, R16 ;  /* 0x0000000802107824 */ /* 0x000fe400078e0210 */
[----:B------:R-:W-:Y:S01]  /*09f0*/  IMAD R217, R12, 0x2, R2 ;  /* 0x000000020cd97824 */ /* 0x000fe200078e0202 */
[----:B------:R-:W-:Y:S02]  /*0a00*/  LOP3.LUT R0, R0, 0x1c0, RZ, 0xc0, !PT ;  /* 0x000001c000007812 */ /* 0x000fe400078ec0ff */
[----:B------:R-:W-:Y:S02]  /*0a10*/  SHF.R.S32.HI R2, RZ, 0x7, R20 ;  /* 0x00000007ff027819 */ /* 0x000fe40000011414 */
        /* <DEDUP_REMOVED lines=70> */
.L_x_745:
        /* <DEDUP_REMOVED lines=53> */
.L_x_702:
        /* <DEDUP_REMOVED lines=67> */
.L_x_704:
        /* <DEDUP_REMOVED lines=18> */
.L_x_705:
        /* <DEDUP_REMOVED lines=71> */
.L_x_706:
[----:B------:R-:W-:Y:S02]  /*1b90*/  UMOV UR11, UR54 ;  /* 0x00000036000b7c82 */ /* 0x000fe40008000000 */
.L_x_707:
[----:B------:R-:W2:Y:S04]  /*1ba0*/  LDL.64 R4, [R1+0x10] ;  /* 0x0000100001047983 */ /* 0x000ea80000100a00 */
[----:B------:R1:W2:Y:S01]  /*1bb0*/  LDL.64 R22, [R1+0x10] ;  /* 0x0000100001167983 */ /* 0x0002a20000100a00 */
[----:B------:R-:W-:Y:S01]  /*1bc0*/  UIADD3 UR8, UP4, UP3, UR8, UR45, UR51 ;  /* 0x0000002d08087290 */ /* 0x000fe2000fb9e033 */
[----:B------:R-:W-:Y:S01]  /*1bd0*/  IMAD.U32 R9, RZ, RZ, UR20 ;  /* 0x00000014ff097e24 */ /* 0x000fe2000f8e00ff */
[----:B------:R-:W-:Y:S01]  /*1be0*/  UMOV UR18, 0x4 ;  /* 0x0000000400127882 */ /* 0x000fe20000000000 */
[----:B------:R-:W3:Y:S01]  /*1bf0*/  S2R R18, SR_TID.X ;  /* 0x0000000000127919 */ /* 0x000ee20000002100 */
[----:B------:R-:W-:Y:S01]  /*1c00*/  UIADD3 UR28, UP2, UP1, UR16, UR8, UR17 ;  /* 0x00000008101c7290 */ /* 0x000fe2000f95e011 */
[----:B------:R-:W-:Y:S01]  /*1c10*/  BSSY B1, `(.L_x_703) ;  /* 0x00008d5000017945 */ /* 0x000fe20003800000 */
[----:B------:R-:W-:-:S02]  /*1c20*/  UIADD3.X UR4, UR10, UR52, UR57, UP4, UP3 ;  /* 0x000000340a047290 */ /* 0x000fc4000a7e6439 */
[----:B------:R-:W-:Y:S02]  /*1c30*/  ULDC.64 UR8, c[0x0][0x1a8] ;  /* 0x00006a0000087ab9 */ /* 0x000fe40000000a00 */
[----:B------:R-:W-:Y:S02]  /*1c40*/  UIADD3.X UR23, UR12, UR4, UR14, UP2, UP1 ;  /* 0x000000040c177290 */ /* 0x000fe400097e240e */
[----:B------:R-:W-:Y:S02]  /*1c50*/  UIMAD UR4, UR61, UR8, URZ ;  /* 0x000000083d0472a4 */ /* 0x000fe4000f8e023f */
[----:B------:R-:W-:Y:S02]  /*1c60*/  ULDC.64 UR16, c[0x0][0x3c8] ;  /* 0x0000f20000107ab9 */ /* 0x000fe40000000a00 */
[----:B------:R-:W-:-:S03]  /*1c70*/  UIMAD UR21, UR38, UR9, UR4 ;  /* 0x00000009261572a4 */ /* 0x000fc6000f8e0204 */
[----:B------:R-:W-:Y:S02]  /*1c80*/  ULDC.64 UR8, c[0x0][0x378] ;  /* 0x0000de0000087ab9 */ /* 0x000fe40000000a00 */
[----:B------:R-:W-:-:S04]  /*1c90*/  UIMAD UR4, UR61, UR8, URZ ;  /* 0x000000083d0472a4 */ /* 0x000fc8000f8e023f */
[----:B------:R-:W-:Y:S01]  /*1ca0*/  UIMAD UR12, UR38, UR9, UR4 ;  /* 0x00000009260c72a4 */ /* 0x000fe2000f8e0204 */
[----:B---3--:R-:W-:Y:S02]  /*1cb0*/  SHF.R.S32.HI R19, RZ, 0x1f, R18 ;  /* 0x0000001fff137819 */ /* 0x008fe40000011412 */
[----:B------:R-:W-:Y:S02]  /*1cc0*/  ULDC.64 UR8, c[0x0][0x370] ;  /* 0x0000dc0000087ab9 */ /* 0x000fe40000000a00 */
[----:B------:R-:W-:Y:S01]  /*1cd0*/  UIMAD UR4, UR31, UR8, URZ ;  /* 0x000000081f0472a4 */ /* 0x000fe2000f8e023f */
[CC--:B------:R-:W-:Y:S01]  /*1ce0*/  LEA.HI R3, R19.reuse, R18.reuse, RZ, 0x2 ;  /* 0x0000001213037211 */ /* 0x0c0fe200078f10ff */
[----:B------:R-:W-:Y:S01]  /*1cf0*/  UIADD3 UR8, UR20, UR11, URZ ;  /* 0x0000000b14087290 */ /* 0x000fe2000fffe03f */
[----:B------:R-:W-:Y:S01]  /*1d00*/  LEA.HI R8, R19, R18, RZ, 0x5 ;  /* 0x0000001213087211 */ /* 0x000fe200078f28ff */
[----:B------:R-:W-:Y:S01]  /*1d10*/  UIMAD UR10, UR20, UR9, UR4 ;  /* 0x00000009140a72a4 */ /* 0x000fe2000f8e0204 */
[----:B------:R-:W-:Y:S01]  /*1d20*/  SHF.R.S32.HI R3, RZ, 0x2, R3 ;  /* 0x00000002ff037819 */ /* 0x000fe20000011403 */
[----:B------:R-:W-:-:S02]  /*1d30*/  UIMAD.WIDE UR8, UR8, UR18, UR16 ;  /* 0x00000012080872a5 */ /* 0x000fc4000f8e0210 */
[----:B------:R-:W-:Y:S01]  /*1d40*/  UIADD3 UR4, -UR5, UR13, UR25 ;  /* 0x0000000d05047290 */ /* 0x000fe2000fffe119 */
[----:B------:R-:W-:Y:S02]  /*1d50*/  SHF.R.S32.HI R17, RZ, 0x1f, R3 ;  /* 0x0000001fff117819 */ /* 0x000fe40000011403 */
[----:B------:R-:W-:Y:S02]  /*1d60*/  IADD3 R0, P0, R3, UR20, RZ ;  /* 0x0000001403007c10 */ /* 0x000fe4000ff1e0ff */
[----:B------:R-:W-:Y:S02]  /*1d70*/  UMOV UR17, UR8 ;  /* 0x0000000800117c82 */ /* 0x000fe40008000000 */
[----:B------:R-:W-:Y:S01]  /*1d80*/  IADD3.X R7, R17, UR31, RZ, P0, !PT ;  /* 0x0000001f11077c10 */ /* 0x000fe200087fe4ff */
[----:B------:R-:W-:Y:S02]  /*1d90*/  UIADD3 UR8, UR20, UR15, URZ ;  /* 0x0000000f14087290 */ /* 0x000fe4000fffe03f */
[----:B------:R-:W-:-:S02]  /*1da0*/  UMOV UR16, UR9 ;  /* 0x0000000900107c82 */ /* 0x000fc40008000000 */
[----:B------:R-:W-:Y:S01]  /*1db0*/  IMAD R7, R7, c[0x0][0x190], RZ ;  /* 0x0000640007077a24 */ /* 0x000fe200078e02ff */
[----:B------:R-:W-:Y:S02]  /*1dc0*/  ULDC.64 UR14, c[0x0][0x200] ;  /* 0x00008000000e7ab9 */ /* 0x000fe40000000a00 */
[----:B------:R-:W-:-:S03]  /*1dd0*/  UIMAD.WIDE UR8, UR8, UR18, UR14 ;  /* 0x00000012080872a5 */ /* 0x000fc6000f8e020e */
[----:B------:R-:W-:Y:S02]  /*1de0*/  ULDC UR18, c[0x0][0x2e8] ;  /* 0x0000ba0000127ab9 */ /* 0x000fe40000000800 */
[----:B------:R-:W-:Y:S02]  /*1df0*/  UIADD3 UR4, UR4, -UR18, URZ ;  /* 0x8000001204047290 */ /* 0x000fe4000fffe03f */
[----:B------:R-:W-:Y:S02]  /*1e00*/  UMOV UR15, UR8 ;  /* 0x00000008000f7c82 */ /* 0x000fe40008000000 */
[----:B------:R-:W-:Y:S02]  /*1e10*/  USHF.R.S32.HI UR18, URZ, 0x1f, UR4 ;  /* 0x0000001f3f127899 */ /* 0x000fe40008011404 */
[----:B------:R-:W-:Y:S02]  /*1e20*/  UMOV UR14, UR9 ;  /* 0x00000009000e7c82 */ /* 0x000fe40008000000 */
[----:B------:R-:W-:-:S02]  /*1e30*/  ULEA.HI UR18, UR18, UR4, URZ, 0x6 ;  /* 0x0000000412127291 */ /* 0x000fc4000f8f303f */
        /* <DEDUP_REMOVED lines=12> */
[----:B------:R-:W-:Y:S02]  /*1f00*/  LOP3.LUT R0, R8, 0xffffffe0, RZ, 0xc0, !PT ;  /* 0xffffffe008007812 */ /* 0x000fe400078ec0ff */
[----:B------:R-:W-:Y:S02]  /*1f10*/  IADD3 R4, P0, R22, UR29, RZ ;  /* 0x0000001d16047c10 */ /* 0x000fe4000ff1e0ff */
[----:B------:R-:W-:Y:S01]  /*1f20*/  SHF.R.S32.HI R8, RZ, 0x5, R8 ;  /* 0x00000005ff087819 */ /* 0x000fe20000011408 */
[----:B------:R-:W-:Y:S01]  /*1f30*/  IMAD.IADD R0, R18, 0x1, -R0 ;  /* 0x0000000112007824 */ /* 0x000fe200078e0a00 */
[----:B------:R-:W-:-:S03]  /*1f40*/  IADD3.X R5, R23, UR30, RZ, P0, !PT ;  /* 0x0000001e17057c10 */ /* 0x000fc600087fe4ff */
        /* <DEDUP_REMOVED lines=13> */
[----:B------:R-:W-:Y:S01]  /*2020*/  LEA R16, P4, R6, c[0x0][0x160], 0x1 ;  /* 0x0000580006107a11 */ /* 0x000fe200078808ff */
[----:B------:R-:W-:Y:S01]  /*2030*/  IMAD.WIDE.U32 R4, R3, c[0x0][0x370], R4 ;  /* 0x0000dc0003047a25 */ /* 0x000fe200078e0004 */
[----:B------:R-:W-:-:S03]  /*2040*/  IADD3 R7, R7, UR21, RZ ;  /* 0x0000001507077c10 */ /* 0x000fc6000fffe0ff */
[----:B------:R-:W-:Y:S01]  /*2050*/  IMAD R0, R3, c[0x0][0x374], R0 ;  /* 0x0000dd0003007a24 */ /* 0x000fe200078e0200 */
[----:B------:R-:W-:Y:S02]  /*2060*/  LEA R21, P3, R4, c[0x0][0x330], 0x1 ;  /* 0x0000cc0004157a11 */ /* 0x000fe400078608ff */
[----:B------:R-:W-:Y:S01]  /*2070*/  LEA.HI.X R251, R6, c[0x0][0x164], R7, 0x1, P4 ;  /* 0x0000590006fb7a11 */ /* 0x000fe200020f0c07 */
[----:B------:R-:W-:Y:S02]  /*2080*/  IMAD.IADD R0, R5, 0x1, R0 ;  /* 0x0000000105007824 */ /* 0x000fe400078e0200 */
[----:B------:R1:W-:Y:S03]  /*2090*/  STL [R1+0x4], R21 ;  /* 0x0000041501007387 */ /* 0x0003e60000100800 */
[----:B------:R-:W-:Y:S01]  /*20a0*/  LEA.HI.X R252, R4, c[0x0][0x334], R0, 0x1, P3 ;  /* 0x0000cd0004fc7a11 */ /* 0x000fe200018f0c00 */
[----:B------:R1:W-:Y:S01]  /*20b0*/  STL [R1], R16 ;  /* 0x0000001001007387 */ /* 0x0003e20000100800 */
[----:B------:R-:W-:Y:S05]  /*20c0*/  @P0 BRA `(.L_x_708) ;  /* 0x000008c000000947 */ /* 0x000fea0003800000 */
        /* <DEDUP_REMOVED lines=18> */
.L_x_709:
        /* <DEDUP_REMOVED lines=18> */
.L_x_710:
        /* <DEDUP_REMOVED lines=20> */
[----:B--2---:R-:W-:Y:S01]  /*2450*/  MOV R5, R10 ;  /* 0x0000000a00057202 */ /* 0x004fe20000000f00 */
        /* <DEDUP_REMOVED lines=13> */
.L_x_712:
[----:B--2---:R-:W-:Y:S05]  /*2530*/  BSYNC B0 ;  /* 0x0000000000007941 */ /* 0x004fea0003800000 */
.L_x_711:
        /* <DEDUP_REMOVED lines=19> */
.L_x_714:
[----:B------:R-:W-:Y:S05]  /*2670*/  BSYNC B0 ;  /* 0x0000000000007941 */ /* 0x000fea0003800000 */
.L_x_713:
[----:B------:R-:W-:Y:S01]  /*2680*/  ULDC.64 UR4, c[0x0][0x3a8] ;  /* 0x0000ea0000047ab9 */ /* 0x000fe20000000a00 */
[----:B--2---:R-:W-:Y:S01]  /*2690*/  IMAD.U32 R4, RZ, RZ, UR25 ;  /* 0x00000019ff047e24 */ /* 0x004fe2000f8e00ff */
        /* <DEDUP_REMOVED lines=28> */
.L_x_716:
[----:B------:R-:W-:Y:S05]  /*2860*/  BSYNC B0 ;  /* 0x0000000000007941 */ /* 0x000fea0003800000 */
.L_x_715:
[----:B------:R-:W-:Y:S05]  /*2870*/  @P3 BRA `(.L_x_717) ;  /* 0x000080e000003947 */ /* 0x000fea0003800000 */
[----:B------:R-:W-:Y:S01]  /*2880*/  IADD3 R3, P0, R3, 0x40, RZ ;  /* 0x0000004003037810 */ /* 0x000fe20007f1e0ff */
[----:B------:R-:W-:Y:S01]  /*2890*/  IMAD.MOV.U32 R7, RZ, RZ, R0 ;  /* 0x000000ffff077224 */ /* 0x000fe200078e0000 */
[----:B------:R-:W-:-:S03]  /*28a0*/  ISETP.GE.AND P1, PT, R22, c[0x0][0x220], PT ;  /* 0x0000880016007a0c */ /* 0x000fc60003f26270 */
[----:B--2---:R-:W-:Y:S01]  /*28b0*/  IMAD.X R4, RZ, RZ, R17, P0 ;  /* 0x000000ffff047224 */ /* 0x004fe200000e0611 */
        /* <DEDUP_REMOVED lines=13> */
.L_x_708:
        /* <DEDUP_REMOVED lines=64> */
.L_x_719:
[----:B------:R-:W-:Y:S05]  /*2d90*/  BSYNC B0 ;  /* 0x0000000000007941 */ /* 0x000fea0003800000 */
.L_x_718:
        /* <DEDUP_REMOVED lines=41> */
.L_x_721:
[----:B------:R-:W-:Y:S05]  /*3030*/  BSYNC B0 ;  /* 0x0000000000007941 */ /* 0x000fea0003800000 */
.L_x_720:
        /* <DEDUP_REMOVED lines=39> */
.L_x_723:
[----:B------:R-:W-:Y:S05]  /*32b0*/  BSYNC B0 ;  /* 0x0000000000007941 */ /* 0x000fea0003800000 */
.L_x_722:
        /* <DEDUP_REMOVED lines=19> */
.L_x_725:
        /* <DEDUP_REMOVED lines=36> */
.L_x_726:
[----:B------:R-:W-:Y:S05]  /*3630*/  BSYNC B0 ;  /* 0x0000000000007941 */ /* 0x000fea0003800000 */
.L_x_724:
[----:B------:R-:W5:Y:S01]  /*3640*/  LDL R20, [R1+0x40] ;  /* 0x0000400001147983 */ /* 0x000f620000100800 */
[----:B------:R-:W-:Y:S01]  /*3650*/  IMAD.MOV.U32 R11, RZ, RZ, 0x7f800000 ;  /* 0x7f800000ff0b7424 */ /* 0x000fe200078e00ff */
[----:B------:R-:W-:Y:S01]  /*3660*/  ULDC.64 UR10, c[0x0][0x198] ;  /* 0x00006600000a7ab9 */ /* 0x000fe20000000a00 */
[----:B------:R-:W-:Y:S02]  /*3670*/  IMAD.MOV.U32 R12, RZ, RZ, 0x7f800000 ;  /* 0x7f800000ff0c7424 */ /* 0x000fe400078e00ff */
        /* <DEDUP_REMOVED lines=16> */
[----:B------:R1:W5:Y:S01]  /*3780*/  @!P4 LDG.E R11, [R6.64] ;  /* 0x00000006060bc981 */ /* 0x000362000c1e1900 */
[----:B------:R-:W-:Y:S01]  /*3790*/  ISETP.GE.AND P2, PT, R20, UR4, PT ;  /* 0x0000000414007c0c */ /* 0x000fe2000bf46270 */
[----:B------:R-:W-:Y:S02]  /*37a0*/  UIMAD UR4, UR19, UR10, URZ ;  /* 0x0000000a130472a4 */ /* 0x000fe4000f8e023f */
[----:B---3--:R2:W3:Y:S08]  /*37b0*/  @!P6 LDG.E R13, [R4.64+0x20] ;  /* 0x00002006040de981 */ /* 0x0084f0000c1e1900 */
[----:B----4-:R2:W4:Y:S04]  /*37c0*/  @!P3 LDG.E R12, [R4.64+0x80] ;  /* 0x00008006040cb981 */ /* 0x010528000c1e1900 */
[----:B------:R2:W3:Y:S01]  /*37d0*/  @!P2 LDG.E R21, [R4.64] ;  /* 0x000000060415a981 */ /* 0x0004e2000c1e1900 */
[----:B------:R-:W-:-:S03]  /*37e0*/  UIMAD UR4, UR25, UR11, UR4 ;  /* 0x0000000b190472a4 */ /* 0x000fc6000f8e0204 */
[----:B------:R1:W-:Y:S04]  /*37f0*/  @P1 STS [R0+0x9000], RZ ;  /* 0x009000ff00001388 */ /* 0x0003e80000000800 */
[----:B------:R1:W-:Y:S04]  /*3800*/  @P1 STS [R0+0x9004], RZ ;  /* 0x009004ff00001388 */ /* 0x0003e80000000800 */
[----:B------:R3:W-:Y:S04]  /*3810*/  @P1 STS.64 [R0+0x9008], RZ ;  /* 0x009008ff00001388 */ /* 0x0007e80000000a00 */
[----:B------:R3:W-:Y:S04]  /*3820*/  @P1 STS.128 [R0+0xb000], RZ ;  /* 0x00b000ff00001388 */ /* 0x0007e80000000c00 */
[----:B------:R3:W-:Y:S01]  /*3830*/  @P1 STS.128 [R0+0xd000], RZ ;  /* 0x00d000ff00001388 */ /* 0x0007e20000000c00 */
        /* <DEDUP_REMOVED lines=10> */
[----:B-----5:R1:W-:Y:S04]  /*38e0*/  STL [R1+0x1c], R11 ;  /* 0x00001c0b01007387 */ /* 0x0203e80000100800 */
        /* <DEDUP_REMOVED lines=39> */
.L_x_728:
[----:B------:R-:W-:Y:S05]  /*3b60*/  BSYNC B0 ;  /* 0x0000000000007941 */ /* 0x000fea0003800000 */
.L_x_727:
        /* <DEDUP_REMOVED lines=39> */
.L_x_730:
[----:B------:R-:W-:Y:S05]  /*3de0*/  BSYNC B0 ;  /* 0x0000000000007941 */ /* 0x000fea0003800000 */
.L_x_729:
        /* <DEDUP_REMOVED lines=24> */
[----:B------:R-:W-:Y:S01]  /*3f70*/  STL [R1+0x8], R225 ;  /* 0x000008e101007387 */ /* 0x000fe20000100800 */
[----:B------:R-:W-:Y:S01]  /*3f80*/  UIADD3 UR20, -UR5, 0x80, UR19 ;  /* 0x0000008005147890 */ /* 0x000fe2000fffe113 */
[----:B------:R-:W-:Y:S01]  /*3f90*/  CS2R R126, SRZ ;  /* 0x00000000007e7805 */ /* 0x000fe2000001ff00 */
[----:B------:R-:W-:Y:S01]  /*3fa0*/  SHF.L.U32 R0, R0, 0x5, RZ ;  /* 0x0000000500007819 */ /* 0x000fe200000006ff */
[----:B------:R-:W2:Y:S01]  /*3fb0*/  LDSM.16.M88.4 R164, [R214+0xf000] ;  /* 0x00f00000d6a4783b */ /* 0x000ea20000000200 */
[----:B------:R-:W-:Y:S01]  /*3fc0*/  CS2R R124, SRZ ;  /* 0x00000000007c7805 */ /* 0x000fe2000001ff00 */
[----:B------:R-:W-:Y:S01]  /*3fd0*/  CS2R R130, SRZ ;  /* 0x0000000000827805 */ /* 0x000fe2000001ff00 */
[----:B------:R-:W-:Y:S01]  /*3fe0*/  LOP3.LUT R0, R0, 0x6, R18, 0xf8, !PT ;  /* 0x0000000600007812 */ /* 0x000fe200078ef812 */
[----:B------:R-:W4:Y:S01]  /*3ff0*/  LDSM.16.M88.4 R168, [R214+0xf400] ;  /* 0x00f40000d6a8783b */ /* 0x000f220000000200 */
        /* <DEDUP_REMOVED lines=9> */
[----:B------:R-:W2:Y:S01]  /*4090*/  LDSM.16.M88.4 R176, [R213+0xf400] ;  /* 0x00f40000d5b0783b */ /* 0x000ea20000000200 */
[----:B-1----:R-:W3:Y:S01]  /*40a0*/  @P1 MUFU.RCP R4, c[0x0][0x238] ;  /* 0x00008e0000041b08 */ /* 0x002ee20000001000 */
        /* <DEDUP_REMOVED lines=55> */
[----:B------:R3:W5:Y:S02]  /*4420*/  @P1 R2UR UR9, R3 ;  /* 0x00000000030913c2 */ /* 0x00076400000e0000 */
[----:B---3--:R-:W-:Y:S01]  /*4430*/  IADD3 R3, R223, 0x1800, RZ ;  /* 0x00001800df037810 */ /* 0x008fe20007ffe0ff */
[----:B-----5:R-:W-:-:S03]  /*4440*/  @UP1 UMOV UR4, UR9 ;  /* 0x0000000900041c82 */ /* 0x020fc60008000000 */
[----:B------:R-:W-:Y:S02]  /*4450*/  SEL R212, R3, R223, !P0 ;  /* 0x000000df03d47207 */ /* 0x000fe40004000000 */
[----:B------:R-:W-:Y:S02]  /*4460*/  SHF.L.U32 R3, R0, 0x1, RZ ;  /* 0x0000000100037819 */ /* 0x000fe400000006ff */
[----:B------:R-:W-:Y:S01]  /*4470*/  IADD3 R0, R4, UR5, RZ ;  /* 0x0000000504007c10 */ /* 0x000fe2000fffe0ff */
[----:B------:R-:W-:-:S04]  /*4480*/  IMAD.SHL.U32 R212, R212, 0x2, RZ ;  /* 0x00000002d4d47824 */ /* 0x000fc800078e00ff */
[----:B------:R3:W-:Y:S02]  /*4490*/  STL [R1+0x58], R0 ;  /* 0x0000580001007387 */ /* 0x0007e40000100800 */
[----:B---3--:R-:W-:-:S04]  /*44a0*/  IMAD.MOV.U32 R0, RZ, RZ, c[0x0][0x22c] ;  /* 0x00008b00ff007624 */ /* 0x008fc800078e00ff */
[----:B------:R-:W-:-:S04]  /*44b0*/  IMAD R0, R0, c[0x0][0x1c0], RZ ;  /* 0x0000700000007a24 */ /* 0x000fc800078e02ff */
[C---:B------:R-:W-:Y:S01]  /*44c0*/  IMAD.SHL.U32 R5, R0.reuse, 0x8, RZ ;  /* 0x0000000800057824 */ /* 0x040fe200078e00ff */
[----:B------:R-:W-:-:S04]  /*44d0*/  SHF.L.U32 R7, R0, 0x4, RZ ;  /* 0x0000000400077819 */ /* 0x000fc800000006ff */
[C---:B------:R-:W-:Y:S02]  /*44e0*/  IADD3 R6, R7.reuse, 0x20, RZ ;  /* 0x0000002007067810 */ /* 0x040fe40007ffe0ff */
[----:B------:R-:W-:Y:S01]  /*44f0*/  IADD3 R0, R7, 0x40, RZ ;  /* 0x0000004007007810 */ /* 0x000fe20007ffe0ff */
[C---:B------:R-:W-:Y:S02]  /*4500*/  IMAD.SHL.U32 R7, R20.reuse, 0x4, RZ ;  /* 0x0000000414077824 */ /* 0x040fe400078e00ff */
[C---:B------:R-:W-:Y:S01]  /*4510*/  IMAD.IADD R4, R5.reuse, 0x1, R6 ;  /* 0x0000000105047824 */ /* 0x040fe200078e0206 */
[----:B------:R-:W-:Y:S02]  /*4520*/  SHF.L.U64.HI R6, R20, 0x2, R16 ;  /* 0x0000000214067819 */ /* 0x000fe40000010210 */
[----:B------:R-:W-:-:S03]  /*4530*/  IADD3 R0, R5, R0, RZ ;  /* 0x0000000005007210 */ /* 0x000fc60007ffe0ff */
[----:B------:R3:W-:Y:S04]  /*4540*/  STL [R1+0x50], R6 ;  /* 0x0000500601007387 */ /* 0x0007e80000100800 */
[----:B------:R-:W-:Y:S01]  /*4550*/  STL [R1+0x54], R7 ;  /* 0x0000540701007387 */ /* 0x000fe20000100800 */
[C---:B---3--:R-:W-:Y:S01]  /*4560*/  IMAD.IADD R6, R5.reuse, 0x1, R4 ;  /* 0x0000000105067824 */ /* 0x048fe200078e0204 */
        /* <DEDUP_REMOVED lines=8> */
[----:B---3--:R-:W-:-:S05]  /*45f0*/  IMAD.IADD R6, R5, 0x1, R6 ;  /* 0x0000000105067824 */ /* 0x008fca00078e0206 */
[----:B------:R3:W-:Y:S04]  /*4600*/  STL [R1+0x3c], R6 ;  /* 0x00003c0601007387 */ /* 0x0007e80000100800 */
[----:B-12-4-:R3:W-:Y:S02]  /*4610*/  STL [R1+0x38], R0 ;  /* 0x0000380001007387 */ /* 0x0167e40000100800 */
.L_x_735:
[----:B------:R-:W2:Y:S01]  /*4620*/  LDL R226, [R1+0x58] ;  /* 0x0000580001e27983 */ /* 0x000ea20000100800 */
[----:B---3--:R-:W-:Y:S01]  /*4630*/  IADD3 R0, R222, R212, RZ ;  /* 0x000000d4de007210 */ /* 0x008fe20007ffe0ff */
[----:B------:R-:W-:Y:S02]  /*4640*/  USHF.L.U32 UR9, UR8, 0x6, URZ ;  /* 0x0000000608097899 */ /* 0x000fe4000800063f */
[----:B------:R-:W0:Y:S01]  /*4650*/  LDGDEPBAR ;  /* 0x00000000000079af */ /* 0x000e220000000000 */
[----:B------:R-:W-:Y:S02]  /*4660*/  ULDC UR11, c[0x0][0x2e4] ;  /* 0x0000b900000b7ab9 */ /* 0x000fe40000000800 */
[----:B------:R-:W-:Y:S05]  /*4670*/  UISETP.GE.AND UP0, UPT, UR9, UR20, UPT ;  /* 0x000000140900728c */ /* 0x000fea000bf06270 */
        /* <DEDUP_REMOVED lines=36> */
[----:B------:R-:W1:Y:S07]  /*48c0*/  LDSM.16.M88.4 R148, [R213+0xb400] ;  /* 0x00b40000d594783b */ /* 0x000e6e0000000200 */
[C---:B------:R-:W-:Y:S08]  /*48d0*/  HMMA.16816.F32.BF16 R8, R156.reuse, R152, R8 ;  /* 0x000000989c08723c */ /* 0x040ff00000041808 */
[-C--:B------:R-:W-:Y:S08]  /*48e0*/  HMMA.16816.F32.BF16 R12, R156, R154.reuse, R12 ;  /* 0x0000009a9c0c723c */ /* 0x080ff0000004180c */
[C---:B------:R-:W-:Y:S01]  /*48f0*/  HMMA.16816.F32.BF16 R16, R132.reuse, R154, R16 ;  /* 0x0000009a8410723c */ /* 0x040fe20000041810 */
[----:B------:R-:W-:Y:S07]  /*4900*/  LDSM.16.M88.4 R152, [R212+0x2800] ;  /* 0x00280000d498783b */ /* 0x000fee0000000200 */
[-C--:B------:R-:W-:Y:S08]  /*4910*/  HMMA.16816.F32.BF16 R20, R132, R160.reuse, R20 ;  /* 0x000000a08414723c */ /* 0x080ff00000041814 */
[C---:B------:R-:W-:Y:S08]  /*4920*/  HMMA.16816.F32.BF16 R24, R156.reuse, R160, R24 ;  /* 0x000000a09c18723c */ /* 0x040ff00000041818 */
[-C--:B------:R-:W-:Y:S08]  /*4930*/  HMMA.16816.F32.BF16 R28, R156, R162.reuse, R28 ;  /* 0x000000a29c1c723c */ /* 0x080ff0000004181c */
[----:B------:R-:W-:Y:S08]  /*4940*/  HMMA.16816.F32.BF16 R32, R132, R162, R32 ;  /* 0x000000a28420723c */ /* 0x000ff00000041820 */
[-C--:B-1----:R-:W-:Y:S05]  /*4950*/  HMMA.16816.F32.BF16 R4, R140, R144.reuse, R4 ;  /* 0x000000908c04723c */ /* 0x082fea0000041804 */
[----:B--2---:R-:W-:Y:S03]  /*4960*/  IADD3 R156, R226, UR9, RZ ;  /* 0x00000009e29c7c10 */ /* 0x004fe6000fffe0ff */
[C---:B------:R-:W-:Y:S04]  /*4970*/  HMMA.16816.F32.BF16 R8, R136.reuse, R144, R8 ;  /* 0x000000908808723c */ /* 0x040fe80000041808 */
[----:B------:R-:W-:Y:S02]  /*4980*/  IABS R133, R156 ;  /* 0x0000009c00857213 */ /* 0x000fe40000000000 */
[----:B------:R-:W-:Y:S02]  /*4990*/  IADD3 R132, R156, -0x1, RZ ;  /* 0xffffffff9c847810 */ /* 0x000fe40007ffe0ff */
[----:B------:R-:W-:Y:S01]  /*49a0*/  I2F R247, R133 ;  /* 0x0000008500f77306 */ /* 0x000fe20000201400 */
[-C--:B------:R-:W-:Y:S03]  /*49b0*/  HMMA.16816.F32.BF16 R12, R136, R146.reuse, R12 ;  /* 0x00000092880c723c */ /* 0x080fe6000004180c */
[----:B------:R-:W-:Y:S02]  /*49c0*/  ISETP.GE.AND P1, PT, R132, RZ, PT ;  /* 0x000000ff8400720c */ /* 0x000fe40003f26270 */
[C---:B------:R-:W-:Y:S02]  /*49d0*/  IADD3 R159, R156.reuse, 0x8, RZ ;  /* 0x000000089c9f7810 */ /* 0x040fe40007ffe0ff */
[C---:B------:R-:W-:Y:S01]  /*49e0*/  IADD3 R158, R156.reuse, 0x28, RZ ;  /* 0x000000289c9e7810 */ /* 0x040fe20007ffe0ff */
[C---:B------:R-:W-:Y:S01]  /*49f0*/  HMMA.16816.F32.BF16 R16, R140.reuse, R146, R16 ;  /* 0x000000928c10723c */ /* 0x040fe20000041810 */
[----:B------:R-:W-:Y:S03]  /*4a00*/  LDSM.16.M88.4 R144, [R214+0xd000] ;  /* 0x00d00000d690783b */ /* 0x000fe60000000200 */
[----:B------:R-:W-:Y:S02]  /*4a10*/  ISETP.GE.AND P0, PT, R159, RZ, PT ;  /* 0x000000ff9f00720c */ /* 0x000fe40003f06270 */
[C---:B------:R-:W-:Y:S02]  /*4a20*/  IADD3 R157, R156.reuse, 0x7, RZ ;  /* 0x000000079c9d7810 */ /* 0x040fe40007ffe0ff */
[C---:B------:R-:W-:Y:S01]  /*4a30*/  @!P1 IADD3 R132, -R156.reuse, 0x1, RZ ;  /* 0x000000019c849810 */ /* 0x040fe20007ffe1ff */
[-C--:B------:R-:W-:Y:S03]  /*4a40*/  HMMA.16816.F32.BF16 R20, R140, R148.reuse, R20 ;  /* 0x000000948c14723c */ /* 0x080fe60000041814 */
[----:B------:R1:W-:Y:S01]  /*4a50*/  I2F R162, R132 ;  /* 0x0000008400a27306 */ /* 0x0003e20000201400 */
[----:B------:R-:W-:Y:S04]  /*4a60*/  ISETP.GE.AND P1, PT, R157, RZ, PT ;  /* 0x000000ff9d00720c */ /* 0x000fe80003f26270 */
[C---:B------:R-:W-:Y:S04]  /*4a70*/  HMMA.16816.F32.BF16 R24, R136.reuse, R148, R24 ;  /* 0x000000948818723c */ /* 0x040fe80000041818 */
[----:B------:R-:W-:Y:S02]  /*4a80*/  @!P0 IADD3 R159, -R156, -0x8, RZ ;  /* 0xfffffff89c9f8810 */ /* 0x000fe40007ffe1ff */
[----:B------:R-:W-:Y:S02]  /*4a90*/  ISETP.GE.AND P0, PT, R158, RZ, PT ;  /* 0x000000ff9e00720c */ /* 0x000fe40003f06270 */
[----:B------:R-:W-:Y:S01]  /*4aa0*/  I2F R226, R159 ;  /* 0x0000009f00e27306 */ /* 0x000fe20000201400 */
[-C--:B------:R-:W-:Y:S01]  /*4ab0*/  HMMA.16816.F32.BF16 R28, R136, R150.reuse, R28 ;  /* 0x00000096881c723c */ /* 0x080fe2000004181c */
[----:B------:R-:W-:Y:S02]  /*4ac0*/  LDSM.16.M88.4 R136, [R214+0xd400] ;  /* 0x00d40000d688783b */ /* 0x000fe40000000200 */
[C---:B------:R-:W-:Y:S02]  /*4ad0*/  IADD3 R149, R156.reuse, 0x27, RZ ;  /* 0x000000279c957810 */ /* 0x040fe40007ffe0ff */
[C---:B------:R-:W-:Y:S02]  /*4ae0*/  @!P1 IADD3 R157, -R156.reuse, -0x7, RZ ;  /* 0xfffffff99c9d9810 */ /* 0x040fe40007ffe1ff */
[----:B------:R-:W-:Y:S01]  /*4af0*/  ISETP.GE.AND P1, PT, R149, RZ, PT ;  /* 0x000000ff9500720c */ /* 0x000fe20003f26270 */
[----:B------:R-:W-:Y:S01]  /*4b00*/  HMMA.16816.F32.BF16 R32, R140, R150, R32 ;  /* 0x000000968c20723c */ /* 0x000fe20000041820 */
[----:B------:R-:W-:Y:S01]  /*4b10*/  I2F R163, R157 ;  /* 0x0000009d00a37306 */ /* 0x000fe20000201400 */
[----:B-1----:R-:W1:Y:S02]  /*4b20*/  LDSM.16.M88.4 R132, [R212+0x2000] ;  /* 0x00200000d484783b */ /* 0x002e640000000200 */
[C---:B------:R-:W-:Y:S02]  /*4b30*/  @!P0 IADD3 R158, -R156.reuse, -0x28, RZ ;  /* 0xffffffd89c9e8810 */ /* 0x040fe40007ffe1ff */
[C---:B------:R-:W-:Y:S02]  /*4b40*/  IADD3 R148, R156.reuse, 0x20, RZ ;  /* 0x000000209c947810 */ /* 0x040fe40007ffe0ff */
[----:B------:R-:W-:Y:S02]  /*4b50*/  IADD3 R141, R156, 0x18, RZ ;  /* 0x000000189c8d7810 */ /* 0x000fe40007ffe0ff */
[----:B------:R-:W-:Y:S01]  /*4b60*/  ISETP.GE.AND P0, PT, R148, RZ, PT ;  /* 0x000000ff9400720c */ /* 0x000fe20003f06270 */
[----:B------:R-:W-:Y:S01]  /*4b70*/  I2F R229, R158 ;  /* 0x0000009e00e57306 */ /* 0x000fe20000201400 */
[C---:B------:R-:W-:Y:S02]  /*4b80*/  IADD3 R142, R156.reuse, 0x1f, RZ ;  /* 0x0000001f9c8e7810 */ /* 0x040fe40007ffe0ff */
[C---:B------:R-:W-:Y:S02]  /*4b90*/  IADD3 R140, R156.reuse, 0x17, RZ ;  /* 0x000000179c8c7810 */ /* 0x040fe40007ffe0ff */
[----:B------:R-:W-:Y:S02]  /*4ba0*/  @!P1 IADD3 R149, -R156, -0x27, RZ ;  /* 0xffffffd99c959810 */ /* 0x000fe40007ffe1ff */
[----:B------:R-:W-:Y:S02]  /*4bb0*/  ISETP.GE.AND P1, PT, R142, RZ, PT ;  /* 0x000000ff8e00720c */ /* 0x000fe40003f26270 */
[C---:B------:R-:W-:Y:S01]  /*4bc0*/  IADD3 R150, R156.reuse, -0x10, RZ ;  /* 0xfffffff09c967810 */ /* 0x040fe20007ffe0ff */
[----:B------:R2:W-:Y:S02]  /*4bd0*/  I2F R228, R149 ;  /* 0x0000009500e47306 */ /* 0x0005e40000201400 */
[C---:B------:R-:W-:Y:S02]  /*4be0*/  @!P0 IADD3 R148, -R156.reuse, -0x20, RZ ;  /* 0xffffffe09c948810 */ /* 0x040fe40007ffe1ff */
[----:B------:R-:W-:Y:S06]  /*4bf0*/  ISETP.GE.AND P0, PT, R141, RZ, PT ;  /* 0x000000ff8d00720c */ /* 0x000fec0003f06270 */
[----:B------:R3:W-:Y:S01]  /*4c00*/  I2F R161, R148 ;  /* 0x0000009400a17306 */ /* 0x0007e20000201400 */
[----:B------:R-:W-:Y:S02]  /*4c10*/  @!P1 IADD3 R142, -R156, -0x1f, RZ ;  /* 0xffffffe19c8e9810 */ /* 0x000fe40007ffe1ff */
[----:B------:R-:W-:Y:S04]  /*4c20*/  ISETP.GE.AND P1, PT, R140, RZ, PT ;  /* 0x000000ff8c00720c */ /* 0x000fe80003f26270 */
[C---:B------:R-:W-:Y:S03]  /*4c30*/  @!P0 IADD3 R141, -R156.reuse, -0x18, RZ ;  /* 0xffffffe89c8d8810 */ /* 0x040fe60007ffe1ff */
[----:B------:R-:W-:Y:S01]  /*4c40*/  I2F R159, R142 ;  /* 0x0000008e009f7306 */ /* 0x000fe20000201400 */
[-C--:B-1----:R-:W-:Y:S05]  /*4c50*/  HMMA.16816.F32.BF16 R4, R132, R144.reuse, R4 ;  /* 0x000000908404723c */ /* 0x082fea0000041804 */
[C---:B------:R-:W-:Y:S02]  /*4c60*/  @!P1 IADD3 R140, -R156.reuse, -0x17, RZ ;  /* 0xffffffe99c8c9810 */ /* 0x040fe40007ffe1ff */
[C---:B--2---:R-:W-:Y:S01]  /*4c70*/  IADD3 R149, R156.reuse, -0x8, RZ ;  /* 0xfffffff89c957810 */ /* 0x044fe20007ffe0ff */
[C---:B------:R-:W-:Y:S01]  /*4c80*/  HMMA.16816.F32.BF16 R8, R152.reuse, R144, R8 ;  /* 0x000000909808723c */ /* 0x040fe20000041808 */
[----:B------:R-:W-:Y:S03]  /*4c90*/  I2F R160, R141 ;  /* 0x0000008d00a07306 */ /* 0x000fe60000201400 */
[----:B------:R-:W-:Y:S02]  /*4ca0*/  ISETP.GE.AND P0, PT, R149, RZ, PT ;  /* 0x000000ff9500720c */ /* 0x000fe40003f06270 */
[----:B---3--:R-:W-:Y:S02]  /*4cb0*/  IADD3 R148, R156, -0x9, RZ ;  /* 0xfffffff79c947810 */ /* 0x008fe40007ffe0ff */
[-C--:B------:R-:W-:Y:S03]  /*4cc0*/  HMMA.16816.F32.BF16 R12, R152, R146.reuse, R12 ;  /* 0x00000092980c723c */ /* 0x080fe6000004180c */
[----:B------:R1:W-:Y:S01]  /*4cd0*/  I2F R158, R140 ;  /* 0x0000008c009e7306 */ /* 0x0003e20000201400 */
[----:B------:R-:W-:Y:S02]  /*4ce0*/  ISETP.GE.AND P2, PT, R148, RZ, PT ;  /* 0x000000ff9400720c */ /* 0x000fe40003f46270 */
[----:B------:R-:W-:Y:S02]  /*4cf0*/  ISETP.GE.AND P1, PT, R150, RZ, PT ;  /* 0x000000ff9600720c */ /* 0x000fe40003f26270 */
[C---:B------:R-:W-:Y:S01]  /*4d00*/  HMMA.16816.F32.BF16 R16, R132.reuse, R146, R16 ;  /* 0x000000928410723c */ /* 0x040fe20000041810 */
[----:B------:R-:W-:Y:S03]  /*4d10*/  LDSM.16.M88.4 R144, [R213+0xd000] ;  /* 0x00d00000d590783b */ /* 0x000fe60000000200 */
[C---:B------:R-:W-:Y:S04]  /*4d20*/  @!P0 IADD3 R149, -R156.reuse, 0x8, RZ ;  /* 0x000000089c958810 */ /* 0x040fe80007ffe1ff */
[----:B------:R2:W-:Y:S01]  /*4d30*/  I2F R157, R149 ;  /* 0x00000095009d7306 */ /* 0x0005e20000201400 */
[-C--:B------:R-:W-:Y:S03]  /*4d40*/  HMMA.16816.F32.BF16 R20, R132, R136.reuse, R20 ;  /* 0x000000888414723c */ /* 0x080fe60000041814 */
[C---:B------:R-:W-:Y:S02]  /*4d50*/  @!P2 IADD3 R148, -R156.reuse, 0x9, RZ ;  /* 0x000000099c94a810 */ /* 0x040fe40007ffe1ff */
[----:B------:R-:W-:Y:S03]  /*4d60*/  @!P1 IADD3 R150, -R156, 0x10, RZ ;  /* 0x000000109c969810 */ /* 0x000fe60007ffe1ff */
[C---:B------:R-:W-:Y:S01]  /*4d70*/  HMMA.16816.F32.BF16 R24, R152.reuse, R136, R24 ;  /* 0x000000889818723c */ /* 0x040fe20000041818 */
[----:B-1----:R-:W1:Y:S02]  /*4d80*/  LDSM.16.M88.4 R140, [R0+0x2000] ;  /* 0x00200000008c783b */ /* 0x002e640000000200 */
[----:B------:R-:W-:Y:S04]  /*4d90*/  I2F R150, R150 ;  /* 0x0000009600967306 */ /* 0x000fe80000201400 */
[----:B------:R-:W-:Y:S01]  /*4da0*/  IADD3 R136, P0, R230, UR17, RZ ;  /* 0x00000011e6887c10 */ /* 0x000fe2000ff1e0ff */
[-C--:B------:R-:W-:Y:S04]  /*4db0*/  HMMA.16816.F32.BF16 R28, R152, R138.reuse, R28 ;  /* 0x0000008a981c723c */ /* 0x080fe8000004181c */
[----:B----4-:R-:W-:Y:S01]  /*4dc0*/  IADD3.X R137, R227, UR16, RZ, P0, !PT ;  /* 0x00000010e3897c10 */ /* 0x010fe200087fe4ff */
[----:B------:R3:W-:Y:S01]  /*4dd0*/  I2F R155, R148 ;  /* 0x00000094009b7306 */ /* 0x0007e20000201400 */
[C---:B--2---:R-:W-:Y:S02]  /*4de0*/  IADD3 R149, R156.reuse, -0x11, RZ ;  /* 0xffffffef9c957810 */ /* 0x044fe40007ffe0ff */
[----:B------:R-:W-:Y:S01]  /*4df0*/  HMMA.16816.F32.BF16 R32, R132, R138, R32 ;  /* 0x0000008a8420723c */ /* 0x000fe20000041820 */
[----:B------:R2:W4:Y:S03]  /*4e00*/  LDSM.16.M88.4 R132, [R0+0x2800] ;  /* 0x002800000084783b */ /* 0x0005260000000200 */
[----:B------:R-:W-:Y:S05]  /*4e10*/  ISETP.GE.AND P0, PT, R149, RZ, PT ;  /* 0x000000ff9500720c */ /* 0x000fea0003f06270 */
[----:B------:R4:W5:Y:S04]  /*4e20*/  LDG.E R154, [R136.64] ;  /* 0x00000006889a7981 */ /* 0x000968000c1e1900 */
[----:B------:R4:W5:Y:S04]  /*4e30*/  LDG.E R153, [R136.64+0x20] ;  /* 0x0000200688997981 */ /* 0x000968000c1e1900 */
[----:B------:R4:W5:Y:S01]  /*4e40*/  LDG.E R152, [R136.64+0x80] ;  /* 0x0000800688987981 */ /* 0x000962000c1e1900 */
[C---:B------:R-:W-:Y:S03]  /*4e50*/  @!P0 IADD3 R149, -R156.reuse, 0x11, RZ ;  /* 0x000000119c958810 */ /* 0x040fe60007ffe1ff */
[----:B------:R4:W5:Y:S01]  /*4e60*/  LDG.E R151, [R136.64+0xa0] ;  /* 0x0000a00688977981 */ /* 0x000962000c1e1900 */
[C---:B---3--:R-:W-:Y:S02]  /*4e70*/  IADD3 R148, R156.reuse, 0x10, RZ ;  /* 0x000000109c947810 */ /* 0x048fe40007ffe0ff */
[----:B------:R-:W-:Y:S01]  /*4e80*/  I2F R149, R149 ;  /* 0x0000009500957306 */ /* 0x000fe20000201400 */
[----:B--2---:R-:W-:Y:S01]  /*4e90*/  IADD3 R0, R156, 0xf, RZ ;  /* 0x0000000f9c007810 */ /* 0x004fe20007ffe0ff */
[-C--:B-1----:R-:W-:Y:S05]  /*4ea0*/  HMMA.16816.F32.BF16 R4, R140, R144.reuse, R4 ;  /* 0x000000908c04723c */ /* 0x082fea0000041804 */
[----:B------:R-:W-:Y:S02]  /*4eb0*/  ISETP.GE.AND P1, PT, R148, RZ, PT ;  /* 0x000000ff9400720c */ /* 0x000fe40003f26270 */
[----:B------:R-:W-:Y:S01]  /*4ec0*/  ISETP.GE.AND P0, PT, R0, RZ, PT ;  /* 0x000000ff0000720c */ /* 0x000fe20003f06270 */
[C---:B----4-:R-:W-:Y:S11]  /*4ed0*/  HMMA.16816.F32.BF16 R8, R132.reuse, R144, R8 ;  /* 0x000000908408723c */ /* 0x050ff60000041808 */
[----:B------:R-:W-:Y:S01]  /*4ee0*/  @!UPT UIADD3 URZ, URZ, URZ, URZ ;  /* 0x0000003f3f3ff290 */ /* 0x000fe2000fffe03f */
[C---:B------:R-:W-:Y:S02]  /*4ef0*/  @!P1 IADD3 R148, -R156.reuse, -0x10, RZ ;  /* 0xfffffff09c949810 */ /* 0x040fe40007ffe1ff */
[C---:B------:R-:W-:Y:S02]  /*4f00*/  IADD3 R137, R156.reuse, -0x18, RZ ;  /* 0xffffffe89c897810 */ /* 0x040fe40007ffe0ff */
[----:B------:R-:W-:Y:S01]  /*4f10*/  IADD3 R136, R156, -0x19, RZ ;  /* 0xffffffe79c887810 */ /* 0x000fe20007ffe0ff */
[----:B------:R-:W-:Y:S01]  /*4f20*/  FMUL.FTZ R4, R4, c[0x0][0x2ec] ;  /* 0x0000bb0004047a20 */ /* 0x000fe20000410000 */
[----:B------:R-:W-:Y:S01]  /*4f30*/  I2F R148, R148 ;  /* 0x0000009400947306 */ /* 0x000fe20000201400 */
[----:B------:R-:W-:Y:S01]  /*4f40*/  ISETP.GE.AND P2, PT, R137, RZ, PT ;  /* 0x000000ff8900720c */ /* 0x000fe20003f46270 */
[----:B------:R-:W-:Y:S01]  /*4f50*/  FMUL.FTZ R5, R5, c[0x0][0x2ec] ;  /* 0x0000bb0005057a20 */ /* 0x000fe20000410000 */
[----:B------:R-:W-:Y:S01]  /*4f60*/  ISETP.GE.AND P1, PT, R136, RZ, PT ;  /* 0x000000ff8800720c */ /* 0x000fe20003f26270 */
[----:B------:R-:W-:Y:S01]  /*4f70*/  FMUL.FTZ R6, R6, c[0x0][0x2ec] ;  /* 0x0000bb0006067a20 */ /* 0x000fe20000410000 */
[-C--:B------:R-:W-:Y:S03]  /*4f80*/  HMMA.16816.F32.BF16 R12, R132, R146.reuse, R12 ;  /* 0x00000092840c723c */ /* 0x080fe6000004180c */
[----:B------:R-:W-:Y:S01]  /*4f90*/  FMUL.FTZ R7, R7, c[0x0][0x2ec] ;  /* 0x0000bb0007077a20 */ /* 0x000fe20000410000 */
[C---:B------:R-:W-:Y:S01]  /*4fa0*/  @!P0 IADD3 R0, -R156.reuse, -0xf, RZ ;  /* 0xfffffff19c008810 */ /* 0x040fe20007ffe1ff */
[----:B------:R-:W-:Y:S01]  /*4fb0*/  MUFU.TANH R240, R4 ;  /* 0x0000000400f07308 */ /* 0x000fe20000002400 */
[----:B------:R-:W-:Y:S02]  /*4fc0*/  PLOP3.LUT P0, PT, PT, PT, UP0, 0x80, 0x0 ;  /* 0x000000000000781c */ /* 0x000fe40003f0f008 */
[C---:B------:R-:W-:Y:S04]  /*4fd0*/  HMMA.16816.F32.BF16 R16, R140.reuse, R146, R16 ;  /* 0x000000928c10723c */ /* 0x040fe80000041810 */
[----:B------:R-:W-:Y:S01]  /*4fe0*/  @!P2 IADD3 R137, -R156, 0x18, RZ ;  /* 0x000000189c89a810 */ /* 0x000fe20007ffe1ff */
[----:B------:R-:W-:Y:S01]  /*4ff0*/  FMUL.FTZ R10, R10, c[0x0][0x2ec] ;  /* 0x0000bb000a0a7a20 */ /* 0x000fe20000410000 */
[----:B------:R-:W-:Y:S01]  /*5000*/  @!P1 IADD3 R136, -R156, 0x19, RZ ;  /* 0x000000199c889810 */ /* 0x000fe20007ffe1ff */
[----:B------:R-:W-:Y:S01]  /*5010*/  MUFU.TANH R239, R5 ;  /* 0x0000000500ef7308 */ /* 0x000fe20000002400 */
[----:B------:R-:W-:Y:S04]  /*5020*/  FMUL.FTZ R11, R11, c[0x0][0x2ec] ;  /* 0x0000bb000b0b7a20 */ /* 0x000fe80000410000 */
[----:B------:R-:W-:Y:S02]  /*5030*/  FMUL.FTZ R8, R8, c[0x0][0x2ec] ;  /* 0x0000bb0008087a20 */ /* 0x000fe40000410000 */
[----:B------:R-:W-:Y:S02]  /*5040*/  FMUL.FTZ R9, R9, c[0x0][0x2ec] ;  /* 0x0000bb0009097a20 */ /* 0x000fe40000410000 */
[----:B------:R-:W-:Y:S01]  /*5050*/  FMUL.FTZ R13, R13, c[0x0][0x2ec] ;  /* 0x0000bb000d0d7a20 */ /* 0x000fe20000410000 */
[----:B------:R-:W-:Y:S01]  /*5060*/  I2F R227, R137 ;  /* 0x0000008900e37306 */ /* 0x000fe20000201400 */
[----:B------:R-:W-:Y:S02]  /*5070*/  FMUL.FTZ R14, R14, c[0x0][0x2ec] ;  /* 0x0000bb000e0e7a20 */ /* 0x000fe40000410000 */
[----:B------:R-:W-:Y:S02]  /*5080*/  FMUL.FTZ R15, R15, c[0x0][0x2ec] ;  /* 0x0000bb000f0f7a20 */ /* 0x000fe40000410000 */
[----:B------:R-:W-:Y:S02]  /*5090*/  FMUL.FTZ R12, R12, c[0x0][0x2ec] ;  /* 0x0000bb000c0c7a20 */ /* 0x000fe40000410000 */
[----:B------:R-:W-:Y:S02]  /*50a0*/  FMUL.FTZ R18, R18, c[0x0][0x2ec] ;  /* 0x0000bb0012127a20 */ /* 0x000fe40000410000 */
[----:B------:R-:W-:Y:S01]  /*50b0*/  FMUL.FTZ R19, R19, c[0x0][0x2ec] ;  /* 0x0000bb0013137a20 */ /* 0x000fe20000410000 */
[----:B------:R-:W-:Y:S10]  /*50c0*/  MUFU.TANH R238, R6 ;  /* 0x0000000600ee7308 */ /* 0x000ff40000002400 */
[----:B------:R1:W-:Y:S10]  /*50d0*/  MUFU.TANH R137, R7 ;  /* 0x0000000700897308 */ /* 0x0003f40000002400 */
[----:B------:R2:W-:Y:S10]  /*50e0*/  MUFU.TANH R234, R13 ;  /* 0x0000000d00ea7308 */ /* 0x0005f40000002400 */
[----:B------:R3:W-:Y:S01]  /*50f0*/  MUFU.TANH R233, R14 ;  /* 0x0000000e00e97308 */ /* 0x0007e20000002400 */
[----:B-1----:R-:W1:Y:S09]  /*5100*/  LDSM.16.M88.4 R4, [R213+0xd400] ;  /* 0x00d40000d504783b */ /* 0x002e720000000200 */
[----:B------:R-:W-:Y:S01]  /*5110*/  MUFU.TANH R231, R18 ;  /* 0x0000001200e77308 */ /* 0x000fe20000002400 */
[----:B--2---:R-:W-:Y:S09]  /*5120*/  FMUL.FTZ R13, R17, c[0x0][0x2ec] ;  /* 0x0000bb00110d7a20 */ /* 0x004ff20000410000 */
[----:B------:R-:W-:Y:S01]  /*5130*/  I2F R156, R136 ;  /* 0x00000088009c7306 */ /* 0x000fe20000201400 */
[----:B---3--:R-:W-:Y:S09]  /*5140*/  FMUL.FTZ R14, R16, c[0x0][0x2ec] ;  /* 0x0000bb00100e7a20 */ /* 0x008ff20000410000 */
[----:B------:R-:W2:Y:S10]  /*5150*/  MUFU.TANH R136, R10 ;  /* 0x0000000a00887308 */ /* 0x000eb40000002400 */
[----:B------:R3:W4:Y:S01]  /*5160*/  MUFU.TANH R10, R11 ;  /* 0x0000000b000a7308 */ /* 0x0007220000002400 */
[-C--:B-1----:R-:W-:Y:S09]  /*5170*/  HMMA.16816.F32.BF16 R20, R140, R4.reuse, R20 ;  /* 0x000000048c14723c */ /* 0x082ff20000041814 */
[----:B------:R-:W-:Y:S01]  /*5180*/  MUFU.TANH R237, R8 ;  /* 0x0000000800ed7308 */ /* 0x000fe20000002400 */
[C---:B------:R-:W-:Y:S04]  /*5190*/  HMMA.16816.F32.BF16 R24, R132.reuse, R4, R24 ;  /* 0x000000048418723c */ /* 0x040fe80000041818 */
[----:B--2---:R-:W-:Y:S03]  /*51a0*/  FFMA.FTZ R18, -R136, R136, 1 ;  /* 0x3f80000088127423 */ /* 0x004fe60000010188 */
[----:B------:R-:W-:Y:S02]  /*51b0*/  FFMA.FTZ R5, -R239, R239, 1 ;  /* 0x3f800000ef057423 */ /* 0x000fe400000101ef */
[----:B------:R-:W-:Y:S01]  /*51c0*/  MUFU.TANH R232, R15 ;  /* 0x0000000f00e87308 */ /* 0x000fe20000002400 */
[-C--:B------:R-:W-:Y:S03]  /*51d0*/  HMMA.16816.F32.BF16 R28, R132, R6.reuse, R28 ;  /* 0x00000006841c723c */ /* 0x080fe6000004181c */
[----:B---3--:R-:W-:Y:S02]  /*51e0*/  FFMA.FTZ R11, R163, -UR4, R137 ;  /* 0x80000004a30b7c23 */ /* 0x008fe40008010089 */
[----:B------:R-:W-:Y:S02]  /*51f0*/  FFMA.FTZ R4, -R240, R240, 1 ;  /* 0x3f800000f0047423 */ /* 0x000fe400000101f0 */
[----:B------:R-:W-:Y:S01]  /*5200*/  FMUL.FTZ R20, R20, c[0x0][0x2ec] ;  /* 0x0000bb0014147a20 */ /* 0x000fe20000410000 */
[----:B------:R-:W-:Y:S01]  /*5210*/  HMMA.16816.F32.BF16 R32, R140, R6, R32 ;  /* 0x000000068c20723c */ /* 0x000fe20000041820 */
[----:B------:R-:W-:Y:S03]  /*5220*/  MUFU.TANH R236, R9 ;  /* 0x0000000900ec7308 */ /* 0x000fe60000002400 */
[----:B------:R-:W-:Y:S02]  /*5230*/  FMUL.FTZ R23, R23, c[0x0][0x2ec] ;  /* 0x0000bb0017177a20 */ /* 0x000fe40000410000 */
[----:B------:R-:W-:Y:S02]  /*5240*/  FMUL.FTZ R22, R22, c[0x0][0x2ec] ;  /* 0x0000bb0016167a20 */ /* 0x000fe40000410000 */
[----:B------:R-:W-:Y:S03]  /*5250*/  FMUL.FTZ R26, R26, c[0x0][0x2ec] ;  /* 0x0000bb001a1a7a20 */ /* 0x000fe60000410000 */
[----:B------:R1:W-:Y:S01]  /*5260*/  MUFU.TANH R146, R20 ;  /* 0x0000001400927308 */ /* 0x0003e20000002400 */
[----:B------:R-:W-:Y:S02]  /*5270*/  FMUL.FTZ R27, R27, c[0x0][0x2ec] ;  /* 0x0000bb001b1b7a20 */ /* 0x000fe40000410000 */
[----:B------:R-:W-:Y:S02]  /*5280*/  FMUL.FTZ R25, R25, c[0x0][0x2ec] ;  /* 0x0000bb0019197a20 */ /* 0x000fe40000410000 */
[----:B------:R-:W-:Y:S02]  /*5290*/  FMUL.FTZ R24, R24, c[0x0][0x2ec] ;  /* 0x0000bb0018187a20 */ /* 0x000fe40000410000 */
[----:B------:R-:W-:Y:S02]  /*52a0*/  FMUL.FTZ R21, R21, c[0x0][0x2ec] ;  /* 0x0000bb0015157a20 */ /* 0x000fe40000410000 */
[----:B------:R-:W-:Y:S01]  /*52b0*/  FMUL.FTZ R31, R31, c[0x0][0x2ec] ;  /* 0x0000bb001f1f7a20 */ /* 0x000fe20000410000 */
[----:B------:R-:W2:Y:S01]  /*52c0*/  MUFU.TANH R139, R26 ;  /* 0x0000001a008b7308 */ /* 0x000ea20000002400 */
[----:B------:R-:W-:Y:S02]  /*52d0*/  FMUL.FTZ R28, R28, c[0x0][0x2ec] ;  /* 0x0000bb001c1c7a20 */ /* 0x000fe40000410000 */
[----:B------:R-:W-:Y:S02]  /*52e0*/  FMUL.FTZ R32, R32, c[0x0][0x2ec] ;  /* 0x0000bb0020207a20 */ /* 0x000fe40000410000 */
[----:B------:R-:W-:Y:S02]  /*52f0*/  FMUL.FTZ R140, R33, c[0x0][0x2ec] ;  /* 0x0000bb00218c7a20 */ /* 0x000fe40000410000 */
[----:B------:R-:W-:Y:S02]  /*5300*/  FMUL.FTZ R142, R35, c[0x0][0x2ec] ;  /* 0x0000bb00238e7a20 */ /* 0x000fe40000410000 */
[----:B------:R-:W-:Y:S01]  /*5310*/  FMUL.FTZ R30, R30, c[0x0][0x2ec] ;  /* 0x0000bb001e1e7a20 */ /* 0x000fe20000410000 */
[----:B------:R-:W-:Y:S01]  /*5320*/  MUFU.TANH R26, R27 ;  /* 0x0000001b001a7308 */ /* 0x000fe20000002400 */
[----:B------:R-:W-:Y:S02]  /*5330*/  FMUL.FTZ R29, R29, c[0x0][0x2ec] ;  /* 0x0000bb001d1d7a20 */ /* 0x000fe40000410000 */
[----:B------:R-:W-:Y:S02]  /*5340*/  FFMA.FTZ R7, R162, -UR4, R239 ;  /* 0x80000004a2077c23 */ /* 0x000fe400080100ef */
[----:B-1----:R-:W-:Y:S02]  /*5350*/  FFMA.FTZ R20, -R231, R231, 1 ;  /* 0x3f800000e7147423 */ /* 0x002fe400000101e7 */
[----:B------:R-:W-:Y:S02]  /*5360*/  FFMA.FTZ R6, -R137, R137, 1 ;  /* 0x3f80000089067423 */ /* 0x000fe40000010189 */
[----:B------:R-:W-:Y:S01]  /*5370*/  FMUL.FTZ R239, R20, c[0x0][0x2ec] ;  /* 0x0000bb0014ef7a20 */ /* 0x000fe20000410000 */
[----:B------:R1:W-:Y:S01]  /*5380*/  MUFU.TANH R27, R25 ;  /* 0x00000019001b7308 */ /* 0x0003e20000002400 */
[----:B----4-:R-:W-:Y:S02]  /*5390*/  FFMA.FTZ R17, -R10, R10, 1 ;  /* 0x3f8000000a117423 */ /* 0x010fe4000001010a */
[----:B------:R-:W-:Y:S02]  /*53a0*/  FMUL.FTZ R143, R4, c[0x0][0x2ec] ;  /* 0x0000bb00048f7a20 */ /* 0x000fe40000410000 */
[----:B--2---:R-:W-:Y:S02]  /*53b0*/  FFMA.FTZ R20, R160, -UR4, R139 ;  /* 0x80000004a0147c23 */ /* 0x004fe4000801008b */
[----:B------:R-:W-:Y:S02]  /*53c0*/  FFMA.FTZ R4, -R232, R232, 1 ;  /* 0x3f800000e8047423 */ /* 0x000fe400000101e8 */
[----:B------:R-:W-:Y:S01]  /*53d0*/  FFMA.FTZ R9, -R238, R238, 1 ;  /* 0x3f800000ee097423 */ /* 0x000fe200000101ee */
[----:B------:R2:W-:Y:S01]  /*53e0*/  MUFU.TANH R132, R24 ;  /* 0x0000001800847308 */ /* 0x0005e20000002400 */
[----:B------:R-:W-:Y:S02]  /*53f0*/  FFMA.FTZ R16, R161, -UR4, R237 ;  /* 0x80000004a1107c23 */ /* 0x000fe400080100ed */
[----:B------:R-:W-:Y:S02]  /*5400*/  FFMA.FTZ R15, R159, -UR4, R236 ;  /* 0x800000049f0f7c23 */ /* 0x000fe400080100ec */
[----:B------:R-:W-:Y:S01]  /*5410*/  FFMA.FTZ R8, R247, -UR4, R240 ;  /* 0x80000004f7087c23 */ /* 0x000fe200080100f0 */
[----:B------:R-:W-:Y:S01]  /*5420*/  MOV R240, R242 ;  /* 0x000000f200f07202 */ /* 0x000fe20000000f00 */
[----:B------:R-:W-:Y:S03]  /*5430*/  FFMA.FTZ R134, R150, -UR4, R146 ;  /* 0x8000000496867c23 */ /* 0x000fe60008010092 */
[----:B------:R3:W-:Y:S01]  /*5440*/  MUFU.TANH R141, R32 ;  /* 0x00000020008d7308 */ /* 0x0007e20000002400 */
[----:B-1----:R-:W-:Y:S09]  /*5450*/  FMUL.FTZ R25, R34, c[0x0][0x2ec] ;  /* 0x0000bb0022197a20 */ /* 0x002ff20000410000 */
[----:B------:R1:W4:Y:S01]  /*5460*/  MUFU.TANH R144, R23 ;  /* 0x0000001700907308 */ /* 0x0003220000002400 */
[----:B--2---:R-:W-:Y:S02]  /*5470*/  FFMA.FTZ R24, R229, -UR4, R136 ;  /* 0x80000004e5187c23 */ /* 0x004fe40008010088 */
[----:B------:R-:W-:Y:S07]  /*5480*/  FMUL.FTZ R229, R9, c[0x0][0x2ec] ;  /* 0x0000bb0009e57a20 */ /* 0x000fee0000410000 */
[----:B------:R-:W2:Y:S01]  /*5490*/  MUFU.TANH R13, R13 ;  /* 0x0000000d000d7308 */ /* 0x000ea20000002400 */
[----:B---3--:R-:W-:Y:S04]  /*54a0*/  FFMA.FTZ R32, -R139, R139, 1 ;  /* 0x3f8000008b207423 */ /* 0x008fe8000001018b */
[----:B------:R-:W-:Y:S05]  /*54b0*/  FMUL.FTZ R248, R32, c[0x0][0x2ec] ;  /* 0x0000bb0020f87a20 */ /* 0x000fea0000410000 */
[----:B------:R3:W2:Y:S01]  /*54c0*/  MUFU.TANH R145, R22 ;  /* 0x0000001600917308 */ /* 0x0006a20000002400 */
[----:B-1----:R-:W-:Y:S02]  /*54d0*/  FFMA.FTZ R23, R228, -UR4, R10 ;  /* 0x80000004e4177c23 */ /* 0x002fe4000801000a */
[----:B------:R-:W-:Y:S02]  /*54e0*/  FFMA.FTZ R10, -R237, R237, 1 ;  /* 0x3f800000ed0a7423 */ /* 0x000fe400000101ed */
[----:B------:R-:W-:Y:S02]  /*54f0*/  FMUL.FTZ R237, R5, c[0x0][0x2ec] ;  /* 0x0000bb0005ed7a20 */ /* 0x000fe40000410000 */
[----:B------:R-:W-:Y:S03]  /*5500*/  FFMA.FTZ R5, -R236, R236, 1 ;  /* 0x3f800000ec057423 */ /* 0x000fe600000101ec */
[----:B------:R1:W-:Y:S01]  /*5510*/  MUFU.TANH R235, R12 ;  /* 0x0000000c00eb7308 */ /* 0x0003e20000002400 */
[----:B------:R-:W-:Y:S02]  /*5520*/  FMUL.FTZ R228, R6, c[0x0][0x2ec] ;  /* 0x0000bb0006e47a20 */ /* 0x000fe40000410000 */
[----:B------:R-:W-:Y:S02]  /*5530*/  FFMA.FTZ R6, -R234, R234, 1 ;  /* 0x3f800000ea067423 */ /* 0x000fe400000101ea */
[----:B----4-:R-:W-:Y:S05]  /*5540*/  FFMA.FTZ R33, R155, -UR4, R144 ;  /* 0x800000049b217c23 */ /* 0x010fea0008010090 */
[----:B------:R4:W4:Y:S01]  /*5550*/  MUFU.TANH R230, R19 ;  /* 0x0000001300e67308 */ /* 0x0009220000002400 */
[----:B---3--:R-:W-:Y:S02]  /*5560*/  FFMA.FTZ R22, R161, -UR4, R233 ;  /* 0x80000004a1167c23 */ /* 0x008fe400080100e9 */
[----:B------:R-:W-:Y:S02]  /*5570*/  FMUL.FTZ R161, R10, c[0x0][0x2ec] ;  /* 0x0000bb000aa17a20 */ /* 0x000fe40000410000 */
[----:B------:R-:W-:Y:S02]  /*5580*/  FFMA.FTZ R10, R247, -UR4, R231 ;  /* 0x80000004f70a7c23 */ /* 0x000fe400080100e7 */
[----:B------:R-:W-:Y:S03]  /*5590*/  FMUL.FTZ R231, R4, c[0x0][0x2ec] ;  /* 0x0000bb0004e77a20 */ /* 0x000fe60000410000 */
[----:B------:R-:W3:Y:S01]  /*55a0*/  MUFU.TANH R14, R14 ;  /* 0x0000000e000e7308 */ /* 0x000ee20000002400 */
[----:B--2---:R-:W-:Y:S02]  /*55b0*/  FFMA.FTZ R4, -R13, R13, 1 ;  /* 0x3f8000000d047423 */ /* 0x004fe4000001010d */
[----:B------:R-:W-:Y:S02]  /*55c0*/  FFMA.FTZ R34, R157, -UR4, R145 ;  /* 0x800000049d227c23 */ /* 0x000fe40008010091 */
[----:B-1----:R-:W-:Y:S02]  /*55d0*/  FFMA.FTZ R12, R226, -UR4, R238 ;  /* 0x80000004e20c7c23 */ /* 0x002fe400080100ee */
[----:B------:R-:W-:Y:S03]  /*55e0*/  FFMA.FTZ R13, R155, -UR4, R13 ;  /* 0x800000049b0d7c23 */ /* 0x000fe6000801000d */
[----:B------:R1:W2:Y:S01]  /*55f0*/  MUFU.TANH R147, R21 ;  /* 0x0000001500937308 */ /* 0x0002a20000002400 */
[----:B----4-:R-:W-:Y:S02]  /*5600*/  FFMA.FTZ R19, -R233, R233, 1 ;  /* 0x3f800000e9137423 */ /* 0x010fe400000101e9 */
[----:B------:R-:W-:Y:S02]  /*5610*/  FMUL.FTZ R233, R17, c[0x0][0x2ec] ;  /* 0x0000bb0011e97a20 */ /* 0x000fe40000410000 */
[----:B------:R-:W-:Y:S02]  /*5620*/  FFMA.FTZ R9, R162, -UR4, R230 ;  /* 0x80000004a2097c23 */ /* 0x000fe400080100e6 */
[----:B------:R-:W-:Y:S03]  /*5630*/  FMUL.FTZ R162, R6, c[0x0][0x2ec] ;  /* 0x0000bb0006a27a20 */ /* 0x000fe60000410000 */
[----:B------:R4:W2:Y:S01]  /*5640*/  MUFU.TANH R35, R25 ;  /* 0x0000001900237308 */ /* 0x0008a20000002400 */
[----:B------:R-:W-:Y:S02]  /*5650*/  FFMA.FTZ R6, -R144, R144, 1 ;  /* 0x3f80000090067423 */ /* 0x000fe40000010190 */
[----:B---3--:R-:W-:Y:S02]  /*5660*/  FFMA.FTZ R17, -R14, R14, 1 ;  /* 0x3f8000000e117423 */ /* 0x008fe4000001010e */
[----:B------:R-:W-:Y:S02]  /*5670*/  FFMA.FTZ R14, R157, -UR4, R14 ;  /* 0x800000049d0e7c23 */ /* 0x000fe4000801000e */
[----:B------:R-:W-:Y:S02]  /*5680*/  FMUL.FTZ R157, R4, c[0x0][0x2ec] ;  /* 0x0000bb00049d7a20 */ /* 0x000fe40000410000 */
[----:B------:R-:W-:Y:S01]  /*5690*/  FFMA.FTZ R4, -R146, R146, 1 ;  /* 0x3f80000092047423 */ /* 0x000fe20000010192 */
[----:B------:R3:W-:Y:S01]  /*56a0*/  MUFU.TANH R135, R31 ;  /* 0x0000001f00877308 */ /* 0x0007e20000002400 */
[----:B------:R-:W-:Y:S02]  /*56b0*/  FMUL.FTZ R249, R6, c[0x0][0x2ec] ;  /* 0x0000bb0006f97a20 */ /* 0x000fe40000410000 */
[----:B-1----:R-:W-:Y:S02]  /*56c0*/  FFMA.FTZ R21, R159, -UR4, R232 ;  /* 0x800000049f157c23 */ /* 0x002fe400080100e8 */
[----:B------:R-:W-:Y:S02]  /*56d0*/  FMUL.FTZ R159, R5, c[0x0][0x2ec] ;  /* 0x0000bb00059f7a20 */ /* 0x000fe40000410000 */
[----:B------:R-:W-:Y:S02]  /*56e0*/  FFMA.FTZ R5, -R235, R235, 1 ;  /* 0x3f800000eb057423 */ /* 0x000fe400000101eb */
[----:B------:R-:W-:Y:S01]  /*56f0*/  FMUL.FTZ R232, R18, c[0x0][0x2ec] ;  /* 0x0000bb0012e87a20 */ /* 0x000fe20000410000 */
[----:B------:R-:W1:Y:S01]  /*5700*/  I2F R0, R0 ;  /* 0x0000000000007306 */ /* 0x000e620000201400 */
[----:B------:R-:W-:Y:S02]  /*5710*/  FFMA.FTZ R18, -R230, R230, 1 ;  /* 0x3f800000e6127423 */ /* 0x000fe400000101e6 */
[----:B------:R-:W-:Y:S02]  /*5720*/  FMUL.FTZ R230, R5, c[0x0][0x2ec] ;  /* 0x0000bb0005e67a20 */ /* 0x000fe40000410000 */
[----:B----4-:R-:W-:Y:S02]  /*5730*/  FFMA.FTZ R25, -R145, R145, 1 ;  /* 0x3f80000091197423 */ /* 0x010fe40000010191 */
[----:B--2---:R-:W-:Y:S02]  /*5740*/  FFMA.FTZ R5, -R147, R147, 1 ;  /* 0x3f80000093057423 */ /* 0x004fe40000010193 */
[----:B------:R-:W-:Y:S01]  /*5750*/  FMUL.FTZ R247, R4, c[0x0][0x2ec] ;  /* 0x0000bb0004f77a20 */ /* 0x000fe20000410000 */
[----:B------:R2:W-:Y:S01]  /*5760*/  MUFU.TANH R138, R28 ;  /* 0x0000001c008a7308 */ /* 0x0005e20000002400 */
[----:B------:R-:W-:Y:S02]  /*5770*/  FFMA.FTZ R6, -R132, R132, 1 ;  /* 0x3f80000084067423 */ /* 0x000fe40000010184 */
[----:B------:R-:W-:Y:S02]  /*5780*/  FFMA.FTZ R4, -R27, R27, 1 ;  /* 0x3f8000001b047423 */ /* 0x000fe4000001011b */
[----:B---3--:R-:W-:Y:S02]  /*5790*/  FFMA.FTZ R31, -R26, R26, 1 ;  /* 0x3f8000001a1f7423 */ /* 0x008fe4000001011a */
[----:B------:R-:W-:Y:S02]  /*57a0*/  FMUL.FTZ R238, R18, c[0x0][0x2ec] ;  /* 0x0000bb0012ee7a20 */ /* 0x000fe40000410000 */
[----:B------:R-:W-:Y:S01]  /*57b0*/  FMUL.FTZ R250, R25, c[0x0][0x2ec] ;  /* 0x0000bb0019fa7a20 */ /* 0x000fe20000410000 */
[----:B------:R3:W4:Y:S01]  /*57c0*/  MUFU.TANH R137, R30 ;  /* 0x0000001e00897308 */ /* 0x0007220000002400 */
[----:B------:R-:W-:Y:S02]  /*57d0*/  FMUL.FTZ R236, R5, c[0x0][0x2ec] ;  /* 0x0000bb0005ec7a20 */ /* 0x000fe40000410000 */
[----:B------:R-:W-:Y:S02]  /*57e0*/  FFMA.FTZ R5, -R35, R35, 1 ;  /* 0x3f80000023057423 */ /* 0x000fe40000010123 */
[----:B-1----:R-:W-:Y:S02]  /*57f0*/  FFMA.FTZ R27, R0, -UR4, R27 ;  /* 0x80000004001b7c23 */ /* 0x002fe4000801001b */
[----:B------:R-:W-:Y:S02]  /*5800*/  FFMA.FTZ R133, R149, -UR4, R147 ;  /* 0x8000000495857c23 */ /* 0x000fe40008010093 */
[----:B------:R-:W-:Y:S01]  /*5810*/  FFMA.FTZ R32, R150, -UR4, R35 ;  /* 0x8000000496207c23 */ /* 0x000fe20008010023 */
[----:B------:R1:W1:Y:S01]  /*5820*/  MUFU.TANH R136, R29 ;  /* 0x0000001d00887308 */ /* 0x0002620000002400 */
[----:B--2---:R-:W-:Y:S02]  /*5830*/  FFMA.FTZ R28, R148, -UR4, R132 ;  /* 0x80000004941c7c23 */ /* 0x004fe40008010084 */
[----:B------:R-:W-:Y:S07]  /*5840*/  FFMA.FTZ R132, R227, -UR4, R141 ;  /* 0x80000004e3847c23 */ /* 0x000fee000801008d */
[----:B------:R-:W2:Y:S01]  /*5850*/  MUFU.TANH R140, R140 ;  /* 0x0000008c008c7308 */ /* 0x000ea20000002400 */
[----:B---3--:R-:W-:Y:S02]  /*5860*/  FFMA.FTZ R30, R160, -UR4, R235 ;  /* 0x80000004a01e7c23 */ /* 0x008fe400080100eb */
[----:B------:R-:W-:Y:S02]  /*5870*/  FMUL.FTZ R235, R17, c[0x0][0x2ec] ;  /* 0x0000bb0011eb7a20 */ /* 0x000fe40000410000 */
[----:B----4-:R-:W-:Y:S02]  /*5880*/  FFMA.FTZ R18, R148, -UR4, R137 ;  /* 0x8000000494127c23 */ /* 0x010fe40008010089 */
[----:B------:R-:W-:Y:S03]  /*5890*/  FFMA.FTZ R137, -R137, R137, 1 ;  /* 0x3f80000089897423 */ /* 0x000fe60000010189 */
[----:B------:R-:W3:Y:S01]  /*58a0*/  MUFU.TANH R139, R142 ;  /* 0x0000008e008b7308 */ /* 0x000ee20000002400 */
[----:B------:R-:W-:Y:S02]  /*58b0*/  FFMA.FTZ R17, R0, -UR4, R135 ;  /* 0x8000000400117c23 */ /* 0x000fe40008010087 */
[C---:B-1----:R-:W-:Y:S02]  /*58c0*/  FFMA.FTZ R29, R158.reuse, -UR4, R234 ;  /* 0x800000049e1d7c23 */ /* 0x042fe400080100ea */
[----:B------:R-:W-:Y:S02]  /*58d0*/  FMUL.FTZ R234, R19, c[0x0][0x2ec] ;  /* 0x0000bb0013ea7a20 */ /* 0x000fe40000410000 */
[----:B------:R-:W-:Y:S02]  /*58e0*/  FFMA.FTZ R19, R158, -UR4, R26 ;  /* 0x800000049e137c23 */ /* 0x000fe4000801001a */
[----:B------:R-:W-:Y:S02]  /*58f0*/  FFMA.FTZ R26, R226, -UR4, R138 ;  /* 0x80000004e21a7c23 */ /* 0x000fe4000801008a */
[----:B------:R-:W-:Y:S02]  /*5900*/  FFMA.FTZ R138, -R138, R138, 1 ;  /* 0x3f8000008a8a7423 */ /* 0x000fe4000001018a */
[----:B------:R-:W-:Y:S02]  /*5910*/  FFMA.FTZ R25, R163, -UR4, R136 ;  /* 0x80000004a3197c23 */ /* 0x000fe40008010088 */
[----:B------:R-:W-:Y:S02]  /*5920*/  FFMA.FTZ R136, -R136, R136, 1 ;  /* 0x3f80000088887423 */ /* 0x000fe40000010188 */
[----:B------:R-:W-:Y:S02]  /*5930*/  FFMA.FTZ R135, -R135, R135, 1 ;  /* 0x3f80000087877423 */ /* 0x000fe40000010187 */
[----:B------:R-:W-:Y:S02]  /*5940*/  FMUL.FTZ R163, R6, c[0x0][0x2ec] ;  /* 0x0000bb0006a37a20 */ /* 0x000fe40000410000 */
[----:B------:R-:W-:Y:S02]  /*5950*/  FMUL.FTZ R160, R4, c[0x0][0x2ec] ;  /* 0x0000bb0004a07a20 */ /* 0x000fe40000410000 */
[----:B------:R-:W-:Y:S02]  /*5960*/  FFMA.FTZ R6, -R141, R141, 1 ;  /* 0x3f8000008d067423 */ /* 0x000fe4000001018d */
[----:B--2---:R-:W-:Y:S02]  /*5970*/  FFMA.FTZ R4, -R140, R140, 1 ;  /* 0x3f8000008c047423 */ /* 0x004fe4000001018c */
[----:B---3--:R-:W-:Y:S02]  /*5980*/  FFMA.FTZ R0, -R139, R139, 1 ;  /* 0x3f8000008b007423 */ /* 0x008fe4000001018b */
[----:B------:R-:W-:Y:S02]  /*5990*/  FMUL.FTZ R226, R31, c[0x0][0x2ec] ;  /* 0x0000bb001fe27a20 */ /* 0x000fe40000410000 */
[----:B------:R-:W-:Y:S02]  /*59a0*/  FFMA.FTZ R35, R156, -UR4, R140 ;  /* 0x800000049c237c23 */ /* 0x000fe4000801008c */
[----:B------:R-:W-:Y:S02]  /*59b0*/  FFMA.FTZ R31, R149, -UR4, R139 ;  /* 0x80000004951f7c23 */ /* 0x000fe4000801008b */
[----:B------:R-:W-:Y:S02]  /*59c0*/  FMUL.FTZ R150, R138, c[0x0][0x2ec] ;  /* 0x0000bb008a967a20 */ /* 0x000fe40000410000 */
[----:B------:R-:W-:Y:S02]  /*59d0*/  FMUL.FTZ R156, R137, c[0x0][0x2ec] ;  /* 0x0000bb00899c7a20 */ /* 0x000fe40000410000 */
[----:B------:R-:W-:Y:S02]  /*59e0*/  FMUL.FTZ R146, R136, c[0x0][0x2ec] ;  /* 0x0000bb0088927a20 */ /* 0x000fe40000410000 */
[----:B------:R-:W-:Y:S02]  /*59f0*/  FMUL.FTZ R148, R135, c[0x0][0x2ec] ;  /* 0x0000bb0087947a20 */ /* 0x000fe40000410000 */
[----:B------:R-:W-:Y:S02]  /*5a00*/  FMUL.FTZ R155, R6, c[0x0][0x2ec] ;  /* 0x0000bb00069b7a20 */ /* 0x000fe40000410000 */
[----:B------:R-:W-:Y:S02]  /*5a10*/  FMUL.FTZ R158, R5, c[0x0][0x2ec] ;  /* 0x0000bb00059e7a20 */ /* 0x000fe40000410000 */
[----:B------:R-:W-:Y:S02]  /*5a20*/  FMUL.FTZ R147, R4, c[0x0][0x2ec] ;  /* 0x0000bb0004937a20 */ /* 0x000fe40000410000 */
[----:B------:R-:W-:Y:S01]  /*5a30*/  FMUL.FTZ R149, R0, c[0x0][0x2ec] ;  /* 0x0000bb0000957a20 */ /* 0x000fe20000410000 */
        /* <DEDUP_REMOVED lines=10> */
.L_x_731:
        /* <DEDUP_REMOVED lines=10> */
[----:B--2---:R-:W-:Y:S01]  /*5b80*/  IADD3 R5, R0, UR9, RZ ;  /* 0x0000000900057c10 */ /* 0x004fe2000fffe0ff */
        /* <DEDUP_REMOVED lines=117> */
.L_x_732:
        /* <DEDUP_REMOVED lines=25> */
[----:B------:R-:W-:Y:S04]  /*6470*/  STL [R1+0x74], R38 ;  /* 0x0000742601007387 */ /* 0x000fe80000100800 */
[----:B------:R-:W-:Y:S04]  /*6480*/  STL [R1+0x70], R37 ;  /* 0x0000702501007387 */ /* 0x000fe80000100800 */
[----:B------:R-:W-:Y:S04]  /*6490*/  STL [R1+0x6c], R36 ;  /* 0x00006c2401007387 */ /* 0x000fe80000100800 */
[----:B------:R-:W-:Y:S04]  /*64a0*/  STL [R1+0x68], R3 ;  /* 0x0000680301007387 */ /* 0x000fe80000100800 */
[----:B------:R-:W-:Y:S01]  /*64b0*/  STL [R1+0x64], R2 ;  /* 0x0000640201007387 */ /* 0x000fe20000100800 */
[C---:B--2---:R-:W-:Y:S01]  /*64c0*/  FMUL.FTZ R6, R5.reuse, 1.4426950216293334961 ;  /* 0x3fb8aa3b05067820 */ /* 0x044fe20000410000 */
[----:B------:R-:W-:Y:S01]  /*64d0*/  FSETP.NEU.FTZ.AND P0, PT, R5, -INF , PT ;  /* 0xff8000000500780b */ /* 0x000fe20003f1d000 */
[----:B---3--:R-:W-:Y:S03]  /*64e0*/  FMUL.FTZ R5, R4, 1.4426950216293334961 ;  /* 0x3fb8aa3b04057820 */ /* 0x008fe60000410000 */
[----:B------:R-:W-:Y:S02]  /*64f0*/  FSEL R6, R6, RZ, P0 ;  /* 0x000000ff06067208 */ /* 0x000fe40000000000 */
[----:B------:R-:W-:Y:S01]  /*6500*/  FSETP.NEU.FTZ.AND P0, PT, R4, -INF , PT ;  /* 0xff8000000400780b */ /* 0x000fe20003f1d000 */
[----:B----4-:R-:W-:Y:S02]  /*6510*/  FMUL.FTZ R4, R0, 1.4426950216293334961 ;  /* 0x3fb8aa3b00047820 */ /* 0x010fe40000410000 */
[--C-:B------:R-:W-:Y:S01]  /*6520*/  FFMA.FTZ R8, R8, c[0x0][0x23c], -R6.reuse ;  /* 0x00008f0008087a23 */ /* 0x100fe20000010806 */
[----:B------:R-:W-:Y:S01]  /*6530*/  FSEL R5, R5, RZ, P0 ;  /* 0x000000ff05057208 */ /* 0x000fe20000000000 */
[----:B------:R-:W-:Y:S01]  /*6540*/  FFMA.FTZ R7, R7, c[0x0][0x23c], -R6 ;  /* 0x00008f0007077a23 */ /* 0x000fe20000010806 */
[----:B------:R-:W-:Y:S01]  /*6550*/  FSETP.NEU.FTZ.AND P0, PT, R0, -INF , PT ;  /* 0xff8000000000780b */ /* 0x000fe20003f1d000 */
[----:B------:R-:W-:Y:S01]  /*6560*/  MUFU.EX2 R142, R8 ;  /* 0x00000008008e7308 */ /* 0x000fe20000000800 */
[C---:B------:R-:W-:Y:S02]  /*6570*/  FMUL.FTZ R0, R135.reuse, 1.4426950216293334961 ;  /* 0x3fb8aa3b87007820 */ /* 0x040fe40000410000 */
[----:B------:R-:W-:Y:S01]  /*6580*/  FSEL R4, R4, RZ, P0 ;  /* 0x000000ff04047208 */ /* 0x000fe20000000000 */
[--C-:B------:R-:W-:Y:S01]  /*6590*/  FFMA.FTZ R12, R12, c[0x0][0x23c], -R5.reuse ;  /* 0x00008f000c0c7a23 */ /* 0x100fe20000010805 */
[----:B------:R-:W-:Y:S01]  /*65a0*/  FSETP.NEU.FTZ.AND P0, PT, R135, -INF , PT ;  /* 0xff8000008700780b */ /* 0x000fe20003f1d000 */
[--C-:B------:R-:W-:Y:S02]  /*65b0*/  FFMA.FTZ R11, R11, c[0x0][0x23c], -R5.reuse ;  /* 0x00008f000b0b7a23 */ /* 0x100fe40000010805 */
[--C-:B------:R-:W-:Y:S01]  /*65c0*/  FFMA.FTZ R30, R30, c[0x0][0x23c], -R4.reuse ;  /* 0x00008f001e1e7a23 */ /* 0x100fe20000010804 */
[----:B------:R-:W-:Y:S01]  /*65d0*/  FSEL R0, R0, RZ, P0 ;  /* 0x000000ff00007208 */ /* 0x000fe20000000000 */
[--C-:B------:R-:W-:Y:S01]  /*65e0*/  FFMA.FTZ R29, R29, c[0x0][0x23c], -R4.reuse ;  /* 0x00008f001d1d7a23 */ /* 0x100fe20000010804 */
[----:B------:R-:W2:Y:S01]  /*65f0*/  MUFU.EX2 R141, R7 ;  /* 0x00000007008d7308 */ /* 0x000ea20000000800 */
[--C-:B------:R-:W-:Y:S01]  /*6600*/  FFMA.FTZ R28, R28, c[0x0][0x23c], -R4.reuse ;  /* 0x00008f001c1c7a23 */ /* 0x100fe20000010804 */
[----:B------:R-:W-:Y:S01]  /*6610*/  PLOP3.LUT P0, PT, PT, PT, UP0, 0x80, 0x0 ;  /* 0x000000000000781c */ /* 0x000fe20003f0f008 */
[--C-:B------:R-:W-:Y:S02]  /*6620*/  FFMA.FTZ R27, R27, c[0x0][0x23c], -R4.reuse ;  /* 0x00008f001b1b7a23 */ /* 0x100fe40000010804 */
[--C-:B------:R-:W-:Y:S02]  /*6630*/  FFMA.FTZ R26, R26, c[0x0][0x23c], -R4.reuse ;  /* 0x00008f001a1a7a23 */ /* 0x100fe40000010804 */
[--C-:B------:R-:W-:Y:S02]  /*6640*/  FFMA.FTZ R16, R16, c[0x0][0x23c], -R4.reuse ;  /* 0x00008f0010107a23 */ /* 0x100fe40000010804 */
[--C-:B------:R-:W-:Y:S01]  /*6650*/  FFMA.FTZ R15, R15, c[0x0][0x23c], -R4.reuse ;  /* 0x00008f000f0f7a23 */ /* 0x100fe20000010804 */
[----:B-1----:R-:W-:Y:S01]  /*6660*/  MUFU.EX2 R58, R11 ;  /* 0x0000000b003a7308 */ /* 0x002fe20000000800 */
[----:B------:R-:W-:Y:S02]  /*6670*/  FFMA.FTZ R4, R25, c[0x0][0x23c], -R4 ;  /* 0x00008f0019047a23 */ /* 0x000fe40000010804 */
[--C-:B------:R-:W-:Y:S02]  /*6680*/  FFMA.FTZ R14, R14, c[0x0][0x23c], -R6.reuse ;  /* 0x00008f000e0e7a23 */ /* 0x100fe40000010806 */
[----:B------:R-:W-:Y:S02]  /*6690*/  FFMA.FTZ R13, R13, c[0x0][0x23c], -R6 ;  /* 0x00008f000d0d7a23 */ /* 0x000fe40000010806 */
[--C-:B------:R-:W-:Y:S02]  /*66a0*/  FFMA.FTZ R10, R10, c[0x0][0x23c], -R5.reuse ;  /* 0x00008f000a0a7a23 */ /* 0x100fe40000010805 */
[--C-:B------:R-:W-:Y:S01]  /*66b0*/  FFMA.FTZ R9, R9, c[0x0][0x23c], -R5.reuse ;  /* 0x00008f0009097a23 */ /* 0x100fe20000010805 */
[----:B------:R2:W-:Y:S01]  /*66c0*/  MUFU.EX2 R40, R4 ;  /* 0x0000000400287308 */ /* 0x0005e20000000800 */
[--C-:B------:R-:W-:Y:S02]  /*66d0*/  FFMA.FTZ R22, R22, c[0x0][0x23c], -R0.reuse ;  /* 0x00008f0016167a23 */ /* 0x100fe40000010800 */
[--C-:B------:R-:W-:Y:S02]  /*66e0*/  FFMA.FTZ R21, R21, c[0x0][0x23c], -R0.reuse ;  /* 0x00008f0015157a23 */ /* 0x100fe40000010800 */
[--C-:B------:R-:W-:Y:S02]  /*66f0*/  FFMA.FTZ R20, R20, c[0x0][0x23c], -R0.reuse ;  /* 0x00008f0014147a23 */ /* 0x100fe40000010800 */
[--C-:B------:R-:W-:Y:S02]  /*6700*/  FFMA.FTZ R19, R19, c[0x0][0x23c], -R0.reuse ;  /* 0x00008f0013137a23 */ /* 0x100fe40000010800 */
[--C-:B------:R-:W-:Y:S01]  /*6710*/  FFMA.FTZ R18, R18, c[0x0][0x23c], -R0.reuse ;  /* 0x00008f0012127a23 */ /* 0x100fe20000010800 */
[----:B------:R-:W1:Y:S01]  /*6720*/  MUFU.EX2 R140, R12 ;  /* 0x0000000c008c7308 */ /* 0x000e620000000800 */
[--C-:B------:R-:W-:Y:S02]  /*6730*/  FFMA.FTZ R24, R24, c[0x0][0x23c], -R0.reuse ;  /* 0x00008f0018187a23 */ /* 0x100fe40000010800 */
[--C-:B------:R-:W-:Y:S02]  /*6740*/  FFMA.FTZ R23, R23, c[0x0][0x23c], -R0.reuse ;  /* 0x00008f0017177a23 */ /* 0x100fe40000010800 */
[----:B------:R-:W-:Y:S02]  /*6750*/  FFMA.FTZ R0, R17, c[0x0][0x23c], -R0 ;  /* 0x00008f0011007a23 */ /* 0x000fe40000010800 */
[--C-:B------:R-:W-:Y:S02]  /*6760*/  FFMA.FTZ R134, R134, c[0x0][0x23c], -R6.reuse ;  /* 0x00008f0086867a23 */ /* 0x100fe40000010806 */
[--C-:B------:R-:W-:Y:S01]  /*6770*/  FFMA.FTZ R133, R133, c[0x0][0x23c], -R6.reuse ;  /* 0x00008f0085857a23 */ /* 0x100fe20000010806 */
[----:B------:R-:W-:Y:S01]  /*6780*/  MUFU.EX2 R53, R14 ;  /* 0x0000000e00357308 */ /* 0x000fe20000000800 */
[--C-:B------:R-:W-:Y:S02]  /*6790*/  FFMA.FTZ R132, R132, c[0x0][0x23c], -R6.reuse ;  /* 0x00008f0084847a23 */ /* 0x100fe40000010806 */
[----:B------:R-:W-:Y:S01]  /*67a0*/  FFMA.FTZ R6, R35, c[0x0][0x23c], -R6 ;  /* 0x00008f0023067a23 */ /* 0x000fe20000010806 */
[----:B--2---:R-:W-:Y:S01]  /*67b0*/  F2FP.BF16.PACK_AB R4, R141, R142 ;  /* 0x0000008e8d04723e */ /* 0x004fe200000010ff */
[--C-:B------:R-:W-:Y:S02]  /*67c0*/  FFMA.FTZ R34, R34, c[0x0][0x23c], -R5.reuse ;  /* 0x00008f0022227a23 */ /* 0x100fe40000010805 */
[--C-:B------:R-:W-:Y:S02]  /*67d0*/  FFMA.FTZ R33, R33, c[0x0][0x23c], -R5.reuse ;  /* 0x00008f0021217a23 */ /* 0x100fe40000010805 */
[----:B------:R2:W-:Y:S01]  /*67e0*/  STS [R245+0x13000], R4 ;  /* 0x01300004f5007388 */ /* 0x0005e20000000800 */
[----:B------:R-:W2:Y:S01]  /*67f0*/  MUFU.EX2 R52, R13 ;  /* 0x0000000d00347308 */ /* 0x000ea20000000800 */
[--C-:B------:R-:W-:Y:S02]  /*6800*/  FFMA.FTZ R32, R32, c[0x0][0x23c], -R5.reuse ;  /* 0x00008f0020207a23 */ /* 0x100fe40000010805 */
[----:B------:R-:W-:Y:S01]  /*6810*/  FFMA.FTZ R5, R31, c[0x0][0x23c], -R5 ;  /* 0x00008f001f057a23 */ /* 0x000fe20000010805 */
[----:B-1----:R-:W-:Y:S05]  /*6820*/  F2FP.BF16.PACK_AB R7, R58, R140 ;  /* 0x0000008c3a07723e */ /* 0x002fea00000010ff */
[----:B------:R1:W-:Y:S01]  /*6830*/  STS [R245+0x13400], R7 ;  /* 0x01340007f5007388 */ /* 0x0003e20000000800 */
[----:B------:R-:W-:Y:S10]  /*6840*/  MUFU.EX2 R51, R10 ;  /* 0x0000000a00337308 */ /* 0x000ff40000000800 */
[----:B------:R-:W3:Y:S01]  /*6850*/  MUFU.EX2 R50, R9 ;  /* 0x0000000900327308 */ /* 0x000ee20000000800 */
[----:B--2---:R-:W-:Y:S05]  /*6860*/  F2FP.BF16.PACK_AB R4, R52, R53 ;  /* 0x000000353404723e */ /* 0x004fea00000010ff */
[----:B------:R-:W-:Y:S04]  /*6870*/  STS [R244+0x13000], R4 ;  /* 0x01300004f4007388 */ /* 0x000fe80000000800 */
[----:B------:R3:W-:Y:S10]  /*6880*/  MUFU.EX2 R38, R0 ;  /* 0x0000000000267308 */ /* 0x0007f40000000800 */
[----:B------:R-:W-:Y:S10]  /*6890*/  MUFU.EX2 R36, R6 ;  /* 0x0000000600247308 */ /* 0x000ff40000000800 */
[----:B------:R-:W-:Y:S01]  /*68a0*/  MUFU.EX2 R242, R16 ;  /* 0x0000001000f27308 */ /* 0x000fe20000000800 */
[----:B---3--:R-:W-:Y:S05]  /*68b0*/  F2FP.BF16.PACK_AB R0, R50, R51 ;  /* 0x000000333200723e */ /* 0x008fea00000010ff */
[----:B------:R-:W-:Y:S04]  /*68c0*/  STS [R244+0x13400], R0 ;  /* 0x01340000f4007388 */ /* 0x000fe80000000800 */
[----:B------:R-:W2:Y:S10]  /*68d0*/  MUFU.EX2 R227, R15 ;  /* 0x0000000f00e37308 */ /* 0x000eb40000000800 */
[----:B------:R-:W-:Y:S10]  /*68e0*/  MUFU.EX2 R2, R5 ;  /* 0x0000000500027308 */ /* 0x000ff40000000800 */
[----:B------:R-:W-:Y:S01]  /*68f0*/  MUFU.EX2 R145, R24 ;  /* 0x0000001800917308 */ /* 0x000fe20000000800 */
[----:B--2---:R-:W-:Y:S05]  /*6900*/  F2FP.BF16.PACK_AB R6, R227, R242 ;  /* 0x000000f2e306723e */ /* 0x004fea00000010ff */
[----:B------:R2:W-:Y:S04]  /*6910*/  STS [R245+0x14000], R6 ;  /* 0x01400006f5007388 */ /* 0x0005e80000000800 */
[----:B------:R-:W3:Y:S10]  /*6920*/  MUFU.EX2 R144, R23 ;  /* 0x0000001700907308 */ /* 0x000ef40000000800 */
[----:B------:R-:W-:Y:S10]  /*6930*/  MUFU.EX2 R57, R30 ;  /* 0x0000001e00397308 */ /* 0x000ff40000000800 */
[----:B------:R-:W1:Y:S01]  /*6940*/  MUFU.EX2 R56, R29 ;  /* 0x0000001d00387308 */ /* 0x000e620000000800 */
[----:B---3--:R-:W-:Y:S05]  /*6950*/  F2FP.BF16.PACK_AB R5, R144, R145 ;  /* 0x000000919005723e */ /* 0x008fea00000010ff */
[----:B------:R3:W-:Y:S04]  /*6960*/  STS [R245+0x14400], R5 ;  /* 0x01440005f5007388 */ /* 0x0007e80000000800 */
[----:B------:R-:W-:Y:S10]  /*6970*/  MUFU.EX2 R55, R22 ;  /* 0x0000001600377308 */ /* 0x000ff40000000800 */
[----:B------:R-:W2:Y:S01]  /*6980*/  MUFU.EX2 R54, R21 ;  /* 0x0000001500367308 */ /* 0x000ea20000000800 */
[----:B-1----:R-:W-:Y:S05]  /*6990*/  F2FP.BF16.PACK_AB R7, R56, R57 ;  /* 0x000000393807723e */ /* 0x002fea00000010ff */
[----:B------:R-:W-:Y:S04]  /*69a0*/  STS [R244+0x14000], R7 ;  /* 0x01400007f4007388 */ /* 0x000fe80000000800 */
[----:B------:R-:W-:Y:S10]  /*69b0*/  MUFU.EX2 R49, R134 ;  /* 0x0000008600317308 */ /* 0x000ff40000000800 */
[----:B------:R-:W3:Y:S01]  /*69c0*/  MUFU.EX2 R48, R133 ;  /* 0x0000008500307308 */ /* 0x000ee20000000800 */
[----:B--2---:R-:W-:Y:S05]  /*69d0*/  F2FP.BF16.PACK_AB R6, R54, R55 ;  /* 0x000000373606723e */ /* 0x004fea00000010ff */
[----:B------:R-:W-:Y:S04]  /*69e0*/  STS [R244+0x14400], R6 ;  /* 0x01440006f4007388 */ /* 0x000fe80000000800 */
[----:B------:R-:W-:Y:S10]  /*69f0*/  MUFU.EX2 R47, R34 ;  /* 0x00000022002f7308 */ /* 0x000ff40000000800 */
[----:B------:R-:W1:Y:S01]  /*6a00*/  MUFU.EX2 R46, R33 ;  /* 0x00000021002e7308 */ /* 0x000e620000000800 */
[----:B---3--:R-:W-:Y:S05]  /*6a10*/  F2FP.BF16.PACK_AB R5, R48, R49 ;  /* 0x000000313005723e */ /* 0x008fea00000010ff */
[----:B------:R2:W-:Y:S04]  /*6a20*/  STS [R246+0x13000], R5 ;  /* 0x01300005f6007388 */ /* 0x0005e80000000800 */
[----:B------:R-:W3:Y:S10]  /*6a30*/  MUFU.EX2 R37, R132 ;  /* 0x0000008400257308 */ /* 0x000ef40000000800 */
[----:B------:R-:W2:Y:S01]  /*6a40*/  MUFU.EX2 R3, R32 ;  /* 0x0000002000037308 */ /* 0x000ea20000000800 */
[----:B-1----:R-:W-:Y:S05]  /*6a50*/  F2FP.BF16.PACK_AB R4, R46, R47 ;  /* 0x0000002f2e04723e */ /* 0x002fea00000010ff */
[----:B------:R1:W-:Y:S04]  /*6a60*/  STS [R246+0x13400], R4 ;  /* 0x01340004f6007388 */ /* 0x0003e80000000800 */
[----:B------:R-:W-:Y:S01]  /*6a70*/  MUFU.EX2 R45, R28 ;  /* 0x0000001c002d7308 */ /* 0x000fe20000000800 */
[----:B---3--:R-:W-:Y:S05]  /*6a80*/  F2FP.BF16.PACK_AB R0, R36, R37 ;  /* 0x000000252400723e */ /* 0x008fea00000010ff */
[----:B------:R3:W-:Y:S04]  /*6a90*/  STS [R243+0x13000], R0 ;  /* 0x01300000f3007388 */ /* 0x0007e80000000800 */
[----:B------:R-:W4:Y:S01]  /*6aa0*/  MUFU.EX2 R44, R27 ;  /* 0x0000001b002c7308 */ /* 0x000f220000000800 */
[----:B--2---:R-:W-:Y:S05]  /*6ab0*/  F2FP.BF16.PACK_AB R5, R2, R3 ;  /* 0x000000030205723e */ /* 0x004fea00000010ff */
[----:B------:R-:W-:Y:S04]  /*6ac0*/  STS [R243+0x13400], R5 ;  /* 0x01340005f3007388 */ /* 0x000fe80000000800 */
[----:B------:R-:W-:Y:S10]  /*6ad0*/  MUFU.EX2 R43, R20 ;  /* 0x00000014002b7308 */ /* 0x000ff40000000800 */
[----:B------:R-:W2:Y:S01]  /*6ae0*/  MUFU.EX2 R42, R19 ;  /* 0x00000013002a7308 */ /* 0x000ea20000000800 */
[----:B----4-:R-:W-:Y:S05]  /*6af0*/  F2FP.BF16.PACK_AB R7, R44, R45 ;  /* 0x0000002d2c07723e */ /* 0x010fea00000010ff */
[----:B------:R-:W-:Y:S04]  /*6b00*/  STS [R246+0x14000], R7 ;  /* 0x01400007f6007388 */ /* 0x000fe80000000800 */
[----:B------:R-:W1:Y:S10]  /*6b10*/  MUFU.EX2 R41, R26 ;  /* 0x0000001a00297308 */ /* 0x000e740000000800 */
[----:B------:R-:W3:Y:S01]  /*6b20*/  MUFU.EX2 R39, R18 ;  /* 0x0000001200277308 */ /* 0x000ee20000000800 */
[----:B--2---:R-:W-:Y:S05]  /*6b30*/  F2FP.BF16.PACK_AB R6, R42, R43 ;  /* 0x0000002b2a06723e */ /* 0x004fea00000010ff */
[----:B------:R-:W-:Y:S01]  /*6b40*/  STS [R246+0x14400], R6 ;  /* 0x01440006f6007388 */ /* 0x000fe20000000800 */
[----:B-1----:R-:W-:Y:S05]  /*6b50*/  F2FP.BF16.PACK_AB R4, R40, R41 ;  /* 0x000000292804723e */ /* 0x002fea00000010ff */
        /* <DEDUP_REMOVED lines=58> */
[----:B-----5:R-:W-:Y:S01]  /*6f00*/  FADD.FTZ R7, -R153, R7 ;  /* 0x0000000799077221 */ /* 0x020fe20000010100 */
[C---:B------:R-:W-:Y:S04]  /*6f10*/  HMMA.16816.F32.BF16 R16, R132.reuse, R206, R16 ;  /* 0x000000ce8410723c */ /* 0x040fe80000041810 */
[----:B------:R-:W-:Y:S02]  /*6f20*/  FADD.FTZ R4, -R154, R4 ;  /* 0x000000049a047221 */ /* 0x000fe40000010100 */
[----:B------:R-:W-:Y:S02]  /*6f30*/  FMUL.FTZ R7, R58, R7 ;  /* 0x000000073a077220 */ /* 0x000fe40000410000 */
[----:B------:R-:W-:Y:S01]  /*6f40*/  FMUL.FTZ R4, R142, R4 ;  /* 0x000000048e047220 */ /* 0x000fe20000410000 */
[----:B------:R1:W5:Y:S01]  /*6f50*/  LDL.LU R58, [R1+0xc4] ;  /* 0x0000c400013a7983 */ /* 0x0003620000300800 */
[-C--:B------:R-:W-:Y:S03]  /*6f60*/  HMMA.16816.F32.BF16 R20, R132, R208.reuse, R20 ;  /* 0x000000d08414723c */ /* 0x080fe60000041814 */
[----:B------:R-:W-:Y:S02]  /*6f70*/  FMUL.FTZ R143, R143, R4 ;  /* 0x000000048f8f7220 */ /* 0x000fe40000410000 */
[C---:B------:R-:W-:Y:S02]  /*6f80*/  FADD.FTZ R12, -R152.reuse, R12 ;  /* 0x0000000c980c7221 */ /* 0x040fe40000010100 */
[----:B------:R-:W-:Y:S01]  /*6f90*/  FADD.FTZ R13, -R152, R13 ;  /* 0x0000000d980d7221 */ /* 0x000fe20000010100 */
[C---:B------:R-:W-:Y:S04]  /*6fa0*/  HMMA.16816.F32.BF16 R24, R136.reuse, R208, R24 ;  /* 0x000000d08818723c */ /* 0x040fe80000041818 */
[----:B------:R-:W-:Y:S02]  /*6fb0*/  FMUL.FTZ R12, R57, R12 ;  /* 0x0000000c390c7220 */ /* 0x000fe40000410000 */
[C---:B------:R-:W-:Y:S01]  /*6fc0*/  FADD.FTZ R14, -R151.reuse, R14 ;  /* 0x0000000e970e7221 */ /* 0x040fe20000010100 */
[----:B------:R1:W5:Y:S01]  /*6fd0*/  LDL.LU R57, [R1+0xc0] ;  /* 0x0000c00001397983 */ /* 0x0003620000300800 */
[----:B------:R-:W-:Y:S01]  /*6fe0*/  FMUL.FTZ R4, R56, R13 ;  /* 0x0000000d38047220 */ /* 0x000fe20000410000 */
[-C--:B------:R-:W-:Y:S02]  /*6ff0*/  HMMA.16816.F32.BF16 R28, R136, R210.reuse, R28 ;  /* 0x000000d2881c723c */ /* 0x080fe4000004181c */
[----:B------:R1:W5:Y:S01]  /*7000*/  LDL.LU R56, [R1+0xbc] ;  /* 0x0000bc0001387983 */ /* 0x0003620000300800 */
[----:B------:R-:W-:Y:S02]  /*7010*/  FADD.FTZ R9, -R152, R9 ;  /* 0x0000000998097221 */ /* 0x000fe40000010100 */
[----:B------:R-:W-:Y:S02]  /*7020*/  FADD.FTZ R15, -R151, R15 ;  /* 0x0000000f970f7221 */ /* 0x000fe40000010100 */
[----:B------:R-:W-:Y:S01]  /*7030*/  FMUL.FTZ R0, R55, R14 ;  /* 0x0000000e37007220 */ /* 0x000fe20000410000 */
[----:B------:R-:W-:Y:S01]  /*7040*/  HMMA.16816.F32.BF16 R32, R132, R210, R32 ;  /* 0x000000d28420723c */ /* 0x000fe20000041820 */
[----:B------:R1:W5:Y:S03]  /*7050*/  LDL.LU R55, [R1+0xb8] ;  /* 0x0000b80001377983 */ /* 0x0003660000300800 */
[----:B------:R-:W-:Y:S02]  /*7060*/  FMUL.FTZ R9, R227, R9 ;  /* 0x00000009e3097220 */ /* 0x000fe40000410000 */
[----:B------:R-:W-:Y:S02]  /*7070*/  FMUL.FTZ R15, R54, R15 ;  /* 0x0000000f360f7220 */ /* 0x000fe40000410000 */
[C---:B------:R-:W-:Y:S01]  /*7080*/  FADD.FTZ R16, -R154.reuse, R16 ;  /* 0x000000109a107221 */ /* 0x040fe20000010100 */
[----:B------:R1:W5:Y:S03]  /*7090*/  LDL.LU R54, [R1+0xb4] ;  /* 0x0000b40001367983 */ /* 0x0003660000300800 */
[----:B------:R-:W-:Y:S02]  /*70a0*/  FADD.FTZ R10, -R151, R10 ;  /* 0x0000000a970a7221 */ /* 0x000fe40000010100 */
[----:B------:R-:W-:Y:S02]  /*70b0*/  FMUL.FTZ R14, R159, R9 ;  /* 0x000000099f0e7220 */ /* 0x000fe40000410000 */
[C---:B------:R-:W-:Y:S02]  /*70c0*/  FADD.FTZ R17, -R154.reuse, R17 ;  /* 0x000000119a117221 */ /* 0x040fe40000010100 */
[----:B------:R-:W-:Y:S02]  /*70d0*/  FMUL.FTZ R9, R53, R16 ;  /* 0x0000001035097220 */ /* 0x000fe40000410000 */
[----:B------:R-:W-:Y:S01]  /*70e0*/  FADD.FTZ R5, -R154, R5 ;  /* 0x000000059a057221 */ /* 0x000fe20000010100 */
[----:B------:R1:W5:Y:S01]  /*70f0*/  LDL.LU R53, [R1+0xb0] ;  /* 0x0000b00001357983 */ /* 0x0003620000300800 */
[----:B------:R-:W-:Y:S02]  /*7100*/  FADD.FTZ R11, -R151, R11 ;  /* 0x0000000b970b7221 */ /* 0x000fe40000010100 */
[----:B------:R-:W-:Y:S02]  /*7110*/  FMUL.FTZ R10, R145, R10 ;  /* 0x0000000a910a7220 */ /* 0x000fe40000410000 */
[----:B------:R-:W-:Y:S02]  /*7120*/  FADD.FTZ R18, -R153, R18 ;  /* 0x0000001299127221 */ /* 0x000fe40000010100 */
[----:B------:R-:W-:Y:S02]  /*7130*/  FMUL.FTZ R17, R52, R17 ;  /* 0x0000001134117220 */ /* 0x000fe40000410000 */
[----:B------:R-:W-:Y:S01]  /*7140*/  FMUL.FTZ R5, R141, R5 ;  /* 0x000000058d057220 */ /* 0x000fe20000410000 */
[----:B------:R1:W5:Y:S01]  /*7150*/  LDL.LU R52, [R1+0xac] ;  /* 0x0000ac0001347983 */ /* 0x0003620000300800 */
[----:B------:R-:W-:Y:S02]  /*7160*/  FMUL.FTZ R11, R144, R11 ;  /* 0x0000000b900b7220 */ /* 0x000fe40000410000 */
[----:B------:R-:W-:Y:S02]  /*7170*/  FMUL.FTZ R141, R232, R10 ;  /* 0x0000000ae88d7220 */ /* 0x000fe40000410000 */
[----:B------:R-:W-:Y:S02]  /*7180*/  FADD.FTZ R19, -R153, R19 ;  /* 0x0000001399137221 */ /* 0x000fe40000010100 */
[----:B------:R-:W-:Y:S02]  /*7190*/  FMUL.FTZ R10, R51, R18 ;  /* 0x00000012330a7220 */ /* 0x000fe40000410000 */
[----:B------:R-:W-:Y:S01]  /*71a0*/  FADD.FTZ R8, -R152, R8 ;  /* 0x0000000898087221 */ /* 0x000fe20000010100 */
[----:B------:R1:W5:Y:S01]  /*71b0*/  LDL.LU R51, [R1+0xa8] ;  /* 0x0000a80001337983 */ /* 0x0003620000300800 */
[----:B------:R-:W-:Y:S02]  /*71c0*/  FMUL.FTZ R13, R233, R11 ;  /* 0x0000000be90d7220 */ /* 0x000fe40000410000 */
        /* <DEDUP_REMOVED lines=10> */
[C---:B------:R-:W-:Y:S02]  /*7270*/  FADD.FTZ R22, -R153.reuse, R22 ;  /* 0x0000001699167221 */ /* 0x040fe40000010100 */
[----:B------:R-:W-:Y:S02]  /*7280*/  FMUL.FTZ R8, R48, R21 ;  /* 0x0000001530087220 */ /* 0x000fe40000410000 */
[----:B------:R-:W-:Y:S01]  /*7290*/  FADD.FTZ R23, -R153, R23 ;  /* 0x0000001799177221 */ /* 0x000fe20000010100 */
[----:B------:R1:W5:Y:S01]  /*72a0*/  LDL.LU R48, [R1+0x9c] ;  /* 0x00009c0001307983 */ /* 0x0003620000300800 */
[----:B------:R-:W-:Y:S02]  /*72b0*/  FMUL.FTZ R22, R47, R22 ;  /* 0x000000162f167220 */ /* 0x000fe40000410000 */
[----:B------:R-:W-:Y:S01]  /*72c0*/  FMUL.FTZ R23, R46, R23 ;  /* 0x000000172e177220 */ /* 0x000fe20000410000 */
[----:B------:R1:W5:Y:S01]  /*72d0*/  LDL.LU R47, [R1+0x98] ;  /* 0x00009800012f7983 */ /* 0x0003620000300800 */
[----:B------:R-:W-:Y:S02]  /*72e0*/  FADD.FTZ R24, -R152, R24 ;  /* 0x0000001898187221 */ /* 0x000fe40000010100 */
[----:B------:R-:W-:Y:S01]  /*72f0*/  FMUL.FTZ R136, R162, R4 ;  /* 0x00000004a2887220 */ /* 0x000fe20000410000 */
[----:B------:R1:W5:Y:S01]  /*7300*/  LDL.LU R46, [R1+0x94] ;  /* 0x00009400012e7983 */ /* 0x0003620000300800 */
[----:B------:R-:W-:Y:S02]  /*7310*/  FADD.FTZ R25, -R152, R25 ;  /* 0x0000001998197221 */ /* 0x000fe40000010100 */
[----:B------:R-:W-:Y:S02]  /*7320*/  FMUL.FTZ R4, R45, R24 ;  /* 0x000000182d047220 */ /* 0x000fe40000410000 */
[C---:B------:R-:W-:Y:S01]  /*7330*/  FADD.FTZ R26, -R151.reuse, R26 ;  /* 0x0000001a971a7221 */ /* 0x040fe20000010100 */
[----:B------:R1:W5:Y:S01]  /*7340*/  LDL.LU R45, [R1+0x90] ;  /* 0x00009000012d7983 */ /* 0x0003620000300800 */
[----:B------:R-:W-:Y:S02]  /*7350*/  FMUL.FTZ R25, R44, R25 ;  /* 0x000000192c197220 */ /* 0x000fe40000410000 */
[----:B------:R-:W-:Y:S01]  /*7360*/  FMUL.FTZ R139, R234, R0 ;  /* 0x00000000ea8b7220 */ /* 0x000fe20000410000 */
[----:B------:R1:W5:Y:S01]  /*7370*/  LDL.LU R44, [R1+0x8c] ;  /* 0x00008c00012c7983 */ /* 0x0003620000300800 */
[----:B------:R-:W-:Y:S02]  /*7380*/  FADD.FTZ R27, -R151, R27 ;  /* 0x0000001b971b7221 */ /* 0x000fe40000010100 */
[----:B------:R-:W-:Y:S02]  /*7390*/  FMUL.FTZ R0, R43, R26 ;  /* 0x0000001a2b007220 */ /* 0x000fe40000410000 */
[----:B------:R-:W-:Y:S01]  /*73a0*/  FADD.FTZ R28, -R152, R28 ;  /* 0x0000001c981c7221 */ /* 0x000fe20000010100 */
[----:B------:R1:W5:Y:S01]  /*73b0*/  LDL.LU R43, [R1+0x88] ;  /* 0x00008800012b7983 */ /* 0x0003620000300800 */
        /* <DEDUP_REMOVED lines=22> */
[----:B------:R-:W-:Y:S01]  /*7520*/  FADD.FTZ R34, -R153, R34 ;  /* 0x0000002299227221 */ /* 0x000fe20000010100 */
[----:B------:R1:W5:Y:S01]  /*7530*/  LDL.LU R36, [R1+0x6c] ;  /* 0x00006c0001247983 */ /* 0x0003620000300800 */
[----:B------:R-:W-:Y:S02]  /*7540*/  FMUL.FTZ R132, R247, R20 ;  /* 0x00000014f7847220 */ /* 0x000fe40000410000 */
[----:B------:R-:W-:Y:S01]  /*7550*/  FADD.FTZ R35, -R153, R35 ;  /* 0x0000002399237221 */ /* 0x000fe20000010100 */
[----:B------:R1:W5:Y:S01]  /*7560*/  LDL R152, [R1+0x28] ;  /* 0x0000280001987983 */ /* 0x0003620000100800 */
[----:B------:R-:W-:Y:S02]  /*7570*/  FMUL.FTZ R20, R3, R34 ;  /* 0x0000002203147220 */ /* 0x000fe40000410000 */
[----:B------:R-:W-:Y:S01]  /*7580*/  FMUL.FTZ R19, R2, R35 ;  /* 0x0000002302137220 */ /* 0x000fe20000410000 */
[----:B------:R1:W5:Y:S01]  /*7590*/  LDL R151, [R1+0x2c] ;  /* 0x00002c0001977983 */ /* 0x0003620000100800 */
[----:B------:R-:W-:Y:S02]  /*75a0*/  FMUL.FTZ R25, R160, R25 ;  /* 0x00000019a0197220 */ /* 0x000fe40000410000 */
[----:B------:R-:W-:Y:S01]  /*75b0*/  FMUL.FTZ R142, R237, R5 ;  /* 0x00000005ed8e7220 */ /* 0x000fe20000410000 */
[----:B------:R1:W5:Y:S01]  /*75c0*/  LDL.LU R3, [R1+0x68] ;  /* 0x0000680001037983 */ /* 0x0003620000300800 */
[----:B------:R-:W-:Y:S02]  /*75d0*/  FMUL.FTZ R145, R229, R6 ;  /* 0x00000006e5917220 */ /* 0x000fe40000410000 */
[----:B------:R-:W-:Y:S01]  /*75e0*/  FMUL.FTZ R144, R228, R7 ;  /* 0x00000007e4907220 */ /* 0x000fe20000410000 */
[----:B------:R1:W5:Y:S01]  /*75f0*/  LDL.LU R2, [R1+0x64] ;  /* 0x0000640001027983 */ /* 0x0003620000300800 */
[----:B------:R-:W-:Y:S02]  /*7600*/  FMUL.FTZ R138, R231, R15 ;  /* 0x0000000fe78a7220 */ /* 0x000fe40000410000 */
[----:B------:R-:W-:Y:S01]  /*7610*/  FMUL.FTZ R9, R235, R9 ;  /* 0x00000009eb097220 */ /* 0x000fe20000410000 */
[----:B------:R1:W5:Y:S01]  /*7620*/  LDL.64 R160, [R1+0x10] ;  /* 0x0000100001a07983 */ /* 0x0003620000100a00 */
        /* <DEDUP_REMOVED lines=15> */
[----:B-1----:R-:W2:Y:S01]  /*7720*/  LDL.LU R5, [R1+0x8] ;  /* 0x0000080001057983 */ /* 0x002ea20000300800 */
[----:B-----5:R-:W-:Y:S01]  /*7730*/  ISETP.GE.AND P2, PT, R152, c[0x0][0x220], PT ;  /* 0x0000880098007a0c */ /* 0x020fe20003f46270 */
[----:B------:R-:W-:Y:S01]  /*7740*/  ULOP3.LUT UR9, UR8, 0x1, URZ, 0xc0, !UPT ;  /* 0x0000000108097892 */ /* 0x000fe2000f8ec03f */
[----:B------:R-:W-:Y:S01]  /*7750*/  ISETP.GE.AND P1, PT, R151, c[0x0][0x220], PT ;  /* 0x0000880097007a0c */ /* 0x000fe20003f26270 */
[----:B------:R-:W3:Y:S01]  /*7760*/  LDL.LU R15, [R1] ;  /* 0x00000000010f7983 */ /* 0x000ee20000300800 */
[----:B------:R-:W-:Y:S01]  /*7770*/  IMAD.MOV.U32 R4, RZ, RZ, c[0x0][0x190] ;  /* 0x00006400ff047624 */ /* 0x000fe200078e00ff */
[----:B------:R-:W-:Y:S01]  /*7780*/  UISETP.NE.U32.AND UP1, UPT, UR9, 0x1, UPT ;  /* 0x000000010900788c */ /* 0x000fe2000bf25070 */
[----:B------:R-:W-:Y:S02]  /*7790*/  ISETP.GE.AND P3, PT, R160, c[0x0][0x220], PT ;  /* 0x00008800a0007a0c */ /* 0x000fe40003f66270 */
[----:B------:R-:W-:Y:S01]  /*77a0*/  IMAD.U32 R4, R4, -0x40, RZ ;  /* 0xffffffc004047824 */ /* 0x000fe200078e00ff */
[----:B------:R-:W-:Y:S06]  /*77b0*/  USEL UR9, UR43, 0x3000, !UP1 ;  /* 0x000030002b097887 */ /* 0x000fec000c800000 */
[----:B------:R-:W-:Y:S02]  /*77c0*/  IADD3 R225, R225, UR9, RZ ;  /* 0x00000009e1e17c10 */ /* 0x000fe4000fffe0ff */
[----:B------:R-:W-:Y:S03]  /*77d0*/  IADD3 R212, R212, UR9, RZ ;  /* 0x00000009d4d47c10 */ /* 0x000fe6000fffe0ff */
[----:B------:R1:W-:Y:S04]  /*77e0*/  @P3 STS [R225], RZ ;  /* 0x000000ffe1003388 */ /* 0x0003e80000000800 */
[----:B------:R1:W-:Y:S04]  /*77f0*/  @P3 STS [R225+0x4], RZ ;  /* 0x000004ffe1003388 */ /* 0x0003e80000000800 */
[----:B------:R1:W-:Y:S04]  /*7800*/  @P3 STS [R225+0x8], RZ ;  /* 0x000008ffe1003388 */ /* 0x0003e80000000800 */
[----:B------:R1:W-:Y:S01]  /*7810*/  @P3 STS [R225+0xc], RZ ;  /* 0x00000cffe1003388 */ /* 0x0003e20000000800 */
[C---:B---3--:R-:W-:Y:S02]  /*7820*/  LEA R15, P4, R4.reuse, R15, 0x1 ;  /* 0x0000000f040f7211 */ /* 0x048fe400078808ff */
[C---:B--2---:R-:W-:Y:S02]  /*7830*/  IADD3 R0, R5.reuse, UR9, RZ ;  /* 0x0000000905007c10 */ /* 0x044fe4000fffe0ff */
[C---:B------:R-:W-:Y:S01]  /*7840*/  @!P2 IADD3 R6, R5.reuse, UR9, RZ ;  /* 0x000000090506ac10 */ /* 0x040fe2000fffe0ff */
[----:B------:R1:W-:Y:S01]  /*7850*/  STL [R1], R15 ;  /* 0x0000000f01007387 */ /* 0x0003e20000100800 */
[----:B------:R-:W-:Y:S02]  /*7860*/  @!P1 IADD3 R7, R5, UR9, RZ ;  /* 0x0000000905079c10 */ /* 0x000fe4000fffe0ff */
[----:B------:R-:W-:Y:S01]  /*7870*/  SHF.R.S32.HI R5, RZ, 0x1f, R4 ;  /* 0x0000001fff057819 */ /* 0x000fe20000011404 */
[----:B------:R1:W-:Y:S03]  /*7880*/  STL [R1+0x8], R0 ;  /* 0x0000080001007387 */ /* 0x0003e60000100800 */
[----:B------:R-:W-:Y:S01]  /*7890*/  LEA.HI.X R251, R4, R251, R5, 0x1, P4 ;  /* 0x000000fb04fb7211 */ /* 0x000fe200020f0c05 */
[----:B------:R-:W-:Y:S04]  /*78a0*/  @!P3 IMAD.MOV.U32 R4, RZ, RZ, R15 ;  /* 0x000000ffff04b224 */ /* 0x000fe800078e000f */
[----:B------:R-:W-:Y:S05]  /*78b0*/  @!P3 IMAD.MOV.U32 R5, RZ, RZ, R251 ;  /* 0x000000ffff05b224 */ /* 0x000fea00078e00fb */
        /* <DEDUP_REMOVED lines=25> */
.L_x_733:
        /* <DEDUP_REMOVED lines=118> */
[----:B------:R1:W-:Y:S01]  /*81b0*/  STL [R1+0x4], R147 ;  /* 0x0000049301007387 */ /* 0x0003e20000100800 */
        /* <DEDUP_REMOVED lines=21> */
.L_x_734:
        /* <DEDUP_REMOVED lines=95> */
[C---:B------:R-:W-:Y:S04]  /*8900*/  HMMA.16816.F32.BF16 R8, R28.reuse, R138, R8 ;  /* 0x0000008a1c08723c */ /* 0x040fe80000041808 */
[----:B------:R-:W-:Y:S04]  /*8910*/  IMAD R0, R0, 0x30, RZ ;  /* 0x0000003000007824 */ /* 0x000fe800078e02ff */
[C---:B--2---:R-:W-:Y:S07]  /*8920*/  HMMA.16816.F32.BF16 R12, R28.reuse, R32, R12 ;  /* 0x000000201c0c723c */ /* 0x044fee000004180c */
[----:B------:R-:W-:Y:S01]  /*8930*/  IMAD.MOV.U32 R32, RZ, RZ, R242 ;  /* 0x000000ffff207224 */ /* 0x000fe200078e00f2 */
[C---:B------:R-:W-:Y:S04]  /*8940*/  HMMA.16816.F32.BF16 R16, R28.reuse, R34, R16 ;  /* 0x000000221c10723c */ /* 0x040fe80000041810 */
[----:B------:R-:W-:Y:S03]  /*8950*/  IMAD.MOV.U32 R33, RZ, RZ, R241 ;  /* 0x000000ffff217224 */ /* 0x000fe600078e00f1 */
[----:B----4-:R-:W-:Y:S01]  /*8960*/  @P0 IADD3 R34, P2, R147, UR15, RZ ;  /* 0x0000000f93220c10 */ /* 0x010fe2000ff5e0ff */
[C---:B------:R-:W-:Y:S01]  /*8970*/  HMMA.16816.F32.BF16 R20, R28.reuse, R132, R20 ;  /* 0x000000841c14723c */ /* 0x040fe20000041814 */
[----:B------:R-:W-:Y:S03]  /*8980*/  @UP0 UIADD3 UR15, UP2, UR15, -0x100, URZ ;  /* 0xffffff000f0f0890 */ /* 0x000fe6000ff5e03f */
[----:B-----5:R-:W-:Y:S01]  /*8990*/  @P0 IADD3.X R35, R145, UR14, RZ, P2, !PT ;  /* 0x0000000e91230c10 */ /* 0x020fe200097fe4ff */
[----:B------:R-:W-:Y:S01]  /*89a0*/  IMAD.MOV.U32 R145, RZ, RZ, c[0x0][0x22c] ;  /* 0x00008b00ff917624 */ /* 0x000fe200078e00ff */
[----:B------:R-:W-:Y:S01]  /*89b0*/  @UP0 UIADD3.X UR14, UR14, -0x1, URZ, UP2, !UPT ;  /* 0xffffffff0e0e0890 */ /* 0x000fe200097fe43f */
[CC--:B------:R-:W-:Y:S01]  /*89c0*/  LEA R132, P1, R140.reuse, R32.reuse, 0x2 ;  /* 0x000000208c847211 */ /* 0x0c0fe200078210ff */
[----:B------:R-:W-:Y:S01]  /*89d0*/  HMMA.16816.F32.BF16 R24, R28, R134, R24 ;  /* 0x000000861c18723c */ /* 0x000fe20000041818 */
[----:B------:R-:W2:Y:S03]  /*89e0*/  @P0 LDG.E R141, [R34.64+0x20] ;  /* 0x00002006228d0981 */ /* 0x000ea6000c1e1900 */
[-C--:B------:R-:W-:Y:S01]  /*89f0*/  LEA.HI.X.SX32 R133, R140, R33.reuse, 0x2, P1 ;  /* 0x000000218c857211 */ /* 0x080fe200008f16ff */
[----:B------:R-:W3:Y:S01]  /*8a00*/  @P0 LDG.E R142, [R34.64+0xa0] ;  /* 0x0000a006228e0981 */ /* 0x000ee2000c1e1900 */
[----:B------:R-:W-:Y:S03]  /*8a10*/  IMAD R145, R145, c[0x0][0x1c0], RZ ;  /* 0x0000700091917a24 */ /* 0x000fe600078e02ff */
[----:B------:R-:W4:Y:S03]  /*8a20*/  @P0 LDG.E R143, [R34.64+0x80] ;  /* 0x00008006228f0981 */ /* 0x000f26000c1e1900 */
[----:B------:R-:W-:Y:S01]  /*8a30*/  IMAD.SHL.U32 R145, R145, 0x8, RZ ;  /* 0x0000000891917824 */ /* 0x000fe200078e00ff */
[----:B------:R-:W5:Y:S04]  /*8a40*/  @P0 LDG.E R144, [R34.64] ;  /* 0x0000000622900981 */ /* 0x000f68000c1e1900 */
[----:B------:R-:W-:Y:S04]  /*8a50*/  RED.E.ADD.F32.FTZ.RN.STRONG.GPU [R32.64], R4 ;  /* 0x000000042000798e */ /* 0x000fe8000c10e786 */
        /* <DEDUP_REMOVED lines=84> */
[CC--:B-1----:R-:W-:Y:S04]  /*8fa0*/  LEA R14, P5, R134.reuse, R32.reuse, 0x2 ;  /* 0x00000020860e7211 */ /* 0x0c2fe800078a10ff */
        /* <DEDUP_REMOVED lines=60> */
[----:B------:R-:W5:Y:S07]  /*9370*/  LDSM.16.MT88.4 R20, [R3+0x2800] ;  /* 0x002800000314783b */ /* 0x000f6e0000004200 */
        /* <DEDUP_REMOVED lines=21> */
[-C--:B-----5:R-:W-:Y:S08]  /*94d0*/  HMMA.16816.F32.BF16 R116, R4, R20.reuse, R116 ;  /* 0x000000140474723c */ /* 0x0a0ff00000041874 */
        /* <DEDUP_REMOVED lines=184> */
.L_x_736:
        /* <DEDUP_REMOVED lines=19> */
.L_x_737:
        /* <DEDUP_REMOVED lines=55> */
.L_x_739:
[----:B------:R-:W-:Y:S05]  /*a500*/  BSYNC B0 ;  /* 0x0000000000007941 */ /* 0x000fea0003800000 */
.L_x_738:
        /* <DEDUP_REMOVED lines=20> */
.L_x_741:
[----:B------:R-:W-:Y:S05]  /*a650*/  BSYNC B0 ;  /* 0x0000000000007941 */ /* 0x000fea0003800000 */
.L_x_740:
        /* <DEDUP_REMOVED lines=31> */
.L_x_743:
[----:B------:R-:W-:Y:S05]  /*a850*/  BSYNC B0 ;  /* 0x0000000000007941 */ /* 0x000fea0003800000 */
.L_x_742:
        /* <DEDUP_REMOVED lines=16> */
.L_x_717:
[----:B------:R-:W-:Y:S05]  /*a960*/  BSYNC B1 ;  /* 0x0000000000017941 */ /* 0x000fea0003800000 */
.L_x_703:
        /* <DEDUP_REMOVED lines=11> */
.L_x_744:
[----:B------:R-:W-:Y:S05]  /*aa20*/  EXIT ;  /* 0x000000000000794d */ /* 0x000fea0003800000 */
.L_x_746:
        /* <DEDUP_REMOVED lines=13> */
.L_x_1295:


//--------------------- .text._ZN5flash25flash_bwd_dot_do_o_kernelILb0E23Flash_bwd_kernel_traitsILi96ELi64ELi128ELi8ELi2ELi4ELi4ELb1ELb0EN7cutlass10bfloat16_tE19Flash_kernel_traitsILi96ELi64ELi128ELi8ES3_EEEEvNS_16Flash_bwd_paramsE --------------------------
	.section	.text._ZN5flash25flash_bwd_dot_do_o_kernelILb0E23Flash_bwd_kernel_traitsILi96ELi64ELi128ELi8ELi2ELi4ELi4ELb1ELb0EN7cutlass10bfloat16_tE19Flash_kernel_traitsILi96ELi64ELi128ELi8ES3_EEEEvNS_16Flash_bwd_paramsE,"ax",@progbits
	.sectioninfo	@"SHI_REGISTERS=43"
	.align	128
        .global         _ZN5flash25flash_bwd_dot_do_o_kernelILb0E23Flash_bwd_kernel_traitsILi96ELi64ELi128ELi8ELi2ELi4ELi4ELb1ELb0EN7cutlass10bfloat16_tE19Flash_kernel_traitsILi96ELi64ELi128ELi8ES3_EEEEvNS_16Flash_bwd_paramsE
        .type           _ZN5flash25flash_bwd_dot_do_o_kernelILb0E23Flash_bwd_kernel_traitsILi96ELi64ELi128ELi8ELi2ELi4ELi4ELb1ELb0EN7cutlass10bfloat16_tE19Flash_kernel_traitsILi96ELi64ELi128ELi8ES3_EEEEvNS_16Flash_bwd_paramsE,@function
        .size           _ZN5flash25flash_bwd_dot_do_o_kernelILb0E23Flash_bwd_kernel_traitsILi96ELi64ELi128ELi8ELi2ELi4ELi4ELb1ELb0EN7cutlass10bfloat16_tE19Flash_kernel_traitsILi96ELi64ELi128ELi8ES3_EEEEvNS_16Flash_bwd_paramsE,(.L_x_1296 - _ZN5flash25flash_bwd_dot_do_o_kernelILb0E23Flash_bwd_kernel_traitsILi96ELi64ELi128ELi8ELi2ELi4ELi4ELb1ELb0EN7cutlass10bfloat16_tE19Flash_kernel_traitsILi96ELi64ELi128ELi8ES3_EEEEvNS_16Flash_bwd_paramsE)
        .other          _ZN5flash25flash_bwd_dot_do_o_kernelILb0E23Flash_bwd_kernel_traitsILi96ELi64ELi128ELi8ELi2ELi4ELi4ELb1ELb0EN7cutlass10bfloat16_tE19Flash_kernel_traitsILi96ELi64ELi128ELi8ES3_EEEEvNS_16Flash_bwd_paramsE,@"STO_CUDA_ENTRY STV_DEFAULT"
_ZN5flash25flash_bwd_dot_do_o_kernelILb0E23Flash_bwd_kernel_traitsILi96ELi64ELi128ELi8ELi2ELi4ELi4ELb1ELb0EN7cutlass10bfloat16_tE19Flash_kernel_traitsILi96ELi64ELi128ELi8ES3_EEEEvNS_16Flash_bwd_paramsE:
.text._ZN5flash25flash_bwd_dot_do_o_kernelILb0E23Flash_bwd_kernel_traitsILi96ELi64ELi128ELi8ELi2ELi4ELi4ELb1ELb0EN7cutlass10bfloat16_tE19Flash_kernel_traitsILi96ELi64ELi128ELi8ES3_EEEEvNS_16Flash_bwd_paramsE:
[----:B------:R-:W-:Y:S02]  /*0000*/  IMAD.MOV.U32 R1, RZ, RZ, c[0x0][0x28] ;  /* 0x00000a00ff017624 */ /* 0x000fe400078e00ff */
[----:B------:R-:W0:Y:S01]  /*0010*/  S2R R7, SR_CTAID.Y ;  /* 0x0000000000077919 */ /* 0x000e220000002600 */
[----:B------:R-:W-:Y:S01]  /*0020*/  ISETP.NE.U32.AND P0, PT, RZ, c[0x0][0x240], PT ;  /* 0x00009000ff007a0c */ /* 0x000fe20003f05070 */
[----:B------:R-:W-:Y:S01]  /*0030*/  ULDC.64 UR4, c[0x0][0x118] ;  /* 0x0000460000047ab9 */ /* 0x000fe20000000a00 */
[----:B------:R-:W-:Y:S02]  /*0040*/  MOV R9, 0xffffffff ;  /* 0xffffffff00097802 */ /* 0x000fe40000000f00 */
[----:B------:R-:W-:-:S13]  /*0050*/  ISETP.NE.AND.EX P0, PT, RZ, c[0x0][0x244], PT, P0 ;  /* 0x00009100ff007a0c */ /* 0x000fda0003f05300 */
[----:B------:R-:W-:Y:S01]  /*0060*/  @P0 MOV R2, 0x4 ;  /* 0x0000000400020802 */ /* 0x000fe20000000f00 */
[----:B------:R-:W-:Y:S01]  /*0070*/  @P0 IMAD.MOV.U32 R5, RZ, RZ, 0x4 ;  /* 0x00000004ff050424 */ /* 0x000fe200078e00ff */
[----:B0-----:R-:W-:-:S03]  /*0080*/  @P0 IADD3 R4, R7, 0x1, RZ ;  /* 0x0000000107040810 */ /* 0x001fc60007ffe0ff */
[----:B------:R-:W-:-:S04]  /*0090*/  @P0 IMAD.WIDE R2, R7, R2, c[0x0][0x240] ;  /* 0x0000900007020625 */ /* 0x000fc800078e0202 */
[----:B------:R-:W-:Y:S01]  /*00a0*/  @P0 IMAD.WIDE R4, R4, R5, c[0x0][0x240] ;  /* 0x0000900004040625 */ /* 0x000fe200078e0205 */
[----:B------:R-:W2:Y:S05]  /*00b0*/  @P0 LDG.E R9, [R2.64] ;  /* 0x0000000402090981 */ /* 0x000eaa000c1e1900 */
[----:B------:R-:W2:Y:S04]  /*00c0*/  @P0 LDG.E R4, [R4.64] ;  /* 0x0000000404040981 */ /* 0x000ea8000c1e1900 */
[----:B------:R-:W0:Y:S02]  /*00d0*/  S2R R31, SR_CTAID.X ;  /* 0x00000000001f7919 */ /* 0x000e240000002500 */
[----:B0-----:R-:W-:Y:S01]  /*00e0*/  SHF.L.U32 R31, R31, 0x6, RZ ;  /* 0x000000061f1f7819 */ /* 0x001fe200000006ff */
[----:B--2---:R-:W-:-:S02]  /*00f0*/  @P0 IMAD.IADD R6, R4, 0x1, -R9 ;  /* 0x0000000104060824 */ /* 0x004fc400078e0a09 */
[----:B------:R-:W-:-:S05]  /*0100*/  @!P0 IMAD.MOV.U32 R6, RZ, RZ, c[0x0][0x214] ;  /* 0x00008500ff068624 */ /* 0x000fca00078e00ff */
[----:B------:R-:W-:-:S13]  /*0110*/  ISETP.GT.AND P0, PT, R6, R31, PT ;  /* 0x0000001f0600720c */ /* 0x000fda0003f04270 */
[----:B------:R-:W-:Y:S05]  /*0120*/  @!P0 EXIT ;  /* 0x000000000000894d */ /* 0x000fea0003800000 */
[C---:B------:R-:W-:Y:S01]  /*0130*/  ISETP.NE.AND P1, PT, R9.reuse, -0x1, PT ;  /* 0xffffffff0900780c */ /* 0x040fe20003f25270 */
[----:B------:R-:W0:Y:S01]  /*0140*/  S2R R0, SR_CTAID.Z ;  /* 0x0000000000007919 */ /* 0x000e220000002700 */
[----:B------:R-:W-:Y:S02]  /*0150*/  ULDC.U8 UR6, c[0x0][0x328] ;  /* 0x0000ca0000067ab9 */ /* 0x000fe40000000000 */
[----:B------:R-:W-:Y:S01]  /*0160*/  ISETP.NE.AND P0, PT, RZ, UR6, PT ;  /* 0x00000006ff007c0c */ /* 0x000fe2000bf05270 */
[----:B------:R-:W1:Y:S08]  /*0170*/  S2R R30, SR_TID.X ;  /* 0x00000000001e7919 */ /* 0x000e700000002100 */
[--C-:B------:R-:W-:Y:S01]  /*0180*/  @!P1 SHF.R.S32.HI R2, RZ, 0x1f, R7.reuse ;  /* 0x0000001fff029819 */ /* 0x100fe20000011407 */
[----:B------:R-:W-:Y:S01]  /*0190*/  @P1 IMAD.WIDE.U32 R20, R9, c[0x0][0x370], RZ ;  /* 0x0000dc0009141a25 */ /* 0x000fe200078e00ff */
[----:B------:R-:W-:-:S03]  /*01a0*/  @!P1 SHF.R.S32.HI R8, RZ, 0x1f, R7 ;  /* 0x0000001fff089819 */ /* 0x000fc60000011407 */
[----:B------:R-:W-:Y:S02]  /*01b0*/  @!P1 IMAD R4, R2, c[0x0][0x368], RZ ;  /* 0x0000da0002049a24 */ /* 0x000fe400078e02ff */
[----:B------:R-:W-:Y:S02]  /*01c0*/  @!P1 IMAD R8, R8, c[0x0][0x1e0], RZ ;  /* 0x0000780008089a24 */ /* 0x000fe400078e02ff */
[----:B------:R-:W-:Y:S02]  /*01d0*/  @!P1 IMAD R11, R7, c[0x0][0x36c], R4 ;  /* 0x0000db00070b9a24 */ /* 0x000fe400078e0204 */
[----:B------:R-:W-:-:S04]  /*01e0*/  @P1 IMAD.WIDE.U32 R32, R9, c[0x0][0x1e8], RZ ;  /* 0x00007a0009201a25 */ /* 0x000fc800078e00ff */
[----:B------:R-:W-:-:S04]  /*01f0*/  @!P1 IMAD.WIDE.U32 R2, R7, c[0x0][0x368], RZ ;  /* 0x0000da0007029a25 */ /* 0x000fc800078e00ff */
[----:B------:R-:W-:Y:S01]  /*0200*/  @!P1 IMAD.WIDE.U32 R4, R7, c[0x0][0x1e0], RZ ;  /* 0x0000780007049a25 */ /* 0x000fe200078e00ff */
[----:B------:R-:W-:-:S03]  /*0210*/  @!P1 MOV R20, R2 ;  /* 0x0000000200149202 */ /* 0x000fc60000000f00 */
[----:B------:R-:W-:Y:S01]  /*0220*/  @!P1 IMAD R13, R7, c[0x0][0x1e4], R8 ;  /* 0x00007900070d9a24 */ /* 0x000fe200078e0208 */
[----:B------:R-:W-:Y:S01]  /*0230*/  @!P1 MOV R32, R4 ;  /* 0x0000000400209202 */ /* 0x000fe20000000f00 */
[C---:B------:R-:W-:Y:S02]  /*0240*/  @P1 IMAD R21, R9.reuse, c[0x0][0x374], R21 ;  /* 0x0000dd0009151a24 */ /* 0x040fe400078e0215 */
[----:B------:R-:W-:Y:S02]  /*0250*/  @P1 IMAD R33, R9, c[0x0][0x1ec], R33 ;  /* 0x00007b0009211a24 */ /* 0x000fe400078e0221 */
[----:B------:R-:W-:Y:S02]  /*0260*/  @!P1 IMAD.IADD R21, R3, 0x1, R11 ;  /* 0x0000000103159824 */ /* 0x000fe400078e020b */
[----:B------:R-:W-:Y:S01]  /*0270*/  @!P1 IMAD.IADD R33, R5, 0x1, R13 ;  /* 0x0000000105219824 */ /* 0x000fe200078e020d */
[----:B------:R-:W-:Y:S05]  /*0280*/  @!P0 BRA `(.L_x_747) ;  /* 0x0000007000008947 */ /* 0x000fea0003800000 */
[----:B01----:R-:W-:Y:S01]  /*0290*/  HFMA2.MMA R3, -RZ, RZ, 0, 7.62939453125e-06 ;  /* 0x00000080ff037435 */ /* 0x003fe200000001ff */
[----:B------:R-:W-:-:S02]  /*02a0*/  @!P1 IMAD R9, R7, c[0x0][0x224], RZ ;  /* 0x0000890007099a24 */ /* 0x000fc400078e02ff */
[----:B------:R-:W-:-:S03]  /*02b0*/  IMAD.MOV.U32 R4, RZ, RZ, c[0x0][0x210] ;  /* 0x00008400ff047624 */ /* 0x000fc600078e00ff */
[----:B------:R-:W-:-:S04]  /*02c0*/  LEA R2, R7, R9, 0x7 ;  /* 0x0000000907027211 */ /* 0x000fc800078e38ff */
[----:B------:R-:W-:-:S04]  /*02d0*/  IMAD R3, R3, R4, c[0x0][0x234] ;  /* 0x00008d0003037624 */ /* 0x000fc800078e0204 */
[----:B------:R-:W-:Y:S01]  /*02e0*/  IMAD R2, R3, R0, R2 ;  /* 0x0000000003027224 */ /* 0x000fe200078e0202 */
[----:B------:R-:W-:Y:S05]  /*02f0*/  BRA `(.L_x_748) ;  /* 0x0000002000007947 */ /* 0x000fea0003800000 */
.L_x_747:
[----:B01----:R-:W-:-:S04]  /*0300*/  IMAD R2, R7, c[0x0][0x1c0], R0 ;  /* 0x0000700007027a24 */ /* 0x003fc800078e0200 */
[----:B------:R-:W-:-:S03]  /*0310*/  IMAD R2, R2, c[0x0][0x224], RZ ;  /* 0x0000890002027a24 */ /* 0x000fc600078e02ff */
.L_x_748:
[----:B------:R-:W-:Y:S01]  /*0320*/  SHF.R.S32.HI R3, RZ, 0x1f, R30 ;  /* 0x0000001fff037819 */ /* 0x000fe2000001141e */
[--C-:B------:R-:W-:Y:S01]  /*0330*/  IMAD.IADD R5, R6, 0x1, -R31.reuse ;  /* 0x0000000106057824 */ /* 0x100fe200078e0a1f */
[----:B------:R-:W-:Y:S01]  /*0340*/  IADD3 R35, R31, R2, RZ ;  /* 0x000000021f237210 */ /* 0x000fe20007ffe0ff */
[----:B------:R-:W-:Y:S01]  /*0350*/  BSSY B0, `(.L_x_749) ;  /* 0x000002b000007945 */ /* 0x000fe20003800000 */
[----:B------:R-:W-:Y:S01]  /*0360*/  LEA.HI R3, R3, R30, RZ, 0x2 ;  /* 0x0000001e03037211 */ /* 0x000fe200078f10ff */
[----:B------:R-:W-:Y:S01]  /*0370*/  CS2R R18, SRZ ;  /* 0x0000000000127805 */ /* 0x000fe2000001ff00 */
[----:B------:R-:W-:Y:S01]  /*0380*/  SHF.R.S32.HI R28, RZ, 0x1f, R31 ;  /* 0x0000001fff1c7819 */ /* 0x000fe2000001141f */
[----:B------:R-:W-:Y:S01]  /*0390*/  CS2R R6, SRZ ;  /* 0x0000000000067805 */ /* 0x000fe2000001ff00 */
[----:B------:R-:W-:Y:S01]  /*03a0*/  SHF.R.S32.HI R34, RZ, 0x2, R3 ;  /* 0x00000002ff227819 */ /* 0x000fe20000011403 */
[----:B------:R-:W-:Y:S01]  /*03b0*/  CS2R R10, SRZ ;  /* 0x00000000000a7805 */ /* 0x000fe2000001ff00 */
[----:B------:R-:W-:Y:S01]  /*03c0*/  LOP3.LUT R3, R3, 0x1ffffffc, RZ, 0xc0, !PT ;  /* 0x1ffffffc03037812 */ /* 0x000fe200078ec0ff */
[----:B------:R-:W-:Y:S01]  /*03d0*/  CS2R R8, SRZ ;  /* 0x0000000000087805 */ /* 0x000fe2000001ff00 */
[----:B------:R-:W-:Y:S01]  /*03e0*/  ISETP.GE.AND P0, PT, R34, R5, PT ;  /* 0x000000052200720c */ /* 0x000fe20003f06270 */
[----:B------:R-:W-:Y:S01]  /*03f0*/  CS2R R14, SRZ ;  /* 0x00000000000e7805 */ /* 0x000fe2000001ff00 */
[----:B------:R-:W-:Y:S01]  /*0400*/  SHF.R.S32.HI R36, RZ, 0x1f, R0 ;  /* 0x0000001fff247819 */ /* 0x000fe20000011400 */
[----:B------:R-:W-:Y:S01]  /*0410*/  IMAD.IADD R3, R30, 0x1, -R3 ;  /* 0x000000011e037824 */ /* 0x000fe200078e0a03 */
[----:B------:R-:W-:Y:S01]  /*0420*/  CS2R R4, SRZ ;  /* 0x0000000000047805 */ /* 0x000fe2000001ff00 */
[----:B------:R-:W-:Y:S01]  /*0430*/  MOV R22, RZ ;  /* 0x000000ff00167202 */ /* 0x000fe20000000f00 */
[----:B------:R-:W-:Y:S01]  /*0440*/  CS2R R12, SRZ ;  /* 0x00000000000c7805 */ /* 0x000fe2000001ff00 */
[----:B------:R-:W-:Y:S01]  /*0450*/  IMAD.SHL.U32 R2, R3, 0x8, RZ ;  /* 0x0000000803027824 */ /* 0x000fe200078e00ff */
[----:B------:R-:W-:-:S04]  /*0460*/  SHF.R.S32.HI R37, RZ, 0x1f, R34 ;  /* 0x0000001fff257819 */ /* 0x000fc80000011422 */
[----:B------:R-:W-:Y:S02]  /*0470*/  IADD3 R38, R2, 0x20, RZ ;  /* 0x0000002002267810 */ /* 0x000fe40007ffe0ff */
[----:B------:R-:W-:Y:S01]  /*0480*/  SHF.R.S32.HI R3, RZ, 0x1f, R2 ;  /* 0x0000001fff037819 */ /* 0x000fe20000011402 */
[----:B------:R-:W-:Y:S05]  /*0490*/  @P0 BRA `(.L_x_750) ;  /* 0x0000016000000947 */ /* 0x000fea0003800000 */
[----:B------:R-:W-:Y:S01]  /*04a0*/  IMAD R24, R28, c[0x0][0x370], RZ ;  /* 0x0000dc001c187a24 */ /* 0x000fe200078e02ff */
[----:B------:R-:W-:Y:S01]  /*04b0*/  ISETP.GE.AND P2, PT, R38, c[0x0][0x220], PT ;  /* 0x0000880026007a0c */ /* 0x000fe20003f46270 */
[----:B------:R-:W-:-:S04]  /*04c0*/  IMAD.WIDE.U32 R16, R31, c[0x0][0x370], R2 ;  /* 0x0000dc001f107a25 */ /* 0x000fc800078e0002 */
[----:B------:R-:W-:Y:S01]  /*04d0*/  IMAD R24, R31, c[0x0][0x374], R24 ;  /* 0x0000dd001f187a24 */ /* 0x000fe200078e0218 */
[----:B------:R-:W-:Y:S01]  /*04e0*/  IADD3 R20, P1, R20, R16, RZ ;  /* 0x0000001014147210 */ /* 0x000fe20007f3e0ff */
[----:B------:R-:W-:-:S03]  /*04f0*/  IMAD R23, R36, c[0x0][0x378], RZ ;  /* 0x0000de0024177a24 */ /* 0x000fc600078e02ff */
[----:B------:R-:W-:Y:S01]  /*0500*/  IADD3.X R21, R21, R17, R24, P1, !PT ;  /* 0x0000001115157210 */ /* 0x000fe20000ffe418 */
[----:B------:R-:W-:Y:S01]  /*0510*/  IMAD R23, R0, c[0x0][0x37c], R23 ;  /* 0x0000df0000177a24 */ /* 0x000fe200078e0217 */
[C---:B------:R-:W-:Y:S01]  /*0520*/  IADD3 R24, R2.reuse, 0x40, RZ ;  /* 0x0000004002187810 */ /* 0x040fe20007ffe0ff */
[----:B------:R-:W-:Y:S01]  /*0530*/  IMAD R17, R37, c[0x0][0x370], RZ ;  /* 0x0000dc0025117a24 */ /* 0x000fe200078e02ff */
[----:B------:R-:W-:Y:S01]  /*0540*/  ISETP.GE.AND P1, PT, R2, c[0x0][0x220], PT ;  /* 0x0000880002007a0c */ /* 0x000fe20003f26270 */
[----:B------:R-:W-:Y:S01]  /*0550*/  IMAD.WIDE.U32 R20, R0, c[0x0][0x378], R20 ;  /* 0x0000de0000147a25 */ /* 0x000fe200078e0014 */
[----:B------:R-:W-:-:S04]  /*0560*/  ISETP.GE.AND P3, PT, R24, c[0x0][0x220], PT ;  /* 0x0000880018007a0c */ /* 0x000fc80003f66270 */
[----:B------:R-:W-:Y:S01]  /*0570*/  IADD3 R21, R21, R23, RZ ;  /* 0x0000001715157210 */ /* 0x000fe20007ffe0ff */
[----:B------:R-:W-:-:S04]  /*0580*/  IMAD R23, R34, c[0x0][0x374], R17 ;  /* 0x0000dd0022177a24 */ /* 0x000fc800078e0211 */
[----:B------:R-:W-:-:S04]  /*0590*/  IMAD.WIDE.U32 R16, R34, c[0x0][0x370], R20 ;  /* 0x0000dc0022107a25 */ /* 0x000fc800078e0014 */
[----:B------:R-:W-:Y:S01]  /*05a0*/  IMAD.IADD R17, R17, 0x1, R23 ;  /* 0x0000000111117824 */ /* 0x000fe200078e0217 */
[----:B------:R-:W-:-:S04]  /*05b0*/  LEA R20, P4, R16, c[0x0][0x330], 0x1 ;  /* 0x0000cc0010147a11 */ /* 0x000fc800078808ff */
[----:B------:R-:W-:-:S05]  /*05c0*/  LEA.HI.X R21, R16, c[0x0][0x334], R17, 0x1, P4 ;  /* 0x0000cd0010157a11 */ /* 0x000fca00020f0c11 */
[----:B------:R0:W5:Y:S04]  /*05d0*/  @!P1 LDG.E.128 R8, [R20.64] ;  /* 0x0000000414089981 */ /* 0x000168000c1e1d00 */
[----:B------:R0:W5:Y:S04]  /*05e0*/  @!P2 LDG.E.128 R4, [R20.64+0x40] ;  /* 0x000040041404a981 */ /* 0x000168000c1e1d00 */
[----:B------:R0:W5:Y:S02]  /*05f0*/  @!P3 LDG.E.128 R12, [R20.64+0x80] ;  /* 0x00008004140cb981 */ /* 0x000164000c1e1d00 */
.L_x_750:
[----:B------:R-:W-:Y:S05]  /*0600*/  BSYNC B0 ;  /* 0x0000000000007941 */ /* 0x000fea0003800000 */
.L_x_749:
[----:B------:R-:W-:Y:S01]  /*0610*/  BSSY B0, `(.L_x_751) ;  /* 0x000001f000007945 */ /* 0x000fe20003800000 */
[----:B------:R-:W-:Y:S01]  /*0620*/  CS2R R16, SRZ ;  /* 0x0000000000107805 */ /* 0x000fe2000001ff00 */
[----:B------:R-:W-:Y:S01]  /*0630*/  CS2R R26, SRZ ;  /* 0x00000000001a7805 */ /* 0x000fe2000001ff00 */
[----:B------:R-:W-:Y:S01]  /*0640*/  CS2R R24, SRZ ;  /* 0x0000000000187805 */ /* 0x000fe2000001ff00 */
[----:B------:R-:W-:Y:S01]  /*0650*/  MOV R23, RZ ;  /* 0x000000ff00177202 */ /* 0x000fe20000000f00 */
[----:B0-----:R-:W-:Y:S01]  /*0660*/  CS2R R20, SRZ ;  /* 0x0000000000147805 */ /* 0x001fe2000001ff00 */
[----:B------:R-:W-:Y:S05]  /*0670*/  @P0 BRA `(.L_x_752) ;  /* 0x0000018000000947 */ /* 0x000fea0003800000 */
[----:B------:R-:W-:Y:S01]  /*0680*/  IMAD R40, R28, c[0x0][0x1e8], RZ ;  /* 0x00007a001c287a24 */ /* 0x000fe200078e02ff */
[----:B------:R-:W-:Y:S01]  /*0690*/  MOV R29, R3 ;  /* 0x00000003001d7202 */ /* 0x000fe20000000f00 */
[----:B------:R-:W-:Y:S01]  /*06a0*/  IMAD.MOV.U32 R28, RZ, RZ, R2 ;  /* 0x000000ffff1c7224 */ /* 0x000fe200078e0002 */
[----:B------:R-:W-:Y:S01]  /*06b0*/  ISETP.GE.AND P1, PT, R2, c[0x0][0x220], PT ;  /* 0x0000880002007a0c */ /* 0x000fe20003f26270 */
[C---:B------:R-:W-:Y:S01]  /*06c0*/  IMAD R40, R31.reuse, c[0x0][0x1ec], R40 ;  /* 0x00007b001f287a24 */ /* 0x040fe200078e0228 */
[----:B------:R-:W-:Y:S01]  /*06d0*/  ISETP.GE.AND P2, PT, R38, c[0x0][0x220], PT ;  /* 0x0000880026007a0c */ /* 0x000fe20003f46270 */
[----:B------:R-:W-:-:S04]  /*06e0*/  IMAD.WIDE.U32 R28, R31, c[0x0][0x1e8], R28 ;  /* 0x00007a001f1c7a25 */ /* 0x000fc800078e001c */
[----:B------:R-:W-:Y:S01]  /*06f0*/  IMAD R3, R36, c[0x0][0x1f0], RZ ;  /* 0x00007c0024037a24 */ /* 0x000fe200078e02ff */
[----:B------:R-:W-:Y:S01]  /*0700*/  IADD3 R32, P0, R32, R28, RZ ;  /* 0x0000001c20207210 */ /* 0x000fe20007f1e0ff */
[----:B------:R-:W-:Y:S02]  /*0710*/  IMAD R37, R37, c[0x0][0x1e8], RZ ;  /* 0x00007a0025257a24 */ /* 0x000fe400078e02ff */
[----:B------:R-:W-:Y:S01]  /*0720*/  IMAD R3, R0, c[0x0][0x1f4], R3 ;  /* 0x00007d0000037a24 */ /* 0x000fe200078e0203 */
[----:B------:R-:W-:-:S05]  /*0730*/  IADD3.X R33, R33, R29, R40, P0, !PT ;  /* 0x0000001d21217210 */ /* 0x000fca00007fe428 */
[----:B------:R-:W-:Y:S01]  /*0740*/  IMAD.WIDE.U32 R32, R0, c[0x0][0x1f0], R32 ;  /* 0x00007c0000207a25 */ /* 0x000fe200078e0020 */
[----:B------:R-:W-:-:S03]  /*0750*/  IADD3 R0, R2, 0x40, RZ ;  /* 0x0000004002007810 */ /* 0x000fc60007ffe0ff */
[----:B------:R-:W-:Y:S01]  /*0760*/  IMAD.IADD R33, R33, 0x1, R3 ;  /* 0x0000000121217824 */ /* 0x000fe200078e0203 */
[----:B------:R-:W-:Y:S01]  /*0770*/  ISETP.GE.AND P3, PT, R0, c[0x0][0x220], PT ;  /* 0x0000880000007a0c */ /* 0x000fe20003f66270 */
[C---:B------:R-:W-:Y:S02]  /*0780*/  IMAD R3, R34.reuse, c[0x0][0x1ec], R37 ;  /* 0x00007b0022037a24 */ /* 0x040fe400078e0225 */
[----:B------:R-:W-:-:S05]  /*0790*/  IMAD.WIDE.U32 R28, R34, c[0x0][0x1e8], R32 ;  /* 0x00007a00221c7a25 */ /* 0x000fca00078e0020 */
[----:B------:R-:W-:Y:S02]  /*07a0*/  IADD3 R3, R29, R3, RZ ;  /* 0x000000031d037210 */ /* 0x000fe40007ffe0ff */
[----:B------:R-:W-:-:S04]  /*07b0*/  LEA R2, P0, R28, c[0x0][0x1d0], 0x1 ;  /* 0x000074001c027a11 */ /* 0x000fc800078008ff */
[----:B------:R-:W-:-:S05]  /*07c0*/  LEA.HI.X R3, R28, c[0x0][0x1d4], R3, 0x1, P0 ;  /* 0x000075001c037a11 */ /* 0x000fca00000f0c03 */
[----:B------:R0:W5:Y:S04]  /*07d0*/  @!P1 LDG.E.128 R24, [R2.64] ;  /* 0x0000000402189981 */ /* 0x000168000c1e1d00 */
[----:B------:R0:W5:Y:S04]  /*07e0*/  @!P2 LDG.E.128 R16, [R2.64+0x40] ;  /* 0x000040040210a981 */ /* 0x000168000c1e1d00 */
[----:B------:R0:W5:Y:S02]  /*07f0*/  @!P3 LDG.E.128 R20, [R2.64+0x80] ;  /* 0x000080040214b981 */ /* 0x000164000c1e1d00 */
.L_x_752:
[----:B------:R-:W-:Y:S05]  /*0800*/  BSYNC B0 ;  /* 0x0000000000007941 */ /* 0x000fea0003800000 */
.L_x_751:
[C---:B0----5:R-:W-:Y:S01]  /*0810*/  LOP3.LUT R2, R8.reuse, 0xffff0000, RZ, 0xc0, !PT ;  /* 0xffff000008027812 */ /* 0x061fe200078ec0ff */
[----:B------:R-:W-:Y:S01]  /*0820*/  IMAD.U32 R0, R8, 0x10000, RZ ;  /* 0x0001000008007824 */ /* 0x000fe200078e00ff */
[----:B------:R-:W-:-:S02]  /*0830*/  LOP3.LUT R29, R24, 0xffff0000, RZ, 0xc0, !PT ;  /* 0xffff0000181d7812 */ /* 0x000fc400078ec0ff */
[----:B------:R-:W-:Y:S02]  /*0840*/  SHF.L.U32 R3, R24, 0x10, RZ ;  /* 0x0000001018037819 */ /* 0x000fe400000006ff */
[----:B------:R-:W-:Y:S01]  /*0850*/  LOP3.LUT P0, RZ, R30, 0x3, RZ, 0xc0, !PT ;  /* 0x000000031eff7812 */ /* 0x000fe2000780c0ff */
[----:B------:R-:W-:Y:S01]  /*0860*/  FMUL.FTZ R8, R2, R29 ;  /* 0x0000001d02087220 */ /* 0x000fe20000410000 */
[----:B------:R-:W-:Y:S01]  /*0870*/  SHF.L.U32 R29, R25, 0x10, RZ ;  /* 0x00000010191d7819 */ /* 0x000fe200000006ff */
[----:B------:R-:W-:Y:S01]  /*0880*/  IMAD.U32 R2, R9, 0x10000, RZ ;  /* 0x0001000009027824 */ /* 0x000fe200078e00ff */
[----:B------:R-:W-:Y:S01]  /*0890*/  LOP3.LUT R25, R25, 0xffff0000, RZ, 0xc0, !PT ;  /* 0xffff000019197812 */ /* 0x000fe200078ec0ff */
[----:B------:R-:W-:Y:S01]  /*08a0*/  FFMA.FTZ R0, R0, R3, R8 ;  /* 0x0000000300007223 */ /* 0x000fe20000010008 */
[----:B------:R-:W-:Y:S02]  /*08b0*/  LOP3.LUT R8, R9, 0xffff0000, RZ, 0xc0, !PT ;  /* 0xffff000009087812 */ /* 0x000fe400078ec0ff */
[----:B------:R-:W-:Y:S01]  /*08c0*/  SHF.L.U32 R3, R26, 0x10, RZ ;  /* 0x000000101a037819 */ /* 0x000fe200000006ff */
[----:B------:R-:W-:Y:S01]  /*08d0*/  FFMA.FTZ R2, R2, R29, R0 ;  /* 0x0000001d02027223 */ /* 0x000fe20000010000 */
[----:B------:R-:W-:Y:S01]  /*08e0*/  LOP3.LUT R9, R26, 0xffff0000, RZ, 0xc0, !PT ;  /* 0xffff00001a097812 */ /* 0x000fe200078ec0ff */
[----:B------:R-:W-:-:S02]  /*08f0*/  IMAD.U32 R0, R10, 0x10000, RZ ;  /* 0x000100000a007824 */ /* 0x000fc400078e00ff */
[----:B------:R-:W-:Y:S01]  /*0900*/  FFMA.FTZ R8, R8, R25, R2 ;  /* 0x0000001908087223 */ /* 0x000fe20000010002 */
[----:B------:R-:W-:Y:S02]  /*0910*/  LOP3.LUT R2, R10, 0xffff0000, RZ, 0xc0, !PT ;  /* 0xffff00000a027812 */ /* 0x000fe400078ec0ff */
[----:B------:R-:W-:Y:S01]  /*0920*/  LOP3.LUT R10, R11, 0xffff0000, RZ, 0xc0, !PT ;  /* 0xffff00000b0a7812 */ /* 0x000fe200078ec0ff */
[----:B------:R-:W-:Y:S01]  /*0930*/  FFMA.FTZ R8, R0, R3, R8 ;  /* 0x0000000300087223 */ /* 0x000fe20000010008 */
[----:B------:R-:W-:Y:S01]  /*0940*/  SHF.L.U32 R3, R27, 0x10, RZ ;  /* 0x000000101b037819 */ /* 0x000fe200000006ff */
[----:B------:R-:W-:Y:S01]  /*0950*/  IMAD.U32 R0, R11, 0x10000, RZ ;  /* 0x000100000b007824 */ /* 0x000fe200078e00ff */
[----:B------:R-:W-:Y:S01]  /*0960*/  LOP3.LUT R27, R27, 0xffff0000, RZ, 0xc0, !PT ;  /* 0xffff00001b1b7812 */ /* 0x000fe200078ec0ff */
[----:B------:R-:W-:Y:S01]  /*0970*/  FFMA.FTZ R2, R2, R9, R8 ;  /* 0x0000000902027223 */ /* 0x000fe20000010008 */
[----:B------:R-:W-:-:S03]  /*0980*/  LOP3.LUT R9, R16, 0xffff0000, RZ, 0xc0, !PT ;  /* 0xffff000010097812 */ /* 0x000fc600078ec0ff */
[----:B------:R-:W-:Y:S01]  /*0990*/  FFMA.FTZ R2, R0, R3, R2 ;  /* 0x0000000300027223 */ /* 0x000fe20000010002 */
[----:B------:R-:W-:Y:S01]  /*09a0*/  SHF.L.U32 R3, R16, 0x10, RZ ;  /* 0x0000001010037819 */ /* 0x000fe200000006ff */
[----:B------:R-:W-:Y:S02]  /*09b0*/  IMAD.U32 R0, R4, 0x10000, RZ ;  /* 0x0001000004007824 */ /* 0x000fe400078e00ff */
        /* <DEDUP_REMOVED lines=23> */
[C---:B------:R-:W-:Y:S01]  /*0b30*/  IMAD.U32 R0, R12.reuse, 0x10000, RZ ;  /* 0x000100000c007824 */ /* 0x040fe200078e00ff */
[----:B------:R-:W-:Y:S01]  /*0b40*/  LOP3.LUT R12, R12, 0xffff0000, RZ, 0xc0, !PT ;  /* 0xffff00000c0c7812 */ /* 0x000fe200078ec0ff */
[----:B------:R-:W-:-:S04]  /*0b50*/  FFMA.FTZ R2, R6, R19, R2 ;  /* 0x0000001306027223 */ /* 0x000fc80000010002 */
[----:B------:R-:W-:Y:S01]  /*0b60*/  FFMA.FTZ R2, R0, R3, R2 ;  /* 0x0000000300027223 */ /* 0x000fe20000010002 */
[----:B------:R-:W-:Y:S01]  /*0b70*/  SHF.L.U32 R3, R21, 0x10, RZ ;  /* 0x0000001015037819 */ /* 0x000fe200000006ff */
[C---:B------:R-:W-:Y:S01]  /*0b80*/  IMAD.U32 R0, R13.reuse, 0x10000, RZ ;  /* 0x000100000d007824 */ /* 0x040fe200078e00ff */
[----:B------:R-:W-:Y:S01]  /*0b90*/  LOP3.LUT R13, R13, 0xffff0000, RZ, 0xc0, !PT ;  /* 0xffff00000d0d7812 */ /* 0x000fe200078ec0ff */
[----:B------:R-:W-:Y:S01]  /*0ba0*/  FFMA.FTZ R5, R12, R5, R2 ;  /* 0x000000050c057223 */ /* 0x000fe20000010002 */
[----:B------:R-:W-:-:S03]  /*0bb0*/  LOP3.LUT R2, R21, 0xffff0000, RZ, 0xc0, !PT ;  /* 0xffff000015027812 */ /* 0x000fc600078ec0ff */
        /* <DEDUP_REMOVED lines=13> */
[----:B------:R-:W-:-:S03]  /*0c90*/  SHF.R.S32.HI R5, RZ, 0x1f, R35 ;  /* 0x0000001fff057819 */ /* 0x000fc60000011423 */
[----:B------:R-:W-:-:S05]  /*0ca0*/  FFMA.FTZ R0, R15, R2, R0 ;  /* 0x000000020f007223 */ /* 0x000fca0000010000 */
[----:B------:R-:W0:Y:S02]  /*0cb0*/  SHFL.BFLY PT, R3, R0, 0x2, 0x1f ;  /* 0x0c401f0000037f89 */ /* 0x000e2400000e0000 */
[----:B0-----:R-:W-:-:S05]  /*0cc0*/  FADD.FTZ R3, R0, R3 ;  /* 0x0000000300037221 */ /* 0x001fca0000010000 */
[----:B------:R0:W1:Y:S01]  /*0cd0*/  SHFL.BFLY PT, R4, R3, 0x1, 0x1f ;  /* 0x0c201f0003047f89 */ /* 0x00006200000e0000 */
[----:B------:R-:W-:Y:S05]  /*0ce0*/  @P0 EXIT ;  /* 0x000000000000094d */ /* 0x000fea0003800000 */
[----:B------:R-:W-:Y:S01]  /*0cf0*/  LEA.HI R30, P0, R30, R35, RZ, 0x1e ;  /* 0x000000231e1e7211 */ /* 0x000fe2000781f0ff */
[----:B-1----:R-:W-:-:S04]  /*0d00*/  FADD.FTZ R4, R3, R4 ;  /* 0x0000000403047221 */ /* 0x002fc80000010000 */
[----:B------:R-:W-:Y:S01]  /*0d10*/  IMAD.X R5, RZ, RZ, R5, P0 ;  /* 0x000000ffff057224 */ /* 0x000fe200000e0605 */
[----:B------:R-:W-:-:S04]  /*0d20*/  LEA R2, P0, R30, c[0x0][0x3c8], 0x2 ;  /* 0x0000f2001e027a11 */ /* 0x000fc800078010ff */
[----:B0-----:R-:W-:Y:S01]  /*0d30*/  LEA.HI.X R3, R30, c[0x0][0x3cc], R5, 0x2, P0 ;  /* 0x0000f3001e037a11 */ /* 0x001fe200000f1405 */
[----:B------:R-:W-:-:S05]  /*0d40*/  FMUL.FTZ R5, R4, c[0x0][0x2d4] ;  /* 0x0000b50004057a20 */ /* 0x000fca0000410000 */
[----:B------:R-:W-:Y:S01]  /*0d50*/  STG.E [R2.64], R5 ;  /* 0x0000000502007986 */ /* 0x000fe2000c101904 */
[----:B------:R-:W-:Y:S05]  /*0d60*/  EXIT ;  /* 0x000000000000794d */ /* 0x000fea0003800000 */
.L_x_753:
        /* <DEDUP_REMOVED lines=9> */
.L_x_1296:


//--------------------- .text._ZN5flash25flash_bwd_dot_do_o_kernelILb1E23Flash_bwd_kernel_traitsILi96ELi64ELi128ELi8ELi2ELi4ELi4ELb1ELb0EN7cutlass10bfloat16_tE19Flash_kernel_traitsILi96ELi64ELi128ELi8ES3_EEEEvNS_16Flash_bwd_paramsE --------------------------
	.section	.text._ZN5flash25flash_bwd_dot_do_o_kernelILb1E23Flash_bwd_kernel_traitsILi96ELi64ELi128ELi8ELi2ELi4ELi4ELb1ELb0EN7cutlass10bfloat16_tE19Flash_kernel_traitsILi96ELi64ELi128ELi8ES3_EEEEvNS_16Flash_bwd_paramsE,"ax",@progbits
	.sectioninfo	@"SHI_REGISTERS=45"
	.align	128
        .global         _ZN5flash25flash_bwd_dot_do_o_kernelILb1E23Flash_bwd_kernel_traitsILi96ELi64ELi128ELi8ELi2ELi4ELi4ELb1ELb0EN7cutlass10bfloat16_tE19Flash_kernel_traitsILi96ELi64ELi128ELi8ES3_EEEEvNS_16Flash_bwd_paramsE
        .type           _ZN5flash25flash_bwd_dot_do_o_kernelILb1E23Flash_bwd_kernel_traitsILi96ELi64ELi128ELi8ELi2ELi4ELi4ELb1ELb0EN7cutlass10bfloat16_tE19Flash_kernel_traitsILi96ELi64ELi128ELi8ES3_EEEEvNS_16Flash_bwd_paramsE,@function
        .size           _ZN5flash25flash_bwd_dot_do_o_kernelILb1E23Flash_bwd_kernel_traitsILi96ELi64ELi128ELi8ELi2ELi4ELi4ELb1ELb0EN7cutlass10bfloat16_tE19Flash_kernel_traitsILi96ELi64ELi128ELi8ES3_EEEEvNS_16Flash_bwd_paramsE,(.L_x_1297 - _ZN5flash25flash_bwd_dot_do_o_kernelILb1E23Flash_bwd_kernel_traitsILi96ELi64ELi128ELi8ELi2ELi4ELi4ELb1ELb0EN7cutlass10bfloat16_tE19Flash_kernel_traitsILi96ELi64ELi128ELi8ES3_EEEEvNS_16Flash_bwd_paramsE)
        .other          _ZN5flash25flash_bwd_dot_do_o_kernelILb1E23Flash_bwd_kernel_traitsILi96ELi64ELi128ELi8ELi2ELi4ELi4ELb1ELb0EN7cutlass10bfloat16_tE19Flash_kernel_traitsILi96ELi64ELi128ELi8ES3_EEEEvNS_16Flash_bwd_paramsE,@"STO_CUDA_ENTRY STV_DEFAULT"
_ZN5flash25flash_bwd_dot_do_o_kernelILb1E23Flash_bwd_kernel_traitsILi96ELi64ELi128ELi8ELi2ELi4ELi4ELb1ELb0EN7cutlass10bfloat16_tE19Flash_kernel_traitsILi96ELi64ELi128ELi8ES3_EEEEvNS_16Flash_bwd_paramsE:
.text._ZN5flash25flash_bwd_dot_do_o_kernelILb1E23Flash_bwd_kernel_traitsILi96ELi64ELi128ELi8ELi2ELi4ELi4ELb1ELb0EN7cutlass10bfloat16_tE19Flash_kernel_traitsILi96ELi64ELi128ELi8ES3_EEEEvNS_16Flash_bwd_paramsE:
[----:B------:R-:W-:Y:S02]  /*0000*/  MOV R1, c[0x0][0x28] ;  /* 0x00000a0000017a02 */ /* 0x000fe40000000f00 */
[----:B------:R-:W0:Y:S01]  /*0010*/  S2R R5, SR_CTAID.Y ;  /* 0x0000000000057919 */ /* 0x000e220000002600 */
[----:B------:R-:W-:Y:S01]  /*0020*/  ISETP.NE.U32.AND P0, PT, RZ, c[0x0][0x240], PT ;  /* 0x00009000ff007a0c */ /* 0x000fe20003f05070 */
[----:B------:R-:W-:Y:S01]  /*0030*/  IMAD.MOV.U32 R10, RZ, RZ, -0x1 ;  /* 0xffffffffff0a7424 */ /* 0x000fe200078e00ff */
[----:B------:R-:W-:Y:S02]  /*0040*/  ULDC.64 UR4, c[0x0][0x118] ;  /* 0x0000460000047ab9 */ /* 0x000fe40000000a00 */
        /* <DEDUP_REMOVED lines=9> */
[----:B0-----:R-:W-:Y:S01]  /*00e0*/  IMAD.SHL.U32 R41, R41, 0x40, RZ ;  /* 0x0000004029297824 */ /* 0x001fe200078e00ff */
[----:B--2---:R-:W-:-:S02]  /*00f0*/  @P0 IADD3 R8, R7, -R10, RZ ;  /* 0x8000000a07080210 */ /* 0x004fc40007ffe0ff */
[----:B------:R-:W-:-:S04]  /*0100*/  @!P0 MOV R8, c[0x0][0x214] ;  /* 0x0000850000088a02 */ /* 0x000fc80000000f00 */
[----:B------:R-:W-:-:S13]  /*0110*/  ISETP.GT.AND P1, PT, R8, R41, PT ;  /* 0x000000290800720c */ /* 0x000fda0003f24270 */
[----:B------:R-:W-:Y:S05]  /*0120*/  @!P1 EXIT ;  /* 0x000000000000994d */ /* 0x000fea0003800000 */
[----:B------:R-:W-:Y:S01]  /*0130*/  ISETP.NE.AND P1, PT, R10, -0x1, PT ;  /* 0xffffffff0a00780c */ /* 0x000fe20003f25270 */
[C---:B------:R-:W-:Y:S01]  /*0140*/  IMAD.WIDE R2, R5.reuse, 0x80, RZ ;  /* 0x0000008005027825 */ /* 0x040fe200078e02ff */
[----:B------:R-:W-:Y:S01]  /*0150*/  SHF.R.S32.HI R36, RZ, 0x1f, R41 ;  /* 0x0000001fff247819 */ /* 0x000fe20000011429 */
[----:B------:R-:W-:Y:S02]  /*0160*/  ULDC.U8 UR6, c[0x0][0x328] ;  /* 0x0000ca0000067ab9 */ /* 0x000fe40000000000 */
[----:B------:R-:W-:Y:S01]  /*0170*/  IMAD.MOV.U32 R9, RZ, RZ, c[0x0][0x1c0] ;  /* 0x00007000ff097624 */ /* 0x000fe200078e00ff */
[----:B------:R-:W-:Y:S01]  /*0180*/  SEL R4, R2, RZ, P0 ;  /* 0x000000ff02047207 */ /* 0x000fe20000000000 */
[----:B------:R-:W-:Y:S01]  /*0190*/  IMAD.WIDE R6, R5, c[0x0][0x224], RZ ;  /* 0x0000890005067a25 */ /* 0x000fe200078e02ff */
[----:B------:R-:W-:Y:S02]  /*01a0*/  SEL R11, R3, RZ, P0 ;  /* 0x000000ff030b7207 */ /* 0x000fe40000000000 */
[----:B------:R-:W-:Y:S01]  /*01b0*/  SHF.R.S32.HI R15, RZ, 0x1f, R9 ;  /* 0x0000001fff0f7819 */ /* 0x000fe20000011409 */
[----:B------:R-:W-:Y:S01]  /*01c0*/  IMAD R16, R7, c[0x0][0x1c0], RZ ;  /* 0x0000700007107a24 */ /* 0x000fe200078e02ff */
[----:B------:R-:W-:Y:S01]  /*01d0*/  IADD3 R21, P0, R41, R4, RZ ;  /* 0x0000000429157210 */ /* 0x000fe20007f1e0ff */
[----:B------:R-:W-:Y:S01]  /*01e0*/  @P1 IMAD.WIDE.U32 R24, R10, c[0x0][0x370], RZ ;  /* 0x0000dc000a181a25 */ /* 0x000fe200078e00ff */
[----:B------:R-:W-:-:S02]  /*01f0*/  @!P1 SHF.R.S32.HI R0, RZ, 0x1f, R5 ;  /* 0x0000001fff009819 */ /* 0x000fc40000011405 */
[----:B------:R-:W-:Y:S01]  /*0200*/  @!P1 SHF.R.S32.HI R17, RZ, 0x1f, R5 ;  /* 0x0000001fff119819 */ /* 0x000fe20000011405 */
[----:B------:R-:W-:Y:S01]  /*0210*/  @P1 IMAD.WIDE.U32 R12, R10, c[0x0][0x1e8], RZ ;  /* 0x00007a000a0c1a25 */ /* 0x000fe200078e00ff */
[----:B------:R-:W-:Y:S02]  /*0220*/  IADD3.X R11, R36, R11, RZ, P0, !PT ;  /* 0x0000000b240b7210 */ /* 0x000fe400007fe4ff */
[----:B------:R-:W-:Y:S01]  /*0230*/  ISETP.NE.AND P0, PT, RZ, UR6, PT ;  /* 0x00000006ff007c0c */ /* 0x000fe2000bf05270 */
[----:B------:R-:W-:Y:S01]  /*0240*/  @!P1 IMAD R14, R0, c[0x0][0x368], RZ ;  /* 0x0000da00000e9a24 */ /* 0x000fe200078e02ff */
[----:B------:R-:W-:Y:S01]  /*0250*/  @P1 MOV R40, R12 ;  /* 0x0000000c00281202 */ /* 0x000fe20000000f00 */
[----:B------:R-:W-:-:S04]  /*0260*/  @!P1 IMAD.WIDE.U32 R2, R5, c[0x0][0x368], RZ ;  /* 0x0000da0005029a25 */ /* 0x000fc800078e00ff */
[----:B------:R-:W-:Y:S02]  /*0270*/  @!P1 IMAD R7, R5, c[0x0][0x36c], R14 ;  /* 0x0000db0005079a24 */ /* 0x000fe400078e020e */
[----:B------:R-:W-:Y:S02]  /*0280*/  @!P1 IMAD R14, R17, c[0x0][0x1e0], RZ ;  /* 0x00007800110e9a24 */ /* 0x000fe400078e02ff */
[C---:B------:R-:W-:Y:S01]  /*0290*/  @P1 IMAD R25, R10.reuse, c[0x0][0x374], R25 ;  /* 0x0000dd000a191a24 */ /* 0x040fe200078e0219 */
[----:B------:R-:W-:Y:S01]  /*02a0*/  @!P1 IADD3 R25, R3, R7, RZ ;  /* 0x0000000703199210 */ /* 0x000fe20007ffe0ff */
[----:B------:R-:W-:Y:S02]  /*02b0*/  @P1 IMAD R0, R10, c[0x0][0x1ec], R13 ;  /* 0x00007b000a001a24 */ /* 0x000fe400078e020d */
[----:B------:R-:W-:Y:S02]  /*02c0*/  IMAD R15, R6, R15, R16 ;  /* 0x0000000f060f7224 */ /* 0x000fe400078e0210 */
[----:B------:R-:W-:-:S04]  /*02d0*/  @!P1 IMAD.WIDE.U32 R12, R5, c[0x0][0x1e0], RZ ;  /* 0x00007800050c9a25 */ /* 0x000fc800078e00ff */
[----:B------:R-:W-:Y:S01]  /*02e0*/  @!P1 IMAD R3, R5, c[0x0][0x1e4], R14 ;  /* 0x0000790005039a24 */ /* 0x000fe200078e020e */
[----:B------:R-:W-:Y:S01]  /*02f0*/  MOV R14, c[0x0][0x22c] ;  /* 0x00008b00000e7a02 */ /* 0x000fe20000000f00 */
[----:B------:R-:W-:Y:S01]  /*0300*/  IMAD.WIDE.U32 R6, R6, c[0x0][0x1c0], RZ ;  /* 0x0000700006067a25 */ /* 0x000fe200078e00ff */
[----:B------:R-:W-:-:S03]  /*0310*/  @!P1 MOV R40, R12 ;  /* 0x0000000c00289202 */ /* 0x000fc60000000f00 */
[----:B------:R-:W-:Y:S02]  /*0320*/  @!P1 IMAD.MOV.U32 R24, RZ, RZ, R2 ;  /* 0x000000ffff189224 */ /* 0x000fe400078e0002 */
[----:B------:R-:W0:Y:S01]  /*0330*/  S2R R2, SR_CTAID.Z ;  /* 0x0000000000027919 */ /* 0x000e220000002700 */
[----:B------:R-:W-:Y:S01]  /*0340*/  @!P1 IMAD.IADD R0, R13, 0x1, R3 ;  /* 0x000000010d009824 */ /* 0x000fe200078e0203 */
[----:B------:R-:W-:Y:S01]  /*0350*/  IADD3 R3, R7, R15, RZ ;  /* 0x0000000f07037210 */ /* 0x000fe20007ffe0ff */
[----:B------:R-:W-:Y:S01]  /*0360*/  @P1 IMAD.MOV.U32 R17, RZ, RZ, R10 ;  /* 0x000000ffff111224 */ /* 0x000fe200078e000a */
[----:B------:R-:W-:Y:S01]  /*0370*/  SHF.R.S32.HI R7, RZ, 0x1f, R14 ;  /* 0x0000001fff077819 */ /* 0x000fe2000001140e */
[----:B------:R-:W-:-:S04]  /*0380*/  IMAD.WIDE R12, R9, c[0x0][0x22c], RZ ;  /* 0x00008b00090c7a25 */ /* 0x000fc800078e02ff */
[----:B------:R-:W-:Y:S02]  /*0390*/  IMAD R14, R3, c[0x0][0x22c], RZ ;  /* 0x00008b00030e7a24 */ /* 0x000fe400078e02ff */
[----:B------:R-:W1:Y:S01]  /*03a0*/  S2R R3, SR_TID.X ;  /* 0x0000000000037919 */ /* 0x000e620000002100 */
[----:B------:R-:W-:Y:S02]  /*03b0*/  @!P1 IMAD.MOV.U32 R17, RZ, RZ, -0x1 ;  /* 0xffffffffff119424 */ /* 0x000fe400078e00ff */
[----:B------:R-:W-:Y:S02]  /*03c0*/  IMAD.MOV.U32 R15, RZ, RZ, RZ ;  /* 0x000000ffff0f7224 */ /* 0x000fe400078e00ff */
[----:B------:R-:W-:Y:S02]  /*03d0*/  IMAD R16, R13, R17, RZ ;  /* 0x000000110d107224 */ /* 0x000fe400078e02ff */
[----:B------:R-:W-:Y:S02]  /*03e0*/  IMAD R7, R7, R6, R14 ;  /* 0x0000000607077224 */ /* 0x000fe400078e020e */
[----:B------:R-:W-:-:S02]  /*03f0*/  IMAD R23, R12, R15, R16 ;  /* 0x0000000f0c177224 */ /* 0x000fc400078e0210 */
[----:B------:R-:W-:-:S04]  /*0400*/  IMAD.WIDE.U32 R14, R6, c[0x0][0x22c], RZ ;  /* 0x00008b00060e7a25 */ /* 0x000fc800078e00ff */
[----:B------:R-:W-:Y:S02]  /*0410*/  IMAD R4, R11, R12, RZ ;  /* 0x0000000c0b047224 */ /* 0x000fe400078e02ff */
[----:B------:R-:W-:-:S04]  /*0420*/  IMAD.WIDE.U32 R16, R12, R17, RZ ;  /* 0x000000110c107225 */ /* 0x000fc800078e00ff */
[----:B0-----:R-:W-:Y:S01]  /*0430*/  IMAD R19, R2, c[0x0][0x22c], RZ ;  /* 0x00008b0002137a24 */ /* 0x001fe200078e02ff */
[----:B------:R-:W-:Y:S01]  /*0440*/  SEL R16, R14, R16, !P1 ;  /* 0x000000100e107207 */ /* 0x000fe20004800000 */
[----:B------:R-:W-:Y:S01]  /*0450*/  IMAD.IADD R11, R15, 0x1, R7 ;  /* 0x000000010f0b7824 */ /* 0x000fe200078e0207 */
[----:B------:R-:W-:Y:S01]  /*0460*/  @P1 IADD3 R11, R17, R23, RZ ;  /* 0x00000017110b1210 */ /* 0x000fe20007ffe0ff */
[----:B------:R-:W-:Y:S01]  /*0470*/  IMAD.WIDE.U32 R6, R21, R12, RZ ;  /* 0x0000000c15067225 */ /* 0x000fe200078e00ff */
[----:B------:R-:W-:-:S03]  /*0480*/  SHF.R.S32.HI R14, RZ, 0x1f, R19 ;  /* 0x0000001fff0e7819 */ /* 0x000fc60000011413 */
[----:B------:R-:W-:Y:S01]  /*0490*/  IMAD R13, R13, R21, R4 ;  /* 0x000000150d0d7224 */ /* 0x000fe200078e0204 */
[----:B------:R-:W-:-:S03]  /*04a0*/  SHF.R.S32.HI R4, RZ, 0x1f, R2 ;  /* 0x0000001fff047819 */ /* 0x000fc60000011402 */
[----:B------:R-:W-:Y:S01]  /*04b0*/  IMAD.IADD R13, R7, 0x1, R13 ;  /* 0x00000001070d7824 */ /* 0x000fe200078e020d */
[----:B------:R-:W-:Y:S05]  /*04c0*/  @!P0 BRA `(.L_x_754) ;  /* 0x0000007000008947 */ /* 0x000fea0003800000 */
[----:B-1----:R-:W-:Y:S01]  /*04d0*/  HFMA2.MMA R12, -RZ, RZ, 0, 7.62939453125e-06 ;  /* 0x00000080ff0c7435 */ /* 0x002fe200000001ff */
[----:B------:R-:W-:Y:S02]  /*04e0*/  @!P1 IMAD R10, R5, c[0x0][0x224], RZ ;  /* 0x00008900050a9a24 */ /* 0x000fe400078e02ff */
[----:B------:R-:W-:-:S03]  /*04f0*/  IMAD.MOV.U32 R15, RZ, RZ, c[0x0][0x210] ;  /* 0x00008400ff0f7624 */ /* 0x000fc600078e00ff */
[----:B------:R-:W-:-:S04]  /*0500*/  LEA R10, R5, R10, 0x7 ;  /* 0x0000000a050a7211 */ /* 0x000fc800078e38ff */
[----:B------:R-:W-:-:S04]  /*0510*/  IMAD R5, R12, R15, c[0x0][0x234] ;  /* 0x00008d000c057624 */ /* 0x000fc800078e020f */
[----:B------:R-:W-:Y:S01]  /*0520*/  IMAD R32, R5, R2, R10 ;  /* 0x0000000205207224 */ /* 0x000fe200078e020a */
[----:B------:R-:W-:Y:S05]  /*0530*/  BRA `(.L_x_755) ;  /* 0x0000002000007947 */ /* 0x000fea0003800000 */
.L_x_754:
[----:B-1----:R-:W-:-:S04]  /*0540*/  IMAD R5, R5, c[0x0][0x1c0], R2 ;  /* 0x0000700005057a24 */ /* 0x002fc800078e0202 */
[----:B------:R-:W-:Y:S02]  /*0550*/  IMAD R32, R5, c[0x0][0x224], RZ ;  /* 0x0000890005207a24 */ /* 0x000fe400078e02ff */
.L_x_755:
[----:B------:R-:W-:Y:S01]  /*0560*/  SHF.R.S32.HI R10, RZ, 0x1f, R3 ;  /* 0x0000001fff0a7819 */ /* 0x000fe20000011403 */
[----:B------:R-:W-:Y:S01]  /*0570*/  BSSY B0, `(.L_x_756) ;  /* 0x0000036000007945 */ /* 0x000fe20003800000 */
[----:B------:R-:W-:Y:S01]  /*0580*/  IADD3 R19, P0, P1, R6, R16, R19 ;  /* 0x0000001006137210 */ /* 0x000fe2000791e013 */
[----:B------:R-:W-:Y:S01]  /*0590*/  CS2R R20, SRZ ;  /* 0x0000000000147805 */ /* 0x000fe2000001ff00 */
[CC--:B------:R-:W-:Y:S02]  /*05a0*/  LEA.HI R5, R10.reuse, R3.reuse, RZ, 0x3 ;  /* 0x000000030a057211 */ /* 0x0c0fe400078f18ff */
[----:B------:R-:W-:Y:S02]  /*05b0*/  LEA.HI R10, R10, R3, RZ, 0x2 ;  /* 0x000000030a0a7211 */ /* 0x000fe400078f10ff */
[----:B------:R-:W-:Y:S02]  /*05c0*/  LOP3.LUT R12, R5, 0x3ffffff8, RZ, 0xc0, !PT ;  /* 0x3ffffff8050c7812 */ /* 0x000fe400078ec0ff */
[----:B------:R-:W-:Y:S01]  /*05d0*/  SHF.R.S32.HI R7, RZ, 0x3, R5 ;  /* 0x00000003ff077819 */ /* 0x000fe20000011405 */
[----:B------:R-:W-:Y:S01]  /*05e0*/  IMAD R5, R9, c[0x0][0x22c], RZ ;  /* 0x00008b0009057a24 */ /* 0x000fe200078e02ff */
[----:B------:R-:W-:Y:S01]  /*05f0*/  SHF.R.S32.HI R6, RZ, 0x2, R10 ;  /* 0x00000002ff067819 */ /* 0x000fe2000001140a */
[----:B------:R-:W-:Y:S01]  /*0600*/  IMAD.IADD R12, R3, 0x1, -R12 ;  /* 0x00000001030c7824 */ /* 0x000fe200078e0a0c */
[----:B------:R-:W-:Y:S01]  /*0610*/  IADD3.X R11, R13, R11, R14, P0, P1 ;  /* 0x0000000b0d0b7210 */ /* 0x000fe200007e240e */
[----:B------:R-:W-:Y:S01]  /*0620*/  IMAD.IADD R9, R8, 0x1, -R41 ;  /* 0x0000000108097824 */ /* 0x000fe200078e0a29 */
[----:B------:R-:W-:Y:S01]  /*0630*/  LOP3.LUT R16, R10, 0x1ffffffc, RZ, 0xc0, !PT ;  /* 0x1ffffffc0a107812 */ /* 0x000fe200078ec0ff */
[----:B------:R-:W-:Y:S01]  /*0640*/  CS2R R14, SRZ ;  /* 0x00000000000e7805 */ /* 0x000fe2000001ff00 */
[----:B------:R-:W-:-:S02]  /*0650*/  SHF.L.U32 R12, R12, 0x2, RZ ;  /* 0x000000020c0c7819 */ /* 0x000fc400000006ff */
[----:B------:R-:W-:Y:S01]  /*0660*/  ISETP.GE.AND P0, PT, R6, R9, PT ;  /* 0x000000090600720c */ /* 0x000fe20003f06270 */
[----:B------:R-:W-:Y:S01]  /*0670*/  IMAD.IADD R34, R3, 0x1, -R16 ;  /* 0x0000000103227824 */ /* 0x000fe200078e0a10 */
[----:B------:R-:W-:Y:S01]  /*0680*/  IADD3 R32, R41, R32, RZ ;  /* 0x0000002029207210 */ /* 0x000fe20007ffe0ff */
[----:B------:R-:W-:Y:S01]  /*0690*/  IMAD R12, R7, R5, R12 ;  /* 0x00000005070c7224 */ /* 0x000fe200078e020c */
[----:B------:R-:W-:Y:S01]  /*06a0*/  CS2R R8, SRZ ;  /* 0x0000000000087805 */ /* 0x000fe2000001ff00 */
[----:B------:R-:W-:Y:S01]  /*06b0*/  IMAD.SHL.U32 R34, R34, 0x8, RZ ;  /* 0x0000000822227824 */ /* 0x000fe200078e00ff */
[----:B------:R-:W-:Y:S01]  /*06c0*/  MOV R28, RZ ;  /* 0x000000ff001c7202 */ /* 0x000fe20000000f00 */
[----:B------:R-:W-:Y:S01]  /*06d0*/  CS2R R16, SRZ ;  /* 0x0000000000107805 */ /* 0x000fe2000001ff00 */
[----:B------:R-:W-:Y:S02]  /*06e0*/  IADD3 R7, P1, R12, R19, RZ ;  /* 0x000000130c077210 */ /* 0x000fe40007f3e0ff */
[----:B------:R-:W-:Y:S01]  /*06f0*/  CS2R R18, SRZ ;  /* 0x0000000000127805 */ /* 0x000fe2000001ff00 */
[----:B------:R-:W-:-:S02]  /*0700*/  SHF.R.S32.HI R33, RZ, 0x1f, R6 ;  /* 0x0000001fff217819 */ /* 0x000fc40000011406 */
[----:B------:R-:W-:Y:S02]  /*0710*/  LEA.HI.X.SX32 R38, R12, R11, 0x1, P1 ;  /* 0x0000000b0c267211 */ /* 0x000fe400008f0eff */
[----:B------:R-:W-:Y:S01]  /*0720*/  CS2R R10, SRZ ;  /* 0x00000000000a7805 */ /* 0x000fe2000001ff00 */
[----:B------:R-:W-:Y:S01]  /*0730*/  CS2R R12, SRZ ;  /* 0x00000000000c7805 */ /* 0x000fe2000001ff00 */
        /* <DEDUP_REMOVED lines=11> */
[----:B------:R-:W-:-:S03]  /*07f0*/  ISETP.GE.AND P1, PT, R34, c[0x0][0x220], PT ;  /* 0x0000880022007a0c */ /* 0x000fc60003f26270 */
[----:B------:R-:W-:Y:S01]  /*0800*/  IMAD.WIDE.U32 R24, R2, c[0x0][0x378], R22 ;  /* 0x0000de0002187a25 */ /* 0x000fe200078e0016 */
[----:B------:R-:W-:-:S03]  /*0810*/  IADD3 R22, R34, 0x40, RZ ;  /* 0x0000004022167810 */ /* 0x000fc60007ffe0ff */
[----:B------:R-:W-:Y:S01]  /*0820*/  IMAD R23, R33, c[0x0][0x370], RZ ;  /* 0x0000dc0021177a24 */ /* 0x000fe200078e02ff */
[----:B------:R-:W-:Y:S02]  /*0830*/  IADD3 R25, R25, R27, RZ ;  /* 0x0000001b19197210 */ /* 0x000fe40007ffe0ff */
[----:B------:R-:W-:Y:S01]  /*0840*/  ISETP.GE.AND P3, PT, R22, c[0x0][0x220], PT ;  /* 0x0000880016007a0c */ /* 0x000fe20003f66270 */
[C---:B------:R-:W-:Y:S02]  /*0850*/  IMAD R23, R6.reuse, c[0x0][0x374], R23 ;  /* 0x0000dd0006177a24 */ /* 0x040fe400078e0217 */
[----:B------:R-:W-:-:S04]  /*0860*/  IMAD.WIDE.U32 R24, R6, c[0x0][0x370], R24 ;  /* 0x0000dc0006187a25 */ /* 0x000fc800078e0018 */
[----:B------:R-:W-:Y:S01]  /*0870*/  IMAD.IADD R23, R25, 0x1, R23 ;  /* 0x0000000119177824 */ /* 0x000fe200078e0217 */
[----:B------:R-:W-:-:S04]  /*0880*/  LEA R22, P4, R24, c[0x0][0x330], 0x1 ;  /* 0x0000cc0018167a11 */ /* 0x000fc800078808ff */
[----:B------:R-:W-:-:S05]  /*0890*/  LEA.HI.X R23, R24, c[0x0][0x334], R23, 0x1, P4 ;  /* 0x0000cd0018177a11 */ /* 0x000fca00020f0c17 */
[----:B------:R0:W5:Y:S04]  /*08a0*/  @!P1 LDG.E.128 R8, [R22.64] ;  /* 0x0000000416089981 */ /* 0x000168000c1e1d00 */
[----:B------:R0:W5:Y:S04]  /*08b0*/  @!P2 LDG.E.128 R12, [R22.64+0x40] ;  /* 0x00004004160ca981 */ /* 0x000168000c1e1d00 */
[----:B------:R0:W5:Y:S02]  /*08c0*/  @!P3 LDG.E.128 R16, [R22.64+0x80] ;  /* 0x000080041610b981 */ /* 0x000164000c1e1d00 */
.L_x_757:
[----:B------:R-:W-:Y:S05]  /*08d0*/  BSYNC B0 ;  /* 0x0000000000007941 */ /* 0x000fea0003800000 */
.L_x_756:
[----:B------:R-:W-:Y:S01]  /*08e0*/  BSSY B0, `(.L_x_758) ;  /* 0x000001f000007945 */ /* 0x000fe20003800000 */
[----:B0-----:R-:W-:Y:S01]  /*08f0*/  CS2R R22, SRZ ;  /* 0x0000000000167805 */ /* 0x001fe2000001ff00 */
[----:B------:R-:W-:Y:S01]  /*0900*/  CS2R R24, SRZ ;  /* 0x0000000000187805 */ /* 0x000fe2000001ff00 */
[----:B------:R-:W-:Y:S01]  /*0910*/  CS2R R26, SRZ ;  /* 0x00000000001a7805 */ /* 0x000fe2000001ff00 */
[----:B------:R-:W-:Y:S01]  /*0920*/  MOV R29, RZ ;  /* 0x000000ff001d7202 */ /* 0x000fe20000000f00 */
[----:B------:R-:W-:Y:S01]  /*0930*/  CS2R R30, SRZ ;  /* 0x00000000001e7805 */ /* 0x000fe2000001ff00 */
[----:B------:R-:W-:Y:S05]  /*0940*/  @P0 BRA `(.L_x_759) ;  /* 0x0000018000000947 */ /* 0x000fea0003800000 */
[----:B------:R-:W-:Y:S01]  /*0950*/  IMAD R42, R36, c[0x0][0x1e8], RZ ;  /* 0x00007a00242a7a24 */ /* 0x000fe200078e02ff */
[----:B------:R-:W-:Y:S01]  /*0960*/  MOV R37, R35 ;  /* 0x0000002300257202 */ /* 0x000fe20000000f00 */
[----:B------:R-:W-:Y:S01]  /*0970*/  IMAD.MOV.U32 R36, RZ, RZ, R34 ;  /* 0x000000ffff247224 */ /* 0x000fe200078e0022 */
[----:B------:R-:W-:Y:S01]  /*0980*/  ISETP.GE.AND P1, PT, R34, c[0x0][0x220], PT ;  /* 0x0000880022007a0c */ /* 0x000fe20003f26270 */
[----:B------:R-:W-:Y:S01]  /*0990*/  IMAD R35, R4, c[0x0][0x1f0], RZ ;  /* 0x00007c0004237a24 */ /* 0x000fe200078e02ff */
[----:B------:R-:W-:Y:S01]  /*09a0*/  ISETP.GE.AND P2, PT, R39, c[0x0][0x220], PT ;  /* 0x0000880027007a0c */ /* 0x000fe20003f46270 */
[----:B------:R-:W-:-:S04]  /*09b0*/  IMAD.WIDE.U32 R36, R41, c[0x0][0x1e8], R36 ;  /* 0x00007a0029247a25 */ /* 0x000fc800078e0024 */
[----:B------:R-:W-:Y:S01]  /*09c0*/  IMAD R41, R41, c[0x0][0x1ec], R42 ;  /* 0x00007b0029297a24 */ /* 0x000fe200078e022a */
[----:B------:R-:W-:Y:S01]  /*09d0*/  IADD3 R36, P0, R40, R36, RZ ;  /* 0x0000002428247210 */ /* 0x000fe20007f1e0ff */
[----:B------:R-:W-:Y:S02]  /*09e0*/  IMAD R35, R2, c[0x0][0x1f4], R35 ;  /* 0x00007d0002237a24 */ /* 0x000fe400078e0223 */
[----:B------:R-:W-:Y:S01]  /*09f0*/  IMAD R33, R33, c[0x0][0x1e8], RZ ;  /* 0x00007a0021217a24 */ /* 0x000fe200078e02ff */
[----:B------:R-:W-:Y:S02]  /*0a00*/  IADD3.X R37, R0, R37, R41, P0, !PT ;  /* 0x0000002500257210 */ /* 0x000fe400007fe429 */
[----:B------:R-:W-:Y:S01]  /*0a10*/  IADD3 R0, R34, 0x40, RZ ;  /* 0x0000004022007810 */ /* 0x000fe20007ffe0ff */
[----:B------:R-:W-:Y:S02]  /*0a20*/  IMAD R33, R6, c[0x0][0x1ec], R33 ;  /* 0x00007b0006217a24 */ /* 0x000fe400078e0221 */
[----:B------:R-:W-:Y:S01]  /*0a30*/  IMAD.WIDE.U32 R36, R2, c[0x0][0x1f0], R36 ;  /* 0x00007c0002247a25 */ /* 0x000fe200078e0024 */
[----:B------:R-:W-:-:S03]  /*0a40*/  ISETP.GE.AND P3, PT, R0, c[0x0][0x220], PT ;  /* 0x0000880000007a0c */ /* 0x000fc60003f66270 */
[----:B------:R-:W-:-:S04]  /*0a50*/  IMAD.IADD R37, R37, 0x1, R35 ;  /* 0x0000000125257824 */ /* 0x000fc800078e0223 */
[----:B------:R-:W-:-:S05]  /*0a60*/  IMAD.WIDE.U32 R36, R6, c[0x0][0x1e8], R36 ;  /* 0x00007a0006247a25 */ /* 0x000fca00078e0024 */
[----:B------:R-:W-:Y:S02]  /*0a70*/  IADD3 R33, R37, R33, RZ ;  /* 0x0000002125217210 */ /* 0x000fe40007ffe0ff */
[----:B------:R-:W-:-:S04]  /*0a80*/  LEA R34, P0, R36, c[0x0][0x1d0], 0x1 ;  /* 0x0000740024227a11 */ /* 0x000fc800078008ff */
[----:B------:R-:W-:-:S05]  /*0a90*/  LEA.HI.X R35, R36, c[0x0][0x1d4], R33, 0x1, P0 ;  /* 0x0000750024237a11 */ /* 0x000fca00000f0c21 */
[----:B------:R0:W5:Y:S04]  /*0aa0*/  @!P1 LDG.E.128 R20, [R34.64] ;  /* 0x0000000422149981 */ /* 0x000168000c1e1d00 */
[----:B------:R0:W5:Y:S04]  /*0ab0*/  @!P2 LDG.E.128 R24, [R34.64+0x40] ;  /* 0x000040042218a981 */ /* 0x000168000c1e1d00 */
[----:B------:R0:W5:Y:S02]  /*0ac0*/  @!P3 LDG.E.128 R28, [R34.64+0x80] ;  /* 0x00008004221cb981 */ /* 0x000164000c1e1d00 */
.L_x_759:
[----:B------:R-:W-:Y:S05]  /*0ad0*/  BSYNC B0 ;  /* 0x0000000000007941 */ /* 0x000fea0003800000 */
.L_x_758:
[C---:B-----5:R-:W-:Y:S01]  /*0ae0*/  LOP3.LUT R2, R8.reuse, 0xffff0000, RZ, 0xc0, !PT ;  /* 0xffff000008027812 */ /* 0x060fe200078ec0ff */
[----:B------:R-:W-:Y:S01]  /*0af0*/  IMAD.U32 R0, R8, 0x10000, RZ ;  /* 0x0001000008007824 */ /* 0x000fe200078e00ff */
[----:B0-----:R-:W-:-:S02]  /*0b00*/  LOP3.LUT R35, R20, 0xffff0000, RZ, 0xc0, !PT ;  /* 0xffff000014237812 */ /* 0x001fc400078ec0ff */
[----:B------:R-:W-:Y:S02]  /*0b10*/  SHF.L.U32 R33, R20, 0x10, RZ ;  /* 0x0000001014217819 */ /* 0x000fe400000006ff */
[----:B------:R-:W-:Y:S01]  /*0b20*/  LOP3.LUT R8, R9, 0xffff0000, RZ, 0xc0, !PT ;  /* 0xffff000009087812 */ /* 0x000fe200078ec0ff */
[----:B------:R-:W-:Y:S01]  /*0b30*/  FMUL.FTZ R4, R2, R35 ;  /* 0x0000002302047220 */ /* 0x000fe20000410000 */
[----:B------:R-:W-:Y:S01]  /*0b40*/  SHF.L.U32 R35, R21, 0x10, RZ ;  /* 0x0000001015237819 */ /* 0x000fe200000006ff */
[----:B------:R-:W-:Y:S01]  /*0b50*/  IMAD.U32 R2, R9, 0x10000, RZ ;  /* 0x0001000009027824 */ /* 0x000fe200078e00ff */
[----:B------:R-:W-:Y:S01]  /*0b60*/  LOP3.LUT R21, R21, 0xffff0000, RZ, 0xc0, !PT ;  /* 0xffff000015157812 */ /* 0x000fe200078ec0ff */
[----:B------:R-:W-:Y:S01]  /*0b70*/  FFMA.FTZ R0, R0, R33, R4 ;  /* 0x0000002100007223 */ /* 0x000fe20000010004 */
[----:B------:R-:W-:Y:S02]  /*0b80*/  SHF.L.U32 R9, R22, 0x10, RZ ;  /* 0x0000001016097819 */ /* 0x000fe400000006ff */
[----:B------:R-:W-:Y:S01]  /*0b90*/  LOP3.LUT P0, RZ, R3, 0x3, RZ, 0xc0, !PT ;  /* 0x0000000303ff7812 */ /* 0x000fe2000780c0ff */
[----:B------:R-:W-:Y:S01]  /*0ba0*/  FFMA.FTZ R2, R2, R35, R0 ;  /* 0x0000002302027223 */ /* 0x000fe20000010000 */
[----:B------:R-:W-:Y:S01]  /*0bb0*/  LEA R6, P1, R7, c[0x0][0x350], 0x2 ;  /* 0x0000d40007067a11 */ /* 0x000fe200078210ff */
[----:B------:R-:W-:-:S02]  /*0bc0*/  IMAD.U32 R0, R10, 0x10000, RZ ;  /* 0x000100000a007824 */ /* 0x000fc400078e00ff */
[----:B------:R-:W-:Y:S01]  /*0bd0*/  FFMA.FTZ R8, R8, R21, R2 ;  /* 0x0000001508087223 */ /* 0x000fe20000010002 */
[----:B------:R-:W-:Y:S02]  /*0be0*/  LOP3.LUT R2, R10, 0xffff0000, RZ, 0xc0, !PT ;  /* 0xffff00000a027812 */ /* 0x000fe400078ec0ff */
[----:B------:R-:W-:Y:S01]  /*0bf0*/  LOP3.LUT R21, R22, 0xffff0000, RZ, 0xc0, !PT ;  /* 0xffff000016157812 */ /* 0x000fe200078ec0ff */
[----:B------:R-:W-:Y:S01]  /*0c00*/  FFMA.FTZ R8, R0, R9, R8 ;  /* 0x0000000900087223 */ /* 0x000fe20000010008 */
[----:B------:R-:W-:Y:S01]  /*0c10*/  SHF.L.U32 R9, R23, 0x10, RZ ;  /* 0x0000001017097819 */ /* 0x000fe200000006ff */
[C---:B------:R-:W-:Y:S01]  /*0c20*/  IMAD.U32 R0, R11.reuse, 0x10000, RZ ;  /* 0x000100000b007824 */ /* 0x040fe200078e00ff */
[----:B------:R-:W-:Y:S01]  /*0c30*/  LOP3.LUT R10, R11, 0xffff0000, RZ, 0xc0, !PT ;  /* 0xffff00000b0a7812 */ /* 0x000fe200078ec0ff */
[----:B------:R-:W-:Y:S01]  /*0c40*/  FFMA.FTZ R2, R2, R21, R8 ;  /* 0x0000001502027223 */ /* 0x000fe20000010008 */
[----:B------:R-:W-:Y:S02]  /*0c50*/  LOP3.LUT R23, R23, 0xffff0000, RZ, 0xc0, !PT ;  /* 0xffff000017177812 */ /* 0x000fe400078ec0ff */
[----:B------:R-:W-:Y:S01]  /*0c60*/  LOP3.LUT R11, R24, 0xffff0000, RZ, 0xc0, !PT ;  /* 0xffff0000180b7812 */ /* 0x000fe200078ec0ff */
[----:B------:R-:W-:Y:S01]  /*0c70*/  FFMA.FTZ R2, R0, R9, R2 ;  /* 0x0000000900027223 */ /* 0x000fe20000010002 */
[----:B------:R-:W-:Y:S01]  /*0c80*/  SHF.L.U32 R9, R24, 0x10, RZ ;  /* 0x0000001018097819 */ /* 0x000fe200000006ff */
[----:B------:R-:W-:Y:S01]  /*0c90*/  IMAD.U32 R0, R12, 0x10000, RZ ;  /* 0x000100000c007824 */ /* 0x000fe200078e00ff */
[----:B------:R-:W-:Y:S01]  /*0ca0*/  @!P0 LEA.HI R8, P2, R3, R32, RZ, 0x1e ;  /* 0x0000002003088211 */ /* 0x000fe2000785f0ff */
[----:B------:R-:W-:Y:S01]  /*0cb0*/  FFMA.FTZ R10, R10, R23, R2 ;  /* 0x000000170a0a7223 */ /* 0x000fe20000010002 */
[----:B------:R-:W-:-:S02]  /*0cc0*/  LOP3.LUT R2, R12, 0xffff0000, RZ, 0xc0, !PT ;  /* 0xffff00000c027812 */ /* 0x000fc400078ec0ff */
[----:B------:R-:W-:Y:S01]  /*0cd0*/  LOP3.LUT R12, R13, 0xffff0000, RZ, 0xc0, !PT ;  /* 0xffff00000d0c7812 */ /* 0x000fe200078ec0ff */
[----:B------:R-:W-:Y:S01]  /*0ce0*/  FFMA.FTZ R10, R0, R9, R10 ;  /* 0x00000009000a7223 */ /* 0x000fe2000001000a */
[----:B------:R-:W-:Y:S01]  /*0cf0*/  SHF.L.U32 R9, R25, 0x10, RZ ;  /* 0x0000001019097819 */ /* 0x000fe200000006ff */
[----:B------:R-:W-:Y:S01]  /*0d00*/  IMAD.U32 R0, R13, 0x10000, RZ ;  /* 0x000100000d007824 */ /* 0x000fe200078e00ff */
[----:B------:R-:W-:Y:S01]  /*0d10*/  LOP3.LUT R25, R25, 0xffff0000, RZ, 0xc0, !PT ;  /* 0xffff000019197812 */ /* 0x000fe200078ec0ff */
[----:B------:R-:W-:Y:S01]  /*0d20*/  FFMA.FTZ R2, R2, R11, R10 ;  /* 0x0000000b02027223 */ /* 0x000fe2000001000a */
[----:B------:R-:W-:Y:S02]  /*0d30*/  LOP3.LUT R11, R26, 0xffff0000, RZ, 0xc0, !PT ;  /* 0xffff00001a0b7812 */ /* 0x000fe400078ec0ff */
[----:B------:R-:W-:Y:S01]  /*0d40*/  LEA.HI.X R7, R7, c[0x0][0x354], R38, 0x2, P1 ;  /* 0x0000d50007077a11 */ /* 0x000fe200008f1426 */
[----:B------:R-:W-:Y:S01]  /*0d50*/  FFMA.FTZ R2, R0, R9, R2 ;  /* 0x0000000900027223 */ /* 0x000fe20000010002 */
[----:B------:R-:W-:Y:S01]  /*0d60*/  SHF.L.U32 R9, R26, 0x10, RZ ;  /* 0x000000101a097819 */ /* 0x000fe200000006ff */
[----:B------:R-:W-:Y:S01]  /*0d70*/  IMAD.U32 R0, R14, 0x10000, RZ ;  /* 0x000100000e007824 */ /* 0x000fe200078e00ff */
[----:B------:R-:W-:Y:S01]  /*0d80*/  @!P0 LEA R4, P1, R8, c[0x0][0x3c8], 0x2 ;  /* 0x0000f20008048a11 */ /* 0x000fe200078210ff */
        /* <DEDUP_REMOVED lines=9> */
[----:B------:R-:W-:Y:S01]  /*0e20*/  SHF.L.U32 R3, R5, 0x3, RZ ;  /* 0x0000000305037819 */ /* 0x000fe200000006ff */
        /* <DEDUP_REMOVED lines=24> */
[----:B------:R-:W-:-:S03]  /*0fb0*/  @!P0 LEA.HI.X.SX32 R11, R32, RZ, 0x1, P2 ;  /* 0x000000ff200b8211 */ /* 0x000fc600010f0eff */
[----:B------:R-:W-:Y:S01]  /*0fc0*/  FFMA.FTZ R0, R19, R2, R0 ;  /* 0x0000000213007223 */ /* 0x000fe20000010000 */
[----:B------:R-:W-:-:S04]  /*0fd0*/  @!P0 LEA.HI.X R5, R8, c[0x0][0x3cc], R11, 0x2, P1 ;  /* 0x0000f30008058a11 */ /* 0x000fc800008f140b */
[----:B------:R-:W0:Y:S02]  /*0fe0*/  SHFL.BFLY PT, R9, R0, 0x2, 0x1f ;  /* 0x0c401f0000097f89 */ /* 0x000e2400000e0000 */
[----:B0-----:R-:W-:-:S05]  /*0ff0*/  FADD.FTZ R9, R0, R9 ;  /* 0x0000000900097221 */ /* 0x001fca0000010000 */
[----:B------:R-:W0:Y:S02]  /*1000*/  SHFL.BFLY PT, R2, R9, 0x1, 0x1f ;  /* 0x0c201f0009027f89 */ /* 0x000e2400000e0000 */
[----:B0-----:R-:W-:-:S04]  /*1010*/  FADD.FTZ R2, R9, R2 ;  /* 0x0000000209027221 */ /* 0x001fc80000010000 */
[----:B------:R-:W-:Y:S02]  /*1020*/  FMUL.FTZ R11, R2, c[0x0][0x2d4] ;  /* 0x0000b500020b7a20 */ /* 0x000fe40000410000 */
[----:B------:R-:W-:-:S03]  /*1030*/  IMAD.WIDE R2, R3, 0x10, R6 ;  /* 0x0000001003027825 */ /* 0x000fc600078e0206 */
[----:B------:R-:W-:Y:S04]  /*1040*/  @!P0 STG.E [R4.64], R11 ;  /* 0x0000000b04008986 */ /* 0x000fe8000c101904 */
[----:B------:R-:W-:Y:S04]  /*1050*/  STG.E.128 [R6.64], RZ ;  /* 0x000000ff06007986 */ /* 0x000fe8000c101d04 */
[----:B------:R-:W-:Y:S04]  /*1060*/  STG.E.128 [R2.64], RZ ;  /* 0x000000ff02007986 */ /* 0x000fe8000c101d04 */
[----:B------:R-:W-:Y:S04]  /*1070*/  STG.E.128 [R6.64+0x80], RZ ;  /* 0x000080ff06007986 */ /* 0x000fe8000c101d04 */
[----:B------:R-:W-:Y:S04]  /*1080*/  STG.E.128 [R2.64+0x80], RZ ;  /* 0x000080ff02007986 */ /* 0x000fe8000c101d04 */
[----:B------:R-:W-:Y:S04]  /*1090*/  STG.E.128 [R6.64+0x100], RZ ;  /* 0x000100ff06007986 */ /* 0x000fe8000c101d04 */
[----:B------:R-:W-:Y:S01]  /*10a0*/  STG.E.128 [R2.64+0x100], RZ ;  /* 0x000100ff02007986 */ /* 0x000fe2000c101d04 */
[----:B------:R-:W-:Y:S05]  /*10b0*/  EXIT ;  /* 0x000000000000794d */ /* 0x000fea0003800000 */
.L_x_760:
        /* <DEDUP_REMOVED lines=12> */
.L_x_1297:


//--------------------- .text._ZN5flash27flash_bwd_convert_dq_kernelI23Flash_bwd_kernel_traitsILi96ELi64ELi128ELi8ELi2ELi4ELi4ELb0ELb0EN7cutlass10bfloat16_tE19Flash_kernel_traitsILi96ELi64ELi128ELi8ES3_EEEEvNS_16Flash_bwd_paramsEi --------------------------
	.section	.text._ZN5flash27flash_bwd_convert_dq_kernelI23Flash_bwd_kernel_traitsILi96ELi64ELi128ELi8ELi2ELi4ELi4ELb0ELb0EN7cutlass10bfloat16_tE19Flash_kernel_traitsILi96ELi64ELi128ELi8ES3_EEEEvNS_16Flash_bwd_paramsEi,"ax",@progbits
	.sectioninfo	@"SHI_REGISTERS=64"
	.align	128
        .global         _ZN5flash27flash_bwd_convert_dq_kernelI23Flash_bwd_kernel_traitsILi96ELi64ELi128ELi8ELi2ELi4ELi4ELb0ELb0EN7cutlass10bfloat16_tE19Flash_kernel_traitsILi96ELi64ELi128ELi8ES3_EEEEvNS_16Flash_bwd_paramsEi
        .type           _ZN5flash27flash_bwd_convert_dq_kernelI23Flash_bwd_kernel_traitsILi96ELi64ELi128ELi8ELi2ELi4ELi4ELb0ELb0EN7cutlass10bfloat16_tE19Flash_kernel_traitsILi96ELi64ELi128ELi8ES3_EEEEvNS_16Flash_bwd_paramsEi,@function
        .size           _ZN5flash27flash_bwd_convert_dq_kernelI23Flash_bwd_kernel_traitsILi96ELi64ELi128ELi8ELi2ELi4ELi4ELb0ELb0EN7cutlass10bfloat16_tE19Flash_kernel_traitsILi96ELi64ELi128ELi8ES3_EEEEvNS_16Flash_bwd_paramsEi,(.L_x_1298 - _ZN5flash27flash_bwd_convert_dq_kernelI23Flash_bwd_kernel_traitsILi96ELi64ELi128ELi8ELi2ELi4ELi4ELb0ELb0EN7cutlass10bfloat16_tE19Flash_kernel_traitsILi96ELi64ELi128ELi8ES3_EEEEvNS_16Flash_bwd_paramsEi)
        .other          _ZN5flash27flash_bwd_convert_dq_kernelI23Flash_bwd_kernel_traitsILi96ELi64ELi128ELi8ELi2ELi4ELi4ELb0ELb0EN7cutlass10bfloat16_tE19Flash_kernel_traitsILi96ELi64ELi128ELi8ES3_EEEEvNS_16Flash_bwd_paramsEi,@"STO_CUDA_ENTRY STV_DEFAULT"
_ZN5flash27flash_bwd_convert_dq_kernelI23Flash_bwd_kernel_traitsILi96ELi64ELi128ELi8ELi2ELi4ELi4ELb0ELb0EN7cutlass10bfloat16_tE19Flash_kernel_traitsILi96ELi64ELi128ELi8ES3_EEEEvNS_16Flash_bwd_paramsEi:
.text._ZN5flash27flash_bwd_convert_dq_kernelI23Flash_bwd_kernel_traitsILi96ELi64ELi128ELi8ELi2ELi4ELi4ELb0ELb0EN7cutlass10bfloat16_tE19Flash_kernel_traitsILi96ELi64ELi128ELi8ES3_EEEEvNS_16Flash_bwd_paramsEi:
        /* <DEDUP_REMOVED lines=164> */
.L_x_762:
        /* <DEDUP_REMOVED lines=83> */
.L_x_761:
        /* <DEDUP_REMOVED lines=126> */
.L_x_763:
        /* <DEDUP_REMOVED lines=11> */
.L_x_1298:


//--------------------- .text._ZN5flash44flash_bwd_dq_dk_dv_loop_seqk_parallel_kernelI23Flash_bwd_kernel_traitsILi96ELi64ELi128ELi8ELi2ELi4ELi4ELb0ELb0EN7cutlass10bfloat16_tE19Flash_kernel_traitsILi96ELi64ELi128ELi8ES3_EELb1ELb0ELb0ELb0ELb0ELb1ELb0EEEvNS_16Flash_bwd_paramsE --------------------------
	.section	.text._ZN5flash44flash_bwd_dq_dk_dv_loop_seqk_parallel_kernelI23Flash_bwd_kernel_traitsILi96ELi64ELi128ELi8ELi2ELi4ELi4ELb0ELb0EN7cutlass10bfloat16_tE19Flash_kernel_traitsILi96ELi64ELi128ELi8ES3_EELb1ELb0ELb0ELb0ELb0ELb1ELb0EEEvNS_16Flash_bwd_paramsE,"ax",@progbits
	.sectioninfo	@"SHI_REGISTERS=255"
	.align	128
        .global         _ZN5flash44flash_bwd_dq_dk_dv_loop_seqk_parallel_kernelI23Flash_bwd_kernel_traitsILi96ELi64ELi128ELi8ELi2ELi4ELi4ELb0ELb0EN7cutlass10bfloat16_tE19Flash_kernel_traitsILi96ELi64ELi128ELi8ES3_EELb1ELb0ELb0ELb0ELb0ELb1ELb0EEEvNS_16Flash_bwd_paramsE
        .type           _ZN5flash44flash_bwd_dq_dk_dv_loop_seqk_parallel_kernelI23Flash_bwd_kernel_traitsILi96ELi64ELi128ELi8ELi2ELi4ELi4ELb0ELb0EN7cutlass10bfloat16_tE19Flash_kernel_traitsILi96ELi64ELi128ELi8ES3_EELb1ELb0ELb0ELb0ELb0ELb1ELb0EEEvNS_16Flash_bwd_paramsE,@function
        .size           _ZN5flash44flash_bwd_dq_dk_dv_loop_seqk_parallel_kernelI23Flash_bwd_kernel_traitsILi96ELi64ELi128ELi8ELi2ELi4ELi4ELb0ELb0EN7cutlass10bfloat16_tE19Flash_kernel_traitsILi96ELi64ELi128ELi8ES3_EELb1ELb0ELb0ELb0ELb0ELb1ELb0EEEvNS_16Flash_bwd_paramsE,(.L_x_1299 - _ZN5flash44flash_bwd_dq_dk_dv_loop_seqk_parallel_kernelI23Flash_bwd_kernel_traitsILi96ELi64ELi128ELi8ELi2ELi4ELi4ELb0ELb0EN7cutlass10bfloat16_tE19Flash_kernel_traitsILi96ELi64ELi128ELi8ES3_EELb1ELb0ELb0ELb0ELb0ELb1ELb0EEEvNS_16Flash_bwd_paramsE)
        .other          _ZN5flash44flash_bwd_dq_dk_dv_loop_seqk_parallel_kernelI23Flash_bwd_kernel_traitsILi96ELi64ELi128ELi8ELi2ELi4ELi4ELb0ELb0EN7cutlass10bfloat16_tE19Flash_kernel_traitsILi96ELi64ELi128ELi8ES3_EELb1ELb0ELb0ELb0ELb0ELb1ELb0EEEvNS_16Flash_bwd_paramsE,@"STO_CUDA_ENTRY STV_DEFAULT"
_ZN5flash44flash_bwd_dq_dk_dv_loop_seqk_parallel_kernelI23Flash_bwd_kernel_traitsILi96ELi64ELi128ELi8ELi2ELi4ELi4ELb0ELb0EN7cutlass10bfloat16_tE19Flash_kernel_traitsILi96ELi64ELi128ELi8ES3_EELb1ELb0ELb0ELb0ELb0ELb1ELb0EEEvNS_16Flash_bwd_paramsE:
.text._ZN5flash44flash_bwd_dq_dk_dv_loop_seqk_parallel_kernelI23Flash_bwd_kernel_traitsILi96ELi64ELi128ELi8ELi2ELi4ELi4ELb0ELb0EN7cutlass10bfloat16_tE19Flash_kernel_traitsILi96ELi64ELi128ELi8ES3_EELb1ELb0ELb0ELb0ELb0ELb1ELb0EEEvNS_16Flash_bwd_paramsE:
[----:B------:R-:W-:Y:S02]  /*0000*/  MOV R1, c[0x0][0x28] ;  /* 0x00000a0000017a02 */ /* 0x000fe40000000f00 */
[----:B------:R-:W1:Y:S01]  /*0010*/  S2R R233, SR_CTAID.X ;  /* 0x0000000000e97919 */ /* 0x000e620000002500 */
[----:B------:R-:W-:Y:S01]  /*0020*/  ULDC UR5, c[0x0][0x218] ;  /* 0x0000860000057ab9 */ /* 0x000fe20000000800 */
[----:B------:R-:W-:Y:S01]  /*0030*/  IADD3 R1, R1, -0x8, RZ ;  /* 0xfffffff801017810 */ /* 0x000fe20007ffe0ff */
[----:B------:R-:W-:-:S04]  /*0040*/  UIADD3 UR5, UR5, 0x7f, URZ ;  /* 0x0000007f05057890 */ /* 0x000fc8000fffe03f */
[----:B------:R-:W-:-:S04]  /*0050*/  USHF.R.S32.HI UR4, URZ, 0x1f, UR5 ;  /* 0x0000001f3f047899 */ /* 0x000fc80008011405 */
[----:B------:R-:W-:-:S04]  /*0060*/  ULEA.HI UR4, UR4, UR5, URZ, 0x7 ;  /* 0x0000000504047291 */ /* 0x000fc8000f8f383f */
[----:B------:R-:W-:-:S06]  /*0070*/  USHF.R.S32.HI UR4, URZ, 0x7, UR4 ;  /* 0x000000073f047899 */ /* 0x000fcc0008011404 */
[----:B-1----:R-:W-:-:S13]  /*0080*/  ISETP.GE.AND P0, PT, R233, UR4, PT ;  /* 0x00000004e9007c0c */ /* 0x002fda000bf06270 */
[----:B------:R-:W-:Y:S05]  /*0090*/  @P0 EXIT ;  /* 0x000000000000094d */ /* 0x000fea0003800000 */
[----:B------:R-:W1:Y:S01]  /*00a0*/  S2R R8, SR_TID.X ;  /* 0x0000000000087919 */ /* 0x000e620000002100 */
[----:B------:R-:W-:Y:S01]  /*00b0*/  IMAD.MOV.U32 R182, RZ, RZ, 0x20 ;  /* 0x00000020ffb67424 */ /* 0x000fe200078e00ff */
[----:B------:R-:W-:Y:S01]  /*00c0*/  ULDC.64 UR6, c[0x0][0x118] ;  /* 0x0000460000067ab9 */ /* 0x000fe20000000a00 */
[----:B------:R-:W-:Y:S02]  /*00d0*/  IMAD.MOV.U32 R197, RZ, RZ, -0x10 ;  /* 0xfffffff0ffc57424 */ /* 0x000fe400078e00ff */
[----:B------:R-:W-:Y:S01]  /*00e0*/  IMAD.MOV.U32 R179, RZ, RZ, 0x40 ;  /* 0x00000040ffb37424 */ /* 0x000fe200078e00ff */
[----:B-1----:R-:W-:-:S04]  /*00f0*/  SHF.R.S32.HI R2, RZ, 0x1f, R8 ;  /* 0x0000001fff027819 */ /* 0x002fc80000011408 */
[CC--:B------:R-:W-:Y:S02]  /*0100*/  LEA.HI R0, R2.reuse, R8.reuse, RZ, 0x4 ;  /* 0x0000000802007211 */ /* 0x0c0fe400078f20ff */
[CC--:B------:R-:W-:Y:S02]  /*0110*/  LEA.HI R19, R2.reuse, R8.reuse, RZ, 0x3 ;  /* 0x0000000802137211 */ /* 0x0c0fe400078f18ff */
[CC--:B------:R-:W-:Y:S02]  /*0120*/  LEA.HI R9, R2.reuse, R8.reuse, RZ, 0x5 ;  /* 0x0000000802097211 */ /* 0x0c0fe400078f28ff */
[----:B------:R-:W-:Y:S02]  /*0130*/  SHF.R.S32.HI R3, RZ, 0x4, R0 ;  /* 0x00000004ff037819 */ /* 0x000fe40000011400 */
[----:B------:R-:W-:Y:S02]  /*0140*/  LEA.HI R7, R2, R8, RZ, 0x2 ;  /* 0x0000000802077211 */ /* 0x000fe400078f10ff */
[----:B------:R-:W-:-:S02]  /*0150*/  LOP3.LUT R5, R19, 0xfffffff8, RZ, 0xc0, !PT ;  /* 0xfffffff813057812 */ /* 0x000fc400078ec0ff */
[CC--:B------:R-:W-:Y:S02]  /*0160*/  LEA.HI R4, R2.reuse, R8.reuse, RZ, 0x6 ;  /* 0x0000000802047211 */ /* 0x0c0fe400078f30ff */
[----:B------:R-:W-:Y:S01]  /*0170*/  LEA.HI R16, R2, R8, RZ, 0x7 ;  /* 0x0000000802107211 */ /* 0x000fe200078f38ff */
[----:B------:R-:W-:Y:S01]  /*0180*/  IMAD.IADD R10, R8, 0x1, -R5 ;  /* 0x00000001080a7824 */ /* 0x000fe200078e0a05 */
[----:B------:R-:W-:Y:S02]  /*0190*/  LOP3.LUT R6, R9, 0xffffffe0, RZ, 0xc0, !PT ;  /* 0xffffffe009067812 */ /* 0x000fe400078ec0ff */
[----:B------:R-:W-:Y:S02]  /*01a0*/  LOP3.LUT R2, R0, 0xfffffff0, RZ, 0xc0, !PT ;  /* 0xfffffff000027812 */ /* 0x000fe400078ec0ff */
[----:B------:R-:W-:Y:S01]  /*01b0*/  SHF.R.S32.HI R12, RZ, 0x3, R19 ;  /* 0x00000003ff0c7819 */ /* 0x000fe20000011413 */
[----:B------:R-:W-:Y:S01]  /*01c0*/  IMAD.IADD R5, R8, 0x1, -R6 ;  /* 0x0000000108057824 */ /* 0x000fe200078e0a06 */
[----:B------:R-:W-:Y:S01]  /*01d0*/  LEA.HI R0, R0, R3, RZ, 0x1 ;  /* 0x0000000300007211 */ /* 0x000fe200078f08ff */
[----:B------:R-:W-:Y:S01]  /*01e0*/  IMAD.IADD R6, R8, 0x1, -R2 ;  /* 0x0000000108067824 */ /* 0x000fe200078e0a02 */
[----:B------:R-:W-:Y:S01]  /*01f0*/  LOP3.LUT R11, R7, 0xfffffffc, RZ, 0xc0, !PT ;  /* 0xfffffffc070b7812 */ /* 0x000fe200078ec0ff */
[----:B------:R-:W-:Y:S01]  /*0200*/  IMAD.SHL.U32 R2, R12, 0x40, RZ ;  /* 0x000000400c027824 */ /* 0x000fe200078e00ff */
[----:B------:R-:W-:-:S02]  /*0210*/  LOP3.LUT R0, R0, 0xfffffffe, RZ, 0xc0, !PT ;  /* 0xfffffffe00007812 */ /* 0x000fc400078ec0ff */
[----:B------:R-:W-:Y:S01]  /*0220*/  SHF.R.S32.HI R244, RZ, 0x6, R4 ;  /* 0x00000006fff47819 */ /* 0x000fe20000011404 */
[----:B------:R-:W-:Y:S01]  /*0230*/  IMAD.IADD R15, R8, 0x1, -R11 ;  /* 0x00000001080f7824 */ /* 0x000fe200078e0a0b */
[----:B------:R-:W-:Y:S01]  /*0240*/  LEA.HI R11, R10, R10, RZ, 0x1 ;  /* 0x0000000a0a0b7211 */ /* 0x000fe200078f08ff */
[----:B------:R-:W-:Y:S01]  /*0250*/  IMAD.IADD R14, R3, 0x1, -R0 ;  /* 0x00000001030e7824 */ /* 0x000fe200078e0a00 */
[----:B------:R-:W-:Y:S01]  /*0260*/  LOP3.LUT R0, R2, 0xc0, RZ, 0xc0, !PT ;  /* 0x000000c002007812 */ /* 0x000fe200078ec0ff */
[----:B------:R-:W-:Y:S01]  /*0270*/  IMAD.SHL.U32 R250, R15, 0x8, RZ ;  /* 0x000000080ffa7824 */ /* 0x000fe200078e00ff */
[----:B------:R-:W-:Y:S02]  /*0280*/  SHF.R.S32.HI R3, RZ, 0x1f, R5 ;  /* 0x0000001fff037819 */ /* 0x000fe40000011405 */
[----:B------:R-:W-:Y:S02]  /*0290*/  LOP3.LUT R2, R11, 0x7fffffe, RZ, 0xc0, !PT ;  /* 0x07fffffe0b027812 */ /* 0x000fe400078ec0ff */
[----:B------:R-:W-:-:S02]  /*02a0*/  SHF.R.U32.HI R8, RZ, 0x3, R0 ;  /* 0x00000003ff087819 */ /* 0x000fc40000011600 */
[----:B------:R-:W-:Y:S01]  /*02b0*/  LOP3.LUT R4, R0, 0x18, R250, 0xf8, !PT ;  /* 0x0000001800047812 */ /* 0x000fe200078ef8fa */
[----:B------:R-:W-:Y:S01]  /*02c0*/  IMAD R0, R244, 0x4, R14 ;  /* 0x00000004f4007824 */ /* 0x000fe200078e020e */
[----:B------:R-:W-:Y:S01]  /*02d0*/  LEA.HI R218, R3, R5, RZ, 0x2 ;  /* 0x0000000503da7211 */ /* 0x000fe200078f10ff */
[----:B------:R-:W-:Y:S01]  /*02e0*/  IMAD.IADD R3, R10, 0x1, -R2 ;  /* 0x000000010a037824 */ /* 0x000fe200078e0a02 */
[----:B------:R-:W-:Y:S02]  /*02f0*/  SHF.R.S32.HI R234, RZ, 0x2, R7 ;  /* 0x00000002ffea7819 */ /* 0x000fe40000011407 */
[----:B------:R-:W-:Y:S01]  /*0300*/  LOP3.LUT R13, R4, R8, RZ, 0x3c, !PT ;  /* 0x00000008040d7212 */ /* 0x000fe200078e3cff */
[----:B------:R-:W-:Y:S01]  /*0310*/  IMAD R172, R0, 0x8, R3 ;  /* 0x0000000800ac7824 */ /* 0x000fe200078e0203 */
[----:B------:R-:W-:Y:S02]  /*0320*/  SHF.R.S32.HI R2, RZ, 0x1f, R7 ;  /* 0x0000001fff027819 */ /* 0x000fe40000011407 */
[----:B------:R-:W-:-:S02]  /*0330*/  SHF.R.S32.HI R4, RZ, 0x1f, R6 ;  /* 0x0000001fff047819 */ /* 0x000fc40000011406 */
[----:B------:R-:W-:Y:S02]  /*0340*/  LEA.HI R3, R7, R234, RZ, 0x1 ;  /* 0x000000ea07037211 */ /* 0x000fe400078f08ff */
[----:B------:R-:W-:Y:S02]  /*0350*/  LEA.HI R0, R6, R6, RZ, 0x1 ;  /* 0x0000000606007211 */ /* 0x000fe400078f08ff */
[----:B------:R-:W-:Y:S02]  /*0360*/  LEA.HI R2, R2, R234, RZ, 0x3 ;  /* 0x000000ea02027211 */ /* 0x000fe400078f18ff */
[----:B------:R-:W-:Y:S02]  /*0370*/  LEA.HI R12, R4, R6, RZ, 0x3 ;  /* 0x00000006040c7211 */ /* 0x000fe400078f18ff */
[----:B------:R-:W-:Y:S02]  /*0380*/  LOP3.LUT R3, R3, 0x7fffffe, RZ, 0xc0, !PT ;  /* 0x07fffffe03037812 */ /* 0x000fe400078ec0ff */
[----:B------:R-:W-:-:S02]  /*0390*/  SHF.R.S32.HI R7, RZ, 0x1, R0 ;  /* 0x00000001ff077819 */ /* 0x000fc40000011400 */
[----:B------:R-:W-:Y:S02]  /*03a0*/  SHF.R.S32.HI R8, RZ, 0x1f, R0 ;  /* 0x0000001fff087819 */ /* 0x000fe40000011400 */
[----:B------:R-:W-:Y:S02]  /*03b0*/  LOP3.LUT R4, R0, 0x7fffffe, RZ, 0xc0, !PT ;  /* 0x07fffffe00047812 */ /* 0x000fe400078ec0ff */
[----:B------:R-:W-:Y:S01]  /*03c0*/  LOP3.LUT R5, R2, 0xfffffff8, RZ, 0xc0, !PT ;  /* 0xfffffff802057812 */ /* 0x000fe200078ec0ff */
[----:B------:R-:W-:Y:S01]  /*03d0*/  IMAD.IADD R2, R234, 0x1, -R3 ;  /* 0x00000001ea027824 */ /* 0x000fe200078e0a03 */
[----:B------:R-:W-:Y:S01]  /*03e0*/  LOP3.LUT R0, R12, 0xfffffff8, RZ, 0xc0, !PT ;  /* 0xfffffff80c007812 */ /* 0x000fe200078ec0ff */
[----:B------:R-:W-:Y:S01]  /*03f0*/  IMAD.IADD R20, R6, 0x1, -R4 ;  /* 0x0000000106147824 */ /* 0x000fe200078e0a04 */
[----:B------:R-:W-:Y:S01]  /*0400*/  SHF.R.S32.HI R22, RZ, 0x5, R9 ;  /* 0x00000005ff167819 */ /* 0x000fe20000011409 */
[----:B------:R-:W-:Y:S01]  /*0410*/  IMAD.IADD R5, R234, 0x1, -R5 ;  /* 0x00000001ea057824 */ /* 0x000fe200078e0a05 */
[----:B------:R-:W-:Y:S01]  /*0420*/  SHF.R.S32.HI R4, RZ, 0x1f, R9 ;  /* 0x0000001fff047819 */ /* 0x000fe20000011409 */
[----:B------:R-:W-:Y:S01]  /*0430*/  IMAD.IADD R18, R6, 0x1, -R0 ;  /* 0x0000000106127824 */ /* 0x000fe200078e0a00 */
[----:B------:R-:W-:Y:S01]  /*0440*/  LEA.HI R3, R8, R7, RZ, 0x2 ;  /* 0x0000000708037211 */ /* 0x000fe200078f10ff */
[----:B------:R-:W-:Y:S01]  /*0450*/  IMAD R0, R22, 0x8, R2 ;  /* 0x0000000816007824 */ /* 0x000fe200078e0202 */
[----:B------:R-:W-:Y:S01]  /*0460*/  LOP3.LUT R2, R5, 0x1, RZ, 0xc0, !PT ;  /* 0x0000000105027812 */ /* 0x000fe200078ec0ff */
[----:B------:R-:W-:Y:S01]  /*0470*/  IMAD.SHL.U32 R8, R15, 0x2, RZ ;  /* 0x000000020f087824 */ /* 0x000fe200078e00ff */
[----:B------:R-:W-:Y:S01]  /*0480*/  LOP3.LUT R3, R3, 0xfffffffc, RZ, 0xc0, !PT ;  /* 0xfffffffc03037812 */ /* 0x000fe200078ec0ff */
[----:B------:R-:W-:Y:S01]  /*0490*/  IMAD.U32 R21, R0, 0x20, R13 ;  /* 0x0000002000157824 */ /* 0x000fe200078e000d */
[-C--:B------:R-:W-:Y:S01]  /*04a0*/  LEA.HI R0, R4, R22.reuse, RZ, 0x2 ;  /* 0x0000001604007211 */ /* 0x080fe200078f10ff */
[----:B------:R-:W-:Y:S01]  /*04b0*/  IMAD.SHL.U32 R4, R10, 0x40, RZ ;  /* 0x000000400a047824 */ /* 0x000fe200078e00ff */
[----:B------:R-:W-:Y:S01]  /*04c0*/  ISETP.NE.U32.AND P5, PT, R2, 0x1, PT ;  /* 0x000000010200780c */ /* 0x000fe20003fa5070 */
[----:B------:R-:W-:Y:S01]  /*04d0*/  IMAD.IADD R17, R7, 0x1, -R3 ;  /* 0x0000000107117824 */ /* 0x000fe200078e0a03 */
[----:B------:R-:W-:Y:S01]  /*04e0*/  LEA.HI R2, R9, R22, RZ, 0x1 ;  /* 0x0000001609027211 */ /* 0x000fe200078f08ff */
[----:B------:R1:W-:Y:S01]  /*04f0*/  STL [R1], R21 ;  /* 0x0000001501007387 */ /* 0x0003e20000100800 */
[----:B------:R-:W-:Y:S01]  /*0500*/  LOP3.LUT R0, R0, 0xfffffffc, RZ, 0xc0, !PT ;  /* 0xfffffffc00007812 */ /* 0x000fe200078ec0ff */
[----:B------:R-:W-:Y:S01]  /*0510*/  IMAD.SHL.U32 R208, R21, 0x2, RZ ;  /* 0x0000000215d07824 */ /* 0x000fe200078e00ff */
[----:B------:R-:W-:-:S02]  /*0520*/  LOP3.LUT R6, R2, 0xfffffffe, RZ, 0xc0, !PT ;  /* 0xfffffffe02067812 */ /* 0x000fc400078ec0ff */
[----:B------:R-:W-:Y:S01]  /*0530*/  SHF.R.S32.HI R3, RZ, 0x1, R11 ;  /* 0x00000001ff037819 */ /* 0x000fe2000001140b */
[----:B------:R-:W-:Y:S01]  /*0540*/  IMAD.IADD R2, R22, 0x1, -R0 ;  /* 0x0000000116027824 */ /* 0x000fe200078e0a00 */
[----:B------:R-:W-:Y:S01]  /*0550*/  LOP3.LUT R0, R4, 0x1c0, RZ, 0xc0, !PT ;  /* 0x000001c004007812 */ /* 0x000fe200078ec0ff */
[----:B------:R-:W-:Y:S01]  /*0560*/  IMAD.IADD R246, R22, 0x1, -R6 ;  /* 0x0000000116f67824 */ /* 0x000fe200078e0a06 */
[----:B------:R-:W-:Y:S01]  /*0570*/  LEA.HI R10, R5, R5, RZ, 0x1 ;  /* 0x00000005050a7211 */ /* 0x000fe200078f08ff */
[----:B------:R-:W-:Y:S01]  /*0580*/  IMAD.SHL.U32 R4, R2, 0x10, RZ ;  /* 0x0000001002047824 */ /* 0x000fe200078e00ff */
[C---:B------:R-:W-:Y:S01]  /*0590*/  LOP3.LUT P6, RZ, R3.reuse, 0x2, RZ, 0xc0, !PT ;  /* 0x0000000203ff7812 */ /* 0x040fe200078cc0ff */
[----:B------:R-:W-:Y:S01]  /*05a0*/  IMAD.SHL.U32 R6, R3, 0x40, RZ ;  /* 0x0000004003067824 */ /* 0x000fe200078e00ff */
[----:B------:R-:W-:Y:S01]  /*05b0*/  LOP3.LUT R3, R10, 0x3fffffe, RZ, 0xc0, !PT ;  /* 0x03fffffe0a037812 */ /* 0x000fe200078ec0ff */
[----:B------:R-:W-:Y:S01]  /*05c0*/  IMAD R9, R2, 0x200, R8 ;  /* 0x0000020002097824 */ /* 0x000fe200078e0208 */
[----:B------:R-:W-:Y:S01]  /*05d0*/  LOP3.LUT R7, R0, 0x30, R4, 0xf8, !PT ;  /* 0x0000003000077812 */ /* 0x000fe200078ef804 */
[----:B------:R-:W-:Y:S01]  /*05e0*/  IMAD.SHL.U32 R4, R5, 0x40, RZ ;  /* 0x0000004005047824 */ /* 0x000fe200078e00ff */
[----:B------:R-:W-:-:S02]  /*05f0*/  SHF.R.U32.HI R11, RZ, 0x3, R0 ;  /* 0x00000003ff0b7819 */ /* 0x000fc40000011600 */
[----:B------:R-:W-:Y:S01]  /*0600*/  SHF.R.S32.HI R0, RZ, 0x3, R12 ;  /* 0x00000003ff007819 */ /* 0x000fe2000001140c */
[C---:B------:R-:W-:Y:S01]  /*0610*/  IMAD.IADD R12, R5.reuse, 0x1, -R3 ;  /* 0x00000001050c7824 */ /* 0x040fe200078e0a03 */
[----:B------:R-:W-:Y:S01]  /*0620*/  SHF.R.S32.HI R13, RZ, 0x7, R16 ;  /* 0x00000007ff0d7819 */ /* 0x000fe20000011410 */
[----:B------:R-:W-:Y:S01]  /*0630*/  IMAD.SHL.U32 R16, R244, 0x20, RZ ;  /* 0x00000020f4107824 */ /* 0x000fe200078e00ff */
[----:B------:R-:W-:Y:S01]  /*0640*/  LOP3.LUT R3, R6, 0xc0, RZ, 0xc0, !PT ;  /* 0x000000c006037812 */ /* 0x000fe200078ec0ff */
[----:B------:R-:W-:Y:S01]  /*0650*/  IMAD R20, R0, 0x8, R20 ;  /* 0x0000000800147824 */ /* 0x000fe200078e0214 */
[----:B------:R-:W-:Y:S01]  /*0660*/  LOP3.LUT P4, RZ, R5, 0x2, RZ, 0xc0, !PT ;  /* 0x0000000205ff7812 */ /* 0x000fe2000788c0ff */
[----:B------:R-:W-:Y:S01]  /*0670*/  IMAD R15, R2, 0x2, R0 ;  /* 0x00000002020f7824 */ /* 0x000fe200078e0200 */
[----:B------:R-:W-:Y:S01]  /*0680*/  LOP3.LUT R0, R4, 0x1c0, RZ, 0xc0, !PT ;  /* 0x000001c004007812 */ /* 0x000fe200078ec0ff */
[----:B------:R-:W-:Y:S01]  /*0690*/  IMAD R12, R12, 0x20, R9 ;  /* 0x000000200c0c7824 */ /* 0x000fe200078e0209 */
[----:B------:R-:W-:-:S02]  /*06a0*/  LOP3.LUT R5, R3, 0x8, R19, 0xf8, !PT ;  /* 0x0000000803057812 */ /* 0x000fc400078ef813 */
[----:B------:R-:W-:Y:S02]  /*06b0*/  SHF.R.U32.HI R4, RZ, 0x3, R3 ;  /* 0x00000003ff047819 */ /* 0x000fe40000011603 */
[----:B------:R-:W-:Y:S02]  /*06c0*/  LOP3.LUT R3, R0, 0x20, R16, 0xf8, !PT ;  /* 0x0000002000037812 */ /* 0x000fe400078ef810 */
[----:B------:R-:W-:Y:S01]  /*06d0*/  SHF.R.U32.HI R2, RZ, 0x3, R0 ;  /* 0x00000003ff027819 */ /* 0x000fe20000011600 */
[----:B------:R-:W-:Y:S01]  /*06e0*/  IMAD R0, R13, 0x1000, R8 ;  /* 0x000010000d007824 */ /* 0x000fe200078e0208 */
[----:B------:R-:W-:Y:S01]  /*06f0*/  LOP3.LUT R4, R5, R4, RZ, 0x3c, !PT ;  /* 0x0000000405047212 */ /* 0x000fe200078e3cff */
[----:B------:R-:W-:Y:S01]  /*0700*/  IMAD.SHL.U32 R5, R14, 0x10, RZ ;  /* 0x000000100e057824 */ /* 0x000fe200078e00ff */
[----:B------:R-:W-:Y:S01]  /*0710*/  LOP3.LUT R3, R3, R2, RZ, 0x3c, !PT ;  /* 0x0000000203037212 */ /* 0x000fe200078e3cff */
[----:B------:R-:W-:Y:S01]  /*0720*/  IMAD R2, R246, 0x400, R0 ;  /* 0x00000400f6027824 */ /* 0x000fe200078e0200 */
[----:B------:R-:W-:Y:S01]  /*0730*/  LOP3.LUT R6, R7, 0x8, R19, 0xf8, !PT ;  /* 0x0000000807067812 */ /* 0x000fe200078ef813 */
[----:B------:R-:W-:Y:S01]  /*0740*/  IMAD.SHL.U32 R0, R13, 0x8, RZ ;  /* 0x000000080d007824 */ /* 0x000fe200078e00ff */
[----:B------:R-:W-:Y:S01]  /*0750*/  R2P PR, R18, 0x6 ;  /* 0x0000000612007804 */ /* 0x000fe20000000000 */
[----:B------:R-:W-:Y:S01]  /*0760*/  IMAD.U32 R172, R172, 0x20, R4 ;  /* 0x00000020acac7824 */ /* 0x000fe200078e0004 */
[----:B------:R-:W-:Y:S01]  /*0770*/  LOP3.LUT R6, R6, R11, RZ, 0x3c, !PT ;  /* 0x0000000b06067212 */ /* 0x000fe200078e3cff */
[----:B------:R-:W-:Y:S01]  /*0780*/  IMAD.IADD R199, R3, 0x1, R2 ;  /* 0x0000000103c77824 */ /* 0x000fe200078e0202 */
[----:B------:R-:W-:Y:S01]  /*0790*/  LOP3.LUT R8, R0, 0x8, RZ, 0xc0, !PT ;  /* 0x0000000800087812 */ /* 0x000fe200078ec0ff */
[----:B------:R-:W-:Y:S01]  /*07a0*/  IMAD.SHL.U32 R2, R14, 0x8, RZ ;  /* 0x000000080e027824 */ /* 0x000fe200078e00ff */
[----:B------:R-:W-:Y:S01]  /*07b0*/  SHF.R.S32.HI R0, RZ, 0x1, R10 ;  /* 0x00000001ff007819 */ /* 0x000fe2000001140a */
[----:B------:R-:W-:Y:S01]  /*07c0*/  IMAD.SHL.U32 R4, R18, 0x40, RZ ;  /* 0x0000004012047824 */ /* 0x000fe200078e00ff */
[----:B------:R-:W-:Y:S01]  /*07d0*/  LOP3.LUT R9, R8, 0x10, R5, 0xf8, !PT ;  /* 0x0000001008097812 */ /* 0x000fe200078ef805 */
[----:B------:R-:W-:Y:S01]  /*07e0*/  IMAD R3, R14, 0x200, R6 ;  /* 0x000002000e037824 */ /* 0x000fe200078e0206 */
[C---:B------:R-:W-:Y:S01]  /*07f0*/  LOP3.LUT P3, RZ, R0.reuse, 0x2, RZ, 0xc0, !PT ;  /* 0x0000000200ff7812 */ /* 0x040fe2000786c0ff */
[----:B------:R-:W-:Y:S01]  /*0800*/  IMAD.SHL.U32 R0, R0, 0x40, RZ ;  /* 0x0000004000007824 */ /* 0x000fe200078e00ff */
[----:B------:R-:W-:Y:S01]  /*0810*/  LOP3.LUT R183, R2, 0x8, RZ, 0xc0, !PT ;  /* 0x0000000802b77812 */ /* 0x000fe200078ec0ff */
[----:B------:R-:W-:Y:S01]  /*0820*/  IMAD.SHL.U32 R2, R17, 0x40, RZ ;  /* 0x0000004011027824 */ /* 0x000fe200078e00ff */
[----:B------:R-:W-:Y:S01]  /*0830*/  LOP3.LUT R4, R4, 0x1c0, RZ, 0xc0, !PT ;  /* 0x000001c004047812 */ /* 0x000fe200078ec0ff */
[----:B------:R-:W-:Y:S01]  /*0840*/  IMAD.SHL.U32 R199, R199, 0x2, RZ ;  /* 0x00000002c7c77824 */ /* 0x000fe200078e00ff */
[----:B------:R-:W-:Y:S01]  /*0850*/  LOP3.LUT R6, R0, 0xc0, RZ, 0xc0, !PT ;  /* 0x000000c000067812 */ /* 0x000fe200078ec0ff */
[----:B------:R-:W-:Y:S01]  /*0860*/  IMAD.SHL.U32 R0, R20, 0x20, RZ ;  /* 0x0000002014007824 */ /* 0x000fe200078e00ff */
[----:B------:R-:W-:Y:S01]  /*0870*/  SHF.R.U32.HI R177, RZ, 0x3, R4 ;  /* 0x00000003ffb17819 */ /* 0x000fe20000011604 */
[----:B------:R-:W-:Y:S01]  /*0880*/  IMAD.SHL.U32 R172, R172, 0x2, RZ ;  /* 0x00000002acac7824 */ /* 0x000fe200078e00ff */
[----:B------:R-:W-:-:S02]  /*0890*/  LOP3.LUT R2, R2, 0xc0, RZ, 0xc0, !PT ;  /* 0x000000c002027812 */ /* 0x000fc400078ec0ff */
[----:B------:R-:W-:Y:S02]  /*08a0*/  SHF.R.U32.HI R7, RZ, 0x3, R6 ;  /* 0x00000003ff077819 */ /* 0x000fe40000011606 */
[----:B------:R-:W-:Y:S01]  /*08b0*/  LOP3.LUT R177, R177, R4, R183, 0x1e, !PT ;  /* 0x00000004b1b17212 */ /* 0x000fe200078e1eb7 */
[----:B------:R-:W-:Y:S01]  /*08c0*/  IMAD R4, R246, 0x200, R0 ;  /* 0x00000200f6047824 */ /* 0x000fe200078e0200 */
[----:B------:R-:W-:Y:S02]  /*08d0*/  SHF.R.U32.HI R5, RZ, 0x3, R2 ;  /* 0x00000003ff057819 */ /* 0x000fe40000011602 */
[----:B------:R-:W-:Y:S01]  /*08e0*/  LOP3.LUT R7, R7, R6, R8, 0x1e, !PT ;  /* 0x0000000607077212 */ /* 0x000fe200078e1e08 */
[----:B------:R-:W-:Y:S01]  /*08f0*/  IMAD.U32 R177, R15, 0x200, R177 ;  /* 0x000002000fb17824 */ /* 0x000fe200078e00b1 */
[----:B------:R-:W-:Y:S02]  /*0900*/  LOP3.LUT R183, R5, R2, R183, 0x1e, !PT ;  /* 0x0000000205b77212 */ /* 0x000fe400078e1eb7 */
[----:B------:R-:W-:Y:S01]  /*0910*/  LOP3.LUT P0, RZ, R17, 0x2, RZ, 0xc0, !PT ;  /* 0x0000000211ff7812 */ /* 0x000fe2000780c0ff */
[----:B------:R-:W-:Y:S01]  /*0920*/  IMAD.IADD R7, R7, 0x1, R12 ;  /* 0x0000000107077824 */ /* 0x000fe200078e020c */
[----:B------:R-:W-:Y:S01]  /*0930*/  SEL R178, R182, 0xffffffe0, !P1 ;  /* 0xffffffe0b6b27807 */ /* 0x000fe20004800000 */
[----:B------:R-:W-:Y:S01]  /*0940*/  IMAD.IADD R183, R4, 0x1, R183 ;  /* 0x0000000104b77824 */ /* 0x000fe200078e02b7 */
[----:B------:R-:W-:-:S02]  /*0950*/  LEA R177, R177, 0x15000, 0x1 ;  /* 0x00015000b1b17811 */ /* 0x000fc400078e08ff */
[----:B------:R-:W-:Y:S01]  /*0960*/  LOP3.LUT R2, R5, R9, R2, 0x1e, !PT ;  /* 0x0000000905027212 */ /* 0x000fe200078e1e02 */
[----:B------:R-:W-:Y:S01]  /*0970*/  IMAD.SHL.U32 R175, R183, 0x2, RZ ;  /* 0x00000002b7af7824 */ /* 0x000fe200078e00ff */
[----:B------:R-:W-:Y:S01]  /*0980*/  SEL R173, R182, 0xffffffe0, !P6 ;  /* 0xffffffe0b6ad7807 */ /* 0x000fe20007000000 */
[----:B------:R-:W-:Y:S01]  /*0990*/  IMAD.IADD R178, R177, 0x1, R178 ;  /* 0x00000001b1b27824 */ /* 0x000fe200078e02b2 */
[----:B------:R-:W-:Y:S01]  /*09a0*/  SEL R197, R197, 0x10, !P5 ;  /* 0x00000010c5c57807 */ /* 0x000fe20006800000 */
[----:B------:R-:W-:Y:S01]  /*09b0*/  IMAD.IADD R181, R0, 0x1, R2 ;  /* 0x0000000100b57824 */ /* 0x000fe200078e0202 */
[----:B------:R-:W-:Y:S01]  /*09c0*/  SEL R179, R179, 0xffffffc0, !P2 ;  /* 0xffffffc0b3b37807 */ /* 0x000fe20005000000 */
[----:B------:R-:W-:Y:S01]  /*09d0*/  IMAD.SHL.U32 R2, R3, 0x2, RZ ;  /* 0x0000000203027824 */ /* 0x000fe200078e00ff */
[C---:B------:R-:W-:Y:S01]  /*09e0*/  IADD3 R200, R199.reuse, 0x20, RZ ;  /* 0x00000020c7c87810 */ /* 0x040fe20007ffe0ff */
[----:B------:R-:W-:Y:S01]  /*09f0*/  IMAD.IADD R198, R199, 0x1, R197 ;  /* 0x00000001c7c67824 */ /* 0x000fe200078e02c5 */
[----:B------:R-:W-:Y:S01]  /*0a00*/  SHF.R.S32.HI R218, RZ, 0x2, R218 ;  /* 0x00000002ffda7819 */ /* 0x000fe200000114da */
[----:B------:R-:W-:Y:S01]  /*0a10*/  IMAD.IADD R180, R177, 0x1, R179 ;  /* 0x00000001b1b47824 */ /* 0x000fe200078e02b3 */
[----:B------:R-:W-:Y:S01]  /*0a20*/  SEL R182, R182, 0xffffffe0, !P0 ;  /* 0xffffffe0b6b67807 */ /* 0x000fe20004000000 */
[----:B------:R-:W-:Y:S01]  /*0a30*/  IMAD.IADD R173, R172, 0x1, R173 ;  /* 0x00000001acad7824 */ /* 0x000fe200078e02ad */
[----:B------:R-:W-:Y:S01]  /*0a40*/  @P4 IADD3 R200, R199, -0x20, RZ ;  /* 0xffffffe0c7c84810 */ /* 0x000fe20007ffe0ff */
[----:B------:R-:W-:Y:S01]  /*0a50*/  IMAD R218, R246, 0x10, R218 ;  /* 0x00000010f6da7824 */ /* 0x000fe200078e02da */
[----:B------:R-:W-:Y:S01]  /*0a60*/  LEA R238, R7, 0x9000, 0x1 ;  /* 0x0000900007ee7811 */ /* 0x000fe200078e08ff */
[----:B------:R-:W-:-:S02]  /*0a70*/  IMAD.IADD R179, R178, 0x1, R179 ;  /* 0x00000001b2b37824 */ /* 0x000fc400078e02b3 */
[----:B------:R-:W-:Y:S01]  /*0a80*/  IMAD.IADD R197, R197, 0x1, R200 ;  /* 0x00000001c5c57824 */ /* 0x000fe200078e02c8 */
[C---:B------:R-:W-:Y:S01]  /*0a90*/  IADD3 R239, R238.reuse, 0x20, RZ ;  /* 0x00000020eeef7810 */ /* 0x040fe20007ffe0ff */
[----:B------:R-:W-:Y:S01]  /*0aa0*/  IMAD.IADD R176, R175, 0x1, R182 ;  /* 0x00000001afb07824 */ /* 0x000fe200078e02b6 */
[----:B-1----:R-:W-:Y:S02]  /*0ab0*/  @P3 IADD3 R239, R238, -0x20, RZ ;  /* 0xffffffe0eeef3810 */ /* 0x002fe40007ffe0ff */
.L_x_792:
[----:B-12-4-:R-:W1:Y:S01]  /*0ac0*/  S2R R34, SR_CTAID.Y ;  /* 0x0000000000227919 */ /* 0x016e620000002600 */
[----:B------:R-:W2:Y:S01]  /*0ad0*/  LDC.U8 R0, c[0x0][0x312] ;  /* 0x0000c480ff007b82 */ /* 0x000ea20000000000 */
[----:B------:R-:W-:Y:S02]  /*0ae0*/  ISETP.NE.U32.AND P3, PT, RZ, c[0x0][0x240], PT ;  /* 0x00009000ff007a0c */ /* 0x000fe40003f65070 */
[----:B------:R-:W-:Y:S02]  /*0af0*/  ISETP.NE.U32.AND P2, PT, RZ, c[0x0][0x250], PT ;  /* 0x00009400ff007a0c */ /* 0x000fe40003f45070 */
[----:B------:R-:W-:Y:S02]  /*0b00*/  ISETP.NE.AND.EX P3, PT, RZ, c[0x0][0x244], PT, P3 ;  /* 0x00009100ff007a0c */ /* 0x000fe40003f65330 */
[----:B------:R-:W-:-:S02]  /*0b10*/  ISETP.NE.AND.EX P2, PT, RZ, c[0x0][0x254], PT, P2 ;  /* 0x00009500ff007a0c */ /* 0x000fc40003f45320 */
[----:B------:R-:W-:Y:S01]  /*0b20*/  ISETP.EQ.U32.AND P5, PT, RZ, c[0x0][0x248], PT ;  /* 0x00009200ff007a0c */ /* 0x000fe20003fa2070 */
[----:B-1----:R-:W-:Y:S01]  /*0b30*/  IMAD.SHL.U32 R9, R34, 0x4, RZ ;  /* 0x0000000422097824 */ /* 0x002fe200078e00ff */
[----:B------:R-:W-:Y:S02]  /*0b40*/  SHF.R.S32.HI R10, RZ, 0x1f, R34 ;  /* 0x0000001fff0a7819 */ /* 0x000fe40000011422 */
[----:B--2---:R-:W-:Y:S01]  /*0b50*/  ISETP.NE.AND P4, PT, R0, RZ, PT ;  /* 0x000000ff0000720c */ /* 0x004fe20003f85270 */
[----:B------:R-:W-:Y:S01]  /*0b60*/  IMAD.MOV.U32 R0, RZ, RZ, -0x1 ;  /* 0xffffffffff007424 */ /* 0x000fe200078e00ff */
[----:B------:R-:W-:Y:S02]  /*0b70*/  SHF.L.U64.HI R8, R34, 0x2, R10 ;  /* 0x0000000222087819 */ /* 0x000fe4000001020a */
[----:B------:R-:W-:Y:S02]  /*0b80*/  IADD3 R4, P0, R9, c[0x0][0x240], RZ ;  /* 0x0000900009047a10 */ /* 0x000fe40007f1e0ff */
[----:B------:R-:W-:-:S02]  /*0b90*/  ISETP.EQ.OR.EX P5, PT, RZ, c[0x0][0x24c], !P4, P5 ;  /* 0x00009300ff007a0c */ /* 0x000fc400067a2750 */
[----:B------:R-:W-:Y:S02]  /*0ba0*/  IADD3.X R5, R8, c[0x0][0x244], RZ, P0, !PT ;  /* 0x0000910008057a10 */ /* 0x000fe400007fe4ff */
[----:B------:R-:W-:-:S03]  /*0bb0*/  @P2 IADD3 R6, P0, R9, c[0x0][0x250], RZ ;  /* 0x0000940009062a10 */ /* 0x000fc60007f1e0ff */
[----:B------:R1:W2:Y:S04]  /*0bc0*/  @P3 LDG.E R0, [R4.64] ;  /* 0x0000000604003981 */ /* 0x0002a8000c1e1900 */
[----:B------:R1:W2:Y:S01]  /*0bd0*/  @P3 LDG.E R3, [R4.64+0x4] ;  /* 0x0000040604033981 */ /* 0x0002a2000c1e1900 */
[----:B------:R-:W-:Y:S01]  /*0be0*/  IMAD.MOV.U32 R235, RZ, RZ, RZ ;  /* 0x000000ffffeb7224 */ /* 0x000fe200078e00ff */
[----:B------:R-:W-:Y:S01]  /*0bf0*/  @P2 IADD3.X R7, R8, c[0x0][0x254], RZ, P0, !PT ;  /* 0x0000950008072a10 */ /* 0x000fe200007fe4ff */
[----:B------:R-:W-:-:S04]  /*0c00*/  IMAD.MOV.U32 R249, RZ, RZ, -0x1 ;  /* 0xfffffffffff97424 */ /* 0x000fc800078e00ff */
[----:B---3-5:R3:W5:Y:S01]  /*0c10*/  @P2 LDG.E R235, [R6.64] ;  /* 0x0000000606eb2981 */ /* 0x028762000c1e1900 */
[----:B-1----:R-:W-:-:S04]  /*0c20*/  IADD3 R4, P1, R9, c[0x0][0x248], RZ ;  /* 0x0000920009047a10 */ /* 0x002fc80007f3e0ff */
[----:B------:R-:W-:-:S05]  /*0c30*/  IADD3.X R5, R8, c[0x0][0x24c], RZ, P1, !PT ;  /* 0x0000930008057a10 */ /* 0x000fca0000ffe4ff */
[----:B------:R3:W5:Y:S01]  /*0c40*/  @!P5 LDG.E R249, [R4.64] ;  /* 0x0000000604f9d981 */ /* 0x000762000c1e1900 */
[----:B------:R-:W-:-:S04]  /*0c50*/  ISETP.NE.U32.AND P0, PT, RZ, c[0x0][0x248], PT ;  /* 0x00009200ff007a0c */ /* 0x000fc80003f05070 */
[----:B------:R-:W-:Y:S01]  /*0c60*/  ISETP.NE.AND.EX P0, PT, RZ, c[0x0][0x24c], PT, P0 ;  /* 0x00009300ff007a0c */ /* 0x000fe20003f05300 */
[----:B--2---:R-:W-:Y:S02]  /*0c70*/  @P3 IMAD.IADD R23, R3, 0x1, -R0 ;  /* 0x0000000103173824 */ /* 0x004fe400078e0a00 */
[----:B------:R-:W-:Y:S02]  /*0c80*/  IMAD.MOV.U32 R3, RZ, RZ, c[0x0][0x218] ;  /* 0x00008600ff037624 */ /* 0x000fe400078e00ff */
[----:B------:R-:W-:-:S08]  /*0c90*/  @!P3 IMAD.MOV.U32 R23, RZ, RZ, c[0x0][0x214] ;  /* 0x00008500ff17b624 */ /* 0x000fd000078e00ff */
[----:B------:R-:W-:Y:S05]  /*0ca0*/  @!P0 BRA `(.L_x_764) ;  /* 0x0000003000008947 */ /* 0x000fea0003800000 */
[----:B---3--:R-:W2:Y:S02]  /*0cb0*/  @P4 LDG.E R3, [R4.64+0x4] ;  /* 0x0000040604034981 */ /* 0x008ea4000c1e1900 */
[----:B--2--5:R-:W-:-:S06]  /*0cc0*/  @P4 IADD3 R3, R3, -R249, RZ ;  /* 0x800000f903034210 */ /* 0x024fcc0007ffe0ff */
[----:B------:R1:W5:Y:S02]  /*0cd0*/  @!P4 LDG.E R3, [R4.64] ;  /* 0x000000060403c981 */ /* 0x000364000c1e1900 */
.L_x_764:
[----:B---3--:R-:W-:-:S04]  /*0ce0*/  ISETP.NE.U32.AND P1, PT, RZ, c[0x0][0x258], PT ;  /* 0x00009600ff007a0c */ /* 0x008fc80003f25070 */
[----:B------:R-:W-:-:S13]  /*0cf0*/  ISETP.NE.AND.EX P1, PT, RZ, c[0x0][0x25c], PT, P1 ;  /* 0x00009700ff007a0c */ /* 0x000fda0003f25310 */
[----:B-1----:R-:W-:-:S04]  /*0d00*/  @P1 IADD3 R4, P0, R9, c[0x0][0x258], RZ ;  /* 0x0000960009041a10 */ /* 0x002fc80007f1e0ff */
[----:B------:R-:W-:-:S06]  /*0d10*/  @P1 IADD3.X R5, R8, c[0x0][0x25c], RZ, P0, !PT ;  /* 0x0000970008051a10 */ /* 0x000fcc00007fe4ff */
[----:B------:R-:W2:Y:S01]  /*0d20*/  @P1 LDG.E R5, [R4.64] ;  /* 0x0000000604051981 */ /* 0x000ea2000c1e1900 */
[----:B------:R-:W-:Y:S01]  /*0d30*/  @!P1 ISETP.NE.U32.AND P0, PT, RZ, c[0x0][0x268], PT ;  /* 0x00009a00ff009a0c */ /* 0x000fe20003f05070 */
[----:B------:R-:W-:-:S03]  /*0d40*/  IMAD.SHL.U32 R19, R233, 0x80, RZ ;  /* 0x00000080e9137824 */ /* 0x000fc600078e00ff */
[----:B------:R-:W-:-:S04]  /*0d50*/  @!P1 ISETP.NE.AND.EX P0, PT, RZ, c[0x0][0x26c], PT, P0 ;  /* 0x00009b00ff009a0c */ /* 0x000fc80003f05300 */
[----:B------:R-:W-:Y:S01]  /*0d60*/  @!P1 SEL R4, RZ, c[0x0][0x21c], !P0 ;  /* 0x00008700ff049a07 */ /* 0x000fe20004000000 */
[----:B--2--5:R-:W-:-:S03]  /*0d70*/  @P1 IMAD.IADD R195, R5, 0x1, -R235 ;  /* 0x0000000105c31824 */ /* 0x024fc600078e0aeb */
[----:B------:R-:W-:-:S04]  /*0d80*/  @!P1 IADD3 R195, R4, R3, -R235 ;  /* 0x0000000304c39210 */ /* 0x000fc80007ffe8eb */
[----:B------:R-:W-:-:S13]  /*0d90*/  ISETP.GT.AND P0, PT, R195, R19, PT ;  /* 0x00000013c300720c */ /* 0x000fda0003f04270 */
[----:B------:R-:W-:Y:S05]  /*0da0*/  @!P0 BRA `(.L_x_765) ;  /* 0x0000774000008947 */ /* 0x000fea0003800000 */
[----:B------:R-:W-:Y:S01]  /*0db0*/  ISETP.NE.AND P1, PT, R249, -0x1, PT ;  /* 0xfffffffff900780c */ /* 0x000fe20003f25270 */
[----:B------:R-:W-:Y:S01]  /*0dc0*/  IMAD R5, R10, c[0x0][0x178], RZ ;  /* 0x00005e000a057a24 */ /* 0x000fe200078e02ff */
[----:B------:R-:W-:Y:S01]  /*0dd0*/  IADD3 R3, R23, 0x3f, RZ ;  /* 0x0000003f17037810 */ /* 0x000fe20007ffe0ff */
[----:B------:R-:W-:Y:S01]  /*0de0*/  IMAD.WIDE.U32 R12, R34, c[0x0][0x178], RZ ;  /* 0x00005e00220c7a25 */ /* 0x000fe200078e00ff */
[C---:B------:R-:W-:Y:S02]  /*0df0*/  ISETP.NE.AND P0, PT, R0.reuse, -0x1, PT ;  /* 0xffffffff0000780c */ /* 0x040fe40003f05270 */
[----:B------:R-:W-:Y:S01]  /*0e00*/  SHF.R.S32.HI R4, RZ, 0x1f, R3 ;  /* 0x0000001fff047819 */ /* 0x000fe20000011403 */
[----:B------:R-:W-:-:S03]  /*0e10*/  IMAD.WIDE.U32 R6, R0, c[0x0][0x190], RZ ;  /* 0x0000640000067a25 */ /* 0x000fc600078e00ff */
[----:B------:R-:W-:Y:S01]  /*0e20*/  LEA.HI R196, R4, R3, RZ, 0x6 ;  /* 0x0000000304c47211 */ /* 0x000fe200078f30ff */
[----:B------:R-:W-:Y:S01]  /*0e30*/  IMAD R4, R34, c[0x0][0x17c], R5 ;  /* 0x00005f0022047a24 */ /* 0x000fe200078e0205 */
[----:B------:R-:W-:Y:S01]  /*0e40*/  SEL R31, R12, R6, !P0 ;  /* 0x000000060c1f7207 */ /* 0x000fe20004000000 */
[----:B------:R-:W-:Y:S01]  /*0e50*/  @P1 IMAD.IADD R3, R235, 0x1, R249 ;  /* 0x00000001eb031824 */ /* 0x000fe200078e02f9 */
[----:B------:R-:W-:Y:S01]  /*0e60*/  LOP3.LUT R9, R196, 0xffffffc0, RZ, 0xc0, !PT ;  /* 0xffffffc0c4097812 */ /* 0x000fe200078ec0ff */
[----:B------:R-:W-:Y:S02]  /*0e70*/  IMAD R8, R0, c[0x0][0x194], RZ ;  /* 0x0000650000087a24 */ /* 0x000fe400078e02ff */
[----:B------:R-:W-:Y:S01]  /*0e80*/  IMAD.IADD R27, R13, 0x1, R4 ;  /* 0x000000010d1b7824 */ /* 0x000fe200078e0204 */
[----:B------:R-:W-:Y:S01]  /*0e90*/  IADD3 R11, R9, -0x40, RZ ;  /* 0xffffffc0090b7810 */ /* 0x000fe20007ffe0ff */
[----:B------:R-:W-:Y:S01]  /*0ea0*/  @P1 IMAD.WIDE.U32 R4, R3, c[0x0][0x198], RZ ;  /* 0x0000660003041a25 */ /* 0x000fe200078e00ff */
[----:B------:R-:W-:-:S02]  /*0eb0*/  @P0 IADD3 R27, R7, R8, RZ ;  /* 0x00000008071b0210 */ /* 0x000fc40007ffe0ff */
[----:B------:R-:W-:Y:S01]  /*0ec0*/  SHF.R.S32.HI R17, RZ, 0x1f, R11 ;  /* 0x0000001fff117819 */ /* 0x000fe2000001140b */
[----:B------:R-:W-:Y:S02]  /*0ed0*/  @P1 IMAD R30, R3, c[0x0][0x19c], R5 ;  /* 0x00006700031e1a24 */ /* 0x000fe400078e0205 */
[----:B------:R-:W-:Y:S01]  /*0ee0*/  @P1 IMAD.MOV.U32 R29, RZ, RZ, R4 ;  /* 0x000000ffff1d1224 */ /* 0x000fe200078e0004 */
[----:B------:R-:W-:Y:S05]  /*0ef0*/  @P1 BRA `(.L_x_766) ;  /* 0x000000a000001947 */ /* 0x000fea0003800000 */
[----:B------:R-:W-:Y:S01]  /*0f00*/  SHF.R.S32.HI R3, RZ, 0x1f, R235 ;  /* 0x0000001fff037819 */ /* 0x000fe200000114eb */
[----:B------:R-:W-:-:S04]  /*0f10*/  IMAD.WIDE.U32 R4, R235, c[0x0][0x198], RZ ;  /* 0x00006600eb047a25 */ /* 0x000fc800078e00ff */
[----:B------:R-:W-:Y:S02]  /*0f20*/  IMAD R3, R3, c[0x0][0x198], RZ ;  /* 0x0000660003037a24 */ /* 0x000fe400078e02ff */
[----:B------:R-:W-:Y:S02]  /*0f30*/  IMAD R6, R10, c[0x0][0x180], RZ ;  /* 0x000060000a067a24 */ /* 0x000fe400078e02ff */
[----:B------:R-:W-:-:S05]  /*0f40*/  IMAD R3, R235, c[0x0][0x19c], R3 ;  /* 0x00006700eb037a24 */ /* 0x000fca00078e0203 */
[----:B------:R-:W-:Y:S01]  /*0f50*/  IADD3 R5, R5, R3, RZ ;  /* 0x0000000305057210 */ /* 0x000fe20007ffe0ff */
[----:B------:R-:W-:-:S04]  /*0f60*/  IMAD R3, R34, c[0x0][0x184], R6 ;  /* 0x0000610022037a24 */ /* 0x000fc800078e0206 */
[----:B------:R-:W-:-:S05]  /*0f70*/  IMAD.WIDE.U32 R4, R34, c[0x0][0x180], R4 ;  /* 0x0000600022047a25 */ /* 0x000fca00078e0004 */
[----:B------:R-:W-:Y:S02]  /*0f80*/  IADD3 R30, R5, R3, RZ ;  /* 0x00000003051e7210 */ /* 0x000fe40007ffe0ff */
[----:B------:R-:W-:Y:S02]  /*0f90*/  MOV R29, R4 ;  /* 0x00000004001d7202 */ /* 0x000fe40000000f00 */
.L_x_766:
[----:B------:R-:W-:-:S05]  /*0fa0*/  @P1 IADD3 R3, R235, R249, RZ ;  /* 0x000000f9eb031210 */ /* 0x000fca0007ffe0ff */
[----:B------:R-:W-:-:S04]  /*0fb0*/  @P1 IMAD.WIDE.U32 R4, R3, c[0x0][0x1a0], RZ ;  /* 0x0000680003041a25 */ /* 0x000fc800078e00ff */
[----:B------:R-:W-:Y:S01]  /*0fc0*/  @P1 IMAD R28, R3, c[0x0][0x1a4], R5 ;  /* 0x00006900031c1a24 */ /* 0x000fe200078e0205 */
[----:B------:R-:W-:Y:S01]  /*0fd0*/  @P1 MOV R26, R4 ;  /* 0x00000004001a1202 */ /* 0x000fe20000000f00 */
        /* <DEDUP_REMOVED lines=11> */
.L_x_767:
[----:B------:R-:W-:Y:S01]  /*1090*/  IABS R12, c[0x0][0x1c8] ;  /* 0x00007200000c7a13 */ /* 0x000fe20000000000 */
[----:B------:R-:W1:Y:S01]  /*10a0*/  S2R R35, SR_CTAID.Z ;  /* 0x0000000000237919 */ /* 0x000e620000002700 */
[----:B------:R-:W2:Y:S01]  /*10b0*/  LDC.U8 R18, c[0x0][0x328] ;  /* 0x0000ca00ff127b82 */ /* 0x000ea20000000000 */
[----:B------:R-:W-:Y:S01]  /*10c0*/  IMAD.MOV.U32 R14, RZ, RZ, c[0x0][0x224] ;  /* 0x00008900ff0e7624 */ /* 0x000fe200078e00ff */
[----:B------:R-:W3:Y:S01]  /*10d0*/  I2F.RP R4, R12 ;  /* 0x0000000c00047306 */ /* 0x000ee20000209400 */
[C---:B------:R-:W-:Y:S01]  /*10e0*/  @P0 IMAD.WIDE.U32 R6, R0.reuse, c[0x0][0x370], RZ ;  /* 0x0000dc0000060a25 */ /* 0x040fe200078e00ff */
[----:B------:R-:W4:Y:S02]  /*10f0*/  S2R R16, SR_CTAID.X ;  /* 0x0000000000107919 */ /* 0x000f240000002500 */
[----:B------:R-:W-:Y:S01]  /*1100*/  SHF.R.S32.HI R14, RZ, 0x1f, R14 ;  /* 0x0000001fff0e7819 */ /* 0x000fe2000001140e */
[----:B------:R-:W-:Y:S01]  /*1110*/  @P0 IMAD R15, R0, c[0x0][0x374], R7 ;  /* 0x0000dd00000f0a24 */ /* 0x000fe200078e0207 */
[----:B------:R-:W-:Y:S01]  /*1120*/  @P0 MOV R13, R6 ;  /* 0x00000006000d0202 */ /* 0x000fe20000000f00 */
[----:B------:R-:W-:Y:S01]  /*1130*/  @!P0 IMAD.WIDE.U32 R6, R34, c[0x0][0x368], RZ ;  /* 0x0000da0022068a25 */ /* 0x000fe200078e00ff */
[----:B------:R-:W5:Y:S03]  /*1140*/  LDC.U8 R22, c[0x0][0x3d0] ;  /* 0x0000f400ff167b82 */ /* 0x000f660000000000 */
[----:B------:R-:W-:-:S02]  /*1150*/  IMAD.MOV.U32 R32, RZ, RZ, c[0x0][0x22c] ;  /* 0x00008b00ff207624 */ /* 0x000fc400078e00ff */
[----:B------:R-:W-:Y:S01]  /*1160*/  IMAD.WIDE.U32 R20, R34, c[0x0][0x224], RZ ;  /* 0x0000890022147a25 */ /* 0x000fe200078e00ff */
[----:B---3--:R-:W3:Y:S03]  /*1170*/  MUFU.RCP R4, R4 ;  /* 0x0000000400047308 */ /* 0x008ee60000001000 */
[----:B------:R-:W-:Y:S01]  /*1180*/  IMAD.WIDE R24, R32, c[0x0][0x1c0], RZ ;  /* 0x0000700020187a25 */ /* 0x000fe200078e02ff */
[----:B-1----:R-:W-:-:S03]  /*1190*/  IABS R8, R35 ;  /* 0x0000002300087213 */ /* 0x002fc60000000000 */
[----:B------:R-:W-:Y:S01]  /*11a0*/  @!P0 IMAD.MOV.U32 R13, RZ, RZ, R6 ;  /* 0x000000ffff0d8224 */ /* 0x000fe200078e0006 */
[----:B------:R-:W-:Y:S01]  /*11b0*/  LOP3.LUT R9, R35, c[0x0][0x1c8], RZ, 0x3c, !PT ;  /* 0x0000720023097a12 */ /* 0x000fe200078e3cff */
[----:B------:R-:W-:Y:S01]  /*11c0*/  IMAD.SHL.U32 R6, R34, 0x80, RZ ;  /* 0x0000008022067824 */ /* 0x000fe200078e00ff */
[----:B--2---:R-:W-:Y:S02]  /*11d0*/  ISETP.NE.AND P1, PT, R18, RZ, PT ;  /* 0x000000ff1200720c */ /* 0x004fe40003f25270 */
[----:B------:R-:W-:Y:S02]  /*11e0*/  ISETP.GE.AND P2, PT, R9, RZ, PT ;  /* 0x000000ff0900720c */ /* 0x000fe40003f46270 */
[----:B------:R-:W-:Y:S02]  /*11f0*/  SHF.L.U64.HI R9, R34, 0x7, R10 ;  /* 0x0000000722097819 */ /* 0x000fe4000001020a */
[----:B------:R-:W-:Y:S02]  /*1200*/  SHF.R.S32.HI R33, RZ, 0x1f, R35 ;  /* 0x0000001fff217819 */ /* 0x000fe40000011423 */
[----:B---3--:R-:W-:-:S02]  /*1210*/  IADD3 R4, R4, 0xffffffe, RZ ;  /* 0x0ffffffe04047810 */ /* 0x008fc40007ffe0ff */
[----:B------:R-:W-:Y:S02]  /*1220*/  SEL R9, R9, RZ, P3 ;  /* 0x000000ff09097207 */ /* 0x000fe40001800000 */
[----:B------:R-:W1:Y:S01]  /*1230*/  F2I.FTZ.U32.TRUNC.NTZ R5, R4 ;  /* 0x0000000400057305 */ /* 0x000e62000021f000 */
[----:B-----5:R-:W-:Y:S02]  /*1240*/  ISETP.NE.AND P6, PT, R22, RZ, PT ;  /* 0x000000ff1600720c */ /* 0x020fe40003fc5270 */
[----:B-1----:R-:W-:Y:S01]  /*1250*/  IADD3 R3, RZ, -R5, RZ ;  /* 0x80000005ff037210 */ /* 0x002fe20007ffe0ff */
[----:B------:R-:W-:-:S04]  /*1260*/  IMAD.MOV.U32 R4, RZ, RZ, RZ ;  /* 0x000000ffff047224 */ /* 0x000fc800078e00ff */
[----:B------:R-:W-:-:S04]  /*1270*/  IMAD R3, R3, R12, RZ ;  /* 0x0000000c03037224 */ /* 0x000fc800078e02ff */
[----:B------:R-:W-:-:S04]  /*1280*/  IMAD.HI.U32 R3, R5, R3, R4 ;  /* 0x0000000305037227 */ /* 0x000fc800078e0004 */
[----:B------:R-:W-:Y:S02]  /*1290*/  @!P0 IMAD R5, R10, c[0x0][0x368], RZ ;  /* 0x0000da000a058a24 */ /* 0x000fe400078e02ff */
[----:B------:R-:W-:-:S04]  /*12a0*/  IMAD.HI.U32 R3, R3, R8, RZ ;  /* 0x0000000803037227 */ /* 0x000fc800078e00ff */
[----:B------:R-:W-:Y:S01]  /*12b0*/  @!P0 IMAD R5, R34, c[0x0][0x36c], R5 ;  /* 0x0000db0022058a24 */ /* 0x000fe200078e0205 */
[----:B------:R-:W-:-:S04]  /*12c0*/  IADD3 R4, -R3, RZ, RZ ;  /* 0x000000ff03047210 */ /* 0x000fc80007ffe1ff */
[----:B------:R-:W-:Y:S01]  /*12d0*/  @!P0 IADD3 R15, R7, R5, RZ ;  /* 0x00000005070f8210 */ /* 0x000fe20007ffe0ff */
[----:B------:R-:W-:Y:S02]  /*12e0*/  IMAD R4, R12, R4, R8 ;  /* 0x000000040c047224 */ /* 0x000fe400078e0208 */
[----:B------:R-:W-:-:S03]  /*12f0*/  IMAD R8, R14, R34, RZ ;  /* 0x000000220e087224 */ /* 0x000fc600078e02ff */
[----:B------:R-:W-:Y:S01]  /*1300*/  ISETP.GT.U32.AND P4, PT, R12, R4, PT ;  /* 0x000000040c00720c */ /* 0x000fe20003f84070 */
[----:B------:R-:W-:Y:S02]  /*1310*/  IMAD R5, R10, c[0x0][0x224], R8 ;  /* 0x000089000a057a24 */ /* 0x000fe400078e0208 */
[C---:B------:R-:W-:Y:S02]  /*1320*/  IMAD R8, R25.reuse, R20, RZ ;  /* 0x0000001419087224 */ /* 0x040fe400078e02ff */
[----:B------:R-:W-:Y:S01]  /*1330*/  IMAD R10, R25, R0, RZ ;  /* 0x00000000190a7224 */ /* 0x000fe200078e02ff */
[----:B------:R-:W-:Y:S01]  /*1340*/  IADD3 R5, R21, R5, RZ ;  /* 0x0000000515057210 */ /* 0x000fe20007ffe0ff */
[----:B------:R-:W-:-:S04]  /*1350*/  IMAD.WIDE.U32 R20, R24, R20, RZ ;  /* 0x0000001418147225 */ /* 0x000fc800078e00ff */
[----:B------:R-:W-:Y:S01]  /*1360*/  IMAD R8, R24, R5, R8 ;  /* 0x0000000518087224 */ /* 0x000fe200078e0208 */
[----:B------:R-:W-:Y:S01]  /*1370*/  SEL R5, R6, RZ, P3 ;  /* 0x000000ff06057207 */ /* 0x000fe20001800000 */
[----:B------:R-:W-:Y:S01]  /*1380*/  IMAD.WIDE.U32 R6, R24, R0, RZ ;  /* 0x0000000018067225 */ /* 0x000fe200078e00ff */
[-C--:B------:R-:W-:Y:S02]  /*1390*/  @!P4 IADD3 R4, R4, -R12.reuse, RZ ;  /* 0x8000000c0404c210 */ /* 0x080fe40007ffe0ff */
[----:B------:R-:W-:Y:S02]  /*13a0*/  IADD3 R5, P3, R11, R5, RZ ;  /* 0x000000050b057210 */ /* 0x000fe40007f7e0ff */
[----:B------:R-:W-:Y:S02]  /*13b0*/  ISETP.GE.U32.AND P5, PT, R4, R12, PT ;  /* 0x0000000c0400720c */ /* 0x000fe40003fa6070 */
[----:B------:R-:W-:Y:S01]  /*13c0*/  SEL R18, R20, R6, !P0 ;  /* 0x0000000614127207 */ /* 0x000fe20004000000 */
[----:B------:R-:W-:Y:S01]  /*13d0*/  IMAD.X R9, R17, 0x1, R9, P3 ;  /* 0x0000000111097824 */ /* 0x000fe200018e0609 */
[----:B------:R-:W-:Y:S01]  /*13e0*/  ISETP.NE.AND P3, PT, RZ, c[0x0][0x1c8], PT ;  /* 0x00007200ff007a0c */ /* 0x000fe20003f65270 */
[----:B------:R-:W-:Y:S01]  /*13f0*/  @P1 IMAD R6, R34, c[0x0][0x214], RZ ;  /* 0x0000850022061a24 */ /* 0x000fe200078e02ff */
[----:B------:R-:W-:Y:S01]  /*1400*/  IADD3 R12, R21, R8, RZ ;  /* 0x00000008150c7210 */ /* 0x000fe20007ffe0ff */
[----:B------:R-:W-:Y:S01]  /*1410*/  @P0 IMAD.IADD R12, R7, 0x1, R10 ;  /* 0x00000001070c0824 */ /* 0x000fe200078e020a */
[----:B------:R-:W-:Y:S01]  /*1420*/  @!P4 IADD3 R3, R3, 0x1, RZ ;  /* 0x000000010303c810 */ /* 0x000fe20007ffe0ff */
[----:B------:R-:W-:Y:S01]  /*1430*/  IMAD R14, R25, R5, RZ ;  /* 0x00000005190e7224 */ /* 0x000fe200078e02ff */
[----:B------:R-:W-:Y:S01]  /*1440*/  @P1 SEL R7, R6, R0, !P0 ;  /* 0x0000000006071207 */ /* 0x000fe20004000000 */
[----:B----4-:R-:W-:-:S02]  /*1450*/  IMAD.WIDE.U32 R20, R16, c[0x0][0x3d8], RZ ;  /* 0x0000f60010147a25 */ /* 0x010fc400078e00ff */
[----:B------:R-:W-:Y:S02]  /*1460*/  @P5 IADD3 R3, R3, 0x1, RZ ;  /* 0x0000000103035810 */ /* 0x000fe40007ffe0ff */
[----:B------:R-:W-:Y:S01]  /*1470*/  IMAD R9, R24, R9, R14 ;  /* 0x0000000918097224 */ /* 0x000fe200078e020e */
[----:B------:R-:W-:Y:S01]  /*1480*/  SEL R22, R20, RZ, P6 ;  /* 0x000000ff14167207 */ /* 0x000fe20003000000 */
[----:B------:R-:W-:Y:S01]  /*1490*/  IMAD R6, R16, c[0x0][0x3dc], R21 ;  /* 0x0000f70010067a24 */ /* 0x000fe200078e0215 */
[----:B------:R-:W-:Y:S01]  /*14a0*/  @!P2 IADD3 R3, -R3, RZ, RZ ;  /* 0x000000ff0303a210 */ /* 0x000fe20007ffe1ff */
[C---:B------:R-:W-:Y:S01]  /*14b0*/  @P1 IMAD R14, R35.reuse, c[0x0][0x234], R7 ;  /* 0x00008d00230e1a24 */ /* 0x040fe200078e0207 */
[----:B------:R-:W-:Y:S01]  /*14c0*/  @!P3 LOP3.LUT R3, RZ, c[0x0][0x1c8], RZ, 0x33, !PT ;  /* 0x00007200ff03ba12 */ /* 0x000fe200078e33ff */
[----:B------:R-:W-:Y:S01]  /*14d0*/  IMAD.WIDE.U32 R4, R24, R5, RZ ;  /* 0x0000000518047225 */ /* 0x000fe200078e00ff */
[----:B------:R-:W-:Y:S02]  /*14e0*/  SEL R16, R6, RZ, P6 ;  /* 0x000000ff06107207 */ /* 0x000fe40003000000 */
[----:B------:R-:W-:Y:S01]  /*14f0*/  SHF.R.S32.HI R20, RZ, 0x1f, R19 ;  /* 0x0000001fff147819 */ /* 0x000fe20000011413 */
[----:B------:R-:W-:Y:S01]  /*1500*/  IMAD R7, R35, c[0x0][0x22c], RZ ;  /* 0x00008b0023077a24 */ /* 0x000fe200078e02ff */
[----:B------:R-:W-:Y:S01]  /*1510*/  IADD3 R6, R5, R9, RZ ;  /* 0x0000000905067210 */ /* 0x000fe20007ffe0ff */
[----:B------:R-:W-:Y:S01]  /*1520*/  @!P1 IMAD R8, R34, c[0x0][0x1c0], R35 ;  /* 0x0000700022089a24 */ /* 0x000fe200078e0223 */
[----:B------:R-:W-:-:S02]  /*1530*/  SHF.R.S32.HI R21, RZ, 0x1f, R3 ;  /* 0x0000001fff157819 */ /* 0x000fc40000011403 */
[----:B------:R-:W-:Y:S01]  /*1540*/  SHF.R.S32.HI R10, RZ, 0x1f, R7 ;  /* 0x0000001fff0a7819 */ /* 0x000fe20000011407 */
[----:B------:R-:W-:Y:S01]  /*1550*/  @!P1 IMAD R14, R8, c[0x0][0x214], RZ ;  /* 0x00008500080e9a24 */ /* 0x000fe200078e02ff */
[----:B------:R-:W-:Y:S05]  /*1560*/  @!P1 BRA `(.L_x_768) ;  /* 0x0000007000009947 */ /* 0x000fea0003800000 */
[C---:B------:R-:W-:Y:S01]  /*1570*/  @!P0 IMAD R0, R34.reuse, c[0x0][0x224], RZ ;  /* 0x0000890022008a24 */ /* 0x040fe200078e02ff */
[----:B------:R-:W-:Y:S02]  /*1580*/  MOV R9, 0x80 ;  /* 0x0000008000097802 */ /* 0x000fe40000000f00 */
[----:B------:R-:W-:Y:S02]  /*1590*/  MOV R8, c[0x0][0x210] ;  /* 0x0000840000087a02 */ /* 0x000fe40000000f00 */
[----:B------:R-:W-:-:S03]  /*15a0*/  LEA R0, R34, R0, 0x7 ;  /* 0x0000000022007211 */ /* 0x000fc600078e38ff */
[----:B------:R-:W-:-:S04]  /*15b0*/  IMAD R8, R9, R8, c[0x0][0x234] ;  /* 0x00008d0009087624 */ /* 0x000fc800078e0208 */
[----:B------:R-:W-:Y:S01]  /*15c0*/  IMAD R8, R8, R35, R0 ;  /* 0x0000002308087224 */ /* 0x000fe200078e0200 */
[----:B------:R-:W-:Y:S05]  /*15d0*/  BRA `(.L_x_769) ;  /* 0x0000002000007947 */ /* 0x000fea0003800000 */
.L_x_768:
[----:B------:R-:W-:-:S04]  /*15e0*/  IMAD R8, R34, c[0x0][0x1c0], R35 ;  /* 0x0000700022087a24 */ /* 0x000fc800078e0223 */
[----:B------:R-:W-:Y:S02]  /*15f0*/  IMAD R8, R8, c[0x0][0x224], RZ ;  /* 0x0000890008087a24 */ /* 0x000fe400078e02ff */
.L_x_769:
[----:B------:R-:W1:Y:S01]  /*1600*/  S2R R24, SR_TID.X ;  /* 0x0000000000187919 */ /* 0x000e620000002100 */
[----:B------:R-:W-:Y:S01]  /*1610*/  IMAD R25, R32, c[0x0][0x1c0], RZ ;  /* 0x0000700020197a24 */ /* 0x000fe200078e02ff */
[----:B------:R-:W-:Y:S01]  /*1620*/  SHF.R.S32.HI R251, RZ, 0x1f, R250 ;  /* 0x0000001ffffb7819 */ /* 0x000fe200000114fa */
[----:B------:R-:W-:Y:S01]  /*1630*/  BSSY B1, `(.L_x_765) ;  /* 0x00006eb000017945 */ /* 0x000fe20003800000 */
[----:B------:R-:W2:Y:S01]  /*1640*/  S2R R36, SR_TID.X ;  /* 0x0000000000247919 */ /* 0x000ea20000002100 */
[----:B------:R-:W-:Y:S01]  /*1650*/  IMAD.SHL.U32 R0, R25, 0x40, RZ ;  /* 0x0000004019007824 */ /* 0x000fe200078e00ff */
[----:B------:R-:W-:Y:S02]  /*1660*/  SHF.R.S32.HI R32, RZ, 0x1f, R234 ;  /* 0x0000001fff207819 */ /* 0x000fe400000114ea */
[----:B------:R-:W3:Y:S01]  /*1670*/  S2R R37, SR_TID.X ;  /* 0x0000000000257919 */ /* 0x000ee20000002100 */
[----:B------:R-:W-:Y:S02]  /*1680*/  ISETP.GE.AND P3, PT, R23, 0x1, PT ;  /* 0x000000011700780c */ /* 0x000fe40003f66270 */
[----:B------:R-:W-:-:S02]  /*1690*/  IADD3 R7, P2, P1, R4, R0, R7 ;  /* 0x0000000004077210 */ /* 0x000fc4000795e007 */
[----:B------:R-:W-:Y:S02]  /*16a0*/  SHF.R.S32.HI R0, RZ, 0x1f, R0 ;  /* 0x0000001fff007819 */ /* 0x000fe40000011400 */
[----:B------:R-:W-:Y:S02]  /*16b0*/  IADD3 R4, P0, R250, R13, RZ ;  /* 0x0000000dfa047210 */ /* 0x000fe40007f1e0ff */
[----:B------:R-:W-:Y:S01]  /*16c0*/  IADD3.X R10, R6, R0, R10, P2, P1 ;  /* 0x00000000060a7210 */ /* 0x000fe200017e240a */
[----:B------:R-:W-:Y:S01]  /*16d0*/  IMAD R0, R17, c[0x0][0x370], RZ ;  /* 0x0000dc0011007a24 */ /* 0x000fe200078e02ff */
[----:B------:R-:W-:Y:S01]  /*16e0*/  IADD3 R6, P2, R234, R11, RZ ;  /* 0x0000000bea067210 */ /* 0x000fe20007f5e0ff */
[----:B------:R-:W-:Y:S01]  /*16f0*/  IMAD.X R5, R251, 0x1, R15, P0 ;  /* 0x00000001fb057824 */ /* 0x000fe200000e060f */
[----:B------:R-:W-:Y:S01]  /*1700*/  IADD3 R13, P1, P0, R22, R7, R18 ;  /* 0x00000007160d7210 */ /* 0x000fe2000783e012 */
[C---:B------:R-:W-:Y:S01]  /*1710*/  IMAD R7, R11.reuse, c[0x0][0x374], R0 ;  /* 0x0000dd000b077a24 */ /* 0x040fe200078e0200 */
[C---:B------:R-:W-:Y:S01]  /*1720*/  IADD3 R14, R11.reuse, R14, RZ ;  /* 0x0000000e0b0e7210 */ /* 0x040fe20007ffe0ff */
[----:B------:R-:W-:Y:S01]  /*1730*/  IMAD.WIDE.U32 R4, R11, c[0x0][0x370], R4 ;  /* 0x0000dc000b047a25 */ /* 0x000fe200078e0004 */
[----:B-1----:R-:W-:-:S02]  /*1740*/  SHF.R.S32.HI R9, RZ, 0x1f, R24 ;  /* 0x0000001fff097819 */ /* 0x002fc40000011418 */
[----:B------:R-:W-:Y:S01]  /*1750*/  IADD3.X R10, R16, R10, R12, P1, P0 ;  /* 0x0000000a100a7210 */ /* 0x000fe20000fe040c */
[----:B------:R-:W-:Y:S01]  /*1760*/  IMAD.IADD R5, R5, 0x1, R7 ;  /* 0x0000000105057824 */ /* 0x000fe200078e0207 */
[-C--:B------:R-:W-:Y:S01]  /*1770*/  LEA.HI R15, R9, R24.reuse, RZ, 0x5 ;  /* 0x00000018090f7211 */ /* 0x080fe200078f28ff */
[----:B------:R-:W-:Y:S01]  /*1780*/  IMAD.X R9, R32, 0x1, R17, P2 ;  /* 0x0000000120097824 */ /* 0x000fe200010e0611 */
[----:B--2---:R-:W-:Y:S01]  /*1790*/  SHF.R.S32.HI R36, RZ, 0x1f, R36 ;  /* 0x0000001fff247819 */ /* 0x004fe20000011424 */
[----:B------:R-:W-:Y:S01]  /*17a0*/  IMAD R16, R33, c[0x0][0x378], RZ ;  /* 0x0000de0021107a24 */ /* 0x000fe200078e02ff */
[----:B------:R-:W-:Y:S01]  /*17b0*/  LOP3.LUT R0, R15, 0xffffffe0, RZ, 0xc0, !PT ;  /* 0xffffffe00f007812 */ /* 0x000fe200078ec0ff */
[----:B------:R-:W-:Y:S01]  /*17c0*/  IMAD R9, R9, c[0x0][0x190], RZ ;  /* 0x0000640009097a24 */ /* 0x000fe200078e02ff */
[----:B---3--:R-:W-:Y:S01]  /*17d0*/  LEA.HI R36, R36, R37, RZ, 0x5 ;  /* 0x0000002524247211 */ /* 0x008fe200078f28ff */
[----:B------:R-:W-:Y:S01]  /*17e0*/  IMAD.IADD R15, R11, 0x1, R8 ;  /* 0x000000010b0f7824 */ /* 0x000fe200078e0208 */
[----:B------:R-:W-:Y:S01]  /*17f0*/  IADD3 R22, -R0, R24, RZ ;  /* 0x0000001800167210 */ /* 0x000fe20007ffe1ff */
[C---:B------:R-:W-:Y:S01]  /*1800*/  IMAD R12, R6.reuse, c[0x0][0x194], R9 ;  /* 0x00006500060c7a24 */ /* 0x040fe200078e0209 */
[----:B------:R-:W-:Y:S01]  /*1810*/  SHF.R.S32.HI R36, RZ, 0x5, R36 ;  /* 0x00000005ff247819 */ /* 0x000fe20000011424 */
[----:B------:R-:W-:Y:S01]  /*1820*/  IMAD.WIDE.U32 R6, R6, c[0x0][0x190], R250 ;  /* 0x0000640006067a25 */ /* 0x000fe200078e00fa */
[----:B------:R-:W-:-:S03]  /*1830*/  LEA.HI.SX32 R196, R196, 0xffffffff, 0x1a ;  /* 0xffffffffc4c47811 */ /* 0x000fc600078fd2ff */
[----:B------:R-:W-:Y:S01]  /*1840*/  IMAD R0, R36, R25, R22 ;  /* 0x0000001924007224 */ /* 0x000fe200078e0216 */
[----:B------:R-:W-:Y:S01]  /*1850*/  IADD3 R6, P1, R31, R6, RZ ;  /* 0x000000061f067210 */ /* 0x000fe20007f3e0ff */
[C---:B------:R-:W-:Y:S02]  /*1860*/  IMAD R9, R35.reuse, c[0x0][0x37c], R16 ;  /* 0x0000df0023097a24 */ /* 0x040fe400078e0210 */
[----:B------:R-:W-:Y:S01]  /*1870*/  IMAD.WIDE.U32 R4, R35, c[0x0][0x378], R4 ;  /* 0x0000de0023047a25 */ /* 0x000fe200078e0004 */
[C---:B------:R-:W-:Y:S02]  /*1880*/  IADD3 R8, P0, R0.reuse, R13, RZ ;  /* 0x0000000d00087210 */ /* 0x040fe40007f1e0ff */
[----:B------:R-:W-:Y:S01]  /*1890*/  IADD3.X R7, R27, R7, R12, P1, !PT ;  /* 0x000000071b077210 */ /* 0x000fe20000ffe40c */
[----:B------:R-:W-:Y:S01]  /*18a0*/  IMAD R11, R33, c[0x0][0x1a8], RZ ;  /* 0x00006a00210b7a24 */ /* 0x000fe200078e02ff */
[----:B------:R-:W-:Y:S01]  /*18b0*/  LEA.HI.X.SX32 R10, R0, R10, 0x1, P0 ;  /* 0x0000000a000a7211 */ /* 0x000fe200000f0eff */
[----:B------:R-:W-:Y:S01]  /*18c0*/  IMAD.IADD R5, R5, 0x1, R9 ;  /* 0x0000000105057824 */ /* 0x000fe200078e0209 */
[----:B------:R-:W-:Y:S01]  /*18d0*/  LEA R206, P0, R8, c[0x0][0x350], 0x2 ;  /* 0x0000d40008ce7a11 */ /* 0x000fe200078010ff */
[----:B------:R-:W-:-:S02]  /*18e0*/  IMAD R0, R32, c[0x0][0x370], RZ ;  /* 0x0000dc0020007a24 */ /* 0x000fc400078e02ff */
[C---:B------:R-:W-:Y:S01]  /*18f0*/  IMAD R9, R35.reuse, c[0x0][0x1ac], R11 ;  /* 0x00006b0023097a24 */ /* 0x040fe200078e020b */
[----:B------:R-:W-:Y:S01]  /*1900*/  LEA.HI.X R201, R8, c[0x0][0x354], R10, 0x2, P0 ;  /* 0x0000d50008c97a11 */ /* 0x000fe200000f140a */
[----:B------:R-:W-:-:S04]  /*1910*/  IMAD.WIDE.U32 R6, R35, c[0x0][0x1a8], R6 ;  /* 0x00006a0023067a25 */ /* 0x000fc800078e0006 */
[----:B------:R-:W-:Y:S01]  /*1920*/  IMAD R0, R234, c[0x0][0x374], R0 ;  /* 0x0000dd00ea007a24 */ /* 0x000fe200078e0200 */
[----:B------:R-:W-:Y:S01]  /*1930*/  LEA R204, P2, R6, c[0x0][0x160], 0x1 ;  /* 0x0000580006cc7a11 */ /* 0x000fe200078408ff */
[----:B------:R-:W-:-:S04]  /*1940*/  IMAD.WIDE.U32 R4, R234, c[0x0][0x370], R4 ;  /* 0x0000dc00ea047a25 */ /* 0x000fc800078e0004 */
[----:B------:R-:W-:Y:S01]  /*1950*/  IMAD.IADD R9, R7, 0x1, R9 ;  /* 0x0000000107097824 */ /* 0x000fe200078e0209 */
[----:B------:R-:W-:Y:S01]  /*1960*/  IADD3 R0, R5, R0, RZ ;  /* 0x0000000005007210 */ /* 0x000fe20007ffe0ff */
[----:B------:R-:W-:Y:S01]  /*1970*/  IMAD.MOV.U32 R24, RZ, RZ, 0x4 ;  /* 0x00000004ff187424 */ /* 0x000fe200078e00ff */
[----:B------:R-:W-:Y:S02]  /*1980*/  LEA R202, P1, R4, c[0x0][0x330], 0x1 ;  /* 0x0000cc0004ca7a11 */ /* 0x000fe400078208ff */
[----:B------:R-:W-:Y:S01]  /*1990*/  LEA.HI.X R205, R6, c[0x0][0x164], R9, 0x1, P2 ;  /* 0x0000590006cd7a11 */ /* 0x000fe200010f0c09 */
[----:B------:R-:W-:Y:S01]  /*19a0*/  IMAD.WIDE R210, R14, R24, c[0x0][0x200] ;  /* 0x000080000ed27625 */ /* 0x000fe200078e0218 */
[----:B------:R-:W-:-:S03]  /*19b0*/  LEA.HI.X R203, R4, c[0x0][0x334], R0, 0x1, P1 ;  /* 0x0000cd0004cb7a11 */ /* 0x000fc600008f0c00 */
[----:B------:R-:W-:Y:S01]  /*19c0*/  IMAD.WIDE R24, R15, R24, c[0x0][0x3c8] ;  /* 0x0000f2000f187625 */ /* 0x000fe200078e0218 */
[----:B------:R-:W-:Y:S05]  /*19d0*/  @!P3 BRA `(.L_x_770) ;  /* 0x000063c00000b947 */ /* 0x000fea0003800000 */
[----:B------:R-:W2:Y:S01]  /*19e0*/  LDL R36, [R1] ;  /* 0x0000000001247983 */ /* 0x000ea20000100800 */
[----:B------:R-:W-:Y:S01]  /*19f0*/  IMAD R0, R233, -0x80, R195 ;  /* 0xffffff80e9007824 */ /* 0x000fe200078e02c3 */
[----:B------:R-:W-:Y:S01]  /*1a00*/  IADD3 R10, R234, 0x40, RZ ;  /* 0x00000040ea0a7810 */ /* 0x000fe20007ffe0ff */
[----:B------:R-:W-:-:S03]  /*1a10*/  IMAD.WIDE.U32 R6, R19, c[0x0][0x198], R250 ;  /* 0x0000660013067a25 */ /* 0x000fc600078e00fa */
[----:B------:R-:W-:Y:S01]  /*1a20*/  ISETP.GE.AND P1, PT, R10, R0, PT ;  /* 0x000000000a00720c */ /* 0x000fe20003f26270 */
[----:B------:R-:W-:Y:S01]  /*1a30*/  IMAD R8, R20, c[0x0][0x198], RZ ;  /* 0x0000660014087a24 */ /* 0x000fe200078e02ff */
[----:B------:R-:W-:Y:S01]  /*1a40*/  IADD3 R6, P2, R29, R6, RZ ;  /* 0x000000061d067210 */ /* 0x000fe20007f5e0ff */
[----:B------:R-:W-:-:S04]  /*1a50*/  IMAD.WIDE.U32 R4, R19, c[0x0][0x1a0], R250 ;  /* 0x0000680013047a25 */ /* 0x000fc800078e00fa */
[----:B------:R-:W-:Y:S01]  /*1a60*/  IMAD R9, R20, c[0x0][0x1a0], RZ ;  /* 0x0000680014097a24 */ /* 0x000fe200078e02ff */
[----:B------:R-:W-:Y:S01]  /*1a70*/  IADD3 R4, P0, R26, R4, RZ ;  /* 0x000000041a047210 */ /* 0x000fe20007f1e0ff */
[C---:B------:R-:W-:Y:S02]  /*1a80*/  IMAD R8, R19.reuse, c[0x0][0x19c], R8 ;  /* 0x0000670013087a24 */ /* 0x040fe400078e0208 */
[----:B------:R-:W-:Y:S02]  /*1a90*/  IMAD R9, R19, c[0x0][0x1a4], R9 ;  /* 0x0000690013097a24 */ /* 0x000fe400078e0209 */
[----:B------:R-:W-:Y:S01]  /*1aa0*/  @!P1 IADD3 R16, P3, R234, 0x40, RZ ;  /* 0x00000040ea109810 */ /* 0x000fe20007f7e0ff */
[----:B------:R-:W-:Y:S01]  /*1ab0*/  IMAD R18, R196, -0x40, R23 ;  /* 0xffffffc0c4127824 */ /* 0x000fe200078e0217 */
[----:B------:R-:W-:Y:S01]  /*1ac0*/  IADD3.X R7, R30, R7, R8, P2, !PT ;  /* 0x000000071e077210 */ /* 0x000fe200017fe408 */
[C---:B------:R-:W-:Y:S01]  /*1ad0*/  IMAD R8, R21.reuse, c[0x0][0x1b0], RZ ;  /* 0x00006c0015087a24 */ /* 0x040fe200078e02ff */
[----:B------:R-:W-:Y:S01]  /*1ae0*/  ISETP.GE.AND P2, PT, R234, R0, PT ;  /* 0x00000000ea00720c */ /* 0x000fe20003f46270 */
[----:B------:R-:W-:Y:S01]  /*1af0*/  IMAD R0, R21, c[0x0][0x1b8], RZ ;  /* 0x00006e0015007a24 */ /* 0x000fe200078e02ff */
[----:B------:R-:W-:Y:S01]  /*1b00*/  IADD3.X R5, R28, R5, R9, P0, !PT ;  /* 0x000000051c057210 */ /* 0x000fe200007fe409 */
[----:B------:R-:W-:-:S02]  /*1b10*/  IMAD R9, R3, c[0x0][0x1b4], R8 ;  /* 0x00006d0003097a24 */ /* 0x000fc400078e0208 */
[----:B------:R-:W-:-:S04]  /*1b20*/  IMAD.WIDE.U32 R6, R3, c[0x0][0x1b0], R6 ;  /* 0x00006c0003067a25 */ /* 0x000fc800078e0006 */
[C---:B------:R-:W-:Y:S01]  /*1b30*/  IMAD R8, R3.reuse, c[0x0][0x1bc], R0 ;  /* 0x00006f0003087a24 */ /* 0x040fe200078e0200 */
[----:B------:R-:W-:Y:S01]  /*1b40*/  @!P1 IADD3 R0, P0, R234, 0x40, RZ ;  /* 0x00000040ea009810 */ /* 0x000fe20007f1e0ff */
[----:B------:R-:W-:-:S04]  /*1b50*/  IMAD.WIDE.U32 R4, R3, c[0x0][0x1b8], R4 ;  /* 0x00006e0003047a25 */ /* 0x000fc800078e0004 */
[----:B------:R-:W-:Y:S02]  /*1b60*/  IMAD.IADD R7, R7, 0x1, R9 ;  /* 0x0000000107077824 */ /* 0x000fe400078e0209 */
[----:B------:R-:W-:Y:S01]  /*1b70*/  @!P1 IMAD.X R10, RZ, RZ, R32, P3 ;  /* 0x000000ffff0a9224 */ /* 0x000fe200018e0620 */
[----:B------:R-:W-:Y:S01]  /*1b80*/  ISETP.GE.AND P3, PT, R234, R18, PT ;  /* 0x00000012ea00720c */ /* 0x000fe20003f66270 */
[----:B------:R-:W-:Y:S01]  /*1b90*/  IMAD.IADD R5, R5, 0x1, R8 ;  /* 0x0000000105057824 */ /* 0x000fe200078e0208 */
[----:B------:R-:W-:Y:S01]  /*1ba0*/  @!P1 MOV R9, R7 ;  /* 0x0000000700099202 */ /* 0x000fe20000000f00 */
[----:B------:R-:W-:Y:S01]  /*1bb0*/  @!P1 IMAD.X R3, RZ, RZ, R32, P0 ;  /* 0x000000ffff039224 */ /* 0x000fe200000e0620 */
[----:B------:R-:W-:Y:S01]  /*1bc0*/  @P6 BAR.SYNC.DEFER_BLOCKING 0x0 ;  /* 0x0000000000006b1d */ /* 0x000fe20000010000 */
[----:B------:R-:W-:Y:S02]  /*1bd0*/  @!P1 IMAD R10, R10, c[0x0][0x198], RZ ;  /* 0x000066000a0a9a24 */ /* 0x000fe400078e02ff */
[----:B------:R-:W-:-:S02]  /*1be0*/  @!P2 IMAD R11, R32, c[0x0][0x198], RZ ;  /* 0x00006600200baa24 */ /* 0x000fc400078e02ff */
[----:B------:R-:W-:Y:S02]  /*1bf0*/  @!P1 IMAD.MOV.U32 R8, RZ, RZ, R6 ;  /* 0x000000ffff089224 */ /* 0x000fe400078e0006 */
[----:B------:R-:W-:Y:S02]  /*1c00*/  @!P1 IMAD.MOV.U32 R14, RZ, RZ, R4 ;  /* 0x000000ffff0e9224 */ /* 0x000fe400078e0004 */
[----:B------:R-:W-:Y:S02]  /*1c10*/  @!P1 IMAD.MOV.U32 R15, RZ, RZ, R5 ;  /* 0x000000ffff0f9224 */ /* 0x000fe400078e0005 */
[----:B------:R-:W-:Y:S02]  /*1c20*/  @!P1 IMAD R3, R3, c[0x0][0x1a0], RZ ;  /* 0x0000680003039a24 */ /* 0x000fe400078e02ff */
[----:B------:R-:W-:Y:S02]  /*1c30*/  @!P1 IMAD R20, R16, c[0x0][0x19c], R10 ;  /* 0x0000670010149a24 */ /* 0x000fe400078e020a */
[----:B------:R-:W-:-:S02]  /*1c40*/  @!P2 IMAD R11, R234, c[0x0][0x19c], R11 ;  /* 0x00006700ea0baa24 */ /* 0x000fc400078e020b */
[----:B------:R-:W-:-:S04]  /*1c50*/  @!P2 IMAD.WIDE.U32 R6, R234, c[0x0][0x198], R6 ;  /* 0x00006600ea06aa25 */ /* 0x000fc800078e0006 */
[----:B------:R-:W-:Y:S01]  /*1c60*/  @!P1 IMAD.WIDE.U32 R16, R16, c[0x0][0x198], R8 ;  /* 0x0000660010109a25 */ /* 0x000fe200078e0008 */
[----:B------:R-:W-:Y:S01]  /*1c70*/  @!P2 LEA R10, P0, R6, c[0x0][0x168], 0x1 ;  /* 0x00005a00060aaa11 */ /* 0x000fe200078008ff */
[----:B------:R1:W-:Y:S02]  /*1c80*/  @P3 STS [R208+0x6000], RZ ;  /* 0x006000ffd0003388 */ /* 0x0003e40000000800 */
[----:B------:R-:W-:Y:S01]  /*1c90*/  @!P1 IMAD R9, R0, c[0x0][0x1a4], R3 ;  /* 0x0000690000099a24 */ /* 0x000fe200078e0203 */
[----:B------:R-:W-:Y:S01]  /*1ca0*/  LEA.HI R3, R196, R196, RZ, 0x1 ;  /* 0x000000c4c4037211 */ /* 0x000fe200078f08ff */
[----:B------:R-:W-:Y:S01]  /*1cb0*/  @!P1 IMAD.WIDE.U32 R14, R0, c[0x0][0x1a0], R14 ;  /* 0x00006800000e9a25 */ /* 0x000fe200078e000e */
[----:B------:R1:W-:Y:S02]  /*1cc0*/  @P3 STS [R208+0x6004], RZ ;  /* 0x006004ffd0003388 */ /* 0x0003e40000000800 */
[----:B------:R-:W-:Y:S01]  /*1cd0*/  LOP3.LUT R3, R3, 0xfffffffe, RZ, 0xc0, !PT ;  /* 0xfffffffe03037812 */ /* 0x000fe200078ec0ff */
[----:B------:R-:W-:Y:S01]  /*1ce0*/  @!P2 IMAD R0, R32, c[0x0][0x1a0], RZ ;  /* 0x000068002000aa24 */ /* 0x000fe200078e02ff */
[----:B------:R1:W-:Y:S01]  /*1cf0*/  @P3 STS.64 [R208+0x6008], RZ ;  /* 0x006008ffd0003388 */ /* 0x0003e20000000a00 */
[----:B------:R-:W-:Y:S01]  /*1d00*/  @!P2 IMAD.IADD R11, R7, 0x1, R11 ;  /* 0x00000001070ba824 */ /* 0x000fe200078e020b */
[----:B------:R-:W-:Y:S01]  /*1d10*/  IADD3 R7, R196, -R3, RZ ;  /* 0x80000003c4077210 */ /* 0x000fe20007ffe0ff */
[C---:B------:R-:W-:Y:S01]  /*1d20*/  @!P2 IMAD R0, R234.reuse, c[0x0][0x1a4], R0 ;  /* 0x00006900ea00aa24 */ /* 0x040fe200078e0200 */
[----:B------:R1:W-:Y:S01]  /*1d30*/  @P3 STS.128 [R208+0x7000], RZ ;  /* 0x007000ffd0003388 */ /* 0x0003e20000000c00 */
[----:B------:R-:W-:Y:S01]  /*1d40*/  @!P2 IMAD.WIDE.U32 R12, R234, c[0x0][0x1a0], R4 ;  /* 0x00006800ea0caa25 */ /* 0x000fe200078e0004 */
[----:B------:R-:W-:-:S02]  /*1d50*/  @!P2 LEA.HI.X R11, R6, c[0x0][0x16c], R11, 0x1, P0 ;  /* 0x00005b00060baa11 */ /* 0x000fc400000f0c0b */
[----:B------:R-:W-:Y:S01]  /*1d60*/  @!P1 LEA R8, P0, R16, c[0x0][0x168], 0x1 ;  /* 0x00005a0010089a11 */ /* 0x000fe200078008ff */
[----:B------:R-:W-:Y:S01]  /*1d70*/  @!P1 IMAD.IADD R5, R17, 0x1, R20 ;  /* 0x0000000111059824 */ /* 0x000fe200078e0214 */
[----:B------:R-:W-:Y:S01]  /*1d80*/  @!P2 LEA R6, P5, R12, c[0x0][0x170], 0x1 ;  /* 0x00005c000c06aa11 */ /* 0x000fe200078a08ff */
[----:B------:R-:W-:Y:S01]  /*1d90*/  @!P2 IMAD.IADD R0, R13, 0x1, R0 ;  /* 0x000000010d00a824 */ /* 0x000fe200078e0200 */
[----:B------:R1:W-:Y:S01]  /*1da0*/  @P3 STS.128 [R208+0x8000], RZ ;  /* 0x008000ffd0003388 */ /* 0x0003e20000000c00 */
[----:B------:R-:W-:Y:S01]  /*1db0*/  @!P1 IMAD.IADD R3, R15, 0x1, R9 ;  /* 0x000000010f039824 */ /* 0x000fe200078e0209 */
[----:B------:R-:W-:Y:S01]  /*1dc0*/  @!P1 LEA.HI.X R9, R16, c[0x0][0x16c], R5, 0x1, P0 ;  /* 0x00005b0010099a11 */ /* 0x000fe200000f0c05 */
[----:B------:R-:W-:Y:S01]  /*1dd0*/  IMAD.MOV.U32 R220, RZ, RZ, c[0x0][0x308] ;  /* 0x0000c200ffdc7624 */ /* 0x000fe200078e00ff */
[----:B------:R-:W-:Y:S01]  /*1de0*/  ISETP.NE.AND P0, PT, R7, 0x1, PT ;  /* 0x000000010700780c */ /* 0x000fe20003f05270 */
[----:B------:R-:W-:Y:S01]  /*1df0*/  @!PT LDS RZ, [RZ] ;  /* 0x00000000fffff984 */ /* 0x000fe20000000800 */
[----:B------:R-:W-:Y:S01]  /*1e00*/  @!PT LDS RZ, [RZ] ;  /* 0x00000000fffff984 */ /* 0x000fe20000000800 */
[----:B------:R-:W-:Y:S01]  /*1e10*/  @!PT LDS RZ, [RZ] ;  /* 0x00000000fffff984 */ /* 0x000fe20000000800 */
[----:B------:R1:W-:Y:S01]  /*1e20*/  @!P3 LDGSTS.E.BYPASS.LTC128B.128 [R208+0x6000], [R202.64] ;  /* 0x06000000cad0bfae */ /* 0x0003e2000b901d46 */
[----:B------:R-:W-:Y:S01]  /*1e30*/  @!P2 LEA.HI.X R7, R12, c[0x0][0x174], R0, 0x1, P5 ;  /* 0x00005d000c07aa11 */ /* 0x000fe200028f0c00 */
[----:B------:R-:W-:Y:S01]  /*1e40*/  IMAD.MOV.U32 R221, RZ, RZ, c[0x0][0x30c] ;  /* 0x0000c300ffdd7624 */ /* 0x000fe200078e00ff */
[C---:B------:R-:W-:Y:S01]  /*1e50*/  @!P1 LEA R4, P4, R14.reuse, c[0x0][0x170], 0x1 ;  /* 0x00005c000e049a11 */ /* 0x040fe200078808ff */
[----:B------:R1:W-:Y:S03]  /*1e60*/  @!P3 LDGSTS.E.BYPASS.LTC128B.128 [R208+0x7000], [R202.64+0x40] ;  /* 0x07000040cad0bfae */ /* 0x0003e6000b901d46 */
[----:B------:R-:W-:Y:S01]  /*1e70*/  @!P1 LEA.HI.X R5, R14, c[0x0][0x174], R3, 0x1, P4 ;  /* 0x00005d000e059a11 */ /* 0x000fe200020f0c03 */
[----:B------:R1:W-:Y:S01]  /*1e80*/  @!P3 LDGSTS.E.BYPASS.LTC128B.128 [R208+0x8000], [R202.64+0x80] ;  /* 0x08000080cad0bfae */ /* 0x0003e2000b901d46 */
[----:B--2---:R-:W-:-:S04]  /*1e90*/  IADD3 R0, R36, 0x1800, RZ ;  /* 0x0000180024007810 */ /* 0x004fc80007ffe0ff */
[----:B------:R-:W-:-:S04]  /*1ea0*/  SEL R0, R0, R36, !P0 ;  /* 0x0000002400007207 */ /* 0x000fc80004000000 */
[----:B------:R-:W-:-:S05]  /*1eb0*/  SHF.L.U32 R207, R0, 0x1, RZ ;  /* 0x0000000100cf7819 */ /* 0x000fca00000006ff */
[----:B------:R1:W-:Y:S04]  /*1ec0*/  @P3 STS [R207], RZ ;  /* 0x000000ffcf003388 */ /* 0x0003e80000000800 */
[----:B------:R1:W-:Y:S04]  /*1ed0*/  @P3 STS [R207+0x4], RZ ;  /* 0x000004ffcf003388 */ /* 0x0003e80000000800 */
        /* <DEDUP_REMOVED lines=10> */
[----:B------:R-:W-:Y:S01]  /*1f80*/  @!PT LDS RZ, [RZ] ;  /* 0x00000000fffff984 */ /* 0x000fe20000000800 */
[----:B------:R-:W-:Y:S01]  /*1f90*/  @!PT LDS RZ, [RZ] ;  /* 0x00000000fffff984 */ /* 0x000fe20000000800 */
[----:B------:R-:W-:Y:S01]  /*1fa0*/  @!PT LDS RZ, [RZ] ;  /* 0x00000000fffff984 */ /* 0x000fe20000000800 */
[----:B------:R1:W-:Y:S04]  /*1fb0*/  @!P3 LDGSTS.E.BYPASS.LTC128B.128 [R207], [R204.64] ;  /* 0x00000000cccfbfae */ /* 0x0003e8000b901d46 */
[----:B------:R1:W-:Y:S04]  /*1fc0*/  @!P3 LDGSTS.E.BYPASS.LTC128B.128 [R207+0x1000], [R204.64+0x40] ;  /* 0x01000040cccfbfae */ /* 0x0003e8000b901d46 */
[----:B------:R1:W-:Y:S04]  /*1fd0*/  @!P3 LDGSTS.E.BYPASS.LTC128B.128 [R207+0x2000], [R204.64+0x80] ;  /* 0x02000080cccfbfae */ /* 0x0003e8000b901d46 */
[----:B------:R1:W-:Y:S04]  /*1fe0*/  @P2 STS [R208+0x9000], RZ ;  /* 0x009000ffd0002388 */ /* 0x0003e80000000800 */
[----:B------:R1:W-:Y:S04]  /*1ff0*/  @P2 STS [R208+0x9004], RZ ;  /* 0x009004ffd0002388 */ /* 0x0003e80000000800 */
[----:B------:R1:W-:Y:S04]  /*2000*/  @P2 STS.64 [R208+0x9008], RZ ;  /* 0x009008ffd0002388 */ /* 0x0003e80000000a00 */
[----:B------:R1:W-:Y:S04]  /*2010*/  @P2 STS.128 [R208+0xb000], RZ ;  /* 0x00b000ffd0002388 */ /* 0x0003e80000000c00 */
[----:B------:R1:W-:Y:S04]  /*2020*/  @P2 STS.128 [R208+0xd000], RZ ;  /* 0x00d000ffd0002388 */ /* 0x0003e80000000c00 */
[----:B------:R-:W-:Y:S01]  /*2030*/  @!PT LDS RZ, [RZ] ;  /* 0x00000000fffff984 */ /* 0x000fe20000000800 */
[----:B------:R-:W-:Y:S01]  /*2040*/  @!PT LDS RZ, [RZ] ;  /* 0x00000000fffff984 */ /* 0x000fe20000000800 */
[----:B------:R-:W-:Y:S01]  /*2050*/  @!PT LDS RZ, [RZ] ;  /* 0x00000000fffff984 */ /* 0x000fe20000000800 */
[----:B------:R1:W-:Y:S04]  /*2060*/  @!P2 LDGSTS.E.BYPASS.LTC128B.128 [R208+0x9000], [R10.64] ;  /* 0x090000000ad0afae */ /* 0x0003e8000b901d46 */
[----:B------:R1:W-:Y:S04]  /*2070*/  @!P2 LDGSTS.E.BYPASS.LTC128B.128 [R208+0xb000], [R10.64+0x40] ;  /* 0x0b0000400ad0afae */ /* 0x0003e8000b901d46 */
[----:B------:R1:W-:Y:S04]  /*2080*/  @!P2 LDGSTS.E.BYPASS.LTC128B.128 [R208+0xd000], [R10.64+0x80] ;  /* 0x0d0000800ad0afae */ /* 0x0003e8000b901d46 */
[----:B------:R1:W-:Y:S04]  /*2090*/  @P1 STS.128 [R208+0xa000], RZ ;  /* 0x00a000ffd0001388 */ /* 0x0003e80000000c00 */
        /* <DEDUP_REMOVED lines=28> */
[----:B------:R-:W0:Y:S04]  /*2260*/  LDGDEPBAR ;  /* 0x00000000000079af */ /* 0x000e280000000000 */
[----:B---3--:R4:W3:Y:S01]  /*2270*/  LDG.E.64 R6, [R220.64+0x8] ;  /* 0x00000806dc067981 */ /* 0x0088e2000c1e1b00 */
[C---:B------:R-:W-:Y:S01]  /*2280*/  IADD3 R0, R218.reuse, 0x28, RZ ;  /* 0x00000028da007810 */ /* 0x040fe20007ffe0ff */
[----:B------:R-:W-:Y:S01]  /*2290*/  IMAD.MOV.U32 R213, RZ, RZ, 0x7f800000 ;  /* 0x7f800000ffd57424 */ /* 0x000fe200078e00ff */
[----:B------:R-:W-:Y:S01]  /*22a0*/  IADD3 R3, R218, 0x20, RZ ;  /* 0x00000020da037810 */ /* 0x000fe20007ffe0ff */
[----:B------:R-:W-:Y:S01]  /*22b0*/  IMAD.MOV.U32 R209, RZ, RZ, 0x7f800000 ;  /* 0x7f800000ffd17424 */ /* 0x000fe200078e00ff */
[-C--:B------:R-:W-:Y:S01]  /*22c0*/  ISETP.GE.AND P1, PT, R0, R18.reuse, PT ;  /* 0x000000120000720c */ /* 0x080fe20003f26270 */
[----:B------:R-:W-:Y:S01]  /*22d0*/  IMAD.MOV.U32 R212, RZ, RZ, 0x7f800000 ;  /* 0x7f800000ffd47424 */ /* 0x000fe200078e00ff */
[----:B------:R-:W-:-:S02]  /*22e0*/  ISETP.GE.AND P4, PT, R218, R18, PT ;  /* 0x00000012da00720c */ /* 0x000fc40003f86270 */
[----:B------:R-:W-:Y:S02]  /*22f0*/  ISETP.GE.AND P2, PT, R3, R18, PT ;  /* 0x000000120300720c */ /* 0x000fe40003f46270 */
[----:B------:R-:W-:-:S07]  /*2300*/  MOV R214, 0x7f800000 ;  /* 0x7f80000000d67802 */ /* 0x000fce0000000f00 */
[----:B--2---:R-:W-:Y:S01]  /*2310*/  @!P1 IMAD.WIDE R8, R0, 0x4, R210 ;  /* 0x0000000400089825 */ /* 0x004fe200078e02d2 */
[----:B----4-:R-:W-:-:S04]  /*2320*/  IADD3 R4, R218, 0x8, RZ ;  /* 0x00000008da047810 */ /* 0x010fc80007ffe0ff */
[----:B------:R-:W-:Y:S01]  /*2330*/  ISETP.GE.AND P3, PT, R4, R18, PT ;  /* 0x000000120400720c */ /* 0x000fe20003f66270 */
[----:B------:R-:W2:Y:S01]  /*2340*/  LDG.E.64 R220, [R220.64] ;  /* 0x00000006dcdc7981 */ /* 0x000ea2000c1e1b00 */
[----:B------:R-:W-:Y:S02]  /*2350*/  IMAD R0, R34, c[0x0][0x1c0], R35 ;  /* 0x0000700022007a24 */ /* 0x000fe400078e0223 */
[----:B------:R-:W-:Y:S01]  /*2360*/  IMAD.WIDE R4, R218, 0x4, R210 ;  /* 0x00000004da047825 */ /* 0x000fe200078e02d2 */
[----:B------:R1:W5:Y:S03]  /*2370*/  @!P1 LDG.E R212, [R8.64] ;  /* 0x0000000608d49981 */ /* 0x000366000c1e1900 */
[----:B------:R-:W-:Y:S01]  /*2380*/  IMAD.SHL.U32 R0, R0, 0x20, RZ ;  /* 0x0000002000007824 */ /* 0x000fe200078e00ff */
[----:B------:R4:W5:Y:S01]  /*2390*/  @!P4 LDG.E R213, [R4.64] ;  /* 0x0000000604d5c981 */ /* 0x000962000c1e1900 */
[----:B------:R-:W-:-:S03]  /*23a0*/  IADD3 R3, R19, 0x80, RZ ;  /* 0x0000008013037810 */ /* 0x000fc60007ffe0ff */
[----:B------:R4:W5:Y:S04]  /*23b0*/  @!P3 LDG.E R214, [R4.64+0x20] ;  /* 0x0000200604d6b981 */ /* 0x000968000c1e1900 */
[----:B------:R4:W5:Y:S01]  /*23c0*/  @!P2 LDG.E R209, [R4.64+0x80] ;  /* 0x0000800604d1a981 */ /* 0x000962000c1e1900 */
[----:B------:R-:W-:Y:S02]  /*23d0*/  ISETP.GE.AND P5, PT, R3, R195, PT ;  /* 0x000000c30300720c */ /* 0x000fe40003fa6270 */
[----:B------:R-:W-:-:S04]  /*23e0*/  IADD3 R3, R183, 0x1800, RZ ;  /* 0x00001800b7037810 */ /* 0x000fc80007ffe0ff */
[----:B------:R-:W-:Y:S02]  /*23f0*/  SEL R3, R3, R183, !P0 ;  /* 0x000000b703037207 */ /* 0x000fe40004000000 */
[----:B----4-:R-:W-:-:S03]  /*2400*/  SHF.R.S32.HI R4, RZ, 0x1f, R22 ;  /* 0x0000001fff047819 */ /* 0x010fc60000011416 */
[----:B------:R-:W-:Y:S01]  /*2410*/  IMAD.SHL.U32 R174, R3, 0x2, RZ ;  /* 0x0000000203ae7824 */ /* 0x000fe200078e00ff */
[----:B------:R-:W-:Y:S01]  /*2420*/  SHF.L.U32 R241, R244, 0x5, RZ ;  /* 0x00000005f4f17819 */ /* 0x000fe200000006ff */
[----:B------:R-:W-:Y:S01]  /*2430*/  IMAD.MOV.U32 R215, RZ, RZ, R25 ;  /* 0x000000ffffd77224 */ /* 0x000fe200078e0019 */
[----:B------:R-:W-:Y:S01]  /*2440*/  MOV R216, R24 ;  /* 0x0000001800d87202 */ /* 0x000fe20000000f00 */
        /* <DEDUP_REMOVED lines=48> */
[----:B---3--:R-:W-:-:S02]  /*2750*/  IADD3 R22, P2, P1, R0, R6, R22 ;  /* 0x0000000600167210 */ /* 0x008fc4000795e016 */
[----:B------:R-:W-:-:S04]  /*2760*/  SHF.R.S32.HI R0, RZ, 0x1f, R0 ;  /* 0x0000001fff007819 */ /* 0x000fc80000011400 */
[----:B------:R-:W-:Y:S02]  /*2770*/  IADD3.X R4, R0, R7, R4, P2, P1 ;  /* 0x0000000700047210 */ /* 0x000fe400017e2404 */
[----:B------:R-:W-:-:S04]  /*2780*/  IADD3 R0, R181, 0x1800, RZ ;  /* 0x00001800b5007810 */ /* 0x000fc80007ffe0ff */
[----:B------:R-:W-:-:S05]  /*2790*/  SEL R0, R0, R181, !P0 ;  /* 0x000000b500007207 */ /* 0x000fca0004000000 */
[----:B------:R-:W-:Y:S02]  /*27a0*/  IMAD.SHL.U32 R3, R0, 0x2, RZ ;  /* 0x0000000200037824 */ /* 0x000fe400078e00ff */
[----:B------:R-:W3:Y:S01]  /*27b0*/  @P5 S2R R0, SR_TID.X ;  /* 0x0000000000005919 */ /* 0x000ee20000002100 */
[----:B--2---:R-:W-:Y:S01]  /*27c0*/  LOP3.LUT R232, R4, R220, RZ, 0x3c, !PT ;  /* 0x000000dc04e87212 */ /* 0x004fe200078e3cff */
[----:B------:R-:W-:Y:S02]  /*27d0*/  IMAD.MOV.U32 R4, RZ, RZ, c[0x0][0x22c] ;  /* 0x00008b00ff047624 */ /* 0x000fe400078e00ff */
[----:B---3--:R-:W-:-:S05]  /*27e0*/  @P5 IMAD.SHL.U32 R0, R0, 0x2, RZ ;  /* 0x0000000200005824 */ /* 0x008fca00078e00ff */
[----:B------:R-:W-:Y:S01]  /*27f0*/  @P5 LOP3.LUT R241, R241, 0x6, R0, 0xf8, !PT ;  /* 0x00000006f1f15812 */ /* 0x000fe200078ef800 */
[----:B------:R-:W-:-:S04]  /*2800*/  IMAD R0, R4, c[0x0][0x1c0], RZ ;  /* 0x0000700004007a24 */ /* 0x000fc800078e02ff */
[C---:B------:R-:W-:Y:S01]  /*2810*/  IMAD.SHL.U32 R245, R0.reuse, 0x10, RZ ;  /* 0x0000001000f57824 */ /* 0x040fe200078e00ff */
[----:B------:R-:W-:-:S04]  /*2820*/  SHF.L.U32 R217, R0, 0x3, RZ ;  /* 0x0000000300d97819 */ /* 0x000fc800000006ff */
[C---:B------:R-:W-:Y:S02]  /*2830*/  IADD3 R247, R245.reuse, 0x40, RZ ;  /* 0x00000040f5f77810 */ /* 0x040fe40007ffe0ff */
[----:B------:R-:W-:-:S03]  /*2840*/  IADD3 R248, R245, 0x20, RZ ;  /* 0x00000020f5f87810 */ /* 0x000fc60007ffe0ff */
[----:B------:R-:W-:Y:S01]  /*2850*/  IMAD.IADD R242, R217, 0x1, R247 ;  /* 0x00000001d9f27824 */ /* 0x000fe200078e02f7 */
[----:B------:R-:W-:Y:S01]  /*2860*/  IADD3 R4, R221, 0x32370b8f, RZ ;  /* 0x32370b8fdd047810 */ /* 0x000fe20007ffe0ff */
[----:B------:R-:W-:Y:S01]  /*2870*/  IMAD.IADD R243, R217, 0x1, R248 ;  /* 0x00000001d9f37824 */ /* 0x000fe200078e02f8 */
[C---:B------:R-:W-:Y:S02]  /*2880*/  IADD3 R4, R221.reuse, -0x56f99767, RZ ;  /* 0xa9066899dd047810 */ /* 0x040fe40007ffe0ff */
[----:B------:R-:W-:Y:S02]  /*2890*/  IADD3 R4, R221, 0x646e171e, RZ ;  /* 0x646e171edd047810 */ /* 0x000fe40007ffe0ff */
[----:B------:R-:W-:Y:S02]  /*28a0*/  IADD3 R4, R217, R242, RZ ;  /* 0x000000f2d9047210 */ /* 0x000fe40007ffe0ff */
[C---:B------:R-:W-:Y:S02]  /*28b0*/  IADD3 R5, R221.reuse, 0x76cf5d0a, RZ ;  /* 0x76cf5d0add057810 */ /* 0x040fe40007ffe0ff */
[----:B------:R-:W-:Y:S01]  /*28c0*/  IADD3 R5, R221, -0x126145ec, RZ ;  /* 0xed9eba14dd057810 */ /* 0x000fe20007ffe0ff */
[----:B------:R-:W-:Y:S01]  /*28d0*/  IMAD.IADD R5, R217, 0x1, R243 ;  /* 0x00000001d9057824 */ /* 0x000fe200078e02f3 */
[----:B------:R-:W-:-:S02]  /*28e0*/  IADD3 R231, R220, -0x61c88647, RZ ;  /* 0x9e3779b9dce77810 */ /* 0x000fc40007ffe0ff */
[C---:B------:R-:W-:Y:S02]  /*28f0*/  IADD3 R240, R220.reuse, 0x3c6ef372, RZ ;  /* 0x3c6ef372dcf07810 */ /* 0x040fe40007ffe0ff */
[C---:B------:R-:W-:Y:S02]  /*2900*/  IADD3 R230, R220.reuse, -0x255992d5, RZ ;  /* 0xdaa66d2bdce67810 */ /* 0x040fe40007ffe0ff */
[C---:B------:R-:W-:Y:S02]  /*2910*/  IADD3 R229, R220.reuse, 0x78dde6e4, RZ ;  /* 0x78dde6e4dce57810 */ /* 0x040fe40007ffe0ff */
[C---:B------:R-:W-:Y:S02]  /*2920*/  IADD3 R228, R220.reuse, 0x1715609d, RZ ;  /* 0x1715609ddce47810 */ /* 0x040fe40007ffe0ff */
[----:B------:R-:W-:Y:S01]  /*2930*/  IADD3 R226, R220, -0x4ab325aa, RZ ;  /* 0xb54cda56dce27810 */ /* 0x000fe20007ffe0ff */
[C---:B------:R-:W-:Y:S02]  /*2940*/  IMAD.IADD R220, R217.reuse, 0x1, R4 ;  /* 0x00000001d9dc7824 */ /* 0x040fe400078e0204 */
[----:B------:R-:W-:Y:S01]  /*2950*/  IMAD.IADD R223, R217, 0x1, R5 ;  /* 0x00000001d9df7824 */ /* 0x000fe200078e0205 */
[----:B------:R-:W-:Y:S01]  /*2960*/  IADD3 R227, R221, -0x4498517b, RZ ;  /* 0xbb67ae85dde37810 */ /* 0x000fe20007ffe0ff */
[----:B------:R-:W-:Y:S01]  /*2970*/  IMAD.WIDE.U32 R236, R22, -0x2daee0ad, RZ ;  /* 0xd2511f5316ec7825 */ /* 0x000fe200078e00ff */
[----:B------:R-:W-:-:S03]  /*2980*/  IADD3 R219, R217, R220, RZ ;  /* 0x000000dcd9db7210 */ /* 0x000fc60007ffe0ff */
[C---:B------:R-:W-:Y:S01]  /*2990*/  IMAD.IADD R222, R217.reuse, 0x1, R223 ;  /* 0x00000001d9de7824 */ /* 0x040fe200078e02df */
[----:B------:R-:W-:Y:S01]  /*29a0*/  LOP3.LUT R227, R236, R227, RZ, 0x3c, !PT ;  /* 0x000000e3ece37212 */ /* 0x000fe200078e3cff */
[----:B------:R-:W-:Y:S02]  /*29b0*/  IMAD R252, R0, 0x38, RZ ;  /* 0x0000003800fc7824 */ /* 0x000fe400078e02ff */
[C---:B------:R-:W-:Y:S02]  /*29c0*/  IMAD.IADD R225, R217.reuse, 0x1, R222 ;  /* 0x00000001d9e17824 */ /* 0x040fe400078e02de */
[----:B-1----:R-:W-:Y:S02]  /*29d0*/  IMAD.IADD R224, R217, 0x1, R219 ;  /* 0x00000001d9e07824 */ /* 0x002fe400078e02db */
.L_x_773:
[----:B------:R-:W0:Y:S01]  /*29e0*/  LDGDEPBAR ;  /* 0x00000000000079af */ /* 0x000e220000000000 */
[----:B------:R-:W-:Y:S01]  /*29f0*/  IMAD.IADD R0, R182, 0x1, R174 ;  /* 0x00000001b6007824 */ /* 0x000fe200078e02ae */
[----:B-----5:R-:W-:Y:S01]  /*2a00*/  FSETP.NEU.FTZ.AND P0, PT, R213, -INF , PT ;  /* 0xff800000d500780b */ /* 0x020fe20003f1d000 */
[----:B------:R-:W-:Y:S01]  /*2a10*/  ULDC.U8 UR4, c[0x0][0x2d8] ;  /* 0x0000b60000047ab9 */ /* 0x000fe20000000000 */
[----:B------:R-:W-:Y:S02]  /*2a20*/  FSETP.NEU.FTZ.AND P1, PT, R214, -INF , PT ;  /* 0xff800000d600780b */ /* 0x000fe40003f3d000 */
[----:B------:R-:W-:Y:S02]  /*2a30*/  FSETP.NEU.FTZ.AND P2, PT, R212, -INF , PT ;  /* 0xff800000d400780b */ /* 0x000fe40003f5d000 */
[C---:B------:R-:W-:Y:S02]  /*2a40*/  IADD3 R187, R221.reuse, 0x76cf5d0a, RZ ;  /* 0x76cf5d0addbb7810 */ /* 0x040fe40007ffe0ff */
[C---:B------:R-:W-:Y:S01]  /*2a50*/  IADD3 R186, R221.reuse, 0x32370b8f, RZ ;  /* 0x32370b8fddba7810 */ /* 0x040fe20007ffe0ff */
        /* <DEDUP_REMOVED lines=15> */
[----:B------:R-:W1:Y:S01]  /*2b50*/  LDSM.16.M88.4 R156, [R172+0xb000] ;  /* 0x00b00000ac9c783b */ /* 0x000e620000000200 */
[-C--:B---3--:R-:W-:Y:S07]  /*2b60*/  HMMA.16816.F32.BF16 R20, R32, R132.reuse, RZ ;  /* 0x000000842014723c */ /* 0x088fee00000418ff */
[----:B------:R-:W-:Y:S01]  /*2b70*/  LDSM.16.M88.4 R160, [R172+0xb400] ;  /* 0x00b40000aca0783b */ /* 0x000fe20000000200 */
        /* <DEDUP_REMOVED lines=10> */
[----:B------:R-:W-:Y:S07]  /*2c20*/  LDSM.16.M88.4 R140, [R173+0xb400] ;  /* 0x00b40000ad8c783b */ /* 0x000fee0000000200 */
[-C--:B--2---:R-:W-:Y:S08]  /*2c30*/  HMMA.16816.F32.BF16 R20, R136, R148.reuse, R20 ;  /* 0x000000948814723c */ /* 0x084ff00000041814 */
[C---:B------:R-:W-:Y:S08]  /*2c40*/  HMMA.16816.F32.BF16 R24, R144.reuse, R148, R24 ;  /* 0x000000949018723c */ /* 0x040ff00000041818 */
[-C--:B------:R-:W-:Y:S01]  /*2c50*/  HMMA.16816.F32.BF16 R28, R144, R150.reuse, R28 ;  /* 0x00000096901c723c */ /* 0x080fe2000004181c */
[----:B------:R-:W-:Y:S07]  /*2c60*/  LDSM.16.M88.4 R144, [R174+0x2000] ;  /* 0x00200000ae90783b */ /* 0x000fee0000000200 */
[----:B------:R-:W-:Y:S01]  /*2c70*/  HMMA.16816.F32.BF16 R32, R136, R150, R32 ;  /* 0x000000968820723c */ /* 0x000fe20000041820 */
[----:B------:R-:W1:Y:S07]  /*2c80*/  LDSM.16.M88.4 R136, [R0+0x1800] ;  /* 0x001800000088783b */ /* 0x000e6e0000000200 */
[-C--:B------:R-:W-:Y:S01]  /*2c90*/  HMMA.16816.F32.BF16 R4, R152, R156.reuse, R4 ;  /* 0x0000009c9804723c */ /* 0x080fe20000041804 */
[----:B------:R-:W2:Y:S07]  /*2ca0*/  LDSM.16.M88.4 R148, [R172+0xd000] ;  /* 0x00d00000ac94783b */ /* 0x000eae0000000200 */
[C---:B---3--:R-:W-:Y:S08]  /*2cb0*/  HMMA.16816.F32.BF16 R8, R132.reuse, R156, R8 ;  /* 0x0000009c8408723c */ /* 0x048ff00000041808 */
[-C--:B------:R-:W-:Y:S08]  /*2cc0*/  HMMA.16816.F32.BF16 R12, R132, R158.reuse, R12 ;  /* 0x0000009e840c723c */ /* 0x080ff0000004180c */
[C---:B------:R-:W-:Y:S01]  /*2cd0*/  HMMA.16816.F32.BF16 R16, R152.reuse, R158, R16 ;  /* 0x0000009e9810723c */ /* 0x040fe20000041810 */
[----:B------:R-:W-:Y:S07]  /*2ce0*/  LDSM.16.M88.4 R156, [R0+0x2000] ;  /* 0x00200000009c783b */ /* 0x000fee0000000200 */
[-C--:B------:R-:W-:Y:S08]  /*2cf0*/  HMMA.16816.F32.BF16 R20, R152, R160.reuse, R20 ;  /* 0x000000a09814723c */ /* 0x080ff00000041814 */
[C---:B------:R-:W-:Y:S08]  /*2d00*/  HMMA.16816.F32.BF16 R24, R132.reuse, R160, R24 ;  /* 0x000000a08418723c */ /* 0x040ff00000041818 */
[-C--:B------:R-:W-:Y:S01]  /*2d10*/  HMMA.16816.F32.BF16 R28, R132, R162.reuse, R28 ;  /* 0x000000a2841c723c */ /* 0x080fe2000004181c */
[----:B------:R-:W3:Y:S07]  /*2d20*/  LDSM.16.M88.4 R132, [R174+0x2800] ;  /* 0x00280000ae84783b */ /* 0x000eee0000000200 */
[----:B------:R-:W-:Y:S01]  /*2d30*/  HMMA.16816.F32.BF16 R32, R152, R162, R32 ;  /* 0x000000a29820723c */ /* 0x000fe20000041820 */
[----:B------:R-:W4:Y:S07]  /*2d40*/  LDSM.16.M88.4 R152, [R172+0xd400] ;  /* 0x00d40000ac98783b */ /* 0x000f2e0000000200 */
[-C--:B------:R-:W-:Y:S01]  /*2d50*/  HMMA.16816.F32.BF16 R4, R164, R168.reuse, R4 ;  /* 0x000000a8a404723c */ /* 0x080fe20000041804 */
[----:B------:R-:W2:Y:S07]  /*2d60*/  LDSM.16.M88.4 R160, [R173+0xd000] ;  /* 0x00d00000ada0783b */ /* 0x000eae0000000200 */
[C---:B-1----:R-:W-:Y:S07]  /*2d70*/  HMMA.16816.F32.BF16 R8, R136.reuse, R168, R8 ;  /* 0x000000a88808723c */ /* 0x042fee0000041808 */
[C---:B------:R-:W-:Y:S01]  /*2d80*/  IADD3 R169, R221.reuse, -0x56f99767, RZ ;  /* 0xa9066899dda97810 */ /* 0x040fe20007ffe0ff */
[-C--:B------:R-:W-:Y:S04]  /*2d90*/  HMMA.16816.F32.BF16 R12, R136, R170.reuse, R12 ;  /* 0x000000aa880c723c */ /* 0x080fe8000004180c */
[C---:B------:R-:W-:Y:S04]  /*2da0*/  IADD3 R168, R221.reuse, -0x126145ec, RZ ;  /* 0xed9eba14dda87810 */ /* 0x040fe80007ffe0ff */
[C---:B------:R-:W-:Y:S08]  /*2db0*/  HMMA.16816.F32.BF16 R16, R164.reuse, R170, R16 ;  /* 0x000000aaa410723c */ /* 0x040ff00000041810 */
[-C--:B------:R-:W-:Y:S08]  /*2dc0*/  HMMA.16816.F32.BF16 R20, R164, R140.reuse, R20 ;  /* 0x0000008ca414723c */ /* 0x080ff00000041814 */
[C---:B------:R-:W-:Y:S08]  /*2dd0*/  HMMA.16816.F32.BF16 R24, R136.reuse, R140, R24 ;  /* 0x0000008c8818723c */ /* 0x040ff00000041818 */
[-C--:B------:R-:W-:Y:S07]  /*2de0*/  HMMA.16816.F32.BF16 R28, R136, R142.reuse, R28 ;  /* 0x0000008e881c723c */ /* 0x080fee000004181c */
[----:B------:R-:W-:Y:S01]  /*2df0*/  IADD3 R139, R221, 0x646e171e, RZ ;  /* 0x646e171edd8b7810 */ /* 0x000fe20007ffe0ff */
[----:B------:R-:W-:Y:S04]  /*2e00*/  HMMA.16816.F32.BF16 R32, R164, R142, R32 ;  /* 0x0000008ea420723c */ /* 0x000fe80000041820 */
[----:B------:R-:W-:Y:S02]  /*2e10*/  FMUL.FTZ R138, R213, 1.4426950216293334961 ;  /* 0x3fb8aa3bd58a7820 */ /* 0x000fe40000410000 */
[----:B------:R-:W-:Y:S02]  /*2e20*/  FMUL.FTZ R137, R214, 1.4426950216293334961 ;  /* 0x3fb8aa3bd6897820 */ /* 0x000fe40000410000 */
[-C--:B--2---:R-:W-:Y:S05]  /*2e30*/  HMMA.16816.F32.BF16 R4, R144, R148.reuse, R4 ;  /* 0x000000949004723c */ /* 0x084fea0000041804 */
[----:B------:R-:W-:Y:S02]  /*2e40*/  FSEL R138, R138, RZ, P0 ;  /* 0x000000ff8a8a7208 */ /* 0x000fe40000000000 */
[----:B------:R-:W-:Y:S01]  /*2e50*/  FSEL R137, R137, RZ, P1 ;  /* 0x000000ff89897208 */ /* 0x000fe20000800000 */
[C---:B---3--:R-:W-:Y:S04]  /*2e60*/  HMMA.16816.F32.BF16 R8, R132.reuse, R148, R8 ;  /* 0x000000948408723c */ /* 0x048fe80000041808 */
[----:B------:R-:W-:Y:S04]  /*2e70*/  FSETP.NEU.FTZ.AND P1, PT, R209, -INF , PT ;  /* 0xff800000d100780b */ /* 0x000fe80003f3d000 */
[-C--:B------:R-:W-:Y:S08]  /*2e80*/  HMMA.16816.F32.BF16 R12, R132, R150.reuse, R12 ;  /* 0x00000096840c723c */ /* 0x080ff0000004180c */
[C---:B------:R-:W-:Y:S08]  /*2e90*/  HMMA.16816.F32.BF16 R16, R144.reuse, R150, R16 ;  /* 0x000000969010723c */ /* 0x040ff00000041810 */
[-C--:B----4-:R-:W-:Y:S08]  /*2ea0*/  HMMA.16816.F32.BF16 R20, R144, R152.reuse, R20 ;  /* 0x000000989014723c */ /* 0x090ff00000041814 */
[C---:B------:R-:W-:Y:S08]  /*2eb0*/  HMMA.16816.F32.BF16 R24, R132.reuse, R152, R24 ;  /* 0x000000988418723c */ /* 0x040ff00000041818 */
[-C--:B------:R-:W-:Y:S01]  /*2ec0*/  HMMA.16816.F32.BF16 R28, R132, R154.reuse, R28 ;  /* 0x0000009a841c723c */ /* 0x080fe2000004181c */
[----:B------:R1:W2:Y:S07]  /*2ed0*/  LDSM.16.M88.4 R132, [R0+0x2800] ;  /* 0x002800000084783b */ /* 0x0002ae0000000200 */
[----:B------:R-:W-:Y:S08]  /*2ee0*/  HMMA.16816.F32.BF16 R32, R144, R154, R32 ;  /* 0x0000009a9020723c */ /* 0x000ff00000041820 */
[-C--:B------:R-:W-:Y:S05]  /*2ef0*/  HMMA.16816.F32.BF16 R4, R156, R160.reuse, R4 ;  /* 0x000000a09c04723c */ /* 0x080fea0000041804 */
[----:B-1----:R-:W-:Y:S05]  /*2f00*/  @P5 IMAD R0, R233, 0x80, R241 ;  /* 0x00000080e9005824 */ /* 0x002fea00078e02f1 */
[CC--:B------:R-:W-:Y:S02]  /*2f10*/  @P5 ISETP.GE.AND P6, PT, R0.reuse, R195.reuse, PT ;  /* 0x000000c30000520c */ /* 0x0c0fe40003fc6270 */
[----:B------:R-:W-:Y:S04]  /*2f20*/  @P5 IADD3 R136, R0, 0x1, RZ ;  /* 0x0000000100885810 */ /* 0x000fe80007ffe0ff */
[-C--:B------:R-:W-:Y:S01]  /*2f30*/  @P5 ISETP.GE.AND P0, PT, R136, R195.reuse, PT ;  /* 0x000000c38800520c */ /* 0x080fe20003f06270 */
[----:B------:R-:W-:Y:S07]  /*2f40*/  FMUL.FTZ R136, R209, 1.4426950216293334961 ;  /* 0x3fb8aa3bd1887820 */ /* 0x000fee0000410000 */
[----:B------:R-:W-:Y:S01]  /*2f50*/  @P5 FSEL R6, R6, -INF , !P6 ;  /* 0xff80000006065808 */ /* 0x000fe20007000000 */
[C---:B--2---:R-:W-:Y:S04]  /*2f60*/  HMMA.16816.F32.BF16 R8, R132.reuse, R160, R8 ;  /* 0x000000a08408723c */ /* 0x044fe80000041808 */
[----:B------:R-:W-:Y:S01]  /*2f70*/  FSEL R136, R136, RZ, P1 ;  /* 0x000000ff88887208 */ /* 0x000fe20000800000 */
[--C-:B------:R-:W-:Y:S01]  /*2f80*/  FFMA.FTZ R6, R6, c[0x0][0x23c], -R137.reuse ;  /* 0x00008f0006067a23 */ /* 0x100fe20000010889 */
[----:B------:R-:W-:Y:S02]  /*2f90*/  @P5 FSEL R5, R5, -INF , !P0 ;  /* 0xff80000005055808 */ /* 0x000fe40004000000 */
[----:B------:R-:W-:Y:S01]  /*2fa0*/  @P5 FSEL R4, R4, -INF , !P6 ;  /* 0xff80000004045808 */ /* 0x000fe20007000000 */
[-C--:B------:R-:W-:Y:S01]  /*2fb0*/  HMMA.16816.F32.BF16 R12, R132, R162.reuse, R12 ;  /* 0x000000a2840c723c */ /* 0x080fe2000004180c */
[----:B------:R1:W-:Y:S02]  /*2fc0*/  MUFU.EX2 R171, R6 ;  /* 0x0000000600ab7308 */ /* 0x0003e40000000800 */
[----:B------:R-:W-:Y:S01]  /*2fd0*/  @P5 FSEL R7, R7, -INF , !P0 ;  /* 0xff80000007075808 */ /* 0x000fe20004000000 */
[--C-:B------:R-:W-:Y:S02]  /*2fe0*/  FFMA.FTZ R5, R5, c[0x0][0x23c], -R138.reuse ;  /* 0x00008f0005057a23 */ /* 0x100fe4000001088a */
[----:B------:R-:W-:Y:S02]  /*2ff0*/  FFMA.FTZ R4, R4, c[0x0][0x23c], -R138 ;  /* 0x00008f0004047a23 */ /* 0x000fe4000001088a */
[----:B------:R-:W-:Y:S01]  /*3000*/  FFMA.FTZ R7, R7, c[0x0][0x23c], -R137 ;  /* 0x00008f0007077a23 */ /* 0x000fe20000010889 */
[C---:B------:R-:W-:Y:S02]  /*3010*/  HMMA.16816.F32.BF16 R16, R156.reuse, R162, R16 ;  /* 0x000000a29c10723c */ /* 0x040fe40000041810 */
[----:B------:R2:W3:Y:S04]  /*3020*/  MUFU.EX2 R184, R5 ;  /* 0x0000000500b87308 */ /* 0x0004e80000000800 */
[----:B------:R-:W-:Y:S02]  /*3030*/  @P5 FSEL R8, R8, -INF , !P6 ;  /* 0xff80000008085808 */ /* 0x000fe40007000000 */
[----:B------:R-:W-:Y:S04]  /*3040*/  @P5 FSEL R9, R9, -INF , !P0 ;  /* 0xff80000009095808 */ /* 0x000fe80004000000 */
[----:B------:R-:W-:Y:S01]  /*3050*/  @P5 FSEL R10, R10, -INF , !P6 ;  /* 0xff8000000a0a5808 */ /* 0x000fe20007000000 */
[--C-:B------:R-:W-:Y:S01]  /*3060*/  FFMA.FTZ R8, R8, c[0x0][0x23c], -R136.reuse ;  /* 0x00008f0008087a23 */ /* 0x100fe20000010888 */
[----:B------:R-:W-:Y:S01]  /*3070*/  @P5 FSEL R11, R11, -INF , !P0 ;  /* 0xff8000000b0b5808 */ /* 0x000fe20004000000 */
[----:B------:R4:W3:Y:S01]  /*3080*/  MUFU.EX2 R185, R4 ;  /* 0x0000000400b97308 */ /* 0x0008e20000000800 */
[----:B-1----:R-:W-:Y:S02]  /*3090*/  FMUL.FTZ R6, R212, 1.4426950216293334961 ;  /* 0x3fb8aa3bd4067820 */ /* 0x002fe40000410000 */
[----:B------:R-:W-:Y:S07]  /*30a0*/  FFMA.FTZ R9, R9, c[0x0][0x23c], -R136 ;  /* 0x00008f0009097a23 */ /* 0x000fee0000010888 */
[----:B------:R1:W-:Y:S01]  /*30b0*/  MUFU.EX2 R193, R8 ;  /* 0x0000000800c17308 */ /* 0x0003e20000000800 */
[C---:B--2---:R-:W-:Y:S04]  /*30c0*/  @P5 IADD3 R5, R0.reuse, 0x9, RZ ;  /* 0x0000000900055810 */ /* 0x044fe80007ffe0ff */
[-C--:B------:R-:W-:Y:S02]  /*30d0*/  @P5 ISETP.GE.AND P3, PT, R5, R195.reuse, PT ;  /* 0x000000c30500520c */ /* 0x080fe40003f66270 */
[C---:B------:R-:W-:Y:S02]  /*30e0*/  @P5 IADD3 R5, R0.reuse, 0x10, RZ ;  /* 0x0000001000055810 */ /* 0x040fe40007ffe0ff */
[----:B------:R-:W-:Y:S01]  /*30f0*/  @P5 FSEL R13, R13, -INF , !P3 ;  /* 0xff8000000d0d5808 */ /* 0x000fe20005800000 */
[----:B------:R2:W2:Y:S01]  /*3100*/  MUFU.EX2 R190, R7 ;  /* 0x0000000700be7308 */ /* 0x0004a20000000800 */
[----:B------:R-:W-:Y:S01]  /*3110*/  @P5 ISETP.GE.AND P1, PT, R5, R195, PT ;  /* 0x000000c30500520c */ /* 0x000fe20003f26270 */
[----:B------:R-:W-:Y:S01]  /*3120*/  IMAD R5, R233, 0x4, R244 ;  /* 0x00000004e9057824 */ /* 0x000fe200078e02f4 */
[----:B------:R-:W-:Y:S01]  /*3130*/  @P5 FSEL R15, R15, -INF , !P3 ;  /* 0xff8000000f0f5808 */ /* 0x000fe20005800000 */
[----:B------:R-:W-:Y:S01]  /*3140*/  FFMA.FTZ R13, R13, c[0x0][0x23c], -R136 ;  /* 0x00008f000d0d7a23 */ /* 0x000fe20000010888 */
[----:B----4-:R-:W-:Y:S02]  /*3150*/  @P5 IADD3 R4, R0, 0x8, RZ ;  /* 0x0000000800045810 */ /* 0x010fe40007ffe0ff */
[----:B------:R-:W-:Y:S02]  /*3160*/  LOP3.LUT R5, R237, R221, R5, 0x96, !PT ;  /* 0x000000dded057212 */ /* 0x000fe400078e9605 */
[-C--:B------:R-:W-:Y:S01]  /*3170*/  @P5 ISETP.GE.AND P4, PT, R4, R195.reuse, PT ;  /* 0x000000c30400520c */ /* 0x080fe20003f86270 */
[----:B------:R4:W3:Y:S01]  /*3180*/  MUFU.EX2 R191, R9 ;  /* 0x0000000900bf7308 */ /* 0x0008e20000000800 */
[----:B------:R-:W-:Y:S01]  /*3190*/  @P5 FSEL R17, R17, -INF , !P3 ;  /* 0xff80000011115808 */ /* 0x000fe20005800000 */
[----:B------:R-:W-:Y:S01]  /*31a0*/  IMAD R4, R196, 0x4, R246 ;  /* 0x00000004c4047824 */ /* 0x000fe200078e02f6 */
[----:B------:R-:W-:Y:S02]  /*31b0*/  @P5 FSEL R12, R12, -INF , !P4 ;  /* 0xff8000000c0c5808 */ /* 0x000fe40006000000 */
[----:B-1----:R-:W-:Y:S01]  /*31c0*/  FSEL R8, R6, RZ, P2 ;  /* 0x000000ff06087208 */ /* 0x002fe20001000000 */
[----:B------:R-:W-:Y:S01]  /*31d0*/  FFMA.FTZ R17, R17, c[0x0][0x23c], -R138 ;  /* 0x00008f0011117a23 */ /* 0x000fe2000001088a */
[----:B------:R-:W-:Y:S01]  /*31e0*/  IADD3 R6, R4, 0x2, RZ ;  /* 0x0000000204067810 */ /* 0x000fe20007ffe0ff */
[----:B------:R-:W-:Y:S01]  /*31f0*/  FFMA.FTZ R12, R12, c[0x0][0x23c], -R136 ;  /* 0x00008f000c0c7a23 */ /* 0x000fe20000010888 */
[----:B------:R-:W-:Y:S01]  /*3200*/  @P5 FSEL R14, R14, -INF , !P4 ;  /* 0xff8000000e0e5808 */ /* 0x000fe20006000000 */
[--C-:B------:R-:W-:Y:S01]  /*3210*/  FFMA.FTZ R10, R10, c[0x0][0x23c], -R8.reuse ;  /* 0x00008f000a0a7a23 */ /* 0x100fe20000010808 */
[----:B------:R-:W-:Y:S01]  /*3220*/  @P5 FSEL R18, R18, -INF , !P4 ;  /* 0xff80000012125808 */ /* 0x000fe20006000000 */
[--C-:B------:R-:W-:Y:S01]  /*3230*/  FFMA.FTZ R11, R11, c[0x0][0x23c], -R8.reuse ;  /* 0x00008f000b0b7a23 */ /* 0x100fe20000010808 */
[----:B------:R-:W-:Y:S01]  /*3240*/  @P5 FSEL R16, R16, -INF , !P4 ;  /* 0xff80000010105808 */ /* 0x000fe20006000000 */
[----:B------:R1:W1:Y:S01]  /*3250*/  MUFU.EX2 R194, R10 ;  /* 0x0000000a00c27308 */ /* 0x0002620000000800 */
[----:B--2---:R-:W-:Y:S01]  /*3260*/  @P5 IADD3 R7, R0, 0x11, RZ ;  /* 0x0000001100075810 */ /* 0x004fe20007ffe0ff */
[----:B------:R-:W-:Y:S01]  /*3270*/  IMAD.WIDE.U32 R142, R4, -0x326172a9, RZ ;  /* 0xcd9e8d57048e7825 */ /* 0x000fe200078e00ff */
[----:B------:R-:W-:Y:S02]  /*3280*/  @P5 FSEL R19, R19, -INF , !P3 ;  /* 0xff80000013135808 */ /* 0x000fe40005800000 */
[----:B------:R-:W-:Y:S01]  /*3290*/  @P5 ISETP.GE.AND P6, PT, R7, R195, PT ;  /* 0x000000c30700520c */ /* 0x000fe20003fc6270 */
[----:B------:R-:W-:Y:S01]  /*32a0*/  IMAD.WIDE.U32 R4, R5, -0x326172a9, RZ ;  /* 0xcd9e8d5705047825 */ /* 0x000fe200078e00ff */
[----:B------:R-:W-:Y:S03]  /*32b0*/  LOP3.LUT R140, R143, R232, RZ, 0x3c, !PT ;  /* 0x000000e88f8c7212 */ /* 0x000fe600078e3cff */
[----:B------:R2:W2:Y:S01]  /*32c0*/  MUFU.EX2 R192, R11 ;  /* 0x0000000b00c07308 */ /* 0x0004a20000000800 */
[----:B----4-:R-:W-:Y:S01]  /*32d0*/  LOP3.LUT R9, R4, R240, RZ, 0x3c, !PT ;  /* 0x000000f004097212 */ /* 0x010fe200078e3cff */
[----:B------:R-:W-:Y:S04]  /*32e0*/  IMAD.WIDE.U32 R6, R6, -0x326172a9, RZ ;  /* 0xcd9e8d5706067825 */ /* 0x000fe800078e00ff */
[----:B------:R-:W-:Y:S01]  /*32f0*/  IMAD.WIDE.U32 R140, R140, -0x2daee0ad, RZ ;  /* 0xd2511f538c8c7825 */ /* 0x000fe200078e00ff */
[----:B------:R-:W-:Y:S02]  /*3300*/  LOP3.LUT R4, R7, R232, RZ, 0x3c, !PT ;  /* 0x000000e807047212 */ /* 0x000fe400078e3cff */
[--C-:B------:R-:W-:Y:S01]  /*3310*/  LOP3.LUT R148, R5, R6, R231.reuse, 0x96, !PT ;  /* 0x0000000605947212 */ /* 0x100fe200078e96e7 */
[--C-:B------:R-:W-:Y:S01]  /*3320*/  FFMA.FTZ R15, R15, c[0x0][0x23c], -R8.reuse ;  /* 0x00008f000f0f7a23 */ /* 0x100fe20000010808 */
[----:B------:R-:W-:Y:S01]  /*3330*/  LOP3.LUT R143, R227, R141, RZ, 0x3c, !PT ;  /* 0x0000008de38f7212 */ /* 0x000fe200078e3cff */
[----:B------:R-:W-:Y:S01]  /*3340*/  FFMA.FTZ R14, R14, c[0x0][0x23c], -R8 ;  /* 0x00008f000e0e7a23 */ /* 0x000fe20000010808 */
[----:B------:R-:W4:Y:S01]  /*3350*/  MUFU.EX2 R189, R12 ;  /* 0x0000000c00bd7308 */ /* 0x000f220000000800 */
[----:B-1----:R-:W-:Y:S01]  /*3360*/  LOP3.LUT R10, R5, R142, R231, 0x96, !PT ;  /* 0x0000008e050a7212 */ /* 0x002fe200078e96e7 */
[----:B------:R-:W-:Y:S04]  /*3370*/  IMAD.WIDE.U32 R4, R4, -0x2daee0ad, RZ ;  /* 0xd2511f5304047825 */ /* 0x000fe800078e00ff */
[----:B------:R-:W-:Y:S01]  /*3380*/  IMAD.WIDE.U32 R6, R10, -0x2daee0ad, RZ ;  /* 0xd2511f530a067825 */ /* 0x000fe200078e00ff */
[----:B------:R-:W-:Y:S03]  /*3390*/  LOP3.LUT R10, R227, R5, RZ, 0x3c, !PT ;  /* 0x00000005e30a7212 */ /* 0x000fe600078e3cff */
[----:B------:R-:W-:Y:S01]  /*33a0*/  IMAD.WIDE.U32 R148, R148, -0x2daee0ad, RZ ;  /* 0xd2511f5394947825 */ /* 0x000fe200078e00ff */
[--C-:B------:R-:W-:Y:S01]  /*33b0*/  LOP3.LUT R140, R7, R140, R187.reuse, 0x96, !PT ;  /* 0x0000008c078c7212 */ /* 0x100fe200078e96bb */
[----:B------:R-:W-:Y:S02]  /*33c0*/  MUFU.EX2 R188, R14 ;  /* 0x0000000e00bc7308 */ /* 0x000fe40000000800 */
[----:B------:R-:W-:Y:S01]  /*33d0*/  IMAD.WIDE.U32 R142, R143, -0x326172a9, RZ ;  /* 0xcd9e8d578f8e7825 */ /* 0x000fe200078e00ff */
[----:B------:R-:W-:Y:S03]  /*33e0*/  LOP3.LUT R144, R149, R4, R187, 0x96, !PT ;  /* 0x0000000495907212 */ /* 0x000fe600078e96bb */
[----:B--2---:R-:W-:Y:S01]  /*33f0*/  IMAD.WIDE.U32 R10, R10, -0x326172a9, RZ ;  /* 0xcd9e8d570a0a7825 */ /* 0x004fe200078e00ff */
[C---:B------:R-:W-:Y:S03]  /*3400*/  LOP3.LUT R152, R9.reuse, R143, RZ, 0x3c, !PT ;  /* 0x0000008f09987212 */ /* 0x040fe600078e3cff */
[----:B------:R1:W2:Y:S01]  /*3410*/  MUFU.EX2 R187, R13 ;  /* 0x0000000d00bb7308 */ /* 0x0002a20000000800 */
[----:B------:R-:W-:Y:S01]  /*3420*/  IMAD.WIDE.U32 R140, R140, -0x326172a9, RZ ;  /* 0xcd9e8d578c8c7825 */ /* 0x000fe200078e00ff */
[----:B------:R-:W-:Y:S02]  /*3430*/  LOP3.LUT R143, R9, R11, RZ, 0x3c, !PT ;  /* 0x0000000b098f7212 */ /* 0x000fe400078e3cff */
[----:B------:R-:W-:Y:S01]  /*3440*/  @P5 IADD3 R9, R0, 0x18, RZ ;  /* 0x0000001800095810 */ /* 0x000fe20007ffe0ff */
[----:B------:R-:W-:Y:S01]  /*3450*/  IMAD.WIDE.U32 R152, R152, -0x2daee0ad, RZ ;  /* 0xd2511f5398987825 */ /* 0x000fe200078e00ff */
[----:B------:R-:W-:Y:S02]  /*3460*/  LOP3.LUT R11, R141, R142, R230, 0x96, !PT ;  /* 0x0000008e8d0b7212 */ /* 0x000fe400078e96e6 */
[-C--:B------:R-:W-:Y:S01]  /*3470*/  @P5 ISETP.GE.AND P2, PT, R9, R195.reuse, PT ;  /* 0x000000c30900520c */ /* 0x080fe20003f46270 */
[----:B------:R-:W-:Y:S01]  /*3480*/  IMAD.WIDE.U32 R142, R143, -0x2daee0ad, RZ ;  /* 0xd2511f538f8e7825 */ /* 0x000fe200078e00ff */
[--C-:B------:R-:W-:Y:S02]  /*3490*/  LOP3.LUT R146, R153, R6, R186.reuse, 0x96, !PT ;  /* 0x0000000699927212 */ /* 0x100fe400078e96ba */
[----:B------:R-:W2:Y:S01]  /*34a0*/  LDSM.16.M88.4 R4, [R173+0xd400] ;  /* 0x00d40000ad04783b */ /* 0x000ea20000000200 */
[----:B------:R-:W-:Y:S01]  /*34b0*/  IMAD.WIDE.U32 R144, R144, -0x326172a9, RZ ;  /* 0xcd9e8d5790907825 */ /* 0x000fe200078e00ff */
[----:B------:R-:W-:Y:S02]  /*34c0*/  LOP3.LUT R148, R143, R148, R186, 0x96, !PT ;  /* 0x000000948f947212 */ /* 0x000fe400078e96ba */
[----:B------:R3:W2:Y:S01]  /*34d0*/  MUFU.EX2 R186, R15 ;  /* 0x0000000f00ba7308 */ /* 0x0006a20000000800 */
[----:B------:R-:W-:Y:S01]  /*34e0*/  IMAD.WIDE.U32 R146, R146, -0x326172a9, RZ ;  /* 0xcd9e8d5792927825 */ /* 0x000fe200078e00ff */
[----:B------:R-:W-:Y:S03]  /*34f0*/  @P5 IADD3 R0, R0, 0x19, RZ ;  /* 0x0000001900005810 */ /* 0x000fe60007ffe0ff */
[----:B------:R-:W-:Y:S01]  /*3500*/  IMAD.WIDE.U32 R148, R148, -0x326172a9, RZ ;  /* 0xcd9e8d5794947825 */ /* 0x000fe200078e00ff */
[--C-:B------:R-:W-:Y:S02]  /*3510*/  LOP3.LUT R150, R147, R140, R229.reuse, 0x96, !PT ;  /* 0x0000008c93967212 */ /* 0x100fe400078e96e5 */
[----:B-1----:R-:W-:Y:S01]  /*3520*/  LOP3.LUT R13, R145, R10, R230, 0x96, !PT ;  /* 0x0000000a910d7212 */ /* 0x002fe200078e96e6 */
[----:B------:R-:W-:Y:S01]  /*3530*/  IMAD.WIDE.U32 R10, R11, -0x2daee0ad, RZ ;  /* 0xd2511f530b0a7825 */ /* 0x000fe200078e00ff */
[----:B------:R-:W-:Y:S02]  /*3540*/  LOP3.LUT R143, R149, R144, R229, 0x96, !PT ;  /* 0x00000090958f7212 */ /* 0x000fe400078e96e5 */
[----:B------:R-:W-:Y:S01]  /*3550*/  @P5 ISETP.GE.AND P3, PT, R0, R195, PT ;  /* 0x000000c30000520c */ /* 0x000fe20003f66270 */
[----:B------:R-:W-:Y:S01]  /*3560*/  IMAD.WIDE.U32 R150, R150, -0x2daee0ad, RZ ;  /* 0xd2511f5396967825 */ /* 0x000fe200078e00ff */
[--C-:B------:R-:W-:Y:S03]  /*3570*/  LOP3.LUT R12, R11, R152, R168.reuse, 0x96, !PT ;  /* 0x000000980b0c7212 */ /* 0x100fe600078e96a8 */
[----:B------:R-:W-:Y:S01]  /*3580*/  FFMA.FTZ R18, R18, c[0x0][0x23c], -R137 ;  /* 0x00008f0012127a23 */ /* 0x000fe20000010889 */
[----:B------:R-:W-:Y:S01]  /*3590*/  LOP3.LUT R140, R151, R10, R169, 0x96, !PT ;  /* 0x0000000a978c7212 */ /* 0x000fe200078e96a9 */
[----:B------:R-:W-:Y:S04]  /*35a0*/  IMAD.WIDE.U32 R10, R13, -0x2daee0ad, RZ ;  /* 0xd2511f530d0a7825 */ /* 0x000fe800078e00ff */
[----:B------:R-:W-:Y:S01]  /*35b0*/  IMAD.WIDE.U32 R140, R140, -0x326172a9, RZ ;  /* 0xcd9e8d578c8c7825 */ /* 0x000fe200078e00ff */
[----:B---3--:R-:W-:Y:S02]  /*35c0*/  LOP3.LUT R15, R11, R142, R168, 0x96, !PT ;  /* 0x0000008e0b0f7212 */ /* 0x008fe400078e96a8 */
[----:B------:R1:W-:Y:S01]  /*35d0*/  MUFU.EX2 R168, R17 ;  /* 0x0000001100a87308 */ /* 0x0003e20000000800 */
[----:B------:R-:W-:Y:S04]  /*35e0*/  IMAD.WIDE.U32 R12, R12, -0x326172a9, RZ ;  /* 0xcd9e8d570c0c7825 */ /* 0x000fe800078e00ff */
[----:B------:R-:W-:Y:S01]  /*35f0*/  IMAD.WIDE.U32 R142, R143, -0x2daee0ad, RZ ;  /* 0xd2511f538f8e7825 */ /* 0x000fe200078e00ff */
[----:B------:R-:W-:Y:S02]  /*3600*/  LOP3.LUT R9, R141, R12, R226, 0x96, !PT ;  /* 0x0000000c8d097212 */ /* 0x000fe400078e96e2 */
[----:B------:R-:W-:Y:S01]  /*3610*/  LOP3.LUT R14, R13, R146, R228, 0x96, !PT ;  /* 0x000000920d0e7212 */ /* 0x000fe200078e96e4 */
[----:B------:R-:W-:Y:S01]  /*3620*/  FFMA.FTZ R16, R16, c[0x0][0x23c], -R138 ;  /* 0x00008f0010107a23 */ /* 0x000fe2000001088a */
[-C--:B--2---:R-:W-:Y:S03]  /*3630*/  HMMA.16816.F32.BF16 R20, R156, R4.reuse, R20 ;  /* 0x000000049c14723c */ /* 0x084fe60000041814 */
[----:B------:R-:W-:Y:S01]  /*3640*/  LOP3.LUT R11, R9, 0xffff, RZ, 0xc0, !PT ;  /* 0x0000ffff090b7812 */ /* 0x000fe200078ec0ff */
[----:B------:R-:W-:Y:S01]  /*3650*/  FFMA.FTZ R19, R19, c[0x0][0x23c], -R137 ;  /* 0x00008f0013137a23 */ /* 0x000fe20000010889 */
[----:B------:R-:W-:Y:S01]  /*3660*/  LOP3.LUT R12, R143, R10, R169, 0x96, !PT ;  /* 0x0000000a8f0c7212 */ /* 0x000fe200078e96a9 */
[----:B------:R-:W2:Y:S01]  /*3670*/  MUFU.EX2 R170, R16 ;  /* 0x0000001000aa7308 */ /* 0x000ea20000000800 */
[----:B------:R-:W-:Y:S01]  /*3680*/  SHF.R.U32.HI R10, RZ, 0x8, R11 ;  /* 0x00000008ff0a7819 */ /* 0x000fe2000001160b */
[C---:B------:R-:W-:Y:S04]  /*3690*/  HMMA.16816.F32.BF16 R24, R132.reuse, R4, R24 ;  /* 0x000000048418723c */ /* 0x040fe80000041818 */
[----:B------:R-:W-:Y:S01]  /*36a0*/  LOP3.LUT R10, R10, 0xffff, RZ, 0xc0, !PT ;  /* 0x0000ffff0a0a7812 */ /* 0x000fe200078ec0ff */
[----:B------:R-:W-:Y:S01]  /*36b0*/  IMAD.WIDE.U32 R12, R12, -0x326172a9, RZ ;  /* 0xcd9e8d570c0c7825 */ /* 0x000fe200078e00ff */
[----:B------:R-:W-:Y:S02]  /*36c0*/  LOP3.LUT R11, R9, 0xff, RZ, 0xc0, !PT ;  /* 0x000000ff090b7812 */ /* 0x000fe400078ec0ff */
[-C--:B------:R-:W-:Y:S01]  /*36d0*/  HMMA.16816.F32.BF16 R28, R132, R6.reuse, R28 ;  /* 0x00000006841c723c */ /* 0x080fe2000004181c */
[----:B------:R3:W-:Y:S02]  /*36e0*/  MUFU.EX2 R169, R18 ;  /* 0x0000001200a97308 */ /* 0x0007e40000000800 */
[----:B------:R-:W-:Y:S02]  /*36f0*/  ISETP.LE.U32.AND P4, PT, R10, UR4, PT ;  /* 0x000000040a007c0c */ /* 0x000fe4000bf83070 */
[----:B------:R-:W-:Y:S01]  /*3700*/  ISETP.LE.U32.AND P0, PT, R11, UR4, PT ;  /* 0x000000040b007c0c */ /* 0x000fe2000bf03070 */
[----:B------:R-:W-:Y:S01]  /*3710*/  IMAD.WIDE.U32 R10, R15, -0x326172a9, RZ ;  /* 0xcd9e8d570f0a7825 */ /* 0x000fe200078e00ff */
[--C-:B-1----:R-:W-:Y:S01]  /*3720*/  SHF.R.U32.HI R17, RZ, 0x10, R9.reuse ;  /* 0x00000010ff117819 */ /* 0x102fe20000011609 */
[----:B------:R-:W-:Y:S03]  /*3730*/  HMMA.16816.F32.BF16 R32, R156, R6, R32 ;  /* 0x000000069c20723c */ /* 0x000fe60000041820 */
[----:B------:R1:W1:Y:S01]  /*3740*/  MUFU.EX2 R167, R19 ;  /* 0x0000001300a77308 */ /* 0x0002620000000800 */
[----:B------:R-:W-:Y:S01]  /*3750*/  SHF.R.U32.HI R9, RZ, 0x18, R9 ;  /* 0x00000018ff097819 */ /* 0x000fe20000011609 */
[----:B------:R-:W-:Y:S01]  /*3760*/  IMAD.WIDE.U32 R14, R14, -0x2daee0ad, RZ ;  /* 0xd2511f530e0e7825 */ /* 0x000fe200078e00ff */
[----:B------:R-:W-:Y:S02]  /*3770*/  LOP3.LUT R0, R13, R10, R226, 0x96, !PT ;  /* 0x0000000a0d007212 */ /* 0x000fe400078e96e2 */
[----:B------:R-:W-:Y:S01]  /*3780*/  LOP3.LUT R148, R11, R148, R228, 0x96, !PT ;  /* 0x000000940b947212 */ /* 0x000fe200078e96e4 */
[----:B------:R-:W-:Y:S01]  /*3790*/  @!P4 FADD.FTZ R184, -R184, -RZ ;  /* 0x800000ffb8b8c221 */ /* 0x000fe20000010100 */
[----:B------:R-:W-:Y:S02]  /*37a0*/  ISETP.LE.U32.AND P4, PT, R9, UR4, PT ;  /* 0x0000000409007c0c */ /* 0x000fe4000bf83070 */
[----:B------:R-:W-:Y:S01]  /*37b0*/  LOP3.LUT R11, R17, 0xff, RZ, 0xc0, !PT ;  /* 0x000000ff110b7812 */ /* 0x000fe200078ec0ff */
[----:B------:R-:W-:Y:S01]  /*37c0*/  @!P0 FADD.FTZ R185, -R185, -RZ ;  /* 0x800000ffb9b98221 */ /* 0x000fe20000010100 */
[----:B------:R-:W-:Y:S02]  /*37d0*/  LOP3.LUT R17, R0, 0xffff, RZ, 0xc0, !PT ;  /* 0x0000ffff00117812 */ /* 0x000fe400078ec0ff */
[----:B------:R-:W-:Y:S01]  /*37e0*/  ISETP.LE.U32.AND P0, PT, R11, UR4, PT ;  /* 0x000000040b007c0c */ /* 0x000fe2000bf03070 */
[----:B------:R-:W-:Y:S01]  /*37f0*/  IMAD.WIDE.U32 R10, R148, -0x2daee0ad, RZ ;  /* 0xd2511f53940a7825 */ /* 0x000fe200078e00ff */
[----:B------:R-:W-:Y:S02]  /*3800*/  SHF.R.U32.HI R17, RZ, 0x8, R17 ;  /* 0x00000008ff117819 */ /* 0x000fe40000011611 */
[----:B---3--:R-:W-:Y:S02]  /*3810*/  LOP3.LUT R18, R0, 0xff, RZ, 0xc0, !PT ;  /* 0x000000ff00127812 */ /* 0x008fe400078ec0ff */
[----:B------:R-:W-:Y:S01]  /*3820*/  LOP3.LUT R17, R17, 0xffff, RZ, 0xc0, !PT ;  /* 0x0000ffff11117812 */ /* 0x000fe200078ec0ff */
[----:B------:R-:W-:Y:S01]  /*3830*/  @!P4 FADD.FTZ R190, -R190, -RZ ;  /* 0x800000ffbebec221 */ /* 0x000fe20000010100 */
[----:B------:R-:W-:Y:S02]  /*3840*/  @P5 FSEL R20, R20, -INF , !P1 ;  /* 0xff80000014145808 */ /* 0x000fe40004800000 */
[----:B------:R-:W-:Y:S02]  /*3850*/  ISETP.LE.U32.AND P4, PT, R17, UR4, PT ;  /* 0x0000000411007c0c */ /* 0x000fe4000bf83070 */
[----:B------:R-:W-:Y:S01]  /*3860*/  @P5 FSEL R21, R21, -INF , !P6 ;  /* 0xff80000015155808 */ /* 0x000fe20007000000 */
[----:B------:R-:W-:Y:S01]  /*3870*/  @!P0 FADD.FTZ R171, -R171, -RZ ;  /* 0x800000ffabab8221 */ /* 0x000fe20000010100 */
[----:B------:R-:W-:Y:S01]  /*3880*/  ISETP.LE.U32.AND P0, PT, R18, UR4, PT ;  /* 0x0000000412007c0c */ /* 0x000fe2000bf03070 */
[----:B------:R-:W-:Y:S01]  /*3890*/  FFMA.FTZ R20, R20, c[0x0][0x23c], -R138 ;  /* 0x00008f0014147a23 */ /* 0x000fe2000001088a */
[----:B------:R-:W-:Y:S01]  /*38a0*/  SHF.R.U32.HI R4, RZ, 0x10, R0 ;  /* 0x00000010ff047819 */ /* 0x000fe20000011600 */
[----:B------:R-:W-:Y:S01]  /*38b0*/  FFMA.FTZ R21, R21, c[0x0][0x23c], -R138 ;  /* 0x00008f0015157a23 */ /* 0x000fe2000001088a */
[----:B------:R-:W-:Y:S01]  /*38c0*/  SHF.R.U32.HI R0, RZ, 0x18, R0 ;  /* 0x00000018ff007819 */ /* 0x000fe20000011600 */
[----:B------:R3:W2:Y:S01]  /*38d0*/  MUFU.EX2 R165, R20 ;  /* 0x0000001400a57308 */ /* 0x0006a20000000800 */
[----:B------:R-:W-:Y:S02]  /*38e0*/  LOP3.LUT R4, R4, 0xff, RZ, 0xc0, !PT ;  /* 0x000000ff04047812 */ /* 0x000fe400078ec0ff */
[--C-:B------:R-:W-:Y:S01]  /*38f0*/  LOP3.LUT R16, R15, R150, R139.reuse, 0x96, !PT ;  /* 0x000000960f107212 */ /* 0x100fe200078e968b */
[----:B------:R-:W-:Y:S01]  /*3900*/  @!P4 FADD.FTZ R191, -R191, -RZ ;  /* 0x800000ffbfbfc221 */ /* 0x000fe20000010100 */
[----:B------:R-:W-:Y:S02]  /*3910*/  ISETP.LE.U32.AND P4, PT, R4, UR4, PT ;  /* 0x0000000404007c0c */ /* 0x000fe4000bf83070 */
[----:B------:R-:W-:Y:S01]  /*3920*/  LOP3.LUT R4, R12, 0xff, RZ, 0xc0, !PT ;  /* 0x000000ff0c047812 */ /* 0x000fe200078ec0ff */
[----:B------:R-:W-:Y:S01]  /*3930*/  @!P0 FADD.FTZ R193, -R193, -RZ ;  /* 0x800000ffc1c18221 */ /* 0x000fe20000010100 */
[----:B------:R-:W-:Y:S01]  /*3940*/  ISETP.LE.U32.AND P0, PT, R0, UR4, PT ;  /* 0x0000000400007c0c */ /* 0x000fe2000bf03070 */
[----:B------:R2:W-:Y:S01]  /*3950*/  MUFU.EX2 R161, R21 ;  /* 0x0000001500a17308 */ /* 0x0005e20000000800 */
[----:B------:R-:W-:Y:S02]  /*3960*/  LOP3.LUT R0, R12, 0xffff, RZ, 0xc0, !PT ;  /* 0x0000ffff0c007812 */ /* 0x000fe400078ec0ff */
[----:B------:R-:W-:Y:S02]  /*3970*/  LOP3.LUT R9, R11, R142, R139, 0x96, !PT ;  /* 0x0000008e0b097212 */ /* 0x000fe400078e968b */
[----:B------:R-:W-:Y:S02]  /*3980*/  SHF.R.U32.HI R0, RZ, 0x8, R0 ;  /* 0x00000008ff007819 */ /* 0x000fe40000011600 */
[----:B------:R-:W-:Y:S01]  /*3990*/  LOP3.LUT R17, R14, 0xff, RZ, 0xc0, !PT ;  /* 0x000000ff0e117812 */ /* 0x000fe200078ec0ff */
[----:B------:R-:W-:Y:S01]  /*39a0*/  @!P4 FADD.FTZ R194, -R194, -RZ ;  /* 0x800000ffc2c2c221 */ /* 0x000fe20000010100 */
[----:B------:R-:W-:Y:S02]  /*39b0*/  ISETP.LE.U32.AND P4, PT, R4, UR4, PT ;  /* 0x0000000404007c0c */ /* 0x000fe4000bf83070 */
[----:B------:R-:W-:Y:S01]  /*39c0*/  LOP3.LUT R0, R0, 0xffff, RZ, 0xc0, !PT ;  /* 0x0000ffff00007812 */ /* 0x000fe200078ec0ff */
[----:B------:R-:W-:Y:S01]  /*39d0*/  @!P0 FADD.FTZ R192, -R192, -RZ ;  /* 0x800000ffc0c08221 */ /* 0x000fe20000010100 */
[----:B-1----:R-:W-:Y:S02]  /*39e0*/  LOP3.LUT R19, R14, 0xffff, RZ, 0xc0, !PT ;  /* 0x0000ffff0e137812 */ /* 0x002fe400078ec0ff */
[----:B------:R-:W-:Y:S02]  /*39f0*/  ISETP.LE.U32.AND P0, PT, R0, UR4, PT ;  /* 0x0000000400007c0c */ /* 0x000fe4000bf03070 */
[----:B------:R-:W-:Y:S02]  /*3a00*/  LOP3.LUT R0, R140, 0xffff, RZ, 0xc0, !PT ;  /* 0x0000ffff8c007812 */ /* 0x000fe400078ec0ff */
[C---:B------:R-:W-:Y:S02]  /*3a10*/  LOP3.LUT R18, R10.reuse, 0xffff, RZ, 0xc0, !PT ;  /* 0x0000ffff0a127812 */ /* 0x040fe400078ec0ff */
[----:B---3--:R-:W-:Y:S01]  /*3a20*/  SHF.R.U32.HI R20, RZ, 0x18, R14 ;  /* 0x00000018ff147819 */ /* 0x008fe2000001160e */
[----:B----4-:R-:W-:Y:S01]  /*3a30*/  @!P4 FADD.FTZ R189, -R189, -RZ ;  /* 0x800000ffbdbdc221 */ /* 0x010fe20000010100 */
[----:B------:R-:W-:Y:S02]  /*3a40*/  SHF.R.U32.HI R15, RZ, 0x18, R10 ;  /* 0x00000018ff0f7819 */ /* 0x000fe4000001160a */
[----:B--2---:R-:W-:Y:S02]  /*3a50*/  SHF.R.U32.HI R21, RZ, 0x10, R14 ;  /* 0x00000010ff157819 */ /* 0x004fe4000001160e */
[----:B------:R-:W-:Y:S01]  /*3a60*/  LOP3.LUT R14, R10, 0xff, RZ, 0xc0, !PT ;  /* 0x000000ff0a0e7812 */ /* 0x000fe200078ec0ff */
[----:B------:R-:W-:Y:S01]  /*3a70*/  @!P0 FADD.FTZ R187, -R187, -RZ ;  /* 0x800000ffbbbb8221 */ /* 0x000fe20000010100 */
[----:B------:R-:W-:Y:S02]  /*3a80*/  SHF.R.U32.HI R11, RZ, 0x10, R10 ;  /* 0x00000010ff0b7819 */ /* 0x000fe4000001160a */
[--C-:B------:R-:W-:Y:S02]  /*3a90*/  SHF.R.U32.HI R10, RZ, 0x10, R12.reuse ;  /* 0x00000010ff0a7819 */ /* 0x100fe4000001160c */
[----:B------:R-:W-:Y:S02]  /*3aa0*/  SHF.R.U32.HI R12, RZ, 0x18, R12 ;  /* 0x00000018ff0c7819 */ /* 0x000fe4000001160c */
[----:B------:R-:W-:Y:S02]  /*3ab0*/  LOP3.LUT R5, R140, 0xff, RZ, 0xc0, !PT ;  /* 0x000000ff8c057812 */ /* 0x000fe400078ec0ff */
[----:B------:R-:W-:Y:S02]  /*3ac0*/  SHF.R.U32.HI R0, RZ, 0x8, R0 ;  /* 0x00000008ff007819 */ /* 0x000fe40000011600 */
[----:B------:R-:W-:Y:S02]  /*3ad0*/  ISETP.LE.U32.AND P4, PT, R12, UR4, PT ;  /* 0x000000040c007c0c */ /* 0x000fe4000bf83070 */
[----:B------:R-:W-:Y:S02]  /*3ae0*/  @P5 FSEL R23, R23, -INF , !P6 ;  /* 0xff80000017175808 */ /* 0x000fe40007000000 */
[----:B------:R-:W-:Y:S02]  /*3af0*/  @P5 FSEL R25, R25, -INF , !P6 ;  /* 0xff80000019195808 */ /* 0x000fe40007000000 */
[----:B------:R-:W-:Y:S01]  /*3b00*/  @P5 FSEL R27, R27, -INF , !P6 ;  /* 0xff8000001b1b5808 */ /* 0x000fe20007000000 */
[--C-:B------:R-:W-:Y:S01]  /*3b10*/  FFMA.FTZ R23, R23, c[0x0][0x23c], -R137.reuse ;  /* 0x00008f0017177a23 */ /* 0x100fe20000010889 */
[----:B------:R-:W-:Y:S01]  /*3b20*/  ISETP.LE.U32.AND P6, PT, R5, UR4, PT ;  /* 0x0000000405007c0c */ /* 0x000fe2000bfc3070 */
[----:B------:R-:W-:Y:S01]  /*3b30*/  FFMA.FTZ R25, R25, c[0x0][0x23c], -R136 ;  /* 0x00008f0019197a23 */ /* 0x000fe20000010888 */
[----:B------:R-:W-:Y:S01]  /*3b40*/  LOP3.LUT R0, R0, 0xffff, RZ, 0xc0, !PT ;  /* 0x0000ffff00007812 */ /* 0x000fe200078ec0ff */
[----:B------:R-:W-:Y:S01]  /*3b50*/  MUFU.EX2 R163, R23 ;  /* 0x0000001700a37308 */ /* 0x000fe20000000800 */
[----:B------:R-:W-:Y:S01]  /*3b60*/  LOP3.LUT R4, R10, 0xff, RZ, 0xc0, !PT ;  /* 0x000000ff0a047812 */ /* 0x000fe200078ec0ff */
[----:B------:R-:W-:Y:S01]  /*3b70*/  @!P4 FADD.FTZ R186, -R186, -RZ ;  /* 0x800000ffbabac221 */ /* 0x000fe20000010100 */
[----:B------:R-:W-:Y:S01]  /*3b80*/  ISETP.LE.U32.AND P0, PT, R0, UR4, PT ;  /* 0x0000000400007c0c */ /* 0x000fe2000bf03070 */
[----:B------:R-:W-:Y:S01]  /*3b90*/  FFMA.FTZ R27, R27, c[0x0][0x23c], -R8 ;  /* 0x00008f001b1b7a23 */ /* 0x000fe20000010808 */
[----:B------:R-:W-:Y:S02]  /*3ba0*/  @P5 FSEL R22, R22, -INF , !P1 ;  /* 0xff80000016165808 */ /* 0x000fe40004800000 */
[----:B------:R-:W-:Y:S02]  /*3bb0*/  @P5 FSEL R24, R24, -INF , !P1 ;  /* 0xff80000018185808 */ /* 0x000fe40004800000 */
[----:B------:R-:W-:Y:S01]  /*3bc0*/  @P5 FSEL R26, R26, -INF , !P1 ;  /* 0xff8000001a1a5808 */ /* 0x000fe20004800000 */
[----:B------:R-:W-:Y:S01]  /*3bd0*/  @!P6 FADD.FTZ R170, -R170, -RZ ;  /* 0x800000ffaaaae221 */ /* 0x000fe20000010100 */
[----:B------:R-:W-:Y:S01]  /*3be0*/  ISETP.LE.U32.AND P1, PT, R4, UR4, PT ;  /* 0x0000000404007c0c */ /* 0x000fe2000bf23070 */
[----:B------:R-:W-:Y:S01]  /*3bf0*/  MUFU.EX2 R160, R25 ;  /* 0x0000001900a07308 */ /* 0x000fe20000000800 */
[--C-:B------:R-:W-:Y:S01]  /*3c00*/  SHF.R.U32.HI R4, RZ, 0x10, R140.reuse ;  /* 0x00000010ff047819 */ /* 0x100fe2000001168c */
[--C-:B------:R-:W-:Y:S01]  /*3c10*/  FFMA.FTZ R22, R22, c[0x0][0x23c], -R137.reuse ;  /* 0x00008f0016167a23 */ /* 0x100fe20000010889 */
[----:B------:R-:W-:Y:S01]  /*3c20*/  SHF.R.U32.HI R140, RZ, 0x18, R140 ;  /* 0x00000018ff8c7819 */ /* 0x000fe2000001168c */
[----:B------:R-:W-:Y:S01]  /*3c30*/  @!P0 FADD.FTZ R168, -R168, -RZ ;  /* 0x800000ffa8a88221 */ /* 0x000fe20000010100 */
[----:B------:R-:W-:Y:S01]  /*3c40*/  LOP3.LUT R0, R4, 0xff, RZ, 0xc0, !PT ;  /* 0x000000ff04007812 */ /* 0x000fe200078ec0ff */
[----:B------:R-:W-:Y:S01]  /*3c50*/  FFMA.FTZ R24, R24, c[0x0][0x23c], -R136 ;  /* 0x00008f0018187a23 */ /* 0x000fe20000010888 */
[----:B------:R-:W-:Y:S01]  /*3c60*/  ISETP.LE.U32.AND P4, PT, R140, UR4, PT ;  /* 0x000000048c007c0c */ /* 0x000fe2000bf83070 */
[----:B------:R-:W-:Y:S01]  /*3c70*/  FFMA.FTZ R26, R26, c[0x0][0x23c], -R8 ;  /* 0x00008f001a1a7a23 */ /* 0x000fe20000010808 */
[----:B------:R-:W-:Y:S01]  /*3c80*/  ISETP.LE.U32.AND P6, PT, R0, UR4, PT ;  /* 0x0000000400007c0c */ /* 0x000fe2000bfc3070 */
[----:B------:R-:W-:Y:S01]  /*3c90*/  MUFU.EX2 R156, R27 ;  /* 0x0000001b009c7308 */ /* 0x000fe20000000800 */
[----:B------:R-:W-:Y:S01]  /*3ca0*/  LOP3.LUT R0, R16, 0xff, RZ, 0xc0, !PT ;  /* 0x000000ff10007812 */ /* 0x000fe200078ec0ff */
[----:B------:R-:W-:Y:S01]  /*3cb0*/  @!P1 FADD.FTZ R188, -R188, -RZ ;  /* 0x800000ffbcbc9221 */ /* 0x000fe20000010100 */
[----:B------:R-:W-:Y:S02]  /*3cc0*/  LOP3.LUT R4, R16, 0xffff, RZ, 0xc0, !PT ;  /* 0x0000ffff10047812 */ /* 0x000fe400078ec0ff */
[----:B------:R-:W-:Y:S02]  /*3cd0*/  ISETP.LE.U32.AND P0, PT, R0, UR4, PT ;  /* 0x0000000400007c0c */ /* 0x000fe4000bf03070 */
[----:B------:R-:W-:Y:S02]  /*3ce0*/  SHF.R.U32.HI R0, RZ, 0x10, R16 ;  /* 0x00000010ff007819 */ /* 0x000fe40000011610 */
[----:B------:R-:W-:Y:S01]  /*3cf0*/  SHF.R.U32.HI R4, RZ, 0x8, R4 ;  /* 0x00000008ff047819 */ /* 0x000fe20000011604 */
[----:B------:R-:W-:Y:S01]  /*3d00*/  @!P4 FADD.FTZ R167, -R167, -RZ ;  /* 0x800000ffa7a7c221 */ /* 0x000fe20000010100 */
[----:B------:R-:W-:Y:S01]  /*3d10*/  LOP3.LUT R0, R0, 0xff, RZ, 0xc0, !PT ;  /* 0x000000ff00007812 */ /* 0x000fe200078ec0ff */
[----:B------:R-:W-:Y:S01]  /*3d20*/  @!P6 FADD.FTZ R169, -R169, -RZ ;  /* 0x800000ffa9a9e221 */ /* 0x000fe20000010100 */
[----:B------:R-:W-:Y:S01]  /*3d30*/  SHF.R.U32.HI R16, RZ, 0x18, R16 ;  /* 0x00000018ff107819 */ /* 0x000fe20000011610 */
[----:B------:R-:W1:Y:S01]  /*3d40*/  MUFU.EX2 R162, R22 ;  /* 0x0000001600a27308 */ /* 0x000e620000000800 */
[----:B------:R-:W-:Y:S02]  /*3d50*/  ISETP.LE.U32.AND P4, PT, R0, UR4, PT ;  /* 0x0000000400007c0c */ /* 0x000fe4000bf83070 */
[----:B------:R-:W-:Y:S01]  /*3d60*/  LOP3.LUT R0, R4, 0xffff, RZ, 0xc0, !PT ;  /* 0x0000ffff04007812 */ /* 0x000fe200078ec0ff */
[----:B------:R-:W-:Y:S01]  /*3d70*/  @!P0 FADD.FTZ R165, -R165, -RZ ;  /* 0x800000ffa5a58221 */ /* 0x000fe20000010100 */
[----:B------:R-:W-:Y:S02]  /*3d80*/  @P5 FSEL R28, R28, -INF , !P2 ;  /* 0xff8000001c1c5808 */ /* 0x000fe40005000000 */
[----:B------:R-:W-:Y:S02]  /*3d90*/  @P5 FSEL R30, R30, -INF , !P2 ;  /* 0xff8000001e1e5808 */ /* 0x000fe40005000000 */
[----:B------:R-:W-:Y:S01]  /*3da0*/  @P5 FSEL R32, R32, -INF , !P2 ;  /* 0xff80000020205808 */ /* 0x000fe20005000000 */
[----:B------:R-:W-:Y:S01]  /*3db0*/  MUFU.EX2 R164, R24 ;  /* 0x0000001800a47308 */ /* 0x000fe20000000800 */
[----:B------:R-:W-:Y:S01]  /*3dc0*/  @P5 FSEL R34, R34, -INF , !P2 ;  /* 0xff80000022225808 */ /* 0x000fe20005000000 */
[----:B------:R-:W-:Y:S01]  /*3dd0*/  FFMA.FTZ R28, R28, c[0x0][0x23c], -R136 ;  /* 0x00008f001c1c7a23 */ /* 0x000fe20000010888 */
[----:B------:R-:W-:Y:S01]  /*3de0*/  ISETP.LE.U32.AND P2, PT, R0, UR4, PT ;  /* 0x0000000400007c0c */ /* 0x000fe2000bf43070 */
[----:B------:R-:W-:Y:S01]  /*3df0*/  FFMA.FTZ R32, R32, c[0x0][0x23c], -R138 ;  /* 0x00008f0020207a23 */ /* 0x000fe2000001088a */
[C---:B------:R-:W-:Y:S01]  /*3e00*/  LOP3.LUT R0, R9.reuse, 0xffff, RZ, 0xc0, !PT ;  /* 0x0000ffff09007812 */ /* 0x040fe200078ec0ff */
[----:B------:R-:W-:Y:S01]  /*3e10*/  FFMA.FTZ R34, R34, c[0x0][0x23c], -R137 ;  /* 0x00008f0022227a23 */ /* 0x000fe20000010889 */
[----:B------:R-:W-:Y:S01]  /*3e20*/  ISETP.LE.U32.AND P6, PT, R16, UR4, PT ;  /* 0x0000000410007c0c */ /* 0x000fe2000bfc3070 */
[----:B------:R-:W-:Y:S01]  /*3e30*/  FFMA.FTZ R30, R30, c[0x0][0x23c], -R8 ;  /* 0x00008f001e1e7a23 */ /* 0x000fe20000010808 */
[----:B------:R-:W-:Y:S01]  /*3e40*/  SHF.R.U32.HI R0, RZ, 0x8, R0 ;  /* 0x00000008ff007819 */ /* 0x000fe20000011600 */
[----:B------:R-:W-:Y:S01]  /*3e50*/  MUFU.EX2 R150, R32 ;  /* 0x0000002000967308 */ /* 0x000fe20000000800 */
[----:B------:R-:W-:Y:S02]  /*3e60*/  LOP3.LUT R5, R9, 0xff, RZ, 0xc0, !PT ;  /* 0x000000ff09057812 */ /* 0x000fe400078ec0ff */
[----:B------:R-:W-:Y:S01]  /*3e70*/  LOP3.LUT R0, R0, 0xffff, RZ, 0xc0, !PT ;  /* 0x0000ffff00007812 */ /* 0x000fe200078ec0ff */
[----:B-1----:R-:W-:Y:S01]  /*3e80*/  @!P4 FADD.FTZ R162, -R162, -RZ ;  /* 0x800000ffa2a2c221 */ /* 0x002fe20000010100 */
[--C-:B------:R-:W-:Y:S01]  /*3e90*/  SHF.R.U32.HI R4, RZ, 0x10, R9.reuse ;  /* 0x00000010ff047819 */ /* 0x100fe20000011609 */
[----:B------:R-:W-:Y:S01]  /*3ea0*/  @!P2 FADD.FTZ R161, -R161, -RZ ;  /* 0x800000ffa1a1a221 */ /* 0x000fe20000010100 */
[----:B------:R-:W-:Y:S02]  /*3eb0*/  ISETP.LE.U32.AND P2, PT, R0, UR4, PT ;  /* 0x0000000400007c0c */ /* 0x000fe4000bf43070 */
[----:B------:R-:W-:Y:S01]  /*3ec0*/  SHF.R.U32.HI R9, RZ, 0x18, R9 ;  /* 0x00000018ff097819 */ /* 0x000fe20000011609 */
[----:B------:R-:W-:Y:S01]  /*3ed0*/  @!P6 FADD.FTZ R163, -R163, -RZ ;  /* 0x800000ffa3a3e221 */ /* 0x000fe20000010100 */
[----:B------:R-:W-:Y:S01]  /*3ee0*/  SHF.R.U32.HI R0, RZ, 0x8, R19 ;  /* 0x00000008ff007819 */ /* 0x000fe20000011613 */
[----:B------:R-:W1:Y:S01]  /*3ef0*/  MUFU.EX2 R166, R26 ;  /* 0x0000001a00a67308 */ /* 0x000e620000000800 */
[----:B------:R-:W-:Y:S02]  /*3f00*/  ISETP.LE.U32.AND P6, PT, R9, UR4, PT ;  /* 0x0000000409007c0c */ /* 0x000fe4000bfc3070 */
[----:B------:R-:W-:Y:S02]  /*3f10*/  LOP3.LUT R0, R0, 0xffff, RZ, 0xc0, !PT ;  /* 0x0000ffff00007812 */ /* 0x000fe400078ec0ff */
[----:B------:R-:W-:Y:S02]  /*3f20*/  LOP3.LUT R4, R4, 0xff, RZ, 0xc0, !PT ;  /* 0x000000ff04047812 */ /* 0x000fe400078ec0ff */
[----:B------:R-:W-:Y:S01]  /*3f30*/  @P5 FSEL R33, R33, -INF , !P3 ;  /* 0xff80000021215808 */ /* 0x000fe20005800000 */
[----:B------:R-:W-:Y:S01]  /*3f40*/  @!P2 FADD.FTZ R160, -R160, -RZ ;  /* 0x800000ffa0a0a221 */ /* 0x000fe20000010100 */
[----:B------:R-:W-:Y:S01]  /*3f50*/  ISETP.LE.U32.AND P2, PT, R0, UR4, PT ;  /* 0x0000000400007c0c */ /* 0x000fe2000bf43070 */
[----:B------:R-:W2:Y:S01]  /*3f60*/  MUFU.EX2 R151, R34 ;  /* 0x0000002200977308 */ /* 0x000ea20000000800 */
[----:B------:R-:W-:Y:S01]  /*3f70*/  SHF.R.U32.HI R0, RZ, 0x8, R18 ;  /* 0x00000008ff007819 */ /* 0x000fe20000011612 */
[----:B------:R-:W-:Y:S01]  /*3f80*/  FFMA.FTZ R138, R33, c[0x0][0x23c], -R138 ;  /* 0x00008f00218a7a23 */ /* 0x000fe2000001088a */
[----:B------:R-:W-:Y:S01]  /*3f90*/  ISETP.LE.U32.AND P0, PT, R4, UR4, PT ;  /* 0x0000000404007c0c */ /* 0x000fe2000bf03070 */
[----:B------:R-:W-:Y:S01]  /*3fa0*/  @!P6 FADD.FTZ R156, -R156, -RZ ;  /* 0x800000ff9c9ce221 */ /* 0x000fe20000010100 */
[----:B------:R-:W-:Y:S02]  /*3fb0*/  LOP3.LUT R4, R21, 0xff, RZ, 0xc0, !PT ;  /* 0x000000ff15047812 */ /* 0x000fe400078ec0ff */
[----:B------:R-:W-:Y:S02]  /*3fc0*/  ISETP.LE.U32.AND P1, PT, R17, UR4, PT ;  /* 0x0000000411007c0c */ /* 0x000fe4000bf23070 */
[----:B------:R-:W-:Y:S01]  /*3fd0*/  ISETP.LE.U32.AND P6, PT, R4, UR4, PT ;  /* 0x0000000404007c0c */ /* 0x000fe2000bfc3070 */
[----:B------:R-:W3:Y:S01]  /*3fe0*/  MUFU.EX2 R148, R138 ;  /* 0x0000008a00947308 */ /* 0x000ee20000000800 */
[----:B------:R-:W-:Y:S02]  /*3ff0*/  LOP3.LUT R4, R0, 0xffff, RZ, 0xc0, !PT ;  /* 0x0000ffff00047812 */ /* 0x000fe400078ec0ff */
[----:B------:R-:W-:Y:S02]  /*4000*/  F2FP.RELU.BF16.PACK_AB R0, R184, R185 ;  /* 0x000000b9b800723e */ /* 0x000fe400000018ff */
[----:B------:R-:W-:Y:S01]  /*4010*/  F2FP.RELU.BF16.PACK_AB R7, R190, R171 ;  /* 0x000000abbe07723e */ /* 0x000fe200000018ff */
[----:B-1----:R-:W-:Y:S01]  /*4020*/  @!P0 FADD.FTZ R166, -R166, -RZ ;  /* 0x800000ffa6a68221 */ /* 0x002fe20000010100 */
[----:B------:R-:W-:Y:S01]  /*4030*/  @P5 FSEL R29, R29, -INF , !P3 ;  /* 0xff8000001d1d5808 */ /* 0x000fe20005800000 */
[----:B------:R1:W-:Y:S01]  /*4040*/  STS [R199+0x19000], R0 ;  /* 0x01900000c7007388 */ /* 0x0003e20000000800 */
[----:B------:R-:W-:Y:S01]  /*4050*/  @P5 FSEL R31, R31, -INF , !P3 ;  /* 0xff8000001f1f5808 */ /* 0x000fe20005800000 */
[----:B------:R-:W-:Y:S01]  /*4060*/  @!P1 FADD.FTZ R150, -R150, -RZ ;  /* 0x800000ff96969221 */ /* 0x000fe20000010100 */
[----:B------:R-:W-:Y:S01]  /*4070*/  @P5 FSEL R35, R35, -INF , !P3 ;  /* 0xff80000023235808 */ /* 0x000fe20005800000 */
[----:B------:R4:W-:Y:S01]  /*4080*/  STS [R199+0x19400], R7 ;  /* 0x01940007c7007388 */ /* 0x0009e20000000800 */
[----:B------:R-:W-:Y:S01]  /*4090*/  F2FP.RELU.BF16.PACK_AB R6, R191, R193 ;  /* 0x000000c1bf06723e */ /* 0x000fe200000018ff */
[----:B------:R-:W-:Y:S01]  /*40a0*/  FFMA.FTZ R136, R29, c[0x0][0x23c], -R136 ;  /* 0x00008f001d887a23 */ /* 0x000fe20000010888 */
[----:B------:R-:W-:Y:S01]  /*40b0*/  ISETP.LE.U32.AND P3, PT, R5, UR4, PT ;  /* 0x0000000405007c0c */ /* 0x000fe2000bf63070 */
[----:B------:R-:W-:Y:S01]  /*40c0*/  FFMA.FTZ R137, R35, c[0x0][0x23c], -R137 ;  /* 0x00008f0023897a23 */ /* 0x000fe20000010889 */
[----:B------:R-:W-:Y:S01]  /*40d0*/  LOP3.LUT R5, R11, 0xff, RZ, 0xc0, !PT ;  /* 0x000000ff0b057812 */ /* 0x000fe200078ec0ff */
[----:B------:R-:W-:Y:S01]  /*40e0*/  FFMA.FTZ R8, R31, c[0x0][0x23c], -R8 ;  /* 0x00008f001f087a23 */ /* 0x000fe20000010808 */
[----:B------:R-:W4:Y:S01]  /*40f0*/  MUFU.EX2 R154, R28 ;  /* 0x0000001c009a7308 */ /* 0x000f220000000800 */
[----:B------:R-:W-:Y:S01]  /*4100*/  ISETP.LE.U32.AND P4, PT, R20, UR4, PT ;  /* 0x0000000414007c0c */ /* 0x000fe2000bf83070 */
[----:B--2---:R-:W-:Y:S01]  /*4110*/  @!P6 FADD.FTZ R151, -R151, -RZ ;  /* 0x800000ff9797e221 */ /* 0x004fe20000010100 */
[----:B------:R-:W-:Y:S01]  /*4120*/  ISETP.LE.U32.AND P1, PT, R5, UR4, PT ;  /* 0x0000000405007c0c */ /* 0x000fe2000bf23070 */
[----:B---3--:R-:W-:Y:S01]  /*4130*/  @!P2 FADD.FTZ R148, -R148, -RZ ;  /* 0x800000ff9494a221 */ /* 0x008fe20000010100 */
[----:B------:R-:W-:Y:S02]  /*4140*/  ISETP.LE.U32.AND P2, PT, R4, UR4, PT ;  /* 0x0000000404007c0c */ /* 0x000fe4000bf43070 */
[----:B------:R-:W-:Y:S02]  /*4150*/  F2FP.RELU.BF16.PACK_AB R4, R168, R170 ;  /* 0x000000aaa804723e */ /* 0x000fe400000018ff */
[----:B------:R-:W-:Y:S01]  /*4160*/  @!P3 FADD.FTZ R164, -R164, -RZ ;  /* 0x800000ffa4a4b221 */ /* 0x000fe20000010100 */
[----:B------:R-:W-:Y:S01]  /*4170*/  F2FP.RELU.BF16.PACK_AB R5, R192, R194 ;  /* 0x000000c2c005723e */ /* 0x000fe200000018ff */
[----:B------:R-:W2:Y:S01]  /*4180*/  MUFU.EX2 R149, R137 ;  /* 0x0000008900957308 */ /* 0x000ea20000000800 */
[----:B------:R-:W-:Y:S01]  /*4190*/  ISETP.LE.U32.AND P0, PT, R15, UR4, PT ;  /* 0x000000040f007c0c */ /* 0x000fe2000bf03070 */
[----:B------:R3:W-:Y:S01]  /*41a0*/  STS [R198+0x19000], R4 ;  /* 0x01900004c6007388 */ /* 0x0007e20000000800 */
[----:B-1----:R-:W-:Y:S02]  /*41b0*/  F2FP.RELU.BF16.PACK_AB R0, R167, R169 ;  /* 0x000000a9a700723e */ /* 0x002fe400000018ff */
[----:B------:R-:W-:Y:S02]  /*41c0*/  ISETP.LE.U32.AND P3, PT, R14, UR4, PT ;  /* 0x000000040e007c0c */ /* 0x000fe4000bf63070 */
[----:B----4-:R-:W-:Y:S01]  /*41d0*/  F2FP.RELU.BF16.PACK_AB R7, R187, R189 ;  /* 0x000000bdbb07723e */ /* 0x010fe200000018ff */
[----:B------:R1:W-:Y:S01]  /*41e0*/  STS [R198+0x19400], R0 ;  /* 0x01940000c6007388 */ /* 0x0003e20000000800 */
[----:B------:R-:W-:Y:S01]  /*41f0*/  FSETP.GE.FTZ.AND P6, PT, R170, RZ, PT ;  /* 0x000000ffaa00720b */ /* 0x000fe20003fd6000 */
[----:B------:R-:W4:Y:S02]  /*4200*/  MUFU.EX2 R153, R136 ;  /* 0x0000008800997308 */ /* 0x000f240000000800 */
[----:B------:R4:W-:Y:S04]  /*4210*/  STS [R199+0x1a000], R6 ;  /* 0x01a00006c7007388 */ /* 0x0009e80000000800 */
[----:B------:R4:W-:Y:S02]  /*4220*/  STS [R199+0x1a400], R5 ;  /* 0x01a40005c7007388 */ /* 0x0009e40000000800 */
[----:B------:R-:W-:Y:S01]  /*4230*/  @!P3 FADD.FTZ R154, -R154, -RZ ;  /* 0x800000ff9a9ab221 */ /* 0x000fe20000010100 */
[----:B------:R-:W-:Y:S01]  /*4240*/  FSETP.GE.FTZ.AND P3, PT, R165, RZ, PT ;  /* 0x000000ffa500720b */ /* 0x000fe20003f76000 */
[----:B------:R4:W-:Y:S01]  /*4250*/  STS [R198+0x1a000], R7 ;  /* 0x01a00007c6007388 */ /* 0x0009e20000000800 */
[----:B------:R-:W4:Y:S01]  /*4260*/  MUFU.EX2 R155, R30 ;  /* 0x0000001e009b7308 */ /* 0x000f220000000800 */
[----:B--2---:R-:W-:Y:S01]  /*4270*/  @!P4 FADD.FTZ R149, -R149, -RZ ;  /* 0x800000ff9595c221 */ /* 0x004fe20000010100 */
[----:B------:R-:W-:Y:S02]  /*4280*/  FSETP.GE.FTZ.AND P4, PT, R168, RZ, PT ;  /* 0x000000ffa800720b */ /* 0x000fe40003f96000 */
[----:B---3--:R-:W-:Y:S06]  /*4290*/  F2FP.RELU.BF16.PACK_AB R4, R163, R162 ;  /* 0x000000a2a304723e */ /* 0x008fec00000018ff */
[----:B------:R-:W2:Y:S01]  /*42a0*/  MUFU.EX2 R152, R8 ;  /* 0x0000000800987308 */ /* 0x000ea20000000800 */
[----:B-1----:R-:W-:Y:S01]  /*42b0*/  F2FP.RELU.BF16.PACK_AB R0, R148, R150 ;  /* 0x000000969400723e */ /* 0x002fe200000018ff */
[----:B----4-:R-:W-:Y:S01]  /*42c0*/  @!P2 FADD.FTZ R153, -R153, -RZ ;  /* 0x800000ff9999a221 */ /* 0x010fe20000010100 */
[----:B------:R-:W-:Y:S02]  /*42d0*/  FSETP.GE.FTZ.AND P2, PT, R185, RZ, PT ;  /* 0x000000ffb900720b */ /* 0x000fe40003f56000 */
[----:B------:R-:W-:Y:S02]  /*42e0*/  F2FP.RELU.BF16.PACK_AB R6, R186, R188 ;  /* 0x000000bcba06723e */ /* 0x000fe400000018ff */
[----:B------:R-:W-:Y:S03]  /*42f0*/  F2FP.RELU.BF16.PACK_AB R5, R161, R165 ;  /* 0x000000a5a105723e */ /* 0x000fe600000018ff */
[----:B------:R1:W-:Y:S01]  /*4300*/  STS [R198+0x1a400], R6 ;  /* 0x01a40006c6007388 */ /* 0x0003e20000000800 */
[----:B------:R-:W-:Y:S03]  /*4310*/  @!P1 FADD.FTZ R155, -R155, -RZ ;  /* 0x800000ff9b9b9221 */ /* 0x000fe60000010100 */
[----:B------:R3:W-:Y:S01]  /*4320*/  STS [R200+0x19000], R5 ;  /* 0x01900005c8007388 */ /* 0x0007e20000000800 */
[----:B------:R-:W-:Y:S02]  /*4330*/  F2FP.RELU.BF16.PACK_AB R7, R160, R164 ;  /* 0x000000a4a007723e */ /* 0x000fe400000018ff */
[----:B------:R-:W-:Y:S01]  /*4340*/  FSETP.GE.FTZ.AND P1, PT, R184, RZ, PT ;  /* 0x000000ffb800720b */ /* 0x000fe20003f36000 */
[----:B------:R4:W-:Y:S04]  /*4350*/  STS [R200+0x19400], R4 ;  /* 0x01940004c8007388 */ /* 0x0009e80000000800 */
[----:B------:R4:W-:Y:S01]  /*4360*/  STS [R197+0x19000], R0 ;  /* 0x01900000c5007388 */ /* 0x0009e20000000800 */
[----:B--2---:R-:W-:Y:S01]  /*4370*/  @!P0 FADD.FTZ R152, -R152, -RZ ;  /* 0x800000ff98988221 */ /* 0x004fe20000010100 */
        /* <DEDUP_REMOVED lines=9> */
[----:B------:R-:W-:Y:S08]  /*4410*/  LDSM.16.M88.4 R32, [R175+0x6000] ;  /* 0x00600000af20783b */ /* 0x000ff00000000200 */
[----:B------:R-:W1:Y:S08]  /*4420*/  LDSM.16.M88.4 R16, [R172+0xf000] ;  /* 0x00f00000ac10783b */ /* 0x000e700000000200 */
[----:B------:R-:W2:Y:S08]  /*4430*/  LDSM.16.M88.4 R28, [R175+0x6800] ;  /* 0x00680000af1c783b */ /* 0x000eb00000000200 */
[----:B------:R-:W3:Y:S08]  /*4440*/  LDSM.16.M88.4 R132, [R172+0xf400] ;  /* 0x00f40000ac84783b */ /* 0x000ef00000000200 */
[----:B------:R-:W-:Y:S08]  /*4450*/  LDSM.16.M88.4 R136, [R176+0x6000] ;  /* 0x00600000b088783b */ /* 0x000ff00000000200 */
[----:B------:R-:W4:Y:S01]  /*4460*/  LDSM.16.M88.4 R140, [R173+0xf000] ;  /* 0x00f00000ad8c783b */ /* 0x000f220000000200 */
        /* <DEDUP_REMOVED lines=51> */
[C---:B------:R-:W-:Y:S07]  /*47a0*/  HMMA.16816.F32.BF16 R24, R140.reuse, R132, R24 ;  /* 0x000000848c18723c */ /* 0x040fee0000041818 */
[----:B------:R-:W-:Y:S01]  /*47b0*/  IMAD.MOV.U32 R132, RZ, RZ, R216 ;  /* 0x000000ffff847224 */ /* 0x000fe200078e00d8 */
[-C--:B------:R-:W-:Y:S04]  /*47c0*/  HMMA.16816.F32.BF16 R28, R140, R134.reuse, R28 ;  /* 0x000000868c1c723c */ /* 0x080fe8000004181c */
[----:B------:R-:W-:Y:S01]  /*47d0*/  IMAD.MOV.U32 R133, RZ, RZ, R215 ;  /* 0x000000ffff857224 */ /* 0x000fe200078e00d7 */
[C---:B------:R-:W-:Y:S03]  /*47e0*/  LEA R146, P0, R218.reuse, R132, 0x2 ;  /* 0x00000084da927211 */ /* 0x040fe600078010ff */
[----:B------:R-:W-:Y:S01]  /*47f0*/  HMMA.16816.F32.BF16 R32, R136, R134, R32 ;  /* 0x000000868820723c */ /* 0x000fe20000041820 */
[----:B------:R-:W-:Y:S03]  /*4800*/  LDSM.16.M88.4 R136, [R173+0x13000] ;  /* 0x01300000ad88783b */ /* 0x000fe60000000200 */
[----:B------:R-:W-:Y:S02]  /*4810*/  LEA.HI.X.SX32 R147, R218, R133, 0x2, P0 ;  /* 0x00000085da937211 */ /* 0x000fe400000f16ff */
[----:B------:R-:W-:Y:S03]  /*4820*/  FSETP.GE.FTZ.AND P0, PT, R171, RZ, PT ;  /* 0x000000ffab00720b */ /* 0x000fe60003f16000 */
[----:B------:R-:W2:Y:S04]  /*4830*/  LDG.E R145, [R146.64] ;  /* 0x0000000692917981 */ /* 0x000ea8000c1e1900 */
[----:B------:R-:W3:Y:S04]  /*4840*/  LDG.E R144, [R146.64+0x20] ;  /* 0x0000200692907981 */ /* 0x000ee8000c1e1900 */
[----:B------:R-:W1:Y:S02]  /*4850*/  LDSM.16.M88.4 R132, [R176+0x8000] ;  /* 0x00800000b084783b */ /* 0x000e640000000200 */
        /* <DEDUP_REMOVED lines=21> */
[C---:B------:R-:W-:Y:S01]  /*49b0*/  HMMA.16816.F32.BF16 R16, R132.reuse, R138, R16 ;  /* 0x0000008a8410723c */ /* 0x040fe20000041810 */
[----:B------:R-:W1:Y:S11]  /*49c0*/  LDSM.16.M88.4 R136, [R173+0x13400] ;  /* 0x01340000ad88783b */ /* 0x000e760000000200 */
[----:B------:R-:W-:Y:S11]  /*49d0*/  @!UPT UIADD3 URZ, URZ, URZ, URZ ;  /* 0x0000003f3f3ff290 */ /* 0x000ff6000fffe03f */
[----:B------:R-:W-:Y:S01]  /*49e0*/  @!UPT UIADD3 URZ, URZ, URZ, URZ ;  /* 0x0000003f3f3ff290 */ /* 0x000fe2000fffe03f */
[C---:B------:R-:W-:Y:S02]  /*49f0*/  FADD.FTZ R5, -R145.reuse, R16 ;  /* 0x0000001091057221 */ /* 0x040fe40000010100 */
[----:B------:R-:W-:Y:S02]  /*4a00*/  FADD.FTZ R17, -R145, R17 ;  /* 0x0000001191117221 */ /* 0x000fe40000010100 */
[----:B------:R-:W-:Y:S03]  /*4a10*/  FADD.FTZ R18, -R144, R18 ;  /* 0x0000001290127221 */ /* 0x000fe60000010100 */
[----:B------:R-:W-:Y:S02]  /*4a20*/  FSEL R17, R17, R145, P4 ;  /* 0x0000009111117208 */ /* 0x000fe40002000000 */
[----:B------:R-:W-:Y:S03]  /*4a30*/  FSETP.GE.FTZ.AND P4, PT, R163, RZ, PT ;  /* 0x000000ffa300720b */ /* 0x000fe60003f96000 */
[----:B------:R-:W-:Y:S01]  /*4a40*/  FMUL.FTZ R168, R168, R17 ;  /* 0x00000011a8a87220 */ /* 0x000fe20000410000 */
[-C--:B-1----:R-:W-:Y:S08]  /*4a50*/  HMMA.16816.F32.BF16 R20, R132, R136.reuse, R20 ;  /* 0x000000888414723c */ /* 0x082ff00000041814 */
[C---:B------:R-:W-:Y:S08]  /*4a60*/  HMMA.16816.F32.BF16 R24, R140.reuse, R136, R24 ;  /* 0x000000888c18723c */ /* 0x040ff00000041818 */
[-C--:B------:R-:W-:Y:S08]  /*4a70*/  HMMA.16816.F32.BF16 R28, R140, R138.reuse, R28 ;  /* 0x0000008a8c1c723c */ /* 0x080ff0000004181c */
        /* <DEDUP_REMOVED lines=9> */
[----:B------:R-:W-:Y:S01]  /*4b10*/  FSETP.GE.FTZ.AND P3, PT, R151, RZ, PT ;  /* 0x000000ff9700720b */ /* 0x000fe20003f76000 */
[----:B------:R-:W-:Y:S01]  /*4b20*/  FMUL.FTZ R161, R161, R6 ;  /* 0x00000006a1a17220 */ /* 0x000fe20000410000 */
[----:B------:R-:W-:Y:S01]  /*4b30*/  ISETP.GE.AND P6, PT, R196, 0x1, PT ;  /* 0x00000001c400780c */ /* 0x000fe20003fc6270 */
[----:B------:R-:W-:Y:S02]  /*4b40*/  FADD.FTZ R6, -R144, R19 ;  /* 0x0000001390067221 */ /* 0x000fe40000010100 */
[----:B------:R-:W-:Y:S06]  /*4b50*/  FMUL.FTZ R165, R165, R16 ;  /* 0x00000010a5a57220 */ /* 0x000fec0000410000 */
        /* <DEDUP_REMOVED lines=29> */
[C---:B------:R-:W-:Y:S01]  /*4d30*/  FADD.FTZ R25, -R4.reuse, R25 ;  /* 0x0000001904197221 */ /* 0x040fe20000010100 */
        /* <DEDUP_REMOVED lines=8> */
[-C--:B------:R-:W-:Y:S01]  /*4dc0*/  FSEL R12, R12, R4.reuse, P1 ;  /* 0x000000040c0c7208 */ /* 0x080fe20000800000 */
[----:B------:R-:W-:Y:S01]  /*4dd0*/  FMUL.FTZ R23, R191, R5 ;  /* 0x00000005bf177220 */ /* 0x000fe20000410000 */
[----:B------:R-:W-:Y:S01]  /*4de0*/  FSETP.GE.FTZ.AND P1, PT, R160, RZ, PT ;  /* 0x000000ffa000720b */ /* 0x000fe20003f36000 */
[----:B---3--:R-:W-:Y:S01]  /*4df0*/  FADD.FTZ R5, -R0, R14 ;  /* 0x0000000e00057221 */ /* 0x008fe20000010100 */
[----:B------:R-:W-:Y:S01]  /*4e00*/  FSETP.GE.FTZ.AND P2, PT, R164, RZ, PT ;  /* 0x000000ffa400720b */ /* 0x000fe20003f56000 */
[C---:B------:R-:W-:Y:S01]  /*4e10*/  FADD.FTZ R10, -R0.reuse, R10 ;  /* 0x0000000a000a7221 */ /* 0x040fe20000010100 */
[----:B------:R-:W-:Y:S01]  /*4e20*/  FSEL R25, R25, R4, P1 ;  /* 0x0000000419197208 */ /* 0x000fe20000800000 */
[----:B------:R-:W-:Y:S01]  /*4e30*/  FADD.FTZ R11, -R0, R11 ;  /* 0x0000000b000b7221 */ /* 0x000fe20000010100 */
[----:B------:R-:W-:Y:S01]  /*4e40*/  FSETP.GE.FTZ.AND P1, PT, R154, RZ, PT ;  /* 0x000000ff9a00720b */ /* 0x000fe20003f36000 */
[----:B------:R-:W-:Y:S01]  /*4e50*/  FMUL.FTZ R32, R193, R6 ;  /* 0x00000006c1207220 */ /* 0x000fe20000410000 */
[-C--:B------:R-:W-:Y:S01]  /*4e60*/  FSEL R24, R24, R4.reuse, P2 ;  /* 0x0000000418187208 */ /* 0x080fe20001000000 */
[----:B------:R-:W-:Y:S01]  /*4e70*/  FADD.FTZ R7, -R0, R15 ;  /* 0x0000000f00077221 */ /* 0x000fe20000010100 */
[----:B------:R-:W-:Y:S01]  /*4e80*/  FSEL R28, R28, R4, P1 ;  /* 0x000000041c1c7208 */ /* 0x000fe20000800000 */
[----:B------:R-:W-:Y:S01]  /*4e90*/  @P0 FADD.FTZ R4, -R4, R29 ;  /* 0x0000001d04040221 */ /* 0x000fe20000010100 */
[----:B------:R-:W-:Y:S01]  /*4ea0*/  FSETP.GE.FTZ.AND P0, PT, R188, RZ, PT ;  /* 0x000000ffbc00720b */ /* 0x000fe20003f16000 */
[----:B------:R-:W-:Y:S01]  /*4eb0*/  FADD.FTZ R6, -R0, R26 ;  /* 0x0000001a00067221 */ /* 0x000fe20000010100 */
        /* <DEDUP_REMOVED lines=16> */
[----:B------:R-:W-:Y:S01]  /*4fc0*/  FSETP.GE.FTZ.AND P2, PT, R156, RZ, PT ;  /* 0x000000ff9c00720b */ /* 0x000fe20003f56000 */
[----:B------:R-:W-:Y:S01]  /*4fd0*/  FMUL.FTZ R24, R164, R24 ;  /* 0x00000018a4187220 */ /* 0x000fe20000410000 */
[----:B------:R-:W-:Y:S01]  /*4fe0*/  FSETP.GE.FTZ.AND P1, PT, R155, RZ, PT ;  /* 0x000000ff9b00720b */ /* 0x000fe20003f36000 */
[----:B------:R-:W-:Y:S01]  /*4ff0*/  FMUL.FTZ R25, R160, R25 ;  /* 0x00000019a0197220 */ /* 0x000fe20000410000 */
[----:B------:R-:W-:Y:S01]  /*5000*/  FSEL R7, R7, R0, P4 ;  /* 0x0000000007077208 */ /* 0x000fe20002000000 */
        /* <DEDUP_REMOVED lines=16> */
[----:B------:R-:W-:Y:S01]  /*5110*/  LOP3.LUT R0, R196, 0x1, RZ, 0xc0, !PT ;  /* 0x00000001c4007812 */ /* 0x000fe200078ec0ff */
[----:B------:R-:W-:Y:S02]  /*5120*/  IMAD.MOV.U32 R6, RZ, RZ, -0x3000 ;  /* 0xffffd000ff067424 */ /* 0x000fe400078e00ff */
[----:B------:R-:W-:Y:S01]  /*5130*/  IMAD.U32 R4, R4, -0x40, RZ ;  /* 0xffffffc004047824 */ /* 0x000fe200078e00ff */
[----:B------:R-:W-:Y:S04]  /*5140*/  ISETP.NE.U32.AND P1, PT, R0, 0x1, PT ;  /* 0x000000010000780c */ /* 0x000fe80003f25070 */
[----:B------:R-:W-:Y:S02]  /*5150*/  LEA R5, P0, R4, R204, 0x1 ;  /* 0x000000cc04057211 */ /* 0x000fe400078008ff */
[----:B------:R-:W-:Y:S02]  /*5160*/  SEL R0, R6, 0x3000, !P1 ;  /* 0x0000300006007807 */ /* 0x000fe40004800000 */
[----:B------:R-:W-:Y:S01]  /*5170*/  LEA.HI.X.SX32 R4, R4, R205, 0x1, P0 ;  /* 0x000000cd04047211 */ /* 0x000fe200000f0eff */
[----:B------:R-:W-:Y:S01]  /*5180*/  IMAD.MOV.U32 R204, RZ, RZ, R5 ;  /* 0x000000ffffcc7224 */ /* 0x000fe200078e0005 */
[-C--:B------:R-:W-:Y:S02]  /*5190*/  IADD3 R207, R207, R0.reuse, RZ ;  /* 0x00000000cfcf7210 */ /* 0x080fe40007ffe0ff */
[----:B------:R-:W-:Y:S01]  /*51a0*/  IADD3 R174, R174, R0, RZ ;  /* 0x00000000aeae7210 */ /* 0x000fe20007ffe0ff */
[----:B------:R-:W-:Y:S05]  /*51b0*/  IMAD.MOV.U32 R205, RZ, RZ, R4 ;  /* 0x000000ffffcd7224 */ /* 0x000fea00078e0004 */
[----:B------:R-:W-:Y:S01]  /*51c0*/  @!PT LDS RZ, [RZ] ;  /* 0x00000000fffff984 */ /* 0x000fe20000000800 */
[----:B------:R-:W-:Y:S01]  /*51d0*/  @!PT LDS RZ, [RZ] ;  /* 0x00000000fffff984 */ /* 0x000fe20000000800 */
[----:B------:R-:W-:Y:S01]  /*51e0*/  @!PT LDS RZ, [RZ] ;  /* 0x00000000fffff984 */ /* 0x000fe20000000800 */
[----:B------:R1:W-:Y:S04]  /*51f0*/  LDGSTS.E.BYPASS.LTC128B.128 [R207], [R204.64] ;  /* 0x00000000cccf7fae */ /* 0x0003e8000b901d46 */
[----:B------:R1:W-:Y:S04]  /*5200*/  LDGSTS.E.BYPASS.LTC128B.128 [R207+0x1000], [R204.64+0x40] ;  /* 0x01000040cccf7fae */ /* 0x0003e8000b901d46 */
[----:B------:R1:W-:Y:S04]  /*5210*/  LDGSTS.E.BYPASS.LTC128B.128 [R207+0x2000], [R204.64+0x80] ;  /* 0x02000080cccf7fae */ /* 0x0003e8000b901d46 */
[----:B------:R-:W0:Y:S02]  /*5220*/  LDGDEPBAR ;  /* 0x00000000000079af */ /* 0x000e240000000000 */
.L_x_771:
        /* <DEDUP_REMOVED lines=104> */
[----:B------:R-:W-:Y:S04]  /*58b0*/  IMAD.MOV.U32 R4, RZ, RZ, c[0x0][0x370] ;  /* 0x0000dc00ff047624 */ /* 0x000fe800078e00ff */
[----:B------:R-:W-:Y:S05]  /*58c0*/  IMAD.U32 R4, R4, -0x40, RZ ;  /* 0xffffffc004047824 */ /* 0x000fea00078e00ff */
        /* <DEDUP_REMOVED lines=11> */
.L_x_772:
[----:B------:R-:W-:Y:S01]  /*5980*/  LDSM.16.M88.4 R24, [R177] ;  /* 0x00000000b118783b */ /* 0x000fe20000000200 */
[----:B------:R-:W-:Y:S02]  /*5990*/  IMAD.MOV.U32 R163, RZ, RZ, c[0x0][0x22c] ;  /* 0x00008b00ffa37624 */ /* 0x000fe400078e00ff */
[----:B------:R-:W-:Y:S01]  /*59a0*/  IMAD.MOV.U32 R162, RZ, RZ, c[0x0][0x22c] ;  /* 0x00008b00ffa27624 */ /* 0x000fe200078e00ff */
[----:B------:R-:W2:Y:S01]  /*59b0*/  LDSM.16.MT88.4 R8, [R0+0x9000] ;  /* 0x009000000008783b */ /* 0x000ea20000004200 */
[----:B------:R-:W-:Y:S02]  /*59c0*/  IMAD R163, R163, c[0x0][0x1c0], RZ ;  /* 0x00007000a3a37a24 */ /* 0x000fe400078e02ff */
[----:B------:R-:W-:Y:S01]  /*59d0*/  IMAD R162, R162, c[0x0][0x1c0], RZ ;  /* 0x00007000a2a27a24 */ /* 0x000fe200078e02ff */
[----:B------:R-:W3:Y:S01]  /*59e0*/  LDSM.16.MT88.4 R16, [R0+0xb000] ;  /* 0x00b000000010783b */ /* 0x000ee20000004200 */
[----:B------:R-:W-:Y:S02]  /*59f0*/  IMAD R163, R163, 0x18, RZ ;  /* 0x00000018a3a37824 */ /* 0x000fe400078e02ff */
[----:B------:R-:W-:Y:S01]  /*5a00*/  IMAD.SHL.U32 R162, R162, 0x20, RZ ;  /* 0x00000020a2a27824 */ /* 0x000fe200078e00ff */
[----:B------:R-:W4:Y:S01]  /*5a10*/  LDSM.16.MT88.4 R28, [R0+0xd000] ;  /* 0x00d00000001c783b */ /* 0x000f220000004200 */
[----:B------:R-:W-:Y:S02]  /*5a20*/  IMAD.MOV.U32 R161, RZ, RZ, c[0x0][0x22c] ;  /* 0x00008b00ffa17624 */ /* 0x000fe400078e00ff */
[----:B------:R-:W-:Y:S01]  /*5a30*/  IMAD.MOV.U32 R160, RZ, RZ, c[0x0][0x22c] ;  /* 0x00008b00ffa07624 */ /* 0x000fe200078e00ff */
[----:B------:R-:W-:Y:S01]  /*5a40*/  LDSM.16.M88.4 R32, [R178] ;  /* 0x00000000b220783b */ /* 0x000fe20000000200 */
[----:B------:R-:W-:Y:S02]  /*5a50*/  IMAD R161, R161, c[0x0][0x1c0], RZ ;  /* 0x00007000a1a17a24 */ /* 0x000fe400078e02ff */
[----:B------:R-:W-:Y:S01]  /*5a60*/  IMAD R160, R160, c[0x0][0x1c0], RZ ;  /* 0x00007000a0a07a24 */ /* 0x000fe200078e02ff */
[----:B------:R-:W1:Y:S01]  /*5a70*/  LDSM.16.MT88.4 R132, [R0+0x9400] ;  /* 0x009400000084783b */ /* 0x000e620000004200 */
[----:B------:R-:W-:Y:S02]  /*5a80*/  IMAD R161, R161, 0x28, RZ ;  /* 0x00000028a1a17824 */ /* 0x000fe400078e02ff */
[----:B------:R-:W-:Y:S01]  /*5a90*/  IMAD.U32 R160, R160, -0x40, RZ ;  /* 0xffffffc0a0a07824 */ /* 0x000fe200078e00ff */
[----:B------:R-:W1:Y:S04]  /*5aa0*/  LDSM.16.MT88.4 R136, [R0+0xb400] ;  /* 0x00b400000088783b */ /* 0x000e680000004200 */
[----:B------:R-:W1:Y:S01]  /*5ab0*/  LDSM.16.MT88.4 R140, [R0+0xd400] ;  /* 0x00d40000008c783b */ /* 0x000e620000004200 */
[C---:B------:R-:W-:Y:S03]  /*5ac0*/  LEA R206, P0, R160.reuse, R186, 0x2 ;  /* 0x000000baa0ce7211 */ /* 0x040fe600078010ff */
[----:B------:R-:W-:Y:S01]  /*5ad0*/  LDSM.16.M88.4 R144, [R180] ;  /* 0x00000000b490783b */ /* 0x000fe20000000200 */
[----:B------:R-:W-:Y:S01]  /*5ae0*/  LEA.HI.X.SX32 R201, R160, R187, 0x2, P0 ;  /* 0x000000bba0c97211 */ /* 0x000fe200000f16ff */
[----:B------:R-:W-:Y:S02]  /*5af0*/  IMAD.MOV.U32 R160, RZ, RZ, c[0x0][0x22c] ;  /* 0x00008b00ffa07624 */ /* 0x000fe400078e00ff */
[----:B------:R-:W1:Y:S02]  /*5b00*/  LDSM.16.MT88.4 R148, [R0+0x9800] ;  /* 0x009800000094783b */ /* 0x000e640000004200 */
[----:B------:R-:W-:Y:S02]  /*5b10*/  IMAD R160, R160, c[0x0][0x1c0], RZ ;  /* 0x00007000a0a07a24 */ /* 0x000fe400078e02ff */
[----:B------:R-:W1:Y:S02]  /*5b20*/  LDSM.16.MT88.4 R152, [R0+0xb800] ;  /* 0x00b800000098783b */ /* 0x000e640000004200 */
[----:B------:R-:W-:Y:S01]  /*5b30*/  IMAD R160, R160, 0x30, RZ ;  /* 0x00000030a0a07824 */ /* 0x000fe200078e02ff */
[C---:B--2---:R-:W-:Y:S01]  /*5b40*/  HMMA.16816.F32.BF16 R4, R24.reuse, R8, RZ ;  /* 0x000000081804723c */ /* 0x044fe200000418ff */
[----:B------:R-:W-:Y:S07]  /*5b50*/  LDSM.16.MT88.4 R156, [R0+0xbc00] ;  /* 0x00bc0000009c783b */ /* 0x000fee0000004200 */
[C---:B------:R-:W-:Y:S08]  /*5b60*/  HMMA.16816.F32.BF16 R8, R24.reuse, R10, RZ ;  /* 0x0000000a1808723c */ /* 0x040ff000000418ff */
[C---:B---3--:R-:W-:Y:S08]  /*5b70*/  HMMA.16816.F32.BF16 R12, R24.reuse, R16, RZ ;  /* 0x00000010180c723c */ /* 0x048ff000000418ff */
[C---:B------:R-:W-:Y:S08]  /*5b80*/  HMMA.16816.F32.BF16 R16, R24.reuse, R18, RZ ;  /* 0x000000121810723c */ /* 0x040ff000000418ff */
[C---:B----4-:R-:W-:Y:S08]  /*5b90*/  HMMA.16816.F32.BF16 R20, R24.reuse, R28, RZ ;  /* 0x0000001c1814723c */ /* 0x050ff000000418ff */
[----:B------:R-:W-:Y:S01]  /*5ba0*/  HMMA.16816.F32.BF16 R24, R24, R30, RZ ;  /* 0x0000001e1818723c */ /* 0x000fe200000418ff */
[----:B------:R-:W2:Y:S07]  /*5bb0*/  LDSM.16.MT88.4 R28, [R0+0xd800] ;  /* 0x00d80000001c783b */ /* 0x000eae0000004200 */
[C---:B-1----:R-:W-:Y:S08]  /*5bc0*/  HMMA.16816.F32.BF16 R4, R32.reuse, R132, R4 ;  /* 0x000000842004723c */ /* 0x042ff00000041804 */
[C---:B------:R-:W-:Y:S01]  /*5bd0*/  HMMA.16816.F32.BF16 R8, R32.reuse, R134, R8 ;  /* 0x000000862008723c */ /* 0x040fe20000041808 */
[----:B------:R-:W-:Y:S07]  /*5be0*/  LDSM.16.M88.4 R132, [R179] ;  /* 0x00000000b384783b */ /* 0x000fee0000000200 */
[C---:B------:R-:W-:Y:S08]  /*5bf0*/  HMMA.16816.F32.BF16 R12, R32.reuse, R136, R12 ;  /* 0x00000088200c723c */ /* 0x040ff0000004180c */
[C---:B------:R-:W-:Y:S01]  /*5c00*/  HMMA.16816.F32.BF16 R16, R32.reuse, R138, R16 ;  /* 0x0000008a2010723c */ /* 0x040fe20000041810 */
[----:B------:R-:W1:Y:S07]  /*5c10*/  LDSM.16.MT88.4 R136, [R0+0x9c00] ;  /* 0x009c00000088783b */ /* 0x000e6e0000004200 */
[C---:B------:R-:W-:Y:S08]  /*5c20*/  HMMA.16816.F32.BF16 R20, R32.reuse, R140, R20 ;  /* 0x0000008c2014723c */ /* 0x040ff00000041814 */
[----:B------:R-:W-:Y:S01]  /*5c30*/  HMMA.16816.F32.BF16 R24, R32, R142, R24 ;  /* 0x0000008e2018723c */ /* 0x000fe20000041818 */
[----:B------:R-:W3:Y:S04]  /*5c40*/  LDSM.16.MT88.4 R32, [R0+0xdc00] ;  /* 0x00dc00000020783b */ /* 0x000ee80000004200 */
[----:B------:R-:W-:Y:S03]  /*5c50*/  LDSM.16.M88.4 R140, [R177+0x2000] ;  /* 0x00200000b18c783b */ /* 0x000fe60000000200 */
[C---:B------:R-:W-:Y:S08]  /*5c60*/  HMMA.16816.F32.BF16 R4, R144.reuse, R148, R4 ;  /* 0x000000949004723c */ /* 0x040ff00000041804 */
[C---:B------:R-:W-:Y:S01]  /*5c70*/  HMMA.16816.F32.BF16 R8, R144.reuse, R150, R8 ;  /* 0x000000969008723c */ /* 0x040fe20000041808 */
[----:B------:R-:W4:Y:S07]  /*5c80*/  LDSM.16.MT88.4 R148, [R0+0xa000] ;  /* 0x00a000000094783b */ /* 0x000f2e0000004200 */
[C---:B------:R-:W-:Y:S08]  /*5c90*/  HMMA.16816.F32.BF16 R12, R144.reuse, R152, R12 ;  /* 0x00000098900c723c */ /* 0x040ff0000004180c */
[C---:B------:R-:W-:Y:S01]  /*5ca0*/  HMMA.16816.F32.BF16 R16, R144.reuse, R154, R16 ;  /* 0x0000009a9010723c */ /* 0x040fe20000041810 */
[----:B------:R-:W3:Y:S07]  /*5cb0*/  LDSM.16.MT88.4 R152, [R0+0xc000] ;  /* 0x00c000000098783b */ /* 0x000eee0000004200 */
[C---:B--2---:R-:W-:Y:S08]  /*5cc0*/  HMMA.16816.F32.BF16 R20, R144.reuse, R28, R20 ;  /* 0x0000001c9014723c */ /* 0x044ff00000041814 */
[----:B------:R-:W-:Y:S01]  /*5cd0*/  HMMA.16816.F32.BF16 R24, R144, R30, R24 ;  /* 0x0000001e9018723c */ /* 0x000fe20000041818 */
[----:B------:R-:W2:Y:S04]  /*5ce0*/  LDSM.16.MT88.4 R28, [R0+0xe000] ;  /* 0x00e00000001c783b */ /* 0x000ea80000004200 */
[----:B------:R-:W-:Y:S03]  /*5cf0*/  LDSM.16.MT88.4 R144, [R0+0xa400] ;  /* 0x00a400000090783b */ /* 0x000fe60000004200 */
[C---:B-1----:R-:W-:Y:S08]  /*5d00*/  HMMA.16816.F32.BF16 R4, R132.reuse, R136, R4 ;  /* 0x000000888404723c */ /* 0x042ff00000041804 */
[C---:B------:R-:W-:Y:S01]  /*5d10*/  HMMA.16816.F32.BF16 R8, R132.reuse, R138, R8 ;  /* 0x0000008a8408723c */ /* 0x040fe20000041808 */
[----:B------:R-:W1:Y:S07]  /*5d20*/  LDSM.16.M88.4 R136, [R178+0x2000] ;  /* 0x00200000b288783b */ /* 0x000e6e0000000200 */
[C---:B------:R-:W-:Y:S08]  /*5d30*/  HMMA.16816.F32.BF16 R12, R132.reuse, R156, R12 ;  /* 0x0000009c840c723c */ /* 0x040ff0000004180c */
[C---:B------:R-:W-:Y:S01]  /*5d40*/  HMMA.16816.F32.BF16 R16, R132.reuse, R158, R16 ;  /* 0x0000009e8410723c */ /* 0x040fe20000041810 */
[----:B------:R-:W1:Y:S07]  /*5d50*/  LDSM.16.MT88.4 R156, [R0+0xc400] ;  /* 0x00c40000009c783b */ /* 0x000e6e0000004200 */
[C---:B---3--:R-:W-:Y:S08]  /*5d60*/  HMMA.16816.F32.BF16 R20, R132.reuse, R32, R20 ;  /* 0x000000208414723c */ /* 0x048ff00000041814 */
[----:B------:R-:W-:Y:S01]  /*5d70*/  HMMA.16816.F32.BF16 R24, R132, R34, R24 ;  /* 0x000000228418723c */ /* 0x000fe20000041818 */
[----:B------:R-:W3:Y:S04]  /*5d80*/  LDSM.16.MT88.4 R32, [R0+0xe400] ;  /* 0x00e400000020783b */ /* 0x000ee80000004200 */
[----:B------:R-:W-:Y:S03]  /*5d90*/  LDSM.16.M88.4 R132, [R180+0x2000] ;  /* 0x00200000b484783b */ /* 0x000fe60000000200 */
[C---:B----4-:R-:W-:Y:S08]  /*5da0*/  HMMA.16816.F32.BF16 R4, R140.reuse, R148, R4 ;  /* 0x000000948c04723c */ /* 0x050ff00000041804 */
        /* <DEDUP_REMOVED lines=14> */
[----:B------:R-:W1:Y:S07]  /*5e90*/  LDSM.16.MT88.4 R156, [R0+0xcc00] ;  /* 0x00cc0000009c783b */ /* 0x000e6e0000004200 */
[C---:B---3--:R-:W-:Y:S08]  /*5ea0*/  HMMA.16816.F32.BF16 R20, R136.reuse, R32, R20 ;  /* 0x000000208814723c */ /* 0x048ff00000041814 */
[----:B------:R-:W-:Y:S01]  /*5eb0*/  HMMA.16816.F32.BF16 R24, R136, R34, R24 ;  /* 0x000000228818723c */ /* 0x000fe20000041818 */
[----:B------:R3:W1:Y:S04]  /*5ec0*/  LDSM.16.MT88.4 R32, [R0+0xec00] ;  /* 0x00ec00000020783b */ /* 0x0006680000004200 */
[----:B------:R-:W-:Y:S03]  /*5ed0*/  LDSM.16.MT88.4 R136, [R2+0x18800] ;  /* 0x018800000288783b */ /* 0x000fe60000004200 */
[C---:B----4-:R-:W-:Y:S08]  /*5ee0*/  HMMA.16816.F32.BF16 R4, R132.reuse, R148, R4 ;  /* 0x000000948404723c */ /* 0x050ff00000041804 */
[C---:B------:R-:W-:Y:S08]  /*5ef0*/  HMMA.16816.F32.BF16 R8, R132.reuse, R150, R8 ;  /* 0x000000968408723c */ /* 0x040ff00000041808 */
[C---:B------:R-:W-:Y:S04]  /*5f00*/  HMMA.16816.F32.BF16 R12, R132.reuse, R152, R12 ;  /* 0x00000098840c723c */ /* 0x040fe8000004180c */
[C---:B---3--:R-:W-:Y:S04]  /*5f10*/  IMAD.IADD R0, R217.reuse, 0x1, R243 ;  /* 0x00000001d9007824 */ /* 0x048fe800078e02f3 */
[C---:B------:R-:W-:Y:S08]  /*5f20*/  HMMA.16816.F32.BF16 R16, R132.reuse, R154, R16 ;  /* 0x0000009a8410723c */ /* 0x040ff00000041810 */
[C---:B--2---:R-:W-:Y:S07]  /*5f30*/  HMMA.16816.F32.BF16 R20, R132.reuse, R28, R20 ;  /* 0x0000001c8414723c */ /* 0x044fee0000041814 */
[----:B------:R-:W-:Y:S01]  /*5f40*/  IMAD.MOV.U32 R28, RZ, RZ, R206 ;  /* 0x000000ffff1c7224 */ /* 0x000fe200078e00ce */
[----:B------:R-:W-:Y:S04]  /*5f50*/  HMMA.16816.F32.BF16 R24, R132, R30, R24 ;  /* 0x0000001e8418723c */ /* 0x000fe80000041818 */
[----:B------:R-:W-:Y:S03]  /*5f60*/  IMAD.MOV.U32 R29, RZ, RZ, R201 ;  /* 0x000000ffff1d7224 */ /* 0x000fe600078e00c9 */
[CC--:B------:R-:W-:Y:S01]  /*5f70*/  LEA R30, P1, R217.reuse, R28.reuse, 0x2 ;  /* 0x0000001cd91e7211 */ /* 0x0c0fe200078210ff */
[C---:B-1----:R-:W-:Y:S05]  /*5f80*/  HMMA.16816.F32.BF16 R4, R140.reuse, R144, R4 ;  /* 0x000000908c04723c */ /* 0x042fea0000041804 */
[-C--:B------:R-:W-:Y:S02]  /*5f90*/  LEA.HI.X.SX32 R31, R217, R29.reuse, 0x2, P1 ;  /* 0x0000001dd91f7211 */ /* 0x080fe400008f16ff */
[----:B------:R-:W-:Y:S01]  /*5fa0*/  @P6 IADD3 R132, R218, -0x40, RZ ;  /* 0xffffffc0da846810 */ /* 0x000fe20007ffe0ff */
[C---:B------:R-:W-:Y:S04]  /*5fb0*/  HMMA.16816.F32.BF16 R8, R140.reuse, R146, R8 ;  /* 0x000000928c08723c */ /* 0x040fe80000041808 */
[----:B------:R-:W-:Y:S04]  /*5fc0*/  @P6 IMAD.WIDE R132, R132, 0x4, R210 ;  /* 0x0000000484846825 */ /* 0x000fe800078e02d2 */
[C---:B------:R-:W-:Y:S01]  /*5fd0*/  HMMA.16816.F32.BF16 R12, R140.reuse, R156, R12 ;  /* 0x0000009c8c0c723c */ /* 0x040fe2000004180c */
[----:B------:R1:W5:Y:S04]  /*5fe0*/  @P6 LDG.E R213, [R132.64] ;  /* 0x0000000684d56981 */ /* 0x000368000c1e1900 */
[----:B------:R1:W5:Y:S03]  /*5ff0*/  @P6 LDG.E R214, [R132.64+0x20] ;  /* 0x0000200684d66981 */ /* 0x000366000c1e1900 */
[C---:B------:R-:W-:Y:S01]  /*6000*/  HMMA.16816.F32.BF16 R16, R140.reuse, R158, R16 ;  /* 0x0000009e8c10723c */ /* 0x040fe20000041810 */
[----:B------:R1:W5:Y:S04]  /*6010*/  @P6 LDG.E R209, [R132.64+0x80] ;  /* 0x0000800684d16981 */ /* 0x000368000c1e1900 */
[----:B------:R1:W5:Y:S03]  /*6020*/  @P6 LDG.E R212, [R132.64+0xa0] ;  /* 0x0000a00684d46981 */ /* 0x000366000c1e1900 */
[C---:B------:R-:W-:Y:S01]  /*6030*/  HMMA.16816.F32.BF16 R20, R140.reuse, R32, R20 ;  /* 0x000000208c14723c */ /* 0x040fe20000041814 */
[----:B------:R2:W-:Y:S04]  /*6040*/  RED.E.ADD.F32.FTZ.RN.STRONG.GPU [R28.64], R4 ;  /* 0x000000041c00798e */ /* 0x0005e8000c10e786 */
[----:B------:R3:W-:Y:S02]  /*6050*/  RED.E.ADD.F32.FTZ.RN.STRONG.GPU [R30.64], R5 ;  /* 0x000000051e00798e */ /* 0x0007e4000c10e786 */
[CC--:B------:R-:W-:Y:S01]  /*6060*/  LEA R32, P0, R245.reuse, R28.reuse, 0x2 ;  /* 0x0000001cf5207211 */ /* 0x0c0fe200078010ff */
[----:B------:R-:W-:Y:S01]  /*6070*/  HMMA.16816.F32.BF16 R24, R140, R34, R24 ;  /* 0x000000228c18723c */ /* 0x000fe20000041818 */
[----:B------:R-:W-:Y:S03]  /*6080*/  LDSM.16.MT88.4 R140, [R3+0x1c00] ;  /* 0x001c0000038c783b */ /* 0x000fe60000004200 */
[-C--:B------:R-:W-:Y:S03]  /*6090*/  LEA.HI.X.SX32 R33, R245, R29.reuse, 0x2, P0 ;  /* 0x0000001df5217211 */ /* 0x080fe600000f16ff */
[CC--:B------:R-:W-:Y:S02]  /*60a0*/  LEA R34, P0, R162.reuse, R28.reuse, 0x2 ;  /* 0x0000001ca2227211 */ /* 0x0c0fe400078010ff */
[----:B------:R4:W-:Y:S03]  /*60b0*/  RED.E.ADD.F32.FTZ.RN.STRONG.GPU [R32.64], R6 ;  /* 0x000000062000798e */ /* 0x0009e6000c10e786 */
[-C--:B------:R-:W-:Y:S02]  /*60c0*/  LEA.HI.X.SX32 R35, R162, R29.reuse, 0x2, P0 ;  /* 0x0000001da2237211 */ /* 0x080fe400000f16ff */
[CC--:B-1----:R-:W-:Y:S04]  /*60d0*/  LEA R132, P1, R163.reuse, R28.reuse, 0x2 ;  /* 0x0000001ca3847211 */ /* 0x0c2fe800078210ff */
[-C--:B------:R-:W-:Y:S02]  /*60e0*/  LEA.HI.X.SX32 R133, R163, R29.reuse, 0x2, P1 ;  /* 0x0000001da3857211 */ /* 0x080fe400008f16ff */
[CC--:B--2---:R-:W-:Y:S03]  /*60f0*/  LEA R4, P1, R160.reuse, R28.reuse, 0x2 ;  /* 0x0000001ca0047211 */ /* 0x0c4fe600078210ff */
[----:B------:R1:W-:Y:S01]  /*6100*/  RED.E.ADD.F32.FTZ.RN.STRONG.GPU [R132.64], R7 ;  /* 0x000000078400798e */ /* 0x0003e2000c10e786 */
[-C--:B---3--:R-:W-:Y:S03]  /*6110*/  LEA.HI.X.SX32 R5, R160, R29.reuse, 0x2, P1 ;  /* 0x0000001da0057211 */ /* 0x088fe600008f16ff */
[----:B------:R2:W-:Y:S04]  /*6120*/  RED.E.ADD.F32.FTZ.RN.STRONG.GPU [R34.64], R8 ;  /* 0x000000082200798e */ /* 0x0005e8000c10e786 */
[----:B------:R-:W-:Y:S01]  /*6130*/  LDSM.16.MT88.4 R132, [R2+0x17800] ;  /* 0x017800000284783b */ /* 0x000fe20000004200 */
[CC--:B----4-:R-:W-:Y:S02]  /*6140*/  LEA R32, P2, R161.reuse, R28.reuse, 0x2 ;  /* 0x0000001ca1207211 */ /* 0x0d0fe400078410ff */
[CC--:B------:R-:W-:Y:S02]  /*6150*/  LEA R6, P0, R252.reuse, R28.reuse, 0x2 ;  /* 0x0000001cfc067211 */ /* 0x0c0fe400078010ff */
[-C--:B------:R-:W-:Y:S05]  /*6160*/  LEA.HI.X.SX32 R33, R161, R29.reuse, 0x2, P2 ;  /* 0x0000001da1217211 */ /* 0x080fea00010f16ff */
[----:B------:R3:W-:Y:S04]  /*6170*/  RED.E.ADD.F32.FTZ.RN.STRONG.GPU [R32.64], R9 ;  /* 0x000000092000798e */ /* 0x0007e8000c10e786 */
[----:B------:R4:W-:Y:S01]  /*6180*/  RED.E.ADD.F32.FTZ.RN.STRONG.GPU [R4.64], R10 ;  /* 0x0000000a0400798e */ /* 0x0009e2000c10e786 */
[-C--:B-1----:R-:W-:Y:S02]  /*6190*/  LEA.HI.X.SX32 R7, R252, R29.reuse, 0x2, P0 ;  /* 0x0000001dfc077211 */ /* 0x082fe400000f16ff */
[-C--:B--2---:R-:W-:Y:S03]  /*61a0*/  LEA R8, P2, R223, R28.reuse, 0x2 ;  /* 0x0000001cdf087211 */ /* 0x084fe600078410ff */
[----:B------:R1:W-:Y:S04]  /*61b0*/  RED.E.ADD.F32.FTZ.RN.STRONG.GPU [R6.64], R11 ;  /* 0x0000000b0600798e */ /* 0x0003e8000c10e786 */
[----:B------:R2:W-:Y:S04]  /*61c0*/  RED.E.ADD.F32.FTZ.RN.STRONG.GPU [R28.64+0x80], R12 ;  /* 0x0000800c1c00798e */ /* 0x0005e8000c10e786 */
[----:B------:R2:W-:Y:S01]  /*61d0*/  RED.E.ADD.F32.FTZ.RN.STRONG.GPU [R30.64+0x80], R13 ;  /* 0x0000800d1e00798e */ /* 0x0005e2000c10e786 */
[-C--:B---3--:R-:W-:Y:S02]  /*61e0*/  LEA R32, P1, R243, R28.reuse, 0x2 ;  /* 0x0000001cf3207211 */ /* 0x088fe400078210ff */
[-C--:B------:R-:W-:Y:S02]  /*61f0*/  LEA.HI.X.SX32 R9, R223, R29.reuse, 0x2, P2 ;  /* 0x0000001ddf097211 */ /* 0x080fe400010f16ff */
[CC--:B----4-:R-:W-:Y:S02]  /*6200*/  LEA R4, P0, R248.reuse, R28.reuse, 0x2 ;  /* 0x0000001cf8047211 */ /* 0x0d0fe400078010ff */
[-C--:B------:R-:W-:Y:S02]  /*6210*/  LEA.HI.X.SX32 R33, R243, R29.reuse, 0x2, P1 ;  /* 0x0000001df3217211 */ /* 0x080fe400008f16ff */
[-C--:B------:R-:W-:Y:S02]  /*6220*/  LEA.HI.X.SX32 R5, R248, R29.reuse, 0x2, P0 ;  /* 0x0000001df8057211 */ /* 0x080fe400000f16ff */
[-C--:B------:R-:W-:Y:S02]  /*6230*/  LEA R10, P0, R0, R28.reuse, 0x2 ;  /* 0x0000001c000a7211 */ /* 0x080fe400078010ff */
[-C--:B-1----:R-:W-:Y:S01]  /*6240*/  LEA R6, P1, R222, R28.reuse, 0x2 ;  /* 0x0000001cde067211 */ /* 0x082fe200078210ff */
[----:B------:R1:W-:Y:S01]  /*6250*/  RED.E.ADD.F32.FTZ.RN.STRONG.GPU [R4.64], R14 ;  /* 0x0000000e0400798e */ /* 0x0003e2000c10e786 */
[-C--:B------:R-:W-:Y:S01]  /*6260*/  LEA.HI.X.SX32 R11, R0, R29.reuse, 0x2, P0 ;  /* 0x0000001d000b7211 */ /* 0x080fe200000f16ff */
[----:B------:R-:W-:Y:S01]  /*6270*/  IMAD.IADD R0, R217, 0x1, R242 ;  /* 0x00000001d9007824 */ /* 0x000fe200078e02f2 */
[-C--:B------:R-:W-:Y:S01]  /*6280*/  LEA.HI.X.SX32 R7, R222, R29.reuse, 0x2, P1 ;  /* 0x0000001dde077211 */ /* 0x080fe200008f16ff */
[----:B------:R-:W-:Y:S01]  /*6290*/  RED.E.ADD.F32.FTZ.RN.STRONG.GPU [R32.64], R15 ;  /* 0x0000000f2000798e */ /* 0x000fe2000c10e786 */
[CC--:B--2---:R-:W-:Y:S03]  /*62a0*/  LEA R12, P4, R242.reuse, R28.reuse, 0x2 ;  /* 0x0000001cf20c7211 */ /* 0x0c4fe600078810ff */
[----:B------:R2:W-:Y:S01]  /*62b0*/  RED.E.ADD.F32.FTZ.RN.STRONG.GPU [R10.64], R16 ;  /* 0x000000100a00798e */ /* 0x0005e2000c10e786 */
[-C--:B------:R-:W-:Y:S03]  /*62c0*/  LEA.HI.X.SX32 R13, R242, R29.reuse, 0x2, P4 ;  /* 0x0000001df20d7211 */ /* 0x080fe600020f16ff */
[----:B------:R3:W-:Y:S04]  /*62d0*/  RED.E.ADD.F32.FTZ.RN.STRONG.GPU [R8.64], R17 ;  /* 0x000000110800798e */ /* 0x0007e8000c10e786 */
[----:B------:R4:W-:Y:S04]  /*62e0*/  RED.E.ADD.F32.FTZ.RN.STRONG.GPU [R6.64], R18 ;  /* 0x000000120600798e */ /* 0x0009e8000c10e786 */
[----:B------:R-:W-:Y:S01]  /*62f0*/  LDSM.16.MT88.4 R32, [R2+0x15800] ;  /* 0x015800000220783b */ /* 0x000fe20000004200 */
[CC--:B-1----:R-:W-:Y:S04]  /*6300*/  LEA R4, P0, R225.reuse, R28.reuse, 0x2 ;  /* 0x0000001ce1047211 */ /* 0x0c2fe800078010ff */
[-C--:B------:R-:W-:Y:S02]  /*6310*/  LEA.HI.X.SX32 R5, R225, R29.reuse, 0x2, P0 ;  /* 0x0000001de1057211 */ /* 0x080fe400000f16ff */
[CC--:B------:R-:W-:Y:S02]  /*6320*/  LEA R14, P0, R247.reuse, R28.reuse, 0x2 ;  /* 0x0000001cf70e7211 */ /* 0x0c0fe400078010ff */
[-C--:B--2---:R-:W-:Y:S01]  /*6330*/  LEA R10, P3, R0, R28.reuse, 0x2 ;  /* 0x0000001c000a7211 */ /* 0x084fe200078610ff */
[----:B------:R1:W-:Y:S01]  /*6340*/  RED.E.ADD.F32.FTZ.RN.STRONG.GPU [R4.64], R19 ;  /* 0x000000130400798e */ /* 0x0003e2000c10e786 */
[-C--:B------:R-:W-:Y:S02]  /*6350*/  LEA.HI.X.SX32 R15, R247, R29.reuse, 0x2, P0 ;  /* 0x0000001df70f7211 */ /* 0x080fe400000f16ff */
[-C--:B---3--:R-:W-:Y:S01]  /*6360*/  LEA R8, P2, R220, R28.reuse, 0x2 ;  /* 0x0000001cdc087211 */ /* 0x088fe200078410ff */
[----:B------:R-:W-:Y:S01]  /*6370*/  RED.E.ADD.F32.FTZ.RN.STRONG.GPU [R28.64+0x100], R20 ;  /* 0x000100141c00798e */ /* 0x000fe2000c10e786 */
[-C--:B------:R-:W-:Y:S02]  /*6380*/  LEA.HI.X.SX32 R11, R0, R29.reuse, 0x2, P3 ;  /* 0x0000001d000b7211 */ /* 0x080fe400018f16ff */
[CC--:B----4-:R-:W-:Y:S01]  /*6390*/  LEA R6, P1, R219.reuse, R28.reuse, 0x2 ;  /* 0x0000001cdb067211 */ /* 0x0d0fe200078210ff */
[----:B------:R-:W-:Y:S01]  /*63a0*/  RED.E.ADD.F32.FTZ.RN.STRONG.GPU [R30.64+0x100], R21 ;  /* 0x000100151e00798e */ /* 0x000fe2000c10e786 */
[-C--:B------:R-:W-:Y:S02]  /*63b0*/  LEA.HI.X.SX32 R9, R220, R29.reuse, 0x2, P2 ;  /* 0x0000001ddc097211 */ /* 0x080fe400010f16ff */
[-C--:B------:R-:W-:Y:S01]  /*63c0*/  LEA.HI.X.SX32 R7, R219, R29.reuse, 0x2, P1 ;  /* 0x0000001ddb077211 */ /* 0x080fe200008f16ff */
[----:B------:R-:W-:Y:S01]  /*63d0*/  RED.E.ADD.F32.FTZ.RN.STRONG.GPU [R14.64], R22 ;  /* 0x000000160e00798e */ /* 0x000fe2000c10e786 */
[C---:B------:R-:W-:Y:S02]  /*63e0*/  LOP3.LUT R0, R196.reuse, 0x1, RZ, 0xc0, !PT ;  /* 0x00000001c4007812 */ /* 0x040fe400078ec0ff */
[----:B------:R-:W-:Y:S01]  /*63f0*/  ISETP.GT.AND P3, PT, R196, RZ, PT ;  /* 0x000000ffc400720c */ /* 0x000fe20003f64270 */
[----:B------:R-:W-:Y:S01]  /*6400*/  RED.E.ADD.F32.FTZ.RN.STRONG.GPU [R12.64], R23 ;  /* 0x000000170c00798e */ /* 0x000fe2000c10e786 */
[----:B------:R-:W-:Y:S03]  /*6410*/  @P6 IADD3 R216, P1, R216, -0x100, RZ ;  /* 0xffffff00d8d86810 */ /* 0x000fe60007f3e0ff */
[----:B------:R-:W-:Y:S01]  /*6420*/  RED.E.ADD.F32.FTZ.RN.STRONG.GPU [R10.64], R24 ;  /* 0x000000180a00798e */ /* 0x000fe2000c10e786 */
[----:B------:R-:W-:Y:S03]  /*6430*/  @P6 IADD3.X R215, R215, -0x1, RZ, P1, !PT ;  /* 0xffffffffd7d76810 */ /* 0x000fe60000ffe4ff */
[----:B------:R-:W-:Y:S01]  /*6440*/  RED.E.ADD.F32.FTZ.RN.STRONG.GPU [R8.64], R25 ;  /* 0x000000190800798e */ /* 0x000fe2000c10e786 */
[C---:B-1----:R-:W-:Y:S03]  /*6450*/  LEA R4, P0, R224.reuse, R28, 0x2 ;  /* 0x0000001ce0047211 */ /* 0x042fe600078010ff */
[----:B------:R-:W-:Y:S01]  /*6460*/  RED.E.ADD.F32.FTZ.RN.STRONG.GPU [R6.64], R26 ;  /* 0x0000001a0600798e */ /* 0x000fe2000c10e786 */
[----:B------:R-:W-:Y:S03]  /*6470*/  LEA.HI.X.SX32 R5, R224, R29, 0x2, P0 ;  /* 0x0000001de0057211 */ /* 0x000fe600000f16ff */
[----:B------:R-:W-:Y:S01]  /*6480*/  LDSM.16.MT88.4 R8, [R3] ;  /* 0x000000000308783b */ /* 0x000fe20000004200 */
[----:B------:R-:W-:Y:S02]  /*6490*/  ISETP.NE.U32.AND P0, PT, R0, 0x1, PT ;  /* 0x000000010000780c */ /* 0x000fe40003f05070 */
[C---:B------:R-:W-:Y:S01]  /*64a0*/  IADD3 R0, R3.reuse, -0x3000, RZ ;  /* 0xffffd00003007810 */ /* 0x040fe20007ffe0ff */
[----:B------:R-:W-:Y:S04]  /*64b0*/  RED.E.ADD.F32.FTZ.RN.STRONG.GPU [R4.64], R27 ;  /* 0x0000001b0400798e */ /* 0x000fe8000c10e786 */
[----:B------:R-:W1:Y:S04]  /*64c0*/  LDSM.16.MT88.4 R4, [R2+0x15000] ;  /* 0x015000000204783b */ /* 0x000e680000004200 */
[----:B------:R-:W2:Y:S02]  /*64d0*/  LDSM.16.MT88.4 R12, [R2+0x17000] ;  /* 0x01700000020c783b */ /* 0x000ea40000004200 */
[----:B------:R-:W-:Y:S02]  /*64e0*/  @P0 IADD3 R0, R3, 0x3000, RZ ;  /* 0x0000300003000810 */ /* 0x000fe40007ffe0ff */
[----:B------:R-:W3:Y:S04]  /*64f0*/  LDSM.16.MT88.4 R16, [R3+0x1000] ;  /* 0x001000000310783b */ /* 0x000ee80000004200 */
[----:B------:R-:W4:Y:S04]  /*6500*/  LDSM.16.MT88.4 R28, [R3+0x2000] ;  /* 0x00200000031c783b */ /* 0x000f280000004200 */
[----:B------:R-:W3:Y:S04]  /*6510*/  LDSM.16.MT88.4 R20, [R3+0x400] ;  /* 0x000400000314783b */ /* 0x000ee80000004200 */
        /* <DEDUP_REMOVED lines=46> */
[----:B------:R-:W-:Y:S07]  /*6800*/  HMMA.16816.F32.BF16 R128, R4, R22, R128 ;  /* 0x000000160480723c */ /* 0x000fee0000041880 */
[----:B------:R-:W-:Y:S01]  /*6810*/  @P6 IADD3 R5, P2, R210, -0x100, RZ ;  /* 0xffffff00d2056810 */ /* 0x000fe20007f5e0ff */
[-C--:B-1----:R-:W-:Y:S05]  /*6820*/  HMMA.16816.F32.BF16 R84, R24, R132.reuse, R84 ;  /* 0x000000841854723c */ /* 0x082fea0000041854 */
[----:B------:R-:W-:Y:S01]  /*6830*/  IADD3 R6, R196, -0x1, RZ ;  /* 0xffffffffc4067810 */ /* 0x000fe20007ffe0ff */
[----:B------:R-:W-:Y:S01]  /*6840*/  @P6 IMAD.MOV.U32 R210, RZ, RZ, R5 ;  /* 0x000000ffffd26224 */ /* 0x000fe200078e0005 */
[----:B------:R-:W-:Y:S01]  /*6850*/  @P6 IADD3.X R4, R211, -0x1, RZ, P2, !PT ;  /* 0xffffffffd3046810 */ /* 0x000fe200017fe4ff */
[C---:B------:R-:W-:Y:S04]  /*6860*/  HMMA.16816.F32.BF16 R88, R136.reuse, R132, R88 ;  /* 0x000000848858723c */ /* 0x040fe80000041858 */
[----:B------:R-:W-:Y:S02]  /*6870*/  IMAD.MOV.U32 R196, RZ, RZ, R6 ;  /* 0x000000ffffc47224 */ /* 0x000fe400078e0006 */
[----:B------:R-:W-:Y:S02]  /*6880*/  @P6 IMAD.MOV.U32 R211, RZ, RZ, R4 ;  /* 0x000000ffffd36224 */ /* 0x000fe400078e0004 */
        /* <DEDUP_REMOVED lines=11> */
[----:B------:R-:W-:Y:S01]  /*6940*/  BAR.SYNC.DEFER_BLOCKING 0x0 ;  /* 0x0000000000007b1d */ /* 0x000fe20000010000 */
[----:B------:R-:W-:Y:S01]  /*6950*/  FMUL.FTZ R132, R48, c[0x0][0x2dc] ;  /* 0x0000b70030847a20 */ /* 0x000fe20000410000 */
[----:B------:R-:W-:Y:S01]  /*6960*/  ISETP.NE.AND P0, PT, R249, -0x1, PT ;  /* 0xfffffffff900780c */ /* 0x000fe20003f05270 */
[----:B------:R-:W-:-:S02]  /*6970*/  FMUL.FTZ R48, R46, c[0x0][0x2dc] ;  /* 0x0000b7002e307a20 */ /* 0x000fc40000410000 */
[----:B------:R-:W-:Y:S01]  /*6980*/  FMUL.FTZ R18, R47, c[0x0][0x2dc] ;  /* 0x0000b7002f127a20 */ /* 0x000fe20000410000 */
[----:B------:R-:W1:Y:S01]  /*6990*/  S2R R144, SR_CTAID.Y ;  /* 0x0000000000907919 */ /* 0x000e620000002600 */
        /* <DEDUP_REMOVED lines=15> */
[----:B------:R-:W-:Y:S01]  /*6a90*/  STS [R238], R47 ;  /* 0x0000002fee007388 */ /* 0x000fe20000000800 */
[----:B------:R-:W-:Y:S01]  /*6aa0*/  FMUL.FTZ R43, R97, c[0x0][0x2e0] ;  /* 0x0000b800612b7a20 */ /* 0x000fe20000410000 */
[----:B------:R-:W-:Y:S01]  /*6ab0*/  F2FP.BF16.PACK_AB R19, R19, R49 ;  /* 0x000000311313723e */ /* 0x000fe200000010ff */
[----:B------:R-:W-:Y:S01]  /*6ac0*/  FMUL.FTZ R98, R98, c[0x0][0x2e0] ;  /* 0x0000b80062627a20 */ /* 0x000fe20000410000 */
[----:B------:R-:W-:Y:S01]  /*6ad0*/  STS [R238+0x200], R46 ;  /* 0x0002002eee007388 */ /* 0x000fe20000000800 */
[----:B------:R-:W-:Y:S01]  /*6ae0*/  FMUL.FTZ R42, R99, c[0x0][0x2e0] ;  /* 0x0000b800632a7a20 */ /* 0x000fe20000410000 */
[----:B------:R-:W-:Y:S01]  /*6af0*/  F2FP.BF16.PACK_AB R43, R43, R96 ;  /* 0x000000602b2b723e */ /* 0x000fe200000010ff */
[----:B------:R-:W-:-:S02]  /*6b00*/  FMUL.FTZ R134, R40, c[0x0][0x2dc] ;  /* 0x0000b70028867a20 */ /* 0x000fc40000410000 */
        /* <DEDUP_REMOVED lines=14> */
[----:B------:R-:W-:Y:S01]  /*6bf0*/  STS [R238+0x1000], R45 ;  /* 0x0010002dee007388 */ /* 0x000fe20000000800 */
        /* <DEDUP_REMOVED lines=139> */
[----:B------:R-:W-:-:S02]  /*74b0*/  F2FP.BF16.PACK_AB R3, R3, R76 ;  /* 0x0000004c0303723e */ /* 0x000fc400000010ff */
[----:B------:R-:W-:Y:S02]  /*74c0*/  STS [R239+0x9000], R11 ;  /* 0x0090000bef007388 */ /* 0x000fe40000000800 */
[----:B------:R-:W-:Y:S02]  /*74d0*/  F2FP.BF16.PACK_AB R0, R0, R78 ;  /* 0x0000004e0000723e */ /* 0x000fe400000010ff */
[----:B------:R-:W-:Y:S04]  /*74e0*/  STS [R239+0x9200], R10 ;  /* 0x0092000aef007388 */ /* 0x000fe80000000800 */
[----:B------:R-:W-:Y:S04]  /*74f0*/  STS [R238+0xa000], R9 ;  /* 0x00a00009ee007388 */ /* 0x000fe80000000800 */
[----:B------:R-:W-:Y:S04]  /*7500*/  STS [R238+0xa200], R8 ;  /* 0x00a20008ee007388 */ /* 0x000fe80000000800 */
[----:B------:R-:W-:Y:S04]  /*7510*/  STS [R239+0xa000], R5 ;  /* 0x00a00005ef007388 */ /* 0x000fe80000000800 */
[----:B------:R-:W-:Y:S04]  /*7520*/  STS [R239+0xa200], R4 ;  /* 0x00a20004ef007388 */ /* 0x000fe80000000800 */
[----:B------:R-:W-:Y:S04]  /*7530*/  STS [R238+0xb000], R7 ;  /* 0x00b00007ee007388 */ /* 0x000fe80000000800 */
[----:B------:R1:W-:Y:S04]  /*7540*/  STS [R238+0xb200], R6 ;  /* 0x00b20006ee007388 */ /* 0x0003e80000000800 */
[----:B------:R-:W-:Y:S04]  /*7550*/  STS [R239+0xb000], R3 ;  /* 0x00b00003ef007388 */ /* 0x000fe80000000800 */
[----:B------:R2:W-:Y:S01]  /*7560*/  STS [R239+0xb200], R0 ;  /* 0x00b20000ef007388 */ /* 0x0005e20000000800 */
[----:B-1----:R-:W-:-:S02]  /*7570*/  SHF.R.S32.HI R6, RZ, 0x1f, R144 ;  /* 0x0000001fff067819 */ /* 0x002fc40000011490 */
[----:B--2---:R-:W-:-:S05]  /*7580*/  @P0 IADD3 R0, R235, R249, RZ ;  /* 0x000000f9eb000210 */ /* 0x004fca0007ffe0ff */
        /* <DEDUP_REMOVED lines=14> */
.L_x_774:
        /* <DEDUP_REMOVED lines=15> */
.L_x_775:
[----:B------:R-:W-:Y:S01]  /*7760*/  BAR.SYNC.DEFER_BLOCKING 0x0 ;  /* 0x0000000000007b1d */ /* 0x000fe20000010000 */
[C---:B------:R-:W-:Y:S01]  /*7770*/  SHF.L.U32 R0, R233.reuse, 0x7, RZ ;  /* 0x00000007e9007819 */ /* 0x040fe200000006ff */
[----:B------:R-:W-:Y:S01]  /*7780*/  IMAD R25, R233, -0x80, R195 ;  /* 0xffffff80e9197824 */ /* 0x000fe200078e02c3 */
[----:B------:R-:W-:Y:S02]  /*7790*/  SHF.R.S32.HI R7, RZ, 0x1f, R250 ;  /* 0x0000001fff077819 */ /* 0x000fe400000114fa */
[----:B------:R-:W-:Y:S01]  /*77a0*/  SHF.R.S32.HI R26, RZ, 0x1f, R0 ;  /* 0x0000001fff1a7819 */ /* 0x000fe20000011400 */
[----:B------:R-:W1:Y:S01]  /*77b0*/  S2R R43, SR_CTAID.Z ;  /* 0x00000000002b7919 */ /* 0x000e620000002700 */
[----:B------:R-:W-:Y:S01]  /*77c0*/  MOV R6, R250 ;  /* 0x000000fa00067202 */ /* 0x000fe20000000f00 */
[----:B------:R-:W-:Y:S01]  /*77d0*/  BSSY B0, `(.L_x_776) ;  /* 0x0000025000007945 */ /* 0x000fe20003800000 */
[----:B------:R-:W-:Y:S01]  /*77e0*/  ISETP.GE.AND P2, PT, R234, R25, PT ;  /* 0x00000019ea00720c */ /* 0x000fe20003f46270 */
[----:B------:R-:W-:Y:S01]  /*77f0*/  IMAD R3, R26, c[0x0][0x3a0], RZ ;  /* 0x0000e8001a037a24 */ /* 0x000fe200078e02ff */
[----:B------:R-:W-:Y:S01]  /*7800*/  SHF.R.S32.HI R41, RZ, 0x1f, R234 ;  /* 0x0000001fff297819 */ /* 0x000fe200000114ea */
[----:B------:R-:W-:-:S04]  /*7810*/  IMAD.WIDE.U32 R4, R0, c[0x0][0x3a0], R6 ;  /* 0x0000e80000047a25 */ /* 0x000fc800078e0006 */
[----:B------:R-:W-:Y:S01]  /*7820*/  IMAD R3, R0, c[0x0][0x3a4], R3 ;  /* 0x0000e90000037a24 */ /* 0x000fe200078e0203 */
[----:B------:R-:W-:-:S04]  /*7830*/  IADD3 R4, P0, R8, R4, RZ ;  /* 0x0000000408047210 */ /* 0x000fc80007f1e0ff */
[----:B------:R-:W-:Y:S01]  /*7840*/  IADD3.X R5, R9, R5, R3, P0, !PT ;  /* 0x0000000509057210 */ /* 0x000fe200007fe403 */
[----:B------:R2:W3:Y:S04]  /*7850*/  LDS.128 R36, [R208+0xa000] ;  /* 0x00a00000d0247984 */ /* 0x0004e80000000c00 */
[----:B------:R2:W4:Y:S01]  /*7860*/  LDS.128 R32, [R208+0xc000] ;  /* 0x00c00000d0207984 */ /* 0x0005220000000c00 */
[----:B-1----:R-:W-:Y:S01]  /*7870*/  SHF.R.S32.HI R42, RZ, 0x1f, R43 ;  /* 0x0000001fff2a7819 */ /* 0x002fe2000001142b */
[----:B------:R-:W-:Y:S02]  /*7880*/  IMAD.WIDE.U32 R8, R43, c[0x0][0x3b8], R4 ;  /* 0x0000ee002b087a25 */ /* 0x000fe400078e0004 */
[----:B------:R2:W1:Y:S02]  /*7890*/  LDS.128 R28, [R208+0xe000] ;  /* 0x00e00000d01c7984 */ /* 0x0004640000000c00 */
[----:B------:R-:W-:-:S02]  /*78a0*/  IMAD R3, R42, c[0x0][0x3b8], RZ ;  /* 0x0000ee002a037a24 */ /* 0x000fc400078e02ff */
[----:B------:R2:W1:Y:S02]  /*78b0*/  LDS.128 R52, [R208+0xf000] ;  /* 0x00f00000d0347984 */ /* 0x0004640000000c00 */
[----:B------:R-:W-:Y:S02]  /*78c0*/  IMAD R3, R43, c[0x0][0x3bc], R3 ;  /* 0x0000ef002b037a24 */ /* 0x000fe400078e0203 */
[----:B------:R2:W1:Y:S04]  /*78d0*/  LDS.128 R64, [R208+0x10000] ;  /* 0x01000000d0407984 */ /* 0x0004680000000c00 */
[----:B------:R2:W1:Y:S01]  /*78e0*/  LDS.128 R48, [R208+0x11000] ;  /* 0x01100000d0307984 */ /* 0x0004620000000c00 */
[----:B------:R-:W-:-:S03]  /*78f0*/  IADD3 R24, R9, R3, RZ ;  /* 0x0000000309187210 */ /* 0x000fc60007ffe0ff */
[----:B------:R2:W1:Y:S04]  /*7900*/  LDS.128 R60, [R208+0x12000] ;  /* 0x01200000d03c7984 */ /* 0x0004680000000c00 */
[----:B------:R2:W1:Y:S04]  /*7910*/  LDS.128 R44, [R208+0x13000] ;  /* 0x01300000d02c7984 */ /* 0x0004680000000c00 */
[----:B------:R2:W1:Y:S01]  /*7920*/  LDS.128 R56, [R208+0x14000] ;  /* 0x01400000d0387984 */ /* 0x0004620000000c00 */
[----:B------:R-:W-:Y:S05]  /*7930*/  @P2 BRA `(.L_x_777) ;  /* 0x000000e000002947 */ /* 0x000fea0003800000 */
[----:B------:R-:W2:Y:S01]  /*7940*/  LDS.128 R16, [R208+0xb000] ;  /* 0x00b00000d0107984 */ /* 0x000ea20000000c00 */
[----:B------:R-:W-:Y:S01]  /*7950*/  MOV R4, R8 ;  /* 0x0000000800047202 */ /* 0x000fe20000000f00 */
[----:B------:R-:W-:Y:S01]  /*7960*/  IMAD R3, R41, c[0x0][0x3a0], RZ ;  /* 0x0000e80029037a24 */ /* 0x000fe200078e02ff */
[----:B------:R-:W-:Y:S01]  /*7970*/  MOV R5, R24 ;  /* 0x0000001800057202 */ /* 0x000fe20000000f00 */
[----:B------:R-:W4:Y:S02]  /*7980*/  LDS.128 R12, [R208+0x9000] ;  /* 0x00900000d00c7984 */ /* 0x000f240000000c00 */
[----:B------:R-:W-:-:S02]  /*7990*/  IMAD R3, R234, c[0x0][0x3a4], R3 ;  /* 0x0000e900ea037a24 */ /* 0x000fc400078e0203 */
[----:B------:R-:W3:Y:S01]  /*79a0*/  LDS.128 R20, [R208+0xd000] ;  /* 0x00d00000d0147984 */ /* 0x000ee20000000c00 */
[----:B------:R-:W-:-:S05]  /*79b0*/  IMAD.WIDE.U32 R10, R234, c[0x0][0x3a0], R4 ;  /* 0x0000e800ea0a7a25 */ /* 0x000fca00078e0004 */
[----:B------:R-:W-:Y:S02]  /*79c0*/  IADD3 R3, R11, R3, RZ ;  /* 0x000000030b037210 */ /* 0x000fe40007ffe0ff */
[----:B------:R-:W-:-:S04]  /*79d0*/  LEA R4, P0, R10, c[0x0][0x340], 0x1 ;  /* 0x0000d0000a047a11 */ /* 0x000fc800078008ff */
[----:B------:R-:W-:-:S05]  /*79e0*/  LEA.HI.X R5, R10, c[0x0][0x344], R3, 0x1, P0 ;  /* 0x0000d1000a057a11 */ /* 0x000fca00000f0c03 */
[----:B--2---:R2:W-:Y:S04]  /*79f0*/  STG.E.128 [R4.64+0x40], R16 ;  /* 0x0000401004007986 */ /* 0x0045e8000c101d06 */
[----:B----4-:R2:W-:Y:S04]  /*7a00*/  STG.E.128 [R4.64], R12 ;  /* 0x0000000c04007986 */ /* 0x0105e8000c101d06 */
[----:B---3--:R2:W-:Y:S02]  /*7a10*/  STG.E.128 [R4.64+0x80], R20 ;  /* 0x0000801404007986 */ /* 0x0085e4000c101d06 */
.L_x_777:
[----:B------:R-:W-:Y:S05]  /*7a20*/  BSYNC B0 ;  /* 0x0000000000007941 */ /* 0x000fea0003800000 */
.L_x_776:
[----:B------:R-:W-:Y:S01]  /*7a30*/  IADD3 R3, R234, 0x40, RZ ;  /* 0x00000040ea037810 */ /* 0x000fe20007ffe0ff */
[----:B------:R-:W-:Y:S03]  /*7a40*/  BSSY B0, `(.L_x_778) ;  /* 0x0000010000007945 */ /* 0x000fe60003800000 */
[----:B------:R-:W-:-:S13]  /*7a50*/  ISETP.GE.AND P1, PT, R3, R25, PT ;  /* 0x000000190300720c */ /* 0x000fda0003f26270 */
[----:B------:R-:W-:Y:S05]  /*7a60*/  @P1 BRA `(.L_x_779) ;  /* 0x000000d000001947 */ /* 0x000fea0003800000 */
[----:B------:R-:W-:Y:S02]  /*7a70*/  IADD3 R3, P0, R234, 0x40, RZ ;  /* 0x00000040ea037810 */ /* 0x000fe40007f1e0ff */
[----:B--2---:R-:W-:-:S03]  /*7a80*/  MOV R5, R24 ;  /* 0x0000001800057202 */ /* 0x004fc60000000f00 */
        /* <DEDUP_REMOVED lines=8> */
[----:B---3--:R2:W-:Y:S04]  /*7b10*/  STG.E.128 [R4.64], R36 ;  /* 0x0000002404007986 */ /* 0x0085e8000c101d06 */
[----:B----4-:R2:W-:Y:S04]  /*7b20*/  STG.E.128 [R4.64+0x40], R32 ;  /* 0x0000402004007986 */ /* 0x0105e8000c101d06 */
[----:B-1----:R2:W-:Y:S02]  /*7b30*/  STG.E.128 [R4.64+0x80], R28 ;  /* 0x0000801c04007986 */ /* 0x0025e4000c101d06 */
.L_x_779:
[----:B------:R-:W-:Y:S05]  /*7b40*/  BSYNC B0 ;  /* 0x0000000000007941 */ /* 0x000fea0003800000 */
.L_x_778:
[----:B------:R-:W-:Y:S01]  /*7b50*/  IMAD.WIDE.U32 R6, R0, c[0x0][0x3a8], R6 ;  /* 0x0000ea0000067a25 */ /* 0x000fe200078e0006 */
[----:B------:R-:W-:Y:S03]  /*7b60*/  BSSY B0, `(.L_x_780) ;  /* 0x0000015000007945 */ /* 0x000fe60003800000 */
[----:B------:R-:W-:Y:S01]  /*7b70*/  IMAD R3, R26, c[0x0][0x3a8], RZ ;  /* 0x0000ea001a037a24 */ /* 0x000fe200078e02ff */
[----:B------:R-:W-:-:S03]  /*7b80*/  IADD3 R6, P0, R27, R6, RZ ;  /* 0x000000061b067210 */ /* 0x000fc60007f1e0ff */
[----:B------:R-:W-:Y:S02]  /*7b90*/  IMAD R3, R0, c[0x0][0x3ac], R3 ;  /* 0x0000eb0000037a24 */ /* 0x000fe400078e0203 */
[----:B------:R-:W-:-:S03]  /*7ba0*/  IMAD R0, R42, c[0x0][0x3c0], RZ ;  /* 0x0000f0002a007a24 */ /* 0x000fc600078e02ff */
[----:B------:R-:W-:Y:S01]  /*7bb0*/  IADD3.X R7, R40, R7, R3, P0, !PT ;  /* 0x0000000728077210 */ /* 0x000fe200007fe403 */
[----:B------:R-:W-:-:S04]  /*7bc0*/  IMAD R3, R43, c[0x0][0x3c4], R0 ;  /* 0x0000f1002b037a24 */ /* 0x000fc800078e0200 */
[----:B------:R-:W-:-:S05]  /*7bd0*/  IMAD.WIDE.U32 R6, R43, c[0x0][0x3c0], R6 ;  /* 0x0000f0002b067a25 */ /* 0x000fca00078e0006 */
[----:B------:R-:W-:Y:S01]  /*7be0*/  IADD3 R3, R7, R3, RZ ;  /* 0x0000000307037210 */ /* 0x000fe20007ffe0ff */
[----:B------:R-:W-:Y:S05]  /*7bf0*/  @P2 BRA `(.L_x_781) ;  /* 0x000000b000002947 */ /* 0x000fea0003800000 */
[----:B--2---:R-:W-:Y:S01]  /*7c00*/  MOV R4, R6 ;  /* 0x0000000600047202 */ /* 0x004fe20000000f00 */
[----:B------:R-:W-:Y:S01]  /*7c10*/  IMAD R0, R41, c[0x0][0x3a8], RZ ;  /* 0x0000ea0029007a24 */ /* 0x000fe200078e02ff */
[----:B------:R-:W-:-:S03]  /*7c20*/  MOV R5, R3 ;  /* 0x0000000300057202 */ /* 0x000fc60000000f00 */
[C---:B------:R-:W-:Y:S02]  /*7c30*/  IMAD R0, R234.reuse, c[0x0][0x3ac], R0 ;  /* 0x0000eb00ea007a24 */ /* 0x040fe400078e0200 */
[----:B------:R-:W-:-:S05]  /*7c40*/  IMAD.WIDE.U32 R8, R234, c[0x0][0x3a8], R4 ;  /* 0x0000ea00ea087a25 */ /* 0x000fca00078e0004 */
[----:B------:R-:W-:Y:S02]  /*7c50*/  IADD3 R0, R9, R0, RZ ;  /* 0x0000000009007210 */ /* 0x000fe40007ffe0ff */
[----:B------:R-:W-:-:S04]  /*7c60*/  LEA R4, P0, R8, c[0x0][0x348], 0x1 ;  /* 0x0000d20008047a11 */ /* 0x000fc800078008ff */
[----:B------:R-:W-:-:S05]  /*7c70*/  LEA.HI.X R5, R8, c[0x0][0x34c], R0, 0x1, P0 ;  /* 0x0000d30008057a11 */ /* 0x000fca00000f0c00 */
[----:B-1----:R1:W-:Y:S04]  /*7c80*/  STG.E.128 [R4.64], R52 ;  /* 0x0000003404007986 */ /* 0x0023e8000c101d06 */
[----:B------:R1:W-:Y:S04]  /*7c90*/  STG.E.128 [R4.64+0x40], R48 ;  /* 0x0000403004007986 */ /* 0x0003e8000c101d06 */
[----:B------:R1:W-:Y:S02]  /*7ca0*/  STG.E.128 [R4.64+0x80], R44 ;  /* 0x0000802c04007986 */ /* 0x0003e4000c101d06 */
.L_x_781:
[----:B------:R-:W-:Y:S05]  /*7cb0*/  BSYNC B0 ;  /* 0x0000000000007941 */ /* 0x000fea0003800000 */
.L_x_780:
[----:B------:R-:W-:Y:S05]  /*7cc0*/  @P1 BRA `(.L_x_782) ;  /* 0x0000081000001947 */ /* 0x000fea0003800000 */
[----:B------:R-:W-:Y:S02]  /*7cd0*/  IADD3 R0, P0, R234, 0x40, RZ ;  /* 0x00000040ea007810 */ /* 0x000fe40007f1e0ff */
[----:B------:R-:W-:-:S02]  /*7ce0*/  MOV R7, R3 ;  /* 0x0000000300077202 */ /* 0x000fc40000000f00 */
[----:B-12---:R-:W-:-:S03]  /*7cf0*/  IADD3.X R4, RZ, R41, RZ, P0, !PT ;  /* 0x00000029ff047210 */ /* 0x006fc600007fe4ff */
        /* <DEDUP_REMOVED lines=10> */
.L_x_770:
[----:B------:R-:W1:Y:S01]  /*7da0*/  S2R R9, SR_CTAID.Y ;  /* 0x0000000000097919 */ /* 0x000e620000002600 */
[----:B------:R-:W-:-:S13]  /*7db0*/  ISETP.NE.AND P0, PT, R249, -0x1, PT ;  /* 0xfffffffff900780c */ /* 0x000fda0003f05270 */
[----:B------:R-:W-:-:S05]  /*7dc0*/  @P0 IADD3 R0, R235, R249, RZ ;  /* 0x000000f9eb000210 */ /* 0x000fca0007ffe0ff */
[----:B------:R-:W-:-:S04]  /*7dd0*/  @P0 IMAD.WIDE.U32 R4, R0, c[0x0][0x3a0], RZ ;  /* 0x0000e80000040a25 */ /* 0x000fc800078e00ff */
[----:B------:R-:W-:Y:S01]  /*7de0*/  @P0 IMAD R7, R0, c[0x0][0x3a4], R5 ;  /* 0x0000e90000070a24 */ /* 0x000fe200078e0205 */
[----:B-1----:R-:W-:Y:S02]  /*7df0*/  SHF.R.S32.HI R8, RZ, 0x1f, R9 ;  /* 0x0000001fff087819 */ /* 0x002fe40000011409 */
        /* <DEDUP_REMOVED lines=12> */
.L_x_783:
        /* <DEDUP_REMOVED lines=15> */
.L_x_784:
[----:B------:R-:W1:Y:S01]  /*7fb0*/  S2R R17, SR_CTAID.Z ;  /* 0x0000000000117919 */ /* 0x000e620000002700 */
[C---:B------:R-:W-:Y:S01]  /*7fc0*/  SHF.L.U32 R0, R233.reuse, 0x7, RZ ;  /* 0x00000007e9007819 */ /* 0x040fe200000006ff */
[----:B------:R-:W-:Y:S01]  /*7fd0*/  IMAD R11, R233, -0x80, R195 ;  /* 0xffffff80e90b7824 */ /* 0x000fe200078e02c3 */
[----:B------:R-:W-:Y:S01]  /*7fe0*/  BSSY B0, `(.L_x_785) ;  /* 0x000001a000007945 */ /* 0x000fe20003800000 */
[----:B------:R-:W-:Y:S02]  /*7ff0*/  SHF.R.S32.HI R15, RZ, 0x1f, R234 ;  /* 0x0000001fff0f7819 */ /* 0x000fe400000114ea */
[----:B------:R-:W-:Y:S01]  /*8000*/  SHF.R.S32.HI R12, RZ, 0x1f, R0 ;  /* 0x0000001fff0c7819 */ /* 0x000fe20000011400 */
[----:B------:R-:W-:Y:S01]  /*8010*/  IMAD.WIDE.U32 R4, R0, c[0x0][0x3a0], R250 ;  /* 0x0000e80000047a25 */ /* 0x000fe200078e00fa */
[----:B------:R-:W-:-:S03]  /*8020*/  ISETP.GE.AND P2, PT, R234, R11, PT ;  /* 0x0000000bea00720c */ /* 0x000fc60003f46270 */
[----:B------:R-:W-:Y:S01]  /*8030*/  IMAD R3, R12, c[0x0][0x3a0], RZ ;  /* 0x0000e8000c037a24 */ /* 0x000fe200078e02ff */
[----:B------:R-:W-:-:S03]  /*8040*/  IADD3 R6, P0, R6, R4, RZ ;  /* 0x0000000406067210 */ /* 0x000fc60007f1e0ff */
[----:B------:R-:W-:-:S05]  /*8050*/  IMAD R3, R0, c[0x0][0x3a4], R3 ;  /* 0x0000e90000037a24 */ /* 0x000fca00078e0203 */
[----:B------:R-:W-:Y:S02]  /*8060*/  IADD3.X R7, R7, R5, R3, P0, !PT ;  /* 0x0000000507077210 */ /* 0x000fe400007fe403 */
[----:B-1----:R-:W-:-:S03]  /*8070*/  SHF.R.S32.HI R16, RZ, 0x1f, R17 ;  /* 0x0000001fff107819 */ /* 0x002fc60000011411 */
[----:B------:R-:W-:-:S04]  /*8080*/  IMAD.WIDE.U32 R6, R17, c[0x0][0x3b8], R6 ;  /* 0x0000ee0011067a25 */ /* 0x000fc800078e0006 */
[----:B------:R-:W-:-:S04]  /*8090*/  IMAD R10, R16, c[0x0][0x3b8], RZ ;  /* 0x0000ee00100a7a24 */ /* 0x000fc800078e02ff */
[----:B------:R-:W-:-:S05]  /*80a0*/  IMAD R10, R17, c[0x0][0x3bc], R10 ;  /* 0x0000ef00110a7a24 */ /* 0x000fca00078e020a */
[----:B------:R-:W-:Y:S01]  /*80b0*/  IADD3 R10, R10, R7, RZ ;  /* 0x000000070a0a7210 */ /* 0x000fe20007ffe0ff */
        /* <DEDUP_REMOVED lines=12> */
.L_x_786:
[----:B------:R-:W-:Y:S05]  /*8180*/  BSYNC B0 ;  /* 0x0000000000007941 */ /* 0x000fea0003800000 */
.L_x_785:
[----:B------:R-:W-:Y:S01]  /*8190*/  IADD3 R3, R234, 0x40, RZ ;  /* 0x00000040ea037810 */ /* 0x000fe20007ffe0ff */
[----:B------:R-:W-:Y:S03]  /*81a0*/  BSSY B0, `(.L_x_787) ;  /* 0x000000f000007945 */ /* 0x000fe60003800000 */
[----:B------:R-:W-:-:S13]  /*81b0*/  ISETP.GE.AND P1, PT, R3, R11, PT ;  /* 0x0000000b0300720c */ /* 0x000fda0003f26270 */
        /* <DEDUP_REMOVED lines=13> */
.L_x_788:
[----:B------:R-:W-:Y:S05]  /*8290*/  BSYNC B0 ;  /* 0x0000000000007941 */ /* 0x000fea0003800000 */
.L_x_787:
[----:B-1----:R-:W-:Y:S01]  /*82a0*/  IMAD.WIDE.U32 R4, R0, c[0x0][0x3a8], R250 ;  /* 0x0000ea0000047a25 */ /* 0x002fe200078e00fa */
        /* <DEDUP_REMOVED lines=21> */
.L_x_790:
[----:B------:R-:W-:Y:S05]  /*8400*/  BSYNC B0 ;  /* 0x0000000000007941 */ /* 0x000fea0003800000 */
.L_x_789:
        /* <DEDUP_REMOVED lines=13> */
.L_x_782:
[----:B------:R-:W-:Y:S05]  /*84e0*/  BSYNC B1 ;  /* 0x0000000000017941 */ /* 0x000fea0003800000 */
.L_x_765:
[----:B------:R-:W-:Y:S01]  /*84f0*/  ULDC UR5, c[0x0][0x218] ;  /* 0x0000860000057ab9 */ /* 0x000fe20000000800 */
[----:B------:R-:W-:Y:S01]  /*8500*/  IADD3 R233, R233, c[0x0][0xc], RZ ;  /* 0x00000300e9e97a10 */ /* 0x000fe20007ffe0ff */
[----:B------:R-:W-:-:S04]  /*8510*/  UIADD3 UR5, UR5, 0x7f, URZ ;  /* 0x0000007f05057890 */ /* 0x000fc8000fffe03f */
[----:B------:R-:W-:-:S04]  /*8520*/  USHF.R.S32.HI UR4, URZ, 0x1f, UR5 ;  /* 0x0000001f3f047899 */ /* 0x000fc80008011405 */
[----:B------:R-:W-:-:S04]  /*8530*/  ULEA.HI UR4, UR4, UR5, URZ, 0x7 ;  /* 0x0000000504047291 */ /* 0x000fc8000f8f383f */
[----:B------:R-:W-:-:S06]  /*8540*/  USHF.R.S32.HI UR4, URZ, 0x7, UR4 ;  /* 0x000000073f047899 */ /* 0x000fcc0008011404 */
[----:B------:R-:W-:-:S13]  /*8550*/  ISETP.GE.AND P0, PT, R233, UR4, PT ;  /* 0x00000004e9007c0c */ /* 0x000fda000bf06270 */
[----:B------:R-:W-:Y:S01]  /*8560*/  @P0 CALL.REL.NOINC `(.L_x_791) ;  /* 0x0000001000000944 */ /* 0x000fe20003c00000 */
[----:B------:R-:W-:Y:S05]  /*8570*/  BRA `(.L_x_792) ;  /* 0xffff854000007947 */ /* 0x000fea000383ffff */
.L_x_791:
[----:B------:R-:W-:Y:S05]  /*8580*/  EXIT ;  /* 0x000000000000794d */ /* 0x000fea0003800000 */
.L_x_793:
        /* <DEDUP_REMOVED lines=15> */
.L_x_1299:


//--------------------- .text._ZN5flash44flash_bwd_dq_dk_dv_loop_seqk_parallel_kernelI23Flash_bwd_kernel_traitsILi96ELi64ELi128ELi8ELi2ELi4ELi4ELb0ELb0EN7cutlass10bfloat16_tE19Flash_kernel_traitsILi96ELi64ELi128ELi8ES3_EELb0ELb0ELb0ELb0ELb0ELb1ELb1EEEvNS_16Flash_bwd_paramsE --------------------------
	.section	.text._ZN5flash44flash_bwd_dq_dk_dv_loop_seqk_parallel_kernelI23Flash_bwd_kernel_traitsILi96ELi64ELi128ELi8ELi2ELi4ELi4ELb0ELb0EN7cutlass10bfloat16_tE19Flash_kernel_traitsILi96ELi64ELi128ELi8ES3_EELb0ELb0ELb0ELb0ELb0ELb1ELb1EEEvNS_16Flash_bwd_paramsE,"ax",@progbits
	.sectioninfo	@"SHI_REGISTERS=255"
	.align	128
        .global         _ZN5flash44flash_bwd_dq_dk_dv_loop_seqk_parallel_kernelI23Flash_bwd_kernel_traitsILi96ELi64ELi128ELi8ELi2ELi4ELi4ELb0ELb0EN7cutlass10bfloat16_tE19Flash_kernel_traitsILi96ELi64ELi128ELi8ES3_EELb0ELb0ELb0ELb0ELb0ELb1ELb1EEEvNS_16Flash_bwd_paramsE
        .type           _ZN5flash44flash_bwd_dq_dk_dv_loop_seqk_parallel_kernelI23Flash_bwd_kernel_traitsILi96ELi64ELi128ELi8ELi2ELi4ELi4ELb0ELb0EN7cutlass10bfloat16_tE19Flash_kernel_traitsILi96ELi64ELi128ELi8ES3_EELb0ELb0ELb0ELb0ELb0ELb1ELb1EEEvNS_16Flash_bwd_paramsE,@function
        .size           _ZN5flash44flash_bwd_dq_dk_dv_loop_seqk_parallel_kernelI23Flash_bwd_kernel_traitsILi96ELi64ELi128ELi8ELi2ELi4ELi4ELb0ELb0EN7cutlass10bfloat16_tE19Flash_kernel_traitsILi96ELi64ELi128ELi8ES3_EELb0ELb0ELb0ELb0ELb0ELb1ELb1EEEvNS_16Flash_bwd_paramsE,(.L_x_1300 - _ZN5flash44flash_bwd_dq_dk_dv_loop_seqk_parallel_kernelI23Flash_bwd_kernel_traitsILi96ELi64ELi128ELi8ELi2ELi4ELi4ELb0ELb0EN7cutlass10bfloat16_tE19Flash_kernel_traitsILi96ELi64ELi128ELi8ES3_EELb0ELb0ELb0ELb0ELb0ELb1ELb1EEEvNS_16Flash_bwd_paramsE)
        .other          _ZN5flash44flash_bwd_dq_dk_dv_loop_seqk_parallel_kernelI23Flash_bwd_kernel_traitsILi96ELi64ELi128ELi8ELi2ELi4ELi4ELb0ELb0EN7cutlass10bfloat16_tE19Flash_kernel_traitsILi96ELi64ELi128ELi8ES3_EELb0ELb0ELb0ELb0ELb0ELb1ELb1EEEvNS_16Flash_bwd_paramsE,@"STO_CUDA_ENTRY STV_DEFAULT"
_ZN5flash44flash_bwd_dq_dk_dv_loop_seqk_parallel_kernelI23Flash_bwd_kernel_traitsILi96ELi64ELi128ELi8ELi2ELi4ELi4ELb0ELb0EN7cutlass10bfloat16_tE19Flash_kernel_traitsILi96ELi64ELi128ELi8ES3_EELb0ELb0ELb0ELb0ELb0ELb1ELb1EEEvNS_16Flash_bwd_paramsE:
.text._ZN5flash44flash_bwd_dq_dk_dv_loop_seqk_parallel_kernelI23Flash_bwd_kernel_traitsILi96ELi64ELi128ELi8ELi2ELi4ELi4ELb0ELb0EN7cutlass10bfloat16_tE19Flash_kernel_traitsILi96ELi64ELi128ELi8ES3_EELb0ELb0ELb0ELb0ELb0ELb1ELb1EEEvNS_16Flash_bwd_paramsE:
        /* <DEDUP_REMOVED lines=100> */
[----:B------:R-:W-:-:S02]  /*0640*/  USHF.R.S32.HI UR57, URZ, 0x1f, UR38 ;  /* 0x0000001f3f397899 */ /* 0x000fc40008011426 */
[----:B------:R-:W-:Y:S01]  /*0650*/  IMAD.IADD R0, R20, 0x1, -R0 ;  /* 0x0000000114007824 */ /* 0x000fe200078e0a00 */
[----:B------:R-:W-:Y:S01]  /*0660*/  LEA.HI R2, R2, R245, RZ, 0x3 ;  /* 0x000000f502027211 */ /* 0x000fe200078f18ff */
[----:B------:R-:W-:Y:S01]  /*0670*/  IMAD.SHL.U32 R20, R20, 0x2, RZ ;  /* 0x0000000214147824 */ /* 0x000fe200078e00ff */
[----:B------:R-:W-:Y:S02]  /*0680*/  UIMAD.WIDE.U32 UR42, UR36, UR44, URZ ;  /* 0x0000002c242a72a5 */ /* 0x000fe4000f8e003f */
[----:B------:R-:W-:Y:S01]  /*0690*/  SHF.R.S32.HI R4, RZ, 0x1f, R0 ;  /* 0x0000001fff047819 */ /* 0x000fe20000011400 */
[----:B------:R-:W-:Y:S01]  /*06a0*/  UIMAD UR51, UR37, UR44, URZ ;  /* 0x0000002c253372a4 */ /* 0x000fe2000f8e023f */
[----:B------:R-:W-:Y:S01]  /*06b0*/  LOP3.LUT R2, R2, 0xfffffff8, RZ, 0xc0, !PT ;  /* 0xfffffff802027812 */ /* 0x000fe200078ec0ff */
[----:B------:R-:W-:Y:S01]  /*06c0*/  USHF.R.S32.HI UR53, URZ, 0x1f, UR47 ;  /* 0x0000001f3f357899 */ /* 0x000fe2000801142f */
[-C--:B------:R-:W-:Y:S01]  /*06d0*/  LEA.HI R3, R0, R0.reuse, RZ, 0x1 ;  /* 0x0000000000037211 */ /* 0x080fe200078f08ff */
[----:B------:R-:W-:Y:S01]  /*06e0*/  UIMAD UR50, UR6, UR50, URZ ;  /* 0x00000032063272a4 */ /* 0x000fe2000f8e023f */
[----:B------:R-:W-:Y:S01]  /*06f0*/  LEA.HI R10, R4, R0, RZ, 0x3 ;  /* 0x00000000040a7211 */ /* 0x000fe200078f18ff */
[----:B------:R-:W-:Y:S01]  /*0700*/  IMAD.IADD R6, R245, 0x1, -R2 ;  /* 0x00000001f5067824 */ /* 0x000fe200078e0a02 */
[----:B------:R-:W-:Y:S01]  /*0710*/  LOP3.LUT R5, R3, 0x7fffffe, RZ, 0xc0, !PT ;  /* 0x07fffffe03057812 */ /* 0x000fe200078ec0ff */
[----:B------:R-:W-:Y:S01]  /*0720*/  @!UP5 UIMAD UR49, UR7, UR49, URZ ;  /* 0x000000310731d2a4 */ /* 0x000fe2000f8e023f */
[----:B------:R-:W-:Y:S01]  /*0730*/  LOP3.LUT R2, R10, 0xfffffff8, RZ, 0xc0, !PT ;  /* 0xfffffff80a027812 */ /* 0x000fe200078ec0ff */
[----:B------:R-:W-:Y:S01]  /*0740*/  USHF.R.S32.HI UR48, URZ, 0x1f, UR41 ;  /* 0x0000001f3f307899 */ /* 0x000fe20008011429 */
[----:B------:R-:W-:Y:S01]  /*0750*/  LOP3.LUT R4, R6, 0x1, RZ, 0xc0, !PT ;  /* 0x0000000106047812 */ /* 0x000fe200078ec0ff */
[----:B------:R-:W-:Y:S01]  /*0760*/  IMAD.IADD R17, R0, 0x1, -R5 ;  /* 0x0000000100117824 */ /* 0x000fe200078e0a05 */
[----:B------:R-:W-:Y:S01]  /*0770*/  LOP3.LUT P4, RZ, R6, 0x2, RZ, 0xc0, !PT ;  /* 0x0000000206ff7812 */ /* 0x000fe2000788c0ff */
[----:B------:R-:W-:Y:S01]  /*0780*/  IMAD.IADD R15, R0, 0x1, -R2 ;  /* 0x00000001000f7824 */ /* 0x000fe200078e0a02 */
[----:B------:R-:W-:Y:S01]  /*0790*/  SHF.R.S32.HI R2, RZ, 0x1, R8 ;  /* 0x00000001ff027819 */ /* 0x000fe20000011408 */
[----:B------:R-:W-:Y:S01]  /*07a0*/  IMAD.SHL.U32 R0, R7, 0x40, RZ ;  /* 0x0000004007007824 */ /* 0x000fe200078e00ff */
[----:B------:R-:W-:Y:S01]  /*07b0*/  ISETP.NE.U32.AND P5, PT, R4, 0x1, PT ;  /* 0x000000010400780c */ /* 0x000fe20003fa5070 */
[----:B------:R-:W-:Y:S01]  /*07c0*/  UMOV UR40, 0xffffd000 ;  /* 0xffffd00000287882 */ /* 0x000fe20000000000 */
[----:B------:R-:W-:-:S02]  /*07d0*/  SHF.R.S32.HI R7, RZ, 0x1, R3 ;  /* 0x00000001ff077819 */ /* 0x000fc40000011403 */
[----:B------:R-:W-:Y:S01]  /*07e0*/  LOP3.LUT R5, R0, 0x1c0, RZ, 0xc0, !PT ;  /* 0x000001c000057812 */ /* 0x000fe200078ec0ff */
[----:B------:R-:W-:Y:S01]  /*07f0*/  IMAD.SHL.U32 R0, R12, 0x10, RZ ;  /* 0x000000100c007824 */ /* 0x000fe200078e00ff */
[----:B------:R-:W-:Y:S01]  /*0800*/  SHF.R.S32.HI R4, RZ, 0x1f, R3 ;  /* 0x0000001fff047819 */ /* 0x000fe20000011403 */
[C---:B------:R-:W-:Y:S01]  /*0810*/  IMAD.SHL.U32 R3, R2.reuse, 0x40, RZ ;  /* 0x0000004002037824 */ /* 0x040fe200078e00ff */
[----:B------:R-:W-:Y:S02]  /*0820*/  LOP3.LUT P6, RZ, R2, 0x2, RZ, 0xc0, !PT ;  /* 0x0000000202ff7812 */ /* 0x000fe400078cc0ff */
[----:B------:R-:W-:Y:S02]  /*0830*/  LEA.HI R4, R4, R7, RZ, 0x2 ;  /* 0x0000000704047211 */ /* 0x000fe400078f10ff */
[----:B------:R-:W-:Y:S02]  /*0840*/  LOP3.LUT R2, R5, 0x30, R0, 0xf8, !PT ;  /* 0x0000003005027812 */ /* 0x000fe400078ef800 */
[----:B------:R-:W-:-:S02]  /*0850*/  LOP3.LUT R0, R3, 0xc0, RZ, 0xc0, !PT ;  /* 0x000000c003007812 */ /* 0x000fc400078ec0ff */
[----:B------:R-:W-:Y:S02]  /*0860*/  LOP3.LUT R3, R4, 0xfffffffc, RZ, 0xc0, !PT ;  /* 0xfffffffc04037812 */ /* 0x000fe400078ec0ff */
[--C-:B------:R-:W-:Y:S02]  /*0870*/  LOP3.LUT R4, R2, 0x8, R16.reuse, 0xf8, !PT ;  /* 0x0000000802047812 */ /* 0x100fe400078ef810 */
[----:B------:R-:W-:Y:S01]  /*0880*/  LOP3.LUT R2, R0, 0x8, R16, 0xf8, !PT ;  /* 0x0000000800027812 */ /* 0x000fe200078ef810 */
[----:B------:R-:W-:Y:S01]  /*0890*/  IMAD.IADD R11, R7, 0x1, -R3 ;  /* 0x00000001070b7824 */ /* 0x000fe200078e0a03 */
[----:B------:R-:W-:Y:S02]  /*08a0*/  SHF.R.U32.HI R0, RZ, 0x3, R0 ;  /* 0x00000003ff007819 */ /* 0x000fe40000011600 */
[----:B------:R-:W-:Y:S02]  /*08b0*/  LEA.HI R7, R6, R6, RZ, 0x1 ;  /* 0x0000000606077211 */ /* 0x000fe400078f08ff */
[----:B------:R-:W-:Y:S01]  /*08c0*/  LOP3.LUT R173, R2, R0, RZ, 0x3c, !PT ;  /* 0x0000000002ad7212 */ /* 0x000fe200078e3cff */
[----:B------:R-:W-:Y:S01]  /*08d0*/  IMAD.SHL.U32 R2, R6, 0x40, RZ ;  /* 0x0000004006027824 */ /* 0x000fe200078e00ff */
[----:B------:R-:W-:Y:S01]  /*08e0*/  SHF.R.U32.HI R0, RZ, 0x3, R5 ;  /* 0x00000003ff007819 */ /* 0x000fe20000011605 */
[----:B------:R-:W-:Y:S01]  /*08f0*/  IMAD.SHL.U32 R5, R18, 0x2, RZ ;  /* 0x0000000212057824 */ /* 0x000fe200078e00ff */
[----:B------:R-:W-:Y:S01]  /*0900*/  SHF.R.S32.HI R3, RZ, 0x3, R10 ;  /* 0x00000003ff037819 */ /* 0x000fe2000001140a */
[----:B------:R-:W-:Y:S01]  /*0910*/  IMAD.U32 R173, R21, 0x20, R173 ;  /* 0x0000002015ad7824 */ /* 0x000fe200078e00ad */
[----:B------:R-:W-:-:S02]  /*0920*/  LOP3.LUT R16, R4, R0, RZ, 0x3c, !PT ;  /* 0x0000000004107212 */ /* 0x000fc400078e3cff */
[----:B------:R-:W-:Y:S01]  /*0930*/  LOP3.LUT R0, R7, 0x3fffffe, RZ, 0xc0, !PT ;  /* 0x03fffffe07007812 */ /* 0x000fe200078ec0ff */
[----:B------:R-:W-:Y:S01]  /*0940*/  IMAD R17, R3, 0x8, R17 ;  /* 0x0000000803117824 */ /* 0x000fe200078e0211 */
[----:B------:R-:W-:Y:S01]  /*0950*/  LOP3.LUT R2, R2, 0x1c0, RZ, 0xc0, !PT ;  /* 0x000001c002027812 */ /* 0x000fe200078ec0ff */
[----:B------:R-:W-:Y:S01]  /*0960*/  IMAD R177, R12, 0x2, R3 ;  /* 0x000000020cb17824 */ /* 0x000fe200078e0203 */
[----:B------:R-:W-:Y:S01]  /*0970*/  SEL R172, R182, 0xffffffe0, !P6 ;  /* 0xffffffe0b6ac7807 */ /* 0x000fe20007000000 */
[----:B------:R-:W-:Y:S01]  /*0980*/  IMAD.IADD R8, R6, 0x1, -R0 ;  /* 0x0000000106087824 */ /* 0x000fe200078e0a00 */
[----:B------:R-:W-:Y:S01]  /*0990*/  SEL R184, R184, 0x10, !P5 ;  /* 0x00000010b8b87807 */ /* 0x000fe20006800000 */
[----:B------:R-:W-:Y:S02]  /*09a0*/  IMAD.SHL.U32 R0, R13, 0x20, RZ ;  /* 0x000000200d007824 */ /* 0x000fe400078e00ff */
[----:B------:R-:W-:Y:S02]  /*09b0*/  IMAD.U32 R3, RZ, RZ, UR14 ;  /* 0x0000000eff037e24 */ /* 0x000fe4000f8e00ff */
[C---:B------:R-:W-:Y:S01]  /*09c0*/  IMAD R172, R173.reuse, 0x2, R172 ;  /* 0x00000002adac7824 */ /* 0x040fe200078e02ac */
        /* <DEDUP_REMOVED lines=31> */
[----:B------:R-:W-:Y:S01]  /*0bc0*/  IMAD.SHL.U32 R187, R187, 0x2, RZ ;  /* 0x00000002bbbb7824 */ /* 0x000fe200078e00ff */
[----:B------:R-:W-:Y:S01]  /*0bd0*/  LOP3.LUT R0, R0, 0x1c0, RZ, 0xc0, !PT ;  /* 0x000001c000007812 */ /* 0x000fe200078ec0ff */
[----:B------:R-:W-:Y:S01]  /*0be0*/  IMAD.IADD R8, R8, 0x1, R10 ;  /* 0x0000000108087824 */ /* 0x000fe200078e020a */
        /* <DEDUP_REMOVED lines=21> */
[C---:B------:R-:W-:Y:S01]  /*0d40*/  IADD3 R247, R246.reuse, 0x20, RZ ;  /* 0x00000020f6f77810 */ /* 0x040fe20007ffe0ff */
[----:B------:R-:W-:Y:S01]  /*0d50*/  IMAD.IADD R180, R177, 0x1, R179 ;  /* 0x00000001b1b47824 */ /* 0x000fe200078e02b3 */
[----:B------:R-:W-:Y:S01]  /*0d60*/  SHF.R.S32.HI R2, RZ, 0x1f, R0 ;  /* 0x0000001fff027819 */ /* 0x000fe20000011400 */
[----:B------:R-:W-:Y:S01]  /*0d70*/  IMAD.IADD R183, R183, 0x1, R5 ;  /* 0x00000001b7b77824 */ /* 0x000fe200078e0205 */
[----:B------:R-:W-:Y:S01]  /*0d80*/  @P3 IADD3 R247, R246, -0x20, RZ ;  /* 0xffffffe0f6f73810 */ /* 0x000fe20007ffe0ff */
[----:B------:R-:W-:Y:S01]  /*0d90*/  IMAD.IADD R184, R184, 0x1, R185 ;  /* 0x00000001b8b87824 */ /* 0x000fe200078e02b9 */
[C---:B------:R-:W-:Y:S01]  /*0da0*/  SHF.L.U64.HI R2, R0.reuse, 0x2, R2 ;  /* 0x0000000200027819 */ /* 0x040fe20000010202 */
[----:B------:R-:W-:-:S02]  /*0db0*/  IMAD.SHL.U32 R0, R0, 0x4, RZ ;  /* 0x0000000400007824 */ /* 0x000fc400078e00ff */
[----:B------:R-:W-:Y:S02]  /*0dc0*/  IMAD.IADD R179, R178, 0x1, R179 ;  /* 0x00000001b2b37824 */ /* 0x000fe400078e02b3 */
[----:B------:R1:W-:Y:S04]  /*0dd0*/  STL [R1+0x4], R2 ;  /* 0x0000040201007387 */ /* 0x0003e80000100800 */
[----:B------:R2:W-:Y:S01]  /*0de0*/  STL [R1], R0 ;  /* 0x0000000001007387 */ /* 0x0005e20000100800 */
[----:B-1----:R-:W-:-:S03]  /*0df0*/  IMAD.SHL.U32 R2, R3, 0x2, RZ ;  /* 0x0000000203027824 */ /* 0x002fc600078e00ff */
.L_x_822:
        /* <DEDUP_REMOVED lines=22> */
[----:B------:R1:W4:Y:S01]  /*0f60*/  @P2 LDG.E R3, [R4.64+0x4] ;  /* 0x0000040404032981 */ /* 0x000322000c1e1900 */
[----:B------:R-:W-:Y:S01]  /*0f70*/  MOV R6, UR6 ;  /* 0x0000000600067c02 */ /* 0x000fe20008000f00 */
[----:B------:R-:W-:-:S03]  /*0f80*/  UISETP.EQ.OR.EX UP1, UPT, URZ, UR9, !UP3, UP1 ;  /* 0x000000093f00728c */ /* 0x000fc6000df22710 */
[----:B------:R-:W-:Y:S01]  /*0f90*/  IMAD.U32 R7, RZ, RZ, UR7 ;  /* 0x00000007ff077e24 */ /* 0x000fe2000f8e00ff */
[----:B------:R-:W-:-:S04]  /*0fa0*/  UIADD3 UR8, UP0, UR13, UR8, URZ ;  /* 0x000000080d087290 */ /* 0x000fc8000ff1e03f */
[----:B-----5:R-:W5:Y:S01]  /*0fb0*/  @P0 LDG.E R6, [R6.64] ;  /* 0x0000000406060981 */ /* 0x020f62000c1e1900 */
[----:B------:R-:W-:Y:S01]  /*0fc0*/  PLOP3.LUT P1, PT, PT, PT, UP1, 0x80, 0x0 ;  /* 0x000000000000781c */ /* 0x000fe20003f2f018 */
[----:B------:R-:W-:Y:S01]  /*0fd0*/  UIADD3.X UR9, UR12, UR9, URZ, UP0, !UPT ;  /* 0x000000090c097290 */ /* 0x000fe200087fe43f */
[----:B-1----:R-:W-:-:S05]  /*0fe0*/  IMAD.U32 R4, RZ, RZ, UR8 ;  /* 0x00000008ff047e24 */ /* 0x002fca000f8e00ff */
[----:B------:R-:W-:-:S06]  /*0ff0*/  MOV R5, UR9 ;  /* 0x0000000900057c02 */ /* 0x000fcc0008000f00 */
[----:B--2---:R-:W2:Y:S01]  /*1000*/  @!P1 LDG.E R0, [R4.64] ;  /* 0x0000000404009981 */ /* 0x004ea2000c1e1900 */
        /* <DEDUP_REMOVED lines=20> */
.L_x_794:
        /* <DEDUP_REMOVED lines=58> */
.L_x_796:
        /* <DEDUP_REMOVED lines=18> */
.L_x_797:
        /* <DEDUP_REMOVED lines=70> */
.L_x_798:
[----:B------:R-:W-:Y:S02]  /*1a70*/  UMOV UR11, UR50 ;  /* 0x00000032000b7c82 */ /* 0x000fe40008000000 */
.L_x_799:
[----:B------:R-:W2:Y:S04]  /*1a80*/  LDL.64 R4, [R1+0x10] ;  /* 0x0000100001047983 */ /* 0x000ea80000100a00 */
[----:B------:R1:W3:Y:S01]  /*1a90*/  LDL.64 R12, [R1+0x10] ;  /* 0x00001000010c7983 */ /* 0x0002e20000100a00 */
[----:B------:R-:W-:Y:S01]  /*1aa0*/  UIADD3 UR8, UP3, UP2, UR8, UR41, UR47 ;  /* 0x0000002908087290 */ /* 0x000fe2000fa7e02f */
[----:B------:R-:W-:Y:S01]  /*1ab0*/  SHF.R.S32.HI R18, RZ, 0x1f, R245 ;  /* 0x0000001fff127819 */ /* 0x000fe200000114f5 */
[----:B------:R-:W-:Y:S01]  /*1ac0*/  UISETP.GE.AND UP4, UPT, UR28, 0x1, UPT ;  /* 0x000000011c00788c */ /* 0x000fe2000bf86270 */
[----:B------:R-:W-:Y:S01]  /*1ad0*/  IADD3 R3, P1, R245, UR14, RZ ;  /* 0x0000000ef5037c10 */ /* 0x000fe2000ff3e0ff */
[----:B------:R-:W-:Y:S01]  /*1ae0*/  UIADD3 UR17, UP1, UP0, UR12, UR8, UR15 ;  /* 0x000000080c117290 */ /* 0x000fe2000f83e00f */
[----:B------:R-:W4:Y:S01]  /*1af0*/  S2R R8, SR_TID.X ;  /* 0x0000000000087919 */ /* 0x000f220000002100 */
[----:B------:R-:W-:Y:S01]  /*1b00*/  BSSY B1, `(.L_x_795) ;  /* 0x00006d7000017945 */ /* 0x000fe20003800000 */
[----:B------:R-:W-:-:S02]  /*1b10*/  ULDC.64 UR8, c[0x0][0x1a8] ;  /* 0x00006a0000087ab9 */ /* 0x000fc40000000a00 */
[----:B------:R-:W-:-:S04]  /*1b20*/  UIMAD UR7, UR61, UR8, URZ ;  /* 0x000000083d0772a4 */ /* 0x000fc8000f8e023f */
[----:B------:R-:W-:-:S03]  /*1b30*/  UIMAD UR12, UR38, UR9, UR7 ;  /* 0x00000009260c72a4 */ /* 0x000fc6000f8e0207 */
[----:B------:R-:W-:Y:S02]  /*1b40*/  ULDC.64 UR8, c[0x0][0x378] ;  /* 0x0000de0000087ab9 */ /* 0x000fe40000000a00 */
[----:B------:R-:W-:-:S04]  /*1b50*/  UIMAD UR7, UR61, UR8, URZ ;  /* 0x000000083d0772a4 */ /* 0x000fc8000f8e023f */
[----:B------:R-:W-:-:S03]  /*1b60*/  UIMAD UR10, UR38, UR9, UR7 ;  /* 0x00000009260a72a4 */ /* 0x000fc6000f8e0207 */
[----:B------:R-:W-:Y:S02]  /*1b70*/  ULDC.64 UR8, c[0x0][0x370] ;  /* 0x0000dc0000087ab9 */ /* 0x000fe40000000a00 */
[----:B------:R-:W-:Y:S02]  /*1b80*/  UIMAD UR7, UR27, UR8, URZ ;  /* 0x000000081b0772a4 */ /* 0x000fe4000f8e023f */
[----:B------:R-:W-:Y:S02]  /*1b90*/  UIADD3 UR8, UR14, UR13, URZ ;  /* 0x0000000d0e087290 */ /* 0x000fe4000fffe03f */
[----:B------:R-:W-:Y:S02]  /*1ba0*/  UIMAD UR7, UR14, UR9, UR7 ;  /* 0x000000090e0772a4 */ /* 0x000fe4000f8e0207 */
[----:B------:R-:W-:Y:S01]  /*1bb0*/  UIADD3 UR9, UR14, UR11, URZ ;  /* 0x0000000b0e097290 */ /* 0x000fe2000fffe03f */
        /* <DEDUP_REMOVED lines=13> */
[----:B------:R-:W-:Y:S02]  /*1c90*/  ULDC.64 UR14, c[0x0][0x200] ;  /* 0x00008000000e7ab9 */ /* 0x000fe40000000a00 */
[----:B------:R-:W-:Y:S01]  /*1ca0*/  UIMAD.WIDE UR14, UR8, UR18, UR14 ;  /* 0x00000012080e72a5 */ /* 0x000fe2000f8e020e */
[----:B------:R-:W-:-:S04]  /*1cb0*/  IMAD.WIDE.U32 R4, R3, c[0x0][0x370], R4 ;  /* 0x0000dc0003047a25 */ /* 0x000fc800078e0004 */
[----:B------:R-:W-:Y:S01]  /*1cc0*/  IMAD.U32 R3, RZ, RZ, UR38 ;  /* 0x00000026ff037e24 */ /* 0x000fe2000f8e00ff */
[----:B------:R-:W-:Y:S01]  /*1cd0*/  IADD3 R5, R5, UR7, RZ ;  /* 0x0000000705057c10 */ /* 0x000fe2000fffe0ff */
[----:B------:R-:W-:-:S04]  /*1ce0*/  UIADD3.X UR7, UR24, UR48, UR53, UP3, UP2 ;  /* 0x0000003018077290 */ /* 0x000fc80009fe4435 */
[----:B------:R-:W-:Y:S01]  /*1cf0*/  IMAD.WIDE.U32 R4, R3, c[0x0][0x378], R4 ;  /* 0x0000de0003047a25 */ /* 0x000fe200078e0004 */
[----:B----4-:R-:W-:Y:S01]  /*1d00*/  SHF.R.S32.HI R3, RZ, 0x1f, R8 ;  /* 0x0000001fff037819 */ /* 0x010fe20000011408 */
[----:B------:R-:W-:-:S03]  /*1d10*/  UIADD3.X UR7, UR26, UR7, UR19, UP1, UP0 ;  /* 0x000000071a077290 */ /* 0x000fc60008fe0413 */
[----:B------:R-:W-:Y:S02]  /*1d20*/  LEA.HI R3, R3, R8, RZ, 0x5 ;  /* 0x0000000803037211 */ /* 0x000fe400078f28ff */
[----:B------:R-:W-:Y:S01]  /*1d30*/  IADD3 R5, R5, UR10, RZ ;  /* 0x0000000a05057c10 */ /* 0x000fe2000fffe0ff */
[----:B------:R-:W-:Y:S01]  /*1d40*/  ULEA.HI.SX32 UR10, UR32, 0xffffffff, 0x1a ;  /* 0xffffffff200a7891 */ /* 0x000fe2000f8fd23f */
        /* <DEDUP_REMOVED lines=10> */
[C---:B------:R-:W-:Y:S01]  /*1df0*/  LEA R190, P0, R6.reuse, c[0x0][0x160], 0x1 ;  /* 0x0000580006be7a11 */ /* 0x040fe200078008ff */
[----:B------:R-:W-:Y:S02]  /*1e00*/  ULDC.64 UR12, c[0x0][0x3c8] ;  /* 0x0000f200000c7ab9 */ /* 0x000fe40000000a00 */
[----:B------:R-:W-:Y:S01]  /*1e10*/  IMAD R7, R245, c[0x0][0x374], R3 ;  /* 0x0000dd00f5077a24 */ /* 0x000fe200078e0203 */
[----:B------:R-:W-:Y:S01]  /*1e20*/  LEA.HI.X R191, R6, c[0x0][0x164], R9, 0x1, P0 ;  /* 0x0000590006bf7a11 */ /* 0x000fe200000f0c09 */
[----:B------:R-:W-:Y:S01]  /*1e30*/  UIMAD.WIDE UR18, UR9, UR18, UR12 ;  /* 0x00000012091272a5 */ /* 0x000fe2000f8e020c */
[----:B------:R-:W-:Y:S01]  /*1e40*/  PLOP3.LUT P0, PT, PT, PT, UP4, 0x80, 0x0 ;  /* 0x000000000000781c */ /* 0x000fe20003f0f048 */
[----:B------:R-:W-:Y:S01]  /*1e50*/  IMAD.IADD R6, R5, 0x1, R7 ;  /* 0x0000000105067824 */ /* 0x000fe200078e0207 */
[----:B------:R-:W-:-:S04]  /*1e60*/  IADD3 R3, P2, R8, UR17, RZ ;  /* 0x0000001108037c10 */ /* 0x000fc8000ff5e0ff */
[C---:B------:R-:W-:Y:S02]  /*1e70*/  LEA R193, P1, R3.reuse, c[0x0][0x350], 0x2 ;  /* 0x0000d40003c17a11 */ /* 0x040fe400078210ff */
[----:B------:R-:W-:Y:S02]  /*1e80*/  LEA.HI.X.SX32 R5, R8, UR7, 0x1, P2 ;  /* 0x0000000708057c11 */ /* 0x000fe400090f0eff */
[----:B------:R-:W-:Y:S02]  /*1e90*/  LEA.HI.X R189, R4, c[0x0][0x334], R6, 0x1, P3 ;  /* 0x0000cd0004bd7a11 */ /* 0x000fe400018f0c06 */
[----:B------:R-:W-:Y:S01]  /*1ea0*/  LEA.HI.X R192, R3, c[0x0][0x354], R5, 0x2, P1 ;  /* 0x0000d50003c07a11 */ /* 0x000fe200008f1405 */
[----:B------:R-:W-:Y:S05]  /*1eb0*/  @!P0 BRA `(.L_x_800) ;  /* 0x000061a000008947 */ /* 0x000fea0003800000 */
[----:B-1----:R-:W2:Y:S01]  /*1ec0*/  LDL R19, [R1+0x18] ;  /* 0x0000180001137983 */ /* 0x002ea20000100800 */
[----:B------:R-:W-:Y:S01]  /*1ed0*/  ULDC.64 UR8, c[0x0][0x198] ;  /* 0x0000660000087ab9 */ /* 0x000fe20000000a00 */
[----:B------:R-:W-:Y:S01]  /*1ee0*/  IMAD.U32 R3, RZ, RZ, UR23 ;  /* 0x00000017ff037e24 */ /* 0x000fe2000f8e00ff */
[----:B------:R-:W-:Y:S01]  /*1ef0*/  UIMAD UR8, UR22, UR8, URZ ;  /* 0x00000008160872a4 */ /* 0x000fe2000f8e023f */
[----:B------:R-:W-:Y:S01]  /*1f00*/  IADD3 R8, R245, 0x40, RZ ;  /* 0x00000040f5087810 */ /* 0x000fe20007ffe0ff */
[----:B------:R-:W-:Y:S01]  /*1f10*/  UMOV UR7, UR10 ;  /* 0x0000000a00077c82 */ /* 0x000fe20008000000 */
[C-C-:B------:R-:W-:Y:S01]  /*1f20*/  IMAD.WIDE.U32 R6, R3.reuse, c[0x0][0x198], R12.reuse ;  /* 0x0000660003067a25 */ /* 0x140fe200078e000c */
[----:B------:R-:W-:Y:S01]  /*1f30*/  ULDC.64 UR10, c[0x0][0x1a0] ;  /* 0x00006800000a7ab9 */ /* 0x000fe20000000a00 */
[----:B------:R-:W-:Y:S01]  /*1f40*/  MOV R234, 0x7f800000 ;  /* 0x7f80000000ea7802 */ /* 0x000fe20000000f00 */
[----:B------:R-:W-:Y:S01]  /*1f50*/  UIMAD UR10, UR22, UR10, URZ ;  /* 0x0000000a160a72a4 */ /* 0x000fe2000f8e023f */
[----:B------:R-:W-:Y:S01]  /*1f60*/  IMAD.WIDE.U32 R4, R3, c[0x0][0x1a0], R12 ;  /* 0x0000680003047a25 */ /* 0x000fe200078e000c */
[----:B------:R-:W-:Y:S01]  /*1f70*/  UIMAD UR12, UR23, UR9, UR8 ;  /* 0x00000009170c72a4 */ /* 0x000fe2000f8e0208 */
[----:B------:R-:W-:Y:S01]  /*1f80*/  IADD3 R6, P2, R6, UR33, RZ ;  /* 0x0000002106067c10 */ /* 0x000fe2000ff5e0ff */
[----:B------:R-:W-:Y:S01]  /*1f90*/  UIMAD UR9, UR20, -0x80, UR6 ;  /* 0xffffff80140978a4 */ /* 0x000fe2000f8e0206 */
[----:B------:R-:W-:Y:S01]  /*1fa0*/  IMAD.MOV.U32 R235, RZ, RZ, 0x7f800000 ;  /* 0x7f800000ffeb7424 */ /* 0x000fe200078e00ff */
[----:B------:R-:W-:Y:S01]  /*1fb0*/  UIMAD UR8, UR7, -0x40, UR28 ;  /* 0xffffffc0070878a4 */ /* 0x000fe2000f8e021c */
[----:B------:R-:W-:Y:S01]  /*1fc0*/  IADD3 R4, P0, R4, UR29, RZ ;  /* 0x0000001d04047c10 */ /* 0x000fe2000ff1e0ff */
[----:B------:R-:W-:Y:S01]  /*1fd0*/  UIMAD UR11, UR23, UR11, UR10 ;  /* 0x0000000b170b72a4 */ /* 0x000fe2000f8e020a */
[----:B------:R-:W-:Y:S01]  /*1fe0*/  IMAD.MOV.U32 R236, RZ, RZ, 0x7f800000 ;  /* 0x7f800000ffec7424 */ /* 0x000fe200078e00ff */
[----:B------:R-:W-:Y:S01]  /*1ff0*/  ISETP.GE.AND P1, PT, R8, UR9, PT ;  /* 0x0000000908007c0c */ /* 0x000fe2000bf26270 */
[----:B------:R-:W-:-:S02]  /*2000*/  IMAD.U32 R8, RZ, RZ, UR12 ;  /* 0x0000000cff087e24 */ /* 0x000fc4000f8e00ff */
[----:B------:R-:W-:-:S03]  /*2010*/  IMAD.MOV.U32 R237, RZ, RZ, 0x7f800000 ;  /* 0x7f800000ffed7424 */ /* 0x000fc600078e00ff */
[----:B------:R-:W-:Y:S01]  /*2020*/  IADD3.X R7, R7, UR35, R8, P2, !PT ;  /* 0x0000002307077c10 */ /* 0x000fe200097fe408 */
[----:B------:R-:W-:Y:S01]  /*2030*/  IMAD R8, R10, c[0x0][0x1b0], RZ ;  /* 0x00006c000a087a24 */ /* 0x000fe200078e02ff */
[----:B------:R-:W-:Y:S01]  /*2040*/  ISETP.GE.AND P2, PT, R245, UR9, PT ;  /* 0x00000009f5007c0c */ /* 0x000fe2000bf46270 */
[----:B------:R-:W-:Y:S02]  /*2050*/  ULEA.HI UR9, UR7, UR7, URZ, 0x1 ;  /* 0x0000000707097291 */ /* 0x000fe4000f8f083f */
[C---:B------:R-:W-:Y:S02]  /*2060*/  IMAD R8, R0.reuse, c[0x0][0x1b4], R8 ;  /* 0x00006d0000087a24 */ /* 0x040fe400078e0208 */
[----:B------:R-:W-:Y:S01]  /*2070*/  IMAD.WIDE.U32 R6, R0, c[0x0][0x1b0], R6 ;  /* 0x00006c0000067a25 */ /* 0x000fe200078e0006 */
[----:B------:R-:W-:-:S03]  /*2080*/  ULOP3.LUT UR9, UR9, 0xfffffffe, URZ, 0xc0, !UPT ;  /* 0xfffffffe09097892 */ /* 0x000fc6000f8ec03f */
[----:B------:R-:W-:Y:S01]  /*2090*/  IMAD.IADD R7, R7, 0x1, R8 ;  /* 0x0000000107077824 */ /* 0x000fe200078e0208 */
[----:B------:R-:W-:Y:S01]  /*20a0*/  UIADD3 UR9, UR7, -UR9, URZ ;  /* 0x8000000907097290 */ /* 0x000fe2000fffe03f */
[----:B------:R-:W-:Y:S02]  /*20b0*/  @!P1 IMAD.MOV.U32 R8, RZ, RZ, R6 ;  /* 0x000000ffff089224 */ /* 0x000fe400078e0006 */
[----:B------:R-:W-:Y:S01]  /*20c0*/  @!P1 IMAD.MOV.U32 R9, RZ, RZ, R7 ;  /* 0x000000ffff099224 */ /* 0x000fe200078e0007 */
[----:B------:R-:W-:-:S03]  /*20d0*/  UISETP.NE.AND UP0, UPT, UR9, 0x1, UPT ;  /* 0x000000010900788c */ /* 0x000fc6000bf05270 */
[----:B------:R-:W-:Y:S01]  /*20e0*/  UMOV UR9, UR14 ;  /* 0x0000000e00097c82 */ /* 0x000fe20008000000 */
[----:B--2---:R-:W-:-:S04]  /*20f0*/  IADD3 R3, R19, 0x8, RZ ;  /* 0x0000000813037810 */ /* 0x004fc80007ffe0ff */
[----:B------:R-:W-:Y:S01]  /*2100*/  ISETP.GE.AND P6, PT, R3, UR8, PT ;  /* 0x0000000803007c0c */ /* 0x000fe2000bfc6270 */
[----:B------:R-:W-:-:S05]  /*2110*/  IMAD.U32 R3, RZ, RZ, UR11 ;  /* 0x0000000bff037e24 */ /* 0x000fca000f8e00ff */
[----:B------:R-:W-:Y:S01]  /*2120*/  IADD3.X R5, R5, UR30, R3, P0, !PT ;  /* 0x0000001e05057c10 */ /* 0x000fe200087fe403 */
[----:B------:R-:W-:Y:S01]  /*2130*/  IMAD R3, R10, c[0x0][0x1b8], RZ ;  /* 0x00006e000a037a24 */ /* 0x000fe200078e02ff */
[C---:B------:R-:W-:Y:S01]  /*2140*/  @!P1 IADD3 R16, P0, R245.reuse, 0x40, RZ ;  /* 0x00000040f5109810 */ /* 0x040fe20007f1e0ff */
[----:B------:R-:W-:Y:S02]  /*2150*/  @!P2 IMAD R10, R18, c[0x0][0x198], RZ ;  /* 0x00006600120aaa24 */ /* 0x000fe400078e02ff */
[C---:B------:R-:W-:Y:S01]  /*2160*/  IMAD R12, R0.reuse, c[0x0][0x1bc], R3 ;  /* 0x00006f00000c7a24 */ /* 0x040fe200078e0203 */
[----:B------:R-:W-:Y:S01]  /*2170*/  @!P1 IADD3 R3, P3, R245, 0x40, RZ ;  /* 0x00000040f5039810 */ /* 0x000fe20007f7e0ff */
[----:B------:R-:W-:-:S03]  /*2180*/  IMAD.WIDE.U32 R4, R0, c[0x0][0x1b8], R4 ;  /* 0x00006e0000047a25 */ /* 0x000fc600078e0004 */
[----:B------:R-:W-:Y:S01]  /*2190*/  @!P1 IADD3.X R0, RZ, R18, RZ, P3, !PT ;  /* 0x00000012ff009210 */ /* 0x000fe20001ffe4ff */
[----:B------:R-:W-:Y:S01]  /*21a0*/  @!P1 IMAD.X R11, RZ, RZ, R18, P0 ;  /* 0x000000ffff0b9224 */ /* 0x000fe200000e0612 */
[----:B------:R-:W-:Y:S01]  /*21b0*/  IADD3 R5, R5, R12, RZ ;  /* 0x0000000c05057210 */ /* 0x000fe20007ffe0ff */
[C---:B------:R-:W-:Y:S02]  /*21c0*/  @!P2 IMAD R10, R245.reuse, c[0x0][0x19c], R10 ;  /* 0x00006700f50aaa24 */ /* 0x040fe400078e020a */
[----:B------:R-:W-:Y:S02]  /*21d0*/  @!P1 IMAD R0, R0, c[0x0][0x198], RZ ;  /* 0x0000660000009a24 */ /* 0x000fe400078e02ff */
[----:B------:R-:W-:-:S04]  /*21e0*/  @!P2 IMAD.WIDE.U32 R12, R245, c[0x0][0x198], R6 ;  /* 0x00006600f50caa25 */ /* 0x000fc800078e0006 */
[C---:B------:R-:W-:Y:S02]  /*21f0*/  @!P1 IMAD R0, R3.reuse, c[0x0][0x19c], R0 ;  /* 0x0000670003009a24 */ /* 0x040fe400078e0200 */
[----:B------:R-:W-:-:S04]  /*2200*/  @!P1 IMAD.WIDE.U32 R6, R3, c[0x0][0x198], R8 ;  /* 0x0000660003069a25 */ /* 0x000fc800078e0008 */
[----:B------:R-:W-:Y:S01]  /*2210*/  @!P1 IMAD R11, R11, c[0x0][0x1a0], RZ ;  /* 0x000068000b0b9a24 */ /* 0x000fe200078e02ff */
[----:B------:R-:W-:Y:S01]  /*2220*/  @!P1 IADD3 R3, R7, R0, RZ ;  /* 0x0000000007039210 */ /* 0x000fe20007ffe0ff */
[----:B------:R-:W-:Y:S01]  /*2230*/  @!P2 IMAD.IADD R9, R13, 0x1, R10 ;  /* 0x000000010d09a824 */ /* 0x000fe200078e020a */
[----:B------:R-:W-:Y:S01]  /*2240*/  @!P2 LEA R10, P3, R12, c[0x0][0x168], 0x1 ;  /* 0x00005a000c0aaa11 */ /* 0x000fe200078608ff */
[----:B------:R-:W-:Y:S01]  /*2250*/  @!P1 IMAD R17, R16, c[0x0][0x1a4], R11 ;  /* 0x0000690010119a24 */ /* 0x000fe200078e020b */
[----:B------:R-:W-:Y:S01]  /*2260*/  @!P1 LEA R8, P0, R6, c[0x0][0x168], 0x1 ;  /* 0x00005a0006089a11 */ /* 0x000fe200078008ff */
[----:B------:R-:W-:Y:S01]  /*2270*/  @!P2 IMAD R0, R18, c[0x0][0x1a0], RZ ;  /* 0x000068001200aa24 */ /* 0x000fe200078e02ff */
[----:B------:R-:W-:Y:S01]  /*2280*/  @!P2 LEA.HI.X R11, R12, c[0x0][0x16c], R9, 0x1, P3 ;  /* 0x00005b000c0baa11 */ /* 0x000fe200018f0c09 */
[----:B------:R-:W-:Y:S01]  /*2290*/  @!P1 IMAD.MOV.U32 R14, RZ, RZ, R4 ;  /* 0x000000ffff0e9224 */ /* 0x000fe200078e0004 */
[----:B------:R-:W-:Y:S01]  /*22a0*/  @!P1 LEA.HI.X R9, R6, c[0x0][0x16c], R3, 0x1, P0 ;  /* 0x00005b0006099a11 */ /* 0x000fe200000f0c03 */
[--C-:B------:R-:W-:Y:S01]  /*22b0*/  @!P1 IMAD.MOV.U32 R15, RZ, RZ, R5.reuse ;  /* 0x000000ffff0f9224 */ /* 0x100fe200078e0005 */
[----:B------:R-:W-:Y:S01]  /*22c0*/  PLOP3.LUT P0, PT, PT, PT, UP6, 0x80, 0x0 ;  /* 0x000000000000781c */ /* 0x000fe20003f0f068 */
[C---:B------:R-:W-:Y:S01]  /*22d0*/  @!P2 IMAD R0, R245.reuse, c[0x0][0x1a4], R0 ;  /* 0x00006900f500aa24 */ /* 0x040fe200078e0200 */
[C---:B------:R-:W-:Y:S01]  /*22e0*/  ISETP.GE.AND P3, PT, R245.reuse, UR8, PT ;  /* 0x00000008f5007c0c */ /* 0x040fe2000bf66270 */
[----:B------:R-:W-:Y:S01]  /*22f0*/  @!P2 IMAD.WIDE.U32 R12, R245, c[0x0][0x1a0], R4 ;  /* 0x00006800f50caa25 */ /* 0x000fe200078e0004 */
[----:B------:R-:W-:-:S03]  /*2300*/  IADD3 R5, R19, 0x20, RZ ;  /* 0x0000002013057810 */ /* 0x000fc60007ffe0ff */
[----:B------:R-:W-:Y:S01]  /*2310*/  @!P1 IMAD.WIDE.U32 R14, R16, c[0x0][0x1a0], R14 ;  /* 0x00006800100e9a25 */ /* 0x000fe200078e000e */
[----:B------:R-:W-:-:S03]  /*2320*/  @!P2 LEA R6, P5, R12, c[0x0][0x170], 0x1 ;  /* 0x00005c000c06aa11 */ /* 0x000fc600078a08ff */
[----:B------:R-:W-:Y:S01]  /*2330*/  @!P2 IMAD.IADD R0, R13, 0x1, R0 ;  /* 0x000000010d00a824 */ /* 0x000fe200078e0200 */
[----:B------:R-:W-:Y:S01]  /*2340*/  @!P1 LEA R4, P4, R14, c[0x0][0x170], 0x1 ;  /* 0x00005c000e049a11 */ /* 0x000fe200078808ff */
[----:B------:R-:W-:Y:S01]  /*2350*/  @P0 BAR.SYNC.DEFER_BLOCKING 0x0 ;  /* 0x0000000000000b1d */ /* 0x000fe20000010000 */
[----:B------:R-:W-:Y:S01]  /*2360*/  @!P1 IMAD.IADD R3, R15, 0x1, R17 ;  /* 0x000000010f039824 */ /* 0x000fe200078e0211 */
[----:B------:R-:W-:Y:S02]  /*2370*/  PLOP3.LUT P0, PT, PT, PT, UP0, 0x80, 0x0 ;  /* 0x000000000000781c */ /* 0x000fe40003f0f008 */
[----:B------:R-:W-:Y:S01]  /*2380*/  @!P2 LEA.HI.X R7, R12, c[0x0][0x174], R0, 0x1, P5 ;  /* 0x00005d000c07aa11 */ /* 0x000fe200028f0c00 */
[----:B------:R-:W-:Y:S01]  /*2390*/  IMAD.SHL.U32 R0, R250, 0x2, RZ ;  /* 0x00000002fa007824 */ /* 0x000fe200078e00ff */
[----:B------:R-:W-:Y:S02]  /*23a0*/  ISETP.GE.AND P5, PT, R5, UR8, PT ;  /* 0x0000000805007c0c */ /* 0x000fe4000bfa6270 */
[----:B------:R-:W-:-:S02]  /*23b0*/  @!P1 LEA.HI.X R5, R14, c[0x0][0x174], R3, 0x1, P4 ;  /* 0x00005d000e059a11 */ /* 0x000fc400020f0c03 */
[----:B------:R-:W-:Y:S02]  /*23c0*/  IADD3 R3, R250, 0x1800, RZ ;  /* 0x00001800fa037810 */ /* 0x000fe40007ffe0ff */
[----:B------:R-:W-:Y:S02]  /*23d0*/  ISETP.GE.AND P4, PT, R19, UR8, PT ;  /* 0x0000000813007c0c */ /* 0x000fe4000bf86270 */
[----:B------:R-:W-:-:S04]  /*23e0*/  SEL R3, R3, R250, !P0 ;  /* 0x000000fa03037207 */ /* 0x000fc80004000000 */
[----:B------:R-:W-:Y:S02]  /*23f0*/  SHF.L.U32 R194, R3, 0x1, RZ ;  /* 0x0000000103c27819 */ /* 0x000fe400000006ff */
        /* <DEDUP_REMOVED lines=59> */
[----:B---3--:R-:W-:-:S03]  /*27b0*/  SHF.R.S32.HI R8, RZ, 0x1f, R19 ;  /* 0x0000001fff087819 */ /* 0x008fc60000011413 */
[----:B------:R4:W-:Y:S04]  /*27c0*/  @!P2 LDGSTS.E.BYPASS.LTC128B.128 [R0+0x11000], [R6.64+0x40] ;  /* 0x110000400600afae */ /* 0x0009e8000b901d44 */
[----:B------:R4:W-:Y:S01]  /*27d0*/  @!P2 LDGSTS.E.BYPASS.LTC128B.128 [R0+0x13000], [R6.64+0x80] ;  /* 0x130000800600afae */ /* 0x0009e2000b901d44 */
[----:B------:R-:W-:Y:S01]  /*27e0*/  ISETP.GE.AND P2, PT, R3, UR8, PT ;  /* 0x0000000803007c0c */ /* 0x000fe2000bf46270 */
[----:B------:R-:W-:Y:S02]  /*27f0*/  UMOV UR8, UR15 ;  /* 0x0000000f00087c82 */ /* 0x000fe40008000000 */
        /* <DEDUP_REMOVED lines=10> */
[----:B------:R-:W0:Y:S02]  /*28a0*/  LDGDEPBAR ;  /* 0x00000000000079af */ /* 0x000e240000000000 */
[----:B---3--:R-:W-:Y:S02]  /*28b0*/  IADD3 R4, P3, R6, UR9, RZ ;  /* 0x0000000906047c10 */ /* 0x008fe4000ff7e0ff */
[----:B-1----:R-:W-:Y:S02]  /*28c0*/  SHF.R.S32.HI R0, RZ, 0x1f, R3 ;  /* 0x0000001fff007819 */ /* 0x002fe40000011403 */
[----:B------:R-:W-:Y:S02]  /*28d0*/  @!P2 LEA R6, P1, R3, UR9, 0x2 ;  /* 0x000000090306ac11 */ /* 0x000fe4000f8210ff */
[----:B------:R-:W-:Y:S02]  /*28e0*/  SHF.L.U64.HI R5, R19, 0x2, R8 ;  /* 0x0000000213057819 */ /* 0x000fe40000010208 */
[----:B------:R-:W-:-:S02]  /*28f0*/  @!P2 LEA.HI.X R7, R3, UR8, R0, 0x2, P1 ;  /* 0x000000080307ac11 */ /* 0x000fc400088f1400 */
[----:B------:R-:W-:-:S03]  /*2900*/  IADD3.X R5, R5, UR8, RZ, P3, !PT ;  /* 0x0000000805057c10 */ /* 0x000fc60009ffe4ff */
[----:B------:R2:W5:Y:S01]  /*2910*/  @!P2 LDG.E R235, [R6.64] ;  /* 0x0000000406eba981 */ /* 0x000562000c1e1900 */
[----:B------:R-:W-:Y:S02]  /*2920*/  IADD3 R3, R183, 0x1800, RZ ;  /* 0x00001800b7037810 */ /* 0x000fe40007ffe0ff */
[----:B------:R-:W-:Y:S01]  /*2930*/  IADD3 R0, R181, 0x1800, RZ ;  /* 0x00001800b5007810 */ /* 0x000fe20007ffe0ff */
[----:B------:R1:W5:Y:S01]  /*2940*/  @!P4 LDG.E R236, [R4.64] ;  /* 0x0000000404ecc981 */ /* 0x000362000c1e1900 */
[----:B------:R-:W-:Y:S02]  /*2950*/  SEL R3, R3, R183, !P0 ;  /* 0x000000b703037207 */ /* 0x000fe40004000000 */
[----:B------:R-:W-:Y:S01]  /*2960*/  SEL R0, R0, R181, !P0 ;  /* 0x000000b500007207 */ /* 0x000fe20004000000 */
[----:B------:R1:W5:Y:S02]  /*2970*/  @!P6 LDG.E R237, [R4.64+0x20] ;  /* 0x0000200404ede981 */ /* 0x000364000c1e1900 */
[----:B------:R-:W-:-:S02]  /*2980*/  IMAD.SHL.U32 R174, R3, 0x2, RZ ;  /* 0x0000000203ae7824 */ /* 0x000fc400078e00ff */
[----:B------:R-:W-:Y:S01]  /*2990*/  IMAD.SHL.U32 R3, R0, 0x2, RZ ;  /* 0x0000000200037824 */ /* 0x000fe200078e00ff */
[----:B------:R-:W-:Y:S01]  /*29a0*/  MOV R0, c[0x0][0x22c] ;  /* 0x00008b0000007a02 */ /* 0x000fe20000000f00 */
[----:B------:R1:W5:Y:S04]  /*29b0*/  @!P5 LDG.E R234, [R4.64+0x80] ;  /* 0x0000800404ead981 */ /* 0x000368000c1e1900 */
[----:B------:R-:W-:-:S04]  /*29c0*/  IMAD R0, R0, c[0x0][0x1c0], RZ ;  /* 0x0000700000007a24 */ /* 0x000fc800078e02ff */
[C---:B------:R-:W-:Y:S02]  /*29d0*/  IMAD.SHL.U32 R21, R0.reuse, 0x10, RZ ;  /* 0x0000001000157824 */ /* 0x040fe400078e00ff */
[----:B------:R-:W-:-:S03]  /*29e0*/  IMAD.SHL.U32 R238, R0, 0x8, RZ ;  /* 0x0000000800ee7824 */ /* 0x000fc600078e00ff */
[C---:B------:R-:W-:Y:S02]  /*29f0*/  IADD3 R0, R21.reuse, 0x40, RZ ;  /* 0x0000004015007810 */ /* 0x040fe40007ffe0ff */
[----:B------:R-:W-:-:S03]  /*2a00*/  IADD3 R20, R21, 0x20, RZ ;  /* 0x0000002015147810 */ /* 0x000fc60007ffe0ff */
[C---:B------:R-:W-:Y:S01]  /*2a10*/  IMAD.IADD R251, R238.reuse, 0x1, R0 ;  /* 0x00000001eefb7824 */ /* 0x040fe200078e0200 */
[----:B------:R-:W-:-:S04]  /*2a20*/  IADD3 R252, R238, R20, RZ ;  /* 0x00000014eefc7210 */ /* 0x000fc80007ffe0ff */
[C---:B-1----:R-:W-:Y:S01]  /*2a30*/  IADD3 R5, R238.reuse, R252, RZ ;  /* 0x000000fcee057210 */ /* 0x042fe20007ffe0ff */
[----:B------:R-:W-:-:S04]  /*2a40*/  IMAD.IADD R4, R238, 0x1, R251 ;  /* 0x00000001ee047824 */ /* 0x000fc800078e02fb */
[C---:B------:R-:W-:Y:S01]  /*2a50*/  IMAD.IADD R242, R238.reuse, 0x1, R5 ;  /* 0x00000001eef27824 */ /* 0x040fe200078e0205 */
[C---:B------:R-:W-:Y:S01]  /*2a60*/  IADD3 R240, R238.reuse, R4, RZ ;  /* 0x00000004eef07210 */ /* 0x040fe20007ffe0ff */
[----:B------:R-:W-:Y:S01]  /*2a70*/  UIADD3 UR10, UR23, 0x80, URZ ;  /* 0x00000080170a7890 */ /* 0x000fe2000fffe03f */
[----:B------:R-:W-:Y:S02]  /*2a80*/  IMAD.SHL.U32 R175, R183, 0x2, RZ ;  /* 0x00000002b7af7824 */ /* 0x000fe400078e00ff */
[C---:B------:R-:W-:Y:S02]  /*2a90*/  IMAD.IADD R241, R238.reuse, 0x1, R242 ;  /* 0x00000001eef17824 */ /* 0x040fe400078e02f2 */
        /* <DEDUP_REMOVED lines=49> */
[C---:B------:R-:W-:Y:S01]  /*2db0*/  SHF.L.U64.HI R248, R19.reuse, 0x2, R8 ;  /* 0x0000000213f87819 */ /* 0x040fe20000010208 */
[----:B------:R-:W-:Y:S01]  /*2dc0*/  IMAD.SHL.U32 R249, R19, 0x4, RZ ;  /* 0x0000000413f97824 */ /* 0x000fe200078e00ff */
[----:B------:R-:W-:Y:S01]  /*2dd0*/  IADD3 R244, R238, R241, RZ ;  /* 0x000000f1eef47210 */ /* 0x000fe20007ffe0ff */
[----:B------:R-:W-:-:S02]  /*2de0*/  IMAD.IADD R176, R175, 0x1, R182 ;  /* 0x00000001afb07824 */ /* 0x000fc400078e02b6 */
[----:B------:R-:W-:Y:S01]  /*2df0*/  IMAD.IADD R243, R238, 0x1, R239 ;  /* 0x00000001eef37824 */ /* 0x000fe200078e02ef */
[----:B------:R-:W-:Y:S02]  /*2e00*/  UISETP.GE.AND UP0, UPT, UR10, UR6, UPT ;  /* 0x000000060a00728c */ /* 0x000fe4000bf06270 */
[----:B------:R-:W-:Y:S02]  /*2e10*/  UMOV UR11, UR18 ;  /* 0x00000012000b7c82 */ /* 0x000fe40008000000 */
[----:B--2---:R-:W-:Y:S02]  /*2e20*/  UMOV UR10, UR19 ;  /* 0x00000013000a7c82 */ /* 0x004fe40008000000 */
.L_x_803:
[----:B------:R-:W0:Y:S01]  /*2e30*/  LDGDEPBAR ;  /* 0x00000000000079af */ /* 0x000e220000000000 */
[----:B------:R-:W-:Y:S01]  /*2e40*/  IADD3 R0, R182, R174, RZ ;  /* 0x000000aeb6007210 */ /* 0x000fe20007ffe0ff */
[----:B------:R-:W-:Y:S01]  /*2e50*/  UISETP.GE.AND UP3, UPT, UR7, 0x1, UPT ;  /* 0x000000010700788c */ /* 0x000fe2000bf66270 */
[----:B------:R-:W-:Y:S02]  /*2e60*/  PLOP3.LUT P1, PT, PT, PT, UP0, 0x80, 0x0 ;  /* 0x000000000000781c */ /* 0x000fe40003f2f008 */
[----:B------:R-:W-:Y:S02]  /*2e70*/  PLOP3.LUT P3, PT, PT, PT, UP0, 0x80, 0x0 ;  /* 0x000000000000781c */ /* 0x000fe40003f6f008 */
[----:B------:R-:W-:Y:S01]  /*2e80*/  PLOP3.LUT P0, PT, PT, PT, UP0, 0x80, 0x0 ;  /* 0x000000000000781c */ /* 0x000fe20003f0f008 */
[----:B------:R-:W2:Y:S01]  /*2e90*/  LDL R195, [R1+0x8] ;  /* 0x0000080001c37983 */ /* 0x000ea20000100800 */
[----:B------:R-:W-:Y:S02]  /*2ea0*/  PLOP3.LUT P4, PT, PT, PT, UP0, 0x80, 0x0 ;  /* 0x000000000000781c */ /* 0x000fe40003f8f008 */
[----:B-----5:R-:W-:Y:S02]  /*2eb0*/  FSETP.NEU.FTZ.AND P2, PT, R236, -INF , PT ;  /* 0xff800000ec00780b */ /* 0x020fe40003f5d000 */
[----:B------:R-:W-:Y:S02]  /*2ec0*/  PLOP3.LUT P6, PT, PT, PT, UP0, 0x80, 0x0 ;  /* 0x000000000000781c */ /* 0x000fe40003fcf008 */
[----:B------:R-:W-:Y:S01]  /*2ed0*/  PLOP3.LUT P5, PT, PT, PT, UP0, 0x80, 0x0 ;  /* 0x000000000000781c */ /* 0x000fe20003faf008 */
        /* <DEDUP_REMOVED lines=9> */
[----:B------:R-:W1:Y:S01]  /*2f70*/  LDSM.16.M88.4 R144, [R0+0x800] ;  /* 0x000800000090783b */ /* 0x000e620000000200 */
[C---:B---3--:R-:W-:Y:S07]  /*2f80*/  HMMA.16816.F32.BF16 R8, R28.reuse, R16, RZ ;  /* 0x000000101c08723c */ /* 0x048fee00000418ff */
[----:B------:R-:W3:Y:S01]  /*2f90*/  LDSM.16.M88.4 R148, [R172+0x9400] ;  /* 0x00940000ac94783b */ /* 0x000ee20000000200 */
[-C--:B------:R-:W-:Y:S07]  /*2fa0*/  HMMA.16816.F32.BF16 R12, R28, R18.reuse, RZ ;  /* 0x000000121c0c723c */ /* 0x080fee00000418ff */
[----:B------:R-:W-:Y:S01]  /*2fb0*/  LDSM.16.M88.4 R152, [R174+0x1000] ;  /* 0x00100000ae98783b */ /* 0x000fe20000000200 */
[C---:B------:R-:W-:Y:S07]  /*2fc0*/  HMMA.16816.F32.BF16 R16, R32.reuse, R18, RZ ;  /* 0x000000122010723c */ /* 0x040fee00000418ff */
[----:B------:R-:W1:Y:S01]  /*2fd0*/  LDSM.16.M88.4 R156, [R173+0xb000] ;  /* 0x00b00000ad9c783b */ /* 0x000e620000000200 */
[-C--:B----4-:R-:W-:Y:S07]  /*2fe0*/  HMMA.16816.F32.BF16 R20, R32, R132.reuse, RZ ;  /* 0x000000842014723c */ /* 0x090fee00000418ff */
[----:B------:R-:W-:Y:S01]  /*2ff0*/  LDSM.16.M88.4 R160, [R173+0xb400] ;  /* 0x00b40000ada0783b */ /* 0x000fe20000000200 */
[C---:B------:R-:W-:Y:S07]  /*3000*/  HMMA.16816.F32.BF16 R24, R28.reuse, R132, RZ ;  /* 0x000000841c18723c */ /* 0x040fee00000418ff */
[----:B------:R-:W-:Y:S01]  /*3010*/  LDSM.16.M88.4 R164, [R0+0x1000] ;  /* 0x0010000000a4783b */ /* 0x000fe20000000200 */
[-C--:B------:R-:W-:Y:S07]  /*3020*/  HMMA.16816.F32.BF16 R28, R28, R134.reuse, RZ ;  /* 0x000000861c1c723c */ /* 0x080fee00000418ff */
[----:B------:R-:W-:Y:S01]  /*3030*/  LDSM.16.M88.4 R168, [R172+0xb000] ;  /* 0x00b00000aca8783b */ /* 0x000fe20000000200 */
[----:B------:R-:W-:Y:S07]  /*3040*/  HMMA.16816.F32.BF16 R32, R32, R134, RZ ;  /* 0x000000862020723c */ /* 0x000fee00000418ff */
[----:B------:R-:W4:Y:S01]  /*3050*/  LDSM.16.M88.4 R132, [R174+0x1800] ;  /* 0x00180000ae84783b */ /* 0x000f220000000200 */
[-C--:B------:R-:W-:Y:S08]  /*3060*/  HMMA.16816.F32.BF16 R4, R136, R140.reuse, R4 ;  /* 0x0000008c8804723c */ /* 0x080ff00000041804 */
[C---:B-1----:R-:W-:Y:S08]  /*3070*/  HMMA.16816.F32.BF16 R8, R144.reuse, R140, R8 ;  /* 0x0000008c9008723c */ /* 0x042ff00000041808 */
[-C--:B------:R-:W-:Y:S08]  /*3080*/  HMMA.16816.F32.BF16 R12, R144, R142.reuse, R12 ;  /* 0x0000008e900c723c */ /* 0x080ff0000004180c */
[C---:B------:R-:W-:Y:S01]  /*3090*/  HMMA.16816.F32.BF16 R16, R136.reuse, R142, R16 ;  /* 0x0000008e8810723c */ /* 0x040fe20000041810 */
[----:B------:R-:W-:Y:S07]  /*30a0*/  LDSM.16.M88.4 R140, [R172+0xb400] ;  /* 0x00b40000ac8c783b */ /* 0x000fee0000000200 */
[-C--:B---3--:R-:W-:Y:S08]  /*30b0*/  HMMA.16816.F32.BF16 R20, R136, R148.reuse, R20 ;  /* 0x000000948814723c */ /* 0x088ff00000041814 */
[C---:B------:R-:W-:Y:S08]  /*30c0*/  HMMA.16816.F32.BF16 R24, R144.reuse, R148, R24 ;  /* 0x000000949018723c */ /* 0x040ff00000041818 */
[-C--:B------:R-:W-:Y:S01]  /*30d0*/  HMMA.16816.F32.BF16 R28, R144, R150.reuse, R28 ;  /* 0x00000096901c723c */ /* 0x080fe2000004181c */
[----:B------:R-:W-:Y:S07]  /*30e0*/  LDSM.16.M88.4 R144, [R174+0x2000] ;  /* 0x00200000ae90783b */ /* 0x000fee0000000200 */
[----:B------:R-:W-:Y:S01]  /*30f0*/  HMMA.16816.F32.BF16 R32, R136, R150, R32 ;  /* 0x000000968820723c */ /* 0x000fe20000041820 */
[----:B------:R-:W1:Y:S07]  /*3100*/  LDSM.16.M88.4 R136, [R0+0x1800] ;  /* 0x001800000088783b */ /* 0x000e6e0000000200 */
[-C--:B------:R-:W-:Y:S01]  /*3110*/  HMMA.16816.F32.BF16 R4, R152, R156.reuse, R4 ;  /* 0x0000009c9804723c */ /* 0x080fe20000041804 */
[----:B------:R-:W3:Y:S07]  /*3120*/  LDSM.16.M88.4 R148, [R173+0xd000] ;  /* 0x00d00000ad94783b */ /* 0x000eee0000000200 */
[C---:B----4-:R-:W-:Y:S08]  /*3130*/  HMMA.16816.F32.BF16 R8, R132.reuse, R156, R8 ;  /* 0x0000009c8408723c */ /* 0x050ff00000041808 */
[-C--:B------:R-:W-:Y:S08]  /*3140*/  HMMA.16816.F32.BF16 R12, R132, R158.reuse, R12 ;  /* 0x0000009e840c723c */ /* 0x080ff0000004180c */
[C---:B------:R-:W-:Y:S01]  /*3150*/  HMMA.16816.F32.BF16 R16, R152.reuse, R158, R16 ;  /* 0x0000009e9810723c */ /* 0x040fe20000041810 */
[----:B------:R-:W-:Y:S07]  /*3160*/  LDSM.16.M88.4 R156, [R0+0x2000] ;  /* 0x00200000009c783b */ /* 0x000fee0000000200 */
[-C--:B------:R-:W-:Y:S08]  /*3170*/  HMMA.16816.F32.BF16 R20, R152, R160.reuse, R20 ;  /* 0x000000a09814723c */ /* 0x080ff00000041814 */
[C---:B------:R-:W-:Y:S08]  /*3180*/  HMMA.16816.F32.BF16 R24, R132.reuse, R160, R24 ;  /* 0x000000a08418723c */ /* 0x040ff00000041818 */
[-C--:B------:R-:W-:Y:S01]  /*3190*/  HMMA.16816.F32.BF16 R28, R132, R162.reuse, R28 ;  /* 0x000000a2841c723c */ /* 0x080fe2000004181c */
[----:B------:R-:W4:Y:S07]  /*31a0*/  LDSM.16.M88.4 R132, [R174+0x2800] ;  /* 0x00280000ae84783b */ /* 0x000f2e0000000200 */
        /* <DEDUP_REMOVED lines=8> */
[C---:B------:R-:W-:Y:S08]  /*3230*/  HMMA.16816.F32.BF16 R24, R136.reuse, R140, R24 ;  /* 0x0000008c8818723c */ /* 0x040ff00000041818 */
[-C--:B------:R-:W-:Y:S01]  /*3240*/  HMMA.16816.F32.BF16 R28, R136, R142.reuse, R28 ;  /* 0x0000008e881c723c */ /* 0x080fe2000004181c */
[----:B------:R-:W1:Y:S07]  /*3250*/  LDSM.16.M88.4 R136, [R0+0x2800] ;  /* 0x002800000088783b */ /* 0x000e6e0000000200 */
[----:B------:R-:W-:Y:S08]  /*3260*/  HMMA.16816.F32.BF16 R32, R164, R142, R32 ;  /* 0x0000008ea420723c */ /* 0x000ff00000041820 */
[-C--:B---3--:R-:W-:Y:S08]  /*3270*/  HMMA.16816.F32.BF16 R4, R144, R148.reuse, R4 ;  /* 0x000000949004723c */ /* 0x088ff00000041804 */
[C---:B----4-:R-:W-:Y:S08]  /*3280*/  HMMA.16816.F32.BF16 R8, R132.reuse, R148, R8 ;  /* 0x000000948408723c */ /* 0x050ff00000041808 */
[-C--:B------:R-:W-:Y:S08]  /*3290*/  HMMA.16816.F32.BF16 R12, R132, R150.reuse, R12 ;  /* 0x00000096840c723c */ /* 0x080ff0000004180c */
[C---:B------:R-:W-:Y:S08]  /*32a0*/  HMMA.16816.F32.BF16 R16, R144.reuse, R150, R16 ;  /* 0x000000969010723c */ /* 0x040ff00000041810 */
[-C--:B--2---:R-:W-:Y:S08]  /*32b0*/  HMMA.16816.F32.BF16 R20, R144, R152.reuse, R20 ;  /* 0x000000989014723c */ /* 0x084ff00000041814 */
        /* <DEDUP_REMOVED lines=26> */
[----:B------:R-:W-:Y:S09]  /*3460*/  FMUL.FTZ R8, R8, c[0x0][0x2ec] ;  /* 0x0000bb0008087a20 */ /* 0x000ff20000410000 */
[----:B------:R4:W-:Y:S10]  /*3470*/  MUFU.TANH R211, R8 ;  /* 0x0000000800d37308 */ /* 0x0009f40000002400 */
[----:B------:R1:W-:Y:S10]  /*3480*/  MUFU.TANH R197, R7 ;  /* 0x0000000700c57308 */ /* 0x0003f40000002400 */
[----:B------:R2:W-:Y:S01]  /*3490*/  MUFU.TANH R210, R9 ;  /* 0x0000000900d27308 */ /* 0x0005e20000002400 */
[----:B----4-:R-:W-:Y:S05]  /*34a0*/  FMUL.FTZ R8, R236, 1.4426950216293334961 ;  /* 0x3fb8aa3bec087820 */ /* 0x010fea0000410000 */
[----:B------:R-:W-:Y:S04]  /*34b0*/  FSEL R8, R8, RZ, P2 ;  /* 0x000000ff08087208 */ /* 0x000fe80001000000 */
[----:B------:R4:W-:Y:S01]  /*34c0*/  MUFU.TANH R216, R11 ;  /* 0x0000000b00d87308 */ /* 0x0009e20000002400 */
[----:B------:R-:W-:Y:S01]  /*34d0*/  FSETP.NEU.FTZ.AND P2, PT, R237, -INF , PT ;  /* 0xff800000ed00780b */ /* 0x000fe20003f5d000 */
[----:B-1----:R-:W1:Y:S08]  /*34e0*/  LDSM.16.M88.4 R4, [R172+0xd400] ;  /* 0x00d40000ac04783b */ /* 0x002e700000000200 */
[----:B------:R-:W-:Y:S01]  /*34f0*/  MUFU.TANH R208, R12 ;  /* 0x0000000c00d07308 */ /* 0x000fe20000002400 */
[----:B--2---:R-:W-:Y:S04]  /*3500*/  MOV R9, UR20 ;  /* 0x0000001400097c02 */ /* 0x004fe80008000f00 */
[----:B------:R-:W-:Y:S05]  /*3510*/  @P1 LEA R9, R9, R195, 0x7 ;  /* 0x000000c309091211 */ /* 0x000fea00078e38ff */
[----:B------:R-:W-:Y:S01]  /*3520*/  MUFU.TANH R206, R13 ;  /* 0x0000000d00ce7308 */ /* 0x000fe20000002400 */
[----:B------:R-:W-:Y:S02]  /*3530*/  PLOP3.LUT P1, PT, PT, PT, UP0, 0x80, 0x0 ;  /* 0x000000000000781c */ /* 0x000fe40003f2f008 */
[----:B------:R-:W-:Y:S01]  /*3540*/  @P3 ISETP.GE.AND P3, PT, R9, UR6, PT ;  /* 0x0000000609003c0c */ /* 0x000fe2000bf66270 */
[----:B----4-:R-:W-:Y:S01]  /*3550*/  FMUL.FTZ R11, R235, 1.4426950216293334961 ;  /* 0x3fb8aa3beb0b7820 */ /* 0x010fe20000410000 */
[----:B------:R-:W-:Y:S02]  /*3560*/  @P0 IADD3 R0, R9, 0x1, RZ ;  /* 0x0000000109000810 */ /* 0x000fe40007ffe0ff */
[----:B------:R-:W-:Y:S02]  /*3570*/  PLOP3.LUT P0, PT, PT, PT, UP0, 0x80, 0x0 ;  /* 0x000000000000781c */ /* 0x000fe40003f0f008 */
[----:B------:R-:W-:Y:S01]  /*3580*/  @P4 ISETP.GE.AND P4, PT, R0, UR6, PT ;  /* 0x0000000600004c0c */ /* 0x000fe2000bf86270 */
[----:B------:R-:W2:Y:S01]  /*3590*/  MUFU.TANH R214, R14 ;  /* 0x0000000e00d67308 */ /* 0x000ea20000002400 */
[----:B------:R-:W-:Y:S05]  /*35a0*/  MOV R0, R148 ;  /* 0x0000009400007202 */ /* 0x000fea0000000f00 */
[----:B------:R-:W-:Y:S02]  /*35b0*/  @P1 FSEL R0, R148, -INF , !P3 ;  /* 0xff80000094001808 */ /* 0x000fe40005800000 */
[----:B------:R-:W-:Y:S02]  /*35c0*/  PLOP3.LUT P1, PT, PT, PT, UP0, 0x80, 0x0 ;  /* 0x000000000000781c */ /* 0x000fe40003f2f008 */
[----:B------:R-:W4:Y:S01]  /*35d0*/  MUFU.TANH R213, R15 ;  /* 0x0000000f00d57308 */ /* 0x000f220000002400 */
[--C-:B------:R-:W-:Y:S01]  /*35e0*/  FFMA.FTZ R10, R0, c[0x0][0x23c], -R8.reuse ;  /* 0x00008f00000a7a23 */ /* 0x100fe20000010808 */
[----:B------:R-:W-:Y:S01]  /*35f0*/  MOV R0, R164 ;  /* 0x000000a400007202 */ /* 0x000fe20000000f00 */
[-C--:B-1----:R-:W-:Y:S03]  /*3600*/  HMMA.16816.F32.BF16 R20, R156, R4.reuse, R20 ;  /* 0x000000049c14723c */ /* 0x082fe60000041814 */
[----:B------:R-:W-:Y:S02]  /*3610*/  @P0 FSEL R0, R164, -INF , !P4 ;  /* 0xff800000a4000808 */ /* 0x000fe40006000000 */
[----:B------:R-:W-:Y:S02]  /*3620*/  PLOP3.LUT P0, PT, PT, PT, UP0, 0x80, 0x0 ;  /* 0x000000000000781c */ /* 0x000fe40003f0f008 */
[----:B------:R-:W-:Y:S01]  /*3630*/  MUFU.EX2 R201, R10 ;  /* 0x0000000a00c97308 */ /* 0x000fe20000000800 */
[C---:B------:R-:W-:Y:S07]  /*3640*/  HMMA.16816.F32.BF16 R24, R136.reuse, R4, R24 ;  /* 0x000000048818723c */ /* 0x040fee0000041818 */
[----:B------:R-:W-:Y:S02]  /*3650*/  FFMA.FTZ R4, R0, c[0x0][0x23c], -R8 ;  /* 0x00008f0000047a23 */ /* 0x000fe40000010808 */
[----:B------:R-:W1:Y:S01]  /*3660*/  MUFU.TANH R154, R16 ;  /* 0x00000010009a7308 */ /* 0x000e620000002400 */
[-C--:B------:R-:W-:Y:S03]  /*3670*/  HMMA.16816.F32.BF16 R28, R136, R6.reuse, R28 ;  /* 0x00000006881c723c */ /* 0x080fe6000004181c */
[----:B------:R-:W-:Y:S01]  /*3680*/  FMUL.FTZ R5, R237, 1.4426950216293334961 ;  /* 0x3fb8aa3bed057820 */ /* 0x000fe20000410000 */
[----:B---3--:R-:W-:Y:S02]  /*3690*/  MOV R0, R198 ;  /* 0x000000c600007202 */ /* 0x008fe40000000f00 */
[----:B------:R-:W-:Y:S01]  /*36a0*/  @P1 FSEL R0, R198, -INF , !P3 ;  /* 0xff800000c6001808 */ /* 0x000fe20005800000 */
[----:B------:R-:W-:Y:S01]  /*36b0*/  FMUL.FTZ R20, R20, c[0x0][0x2ec] ;  /* 0x0000bb0014147a20 */ /* 0x000fe20000410000 */
[----:B------:R-:W-:Y:S01]  /*36c0*/  HMMA.16816.F32.BF16 R32, R156, R6, R32 ;  /* 0x000000069c20723c */ /* 0x000fe20000041820 */
[----:B------:R3:W-:Y:S01]  /*36d0*/  MUFU.EX2 R145, R4 ;  /* 0x0000000400917308 */ /* 0x0007e20000000800 */
[----:B------:R-:W-:Y:S02]  /*36e0*/  PLOP3.LUT P1, PT, PT, PT, UP0, 0x80, 0x0 ;  /* 0x000000000000781c */ /* 0x000fe40003f2f008 */
[----:B------:R-:W-:Y:S01]  /*36f0*/  FSEL R5, R5, RZ, P2 ;  /* 0x000000ff05057208 */ /* 0x000fe20001000000 */
[----:B------:R-:W-:Y:S01]  /*3700*/  FMUL.FTZ R21, R21, c[0x0][0x2ec] ;  /* 0x0000bb0015157a20 */ /* 0x000fe20000410000 */
[----:B------:R-:W-:Y:S01]  /*3710*/  FSETP.NEU.FTZ.AND P2, PT, R234, -INF , PT ;  /* 0xff800000ea00780b */ /* 0x000fe20003f5d000 */
[----:B------:R-:W-:Y:S01]  /*3720*/  FMUL.FTZ R22, R22, c[0x0][0x2ec] ;  /* 0x0000bb0016167a20 */ /* 0x000fe20000410000 */
[----:B--2---:R-:W-:Y:S01]  /*3730*/  MOV R6, R214 ;  /* 0x000000d600067202 */ /* 0x004fe20000000f00 */
[----:B------:R-:W-:Y:S02]  /*3740*/  FMUL.FTZ R23, R23, c[0x0][0x2ec] ;  /* 0x0000bb0017177a20 */ /* 0x000fe40000410000 */
[----:B------:R-:W2:Y:S01]  /*3750*/  MUFU.TANH R153, R17 ;  /* 0x0000001100997308 */ /* 0x000ea20000002400 */
[----:B------:R-:W-:Y:S02]  /*3760*/  FMUL.FTZ R24, R24, c[0x0][0x2ec] ;  /* 0x0000bb0018187a20 */ /* 0x000fe40000410000 */
[----:B------:R-:W-:Y:S02]  /*3770*/  FMUL.FTZ R25, R25, c[0x0][0x2ec] ;  /* 0x0000bb0019197a20 */ /* 0x000fe40000410000 */
[----:B------:R-:W-:Y:S02]  /*3780*/  FMUL.FTZ R28, R28, c[0x0][0x2ec] ;  /* 0x0000bb001c1c7a20 */ /* 0x000fe40000410000 */
[----:B------:R-:W-:Y:S02]  /*3790*/  FMUL.FTZ R29, R29, c[0x0][0x2ec] ;  /* 0x0000bb001d1d7a20 */ /* 0x000fe40000410000 */
[----:B------:R-:W-:Y:S01]  /*37a0*/  FMUL.FTZ R30, R30, c[0x0][0x2ec] ;  /* 0x0000bb001e1e7a20 */ /* 0x000fe20000410000 */
[----:B------:R-:W1:Y:S01]  /*37b0*/  MUFU.TANH R168, R18 ;  /* 0x0000001200a87308 */ /* 0x000e620000002400 */
[----:B------:R-:W-:Y:S02]  /*37c0*/  FMUL.FTZ R31, R31, c[0x0][0x2ec] ;  /* 0x0000bb001f1f7a20 */ /* 0x000fe40000410000 */
[----:B------:R-:W-:Y:S02]  /*37d0*/  FMUL.FTZ R32, R32, c[0x0][0x2ec] ;  /* 0x0000bb0020207a20 */ /* 0x000fe40000410000 */
[--C-:B---3--:R-:W-:Y:S01]  /*37e0*/  FFMA.FTZ R4, R0, c[0x0][0x23c], -R5.reuse ;  /* 0x00008f0000047a23 */ /* 0x108fe20000010805 */
[----:B------:R-:W-:Y:S01]  /*37f0*/  MOV R0, R197 ;  /* 0x000000c500007202 */ /* 0x000fe20000000f00 */
[----:B------:R-:W-:Y:S01]  /*3800*/  FMUL.FTZ R33, R33, c[0x0][0x2ec] ;  /* 0x0000bb0021217a20 */ /* 0x000fe20000410000 */
[----:B------:R-:W-:Y:S01]  /*3810*/  @P0 FSEL R0, R197, -INF , !P4 ;  /* 0xff800000c5000808 */ /* 0x000fe20006000000 */
[----:B------:R-:W-:Y:S01]  /*3820*/  FMUL.FTZ R34, R34, c[0x0][0x2ec] ;  /* 0x0000bb0022227a20 */ /* 0x000fe20000410000 */
[----:B------:R3:W-:Y:S01]  /*3830*/  MUFU.EX2 R223, R4 ;  /* 0x0000000400df7308 */ /* 0x0007e20000000800 */
[----:B------:R-:W-:Y:S01]  /*3840*/  PLOP3.LUT P0, PT, PT, PT, UP0, 0x80, 0x0 ;  /* 0x000000000000781c */ /* 0x000fe20003f0f008 */
[----:B------:R-:W-:Y:S02]  /*3850*/  FMUL.FTZ R35, R35, c[0x0][0x2ec] ;  /* 0x0000bb0023237a20 */ /* 0x000fe40000410000 */
[--C-:B------:R-:W-:Y:S02]  /*3860*/  FFMA.FTZ R0, R0, c[0x0][0x23c], -R5.reuse ;  /* 0x00008f0000007a23 */ /* 0x100fe40000010805 */
[----:B------:R-:W-:Y:S02]  /*3870*/  FMUL.FTZ R26, R26, c[0x0][0x2ec] ;  /* 0x0000bb001a1a7a20 */ /* 0x000fe40000410000 */
[----:B------:R-:W-:Y:S02]  /*3880*/  FMUL.FTZ R27, R27, c[0x0][0x2ec] ;  /* 0x0000bb001b1b7a20 */ /* 0x000fe40000410000 */
[----:B------:R1:W-:Y:S10]  /*3890*/  MUFU.EX2 R222, R0 ;  /* 0x0000000000de7308 */ /* 0x0003f40000000800 */
[----:B------:R-:W2:Y:S01]  /*38a0*/  MUFU.TANH R166, R19 ;  /* 0x0000001300a67308 */ /* 0x000ea20000002400 */
[----:B---3--:R-:W-:Y:S05]  /*38b0*/  FMUL.FTZ R4, R234, 1.4426950216293334961 ;  /* 0x3fb8aa3bea047820 */ /* 0x008fea0000410000 */
[----:B------:R-:W-:Y:S04]  /*38c0*/  FSEL R4, R4, RZ, P2 ;  /* 0x000000ff04047208 */ /* 0x000fe80001000000 */
[----:B------:R-:W3:Y:S01]  /*38d0*/  MUFU.TANH R161, R20 ;  /* 0x0000001400a17308 */ /* 0x000ee20000002400 */
[----:B------:R-:W-:Y:S02]  /*38e0*/  FSETP.NEU.FTZ.AND P2, PT, R235, -INF , PT ;  /* 0xff800000eb00780b */ /* 0x000fe40003f5d000 */
[----:B-1----:R-:W-:Y:S02]  /*38f0*/  MOV R0, R211 ;  /* 0x000000d300007202 */ /* 0x002fe40000000f00 */
[----:B------:R-:W-:Y:S02]  /*3900*/  @P1 FSEL R0, R211, -INF , !P3 ;  /* 0xff800000d3001808 */ /* 0x000fe40005800000 */
[----:B------:R-:W-:Y:S03]  /*3910*/  PLOP3.LUT P1, PT, PT, PT, UP0, 0x80, 0x0 ;  /* 0x000000000000781c */ /* 0x000fe60003f2f008 */
[----:B------:R-:W1:Y:S01]  /*3920*/  MUFU.TANH R160, R21 ;  /* 0x0000001500a07308 */ /* 0x000e620000002400 */
[--C-:B------:R-:W-:Y:S01]  /*3930*/  FFMA.FTZ R10, R0, c[0x0][0x23c], -R4.reuse ;  /* 0x00008f00000a7a23 */ /* 0x100fe20000010804 */
[----:B------:R-:W-:Y:S02]  /*3940*/  MOV R0, R210 ;  /* 0x000000d200007202 */ /* 0x000fe40000000f00 */
[----:B------:R-:W-:Y:S02]  /*3950*/  @P0 FSEL R0, R210, -INF , !P4 ;  /* 0xff800000d2000808 */ /* 0x000fe40006000000 */
[----:B------:R-:W-:Y:S03]  /*3960*/  PLOP3.LUT P0, PT, PT, PT, UP0, 0x80, 0x0 ;  /* 0x000000000000781c */ /* 0x000fe60003f0f008 */
[----:B------:R-:W-:Y:S01]  /*3970*/  FFMA.FTZ R12, R0, c[0x0][0x23c], -R4 ;  /* 0x00008f00000c7a23 */ /* 0x000fe20000010804 */
[----:B------:R1:W-:Y:S01]  /*3980*/  MUFU.EX2 R230, R10 ;  /* 0x0000000a00e67308 */ /* 0x0003e20000000800 */
[----:B------:R-:W-:Y:S02]  /*3990*/  FSEL R0, R11, RZ, P2 ;  /* 0x000000ff0b007208 */ /* 0x000fe40001000000 */
[----:B------:R-:W-:Y:S07]  /*39a0*/  PLOP3.LUT P2, PT, PT, PT, UP0, 0x80, 0x0 ;  /* 0x000000000000781c */ /* 0x000fee0003f4f008 */
[----:B------:R-:W2:Y:S10]  /*39b0*/  MUFU.TANH R169, R22 ;  /* 0x0000001600a97308 */ /* 0x000eb40000002400 */
[----:B------:R-:W2:Y:S01]  /*39c0*/  MUFU.TANH R167, R23 ;  /* 0x0000001700a77308 */ /* 0x000ea20000002400 */
[----:B-1----:R-:W-:Y:S02]  /*39d0*/  MOV R10, R217 ;  /* 0x000000d9000a7202 */ /* 0x002fe40000000f00 */
[----:B------:R-:W-:Y:S02]  /*39e0*/  @P1 FSEL R10, R217, -INF , !P3 ;  /* 0xff800000d90a1808 */ /* 0x000fe40005800000 */
[----:B------:R-:W-:Y:S05]  /*39f0*/  PLOP3.LUT P1, PT, PT, PT, UP0, 0x80, 0x0 ;  /* 0x000000000000781c */ /* 0x000fea0003f2f008 */
[----:B------:R-:W1:Y:S01]  /*3a00*/  MUFU.TANH R196, R24 ;  /* 0x0000001800c47308 */ /* 0x000e620000002400 */
[--C-:B------:R-:W-:Y:S01]  /*3a10*/  FFMA.FTZ R11, R10, c[0x0][0x23c], -R0.reuse ;  /* 0x00008f000a0b7a23 */ /* 0x100fe20000010800 */
[----:B------:R-:W-:Y:S02]  /*3a20*/  MOV R10, R216 ;  /* 0x000000d8000a7202 */ /* 0x000fe40000000f00 */
[----:B------:R-:W-:Y:S02]  /*3a30*/  @P0 FSEL R10, R216, -INF , !P4 ;  /* 0xff800000d80a0808 */ /* 0x000fe40006000000 */
[----:B------:R-:W-:Y:S02]  /*3a40*/  PLOP3.LUT P0, PT, PT, PT, UP0, 0x80, 0x0 ;  /* 0x000000000000781c */ /* 0x000fe40003f0f008 */
[----:B------:R-:W-:Y:S01]  /*3a50*/  PLOP3.LUT P3, PT, PT, PT, UP0, 0x80, 0x0 ;  /* 0x000000000000781c */ /* 0x000fe20003f6f008 */
[----:B------:R-:W-:Y:S01]  /*3a60*/  FFMA.FTZ R10, R10, c[0x0][0x23c], -R0 ;  /* 0x00008f000a0a7a23 */ /* 0x000fe20000010800 */
[----:B------:R-:W-:Y:S01]  /*3a70*/  MUFU.EX2 R233, R11 ;  /* 0x0000000b00e97308 */ /* 0x000fe20000000800 */
[----:B------:R-:W-:Y:S09]  /*3a80*/  PLOP3.LUT P4, PT, PT, PT, UP0, 0x80, 0x0 ;  /* 0x000000000000781c */ /* 0x000ff20003f8f008 */
[----:B------:R1:W-:Y:S10]  /*3a90*/  MUFU.EX2 R232, R10 ;  /* 0x0000000a00e87308 */ /* 0x0003f40000000800 */
[----:B------:R-:W2:Y:S10]  /*3aa0*/  MUFU.TANH R195, R25 ;  /* 0x0000001900c37308 */ /* 0x000eb40000002400 */
[----:B------:R-:W2:Y:S01]  /*3ab0*/  MUFU.TANH R209, R26 ;  /* 0x0000001a00d17308 */ /* 0x000ea20000002400 */
[C---:B-1----:R-:W-:Y:S02]  /*3ac0*/  @P1 IADD3 R10, R9.reuse, 0x8, RZ ;  /* 0x00000008090a1810 */ /* 0x042fe40007ffe0ff */
[----:B------:R-:W-:Y:S02]  /*3ad0*/  PLOP3.LUT P1, PT, PT, PT, UP0, 0x80, 0x0 ;  /* 0x000000000000781c */ /* 0x000fe40003f2f008 */
[----:B------:R-:W-:Y:S02]  /*3ae0*/  @P6 ISETP.GE.AND P6, PT, R10, UR6, PT ;  /* 0x000000060a006c0c */ /* 0x000fe4000bfc6270 */
[C---:B------:R-:W-:Y:S03]  /*3af0*/  @P0 IADD3 R10, R9.reuse, 0x9, RZ ;  /* 0x00000009090a0810 */ /* 0x040fe60007ffe0ff */
[----:B------:R-:W1:Y:S01]  /*3b00*/  MUFU.TANH R207, R27 ;  /* 0x0000001b00cf7308 */ /* 0x000e620000002400 */
[----:B------:R-:W-:Y:S02]  /*3b10*/  PLOP3.LUT P0, PT, PT, PT, UP0, 0x80, 0x0 ;  /* 0x000000000000781c */ /* 0x000fe40003f0f008 */
[----:B------:R-:W-:Y:S02]  /*3b20*/  @P3 ISETP.GE.AND P3, PT, R10, UR6, PT ;  /* 0x000000060a003c0c */ /* 0x000fe4000bf66270 */
[----:B------:R-:W-:Y:S03]  /*3b30*/  MOV R10, R208 ;  /* 0x000000d0000a7202 */ /* 0x000fe60000000f00 */
[----:B------:R-:W-:Y:S02]  /*3b40*/  @P1 FSEL R10, R208, -INF , !P6 ;  /* 0xff800000d00a1808 */ /* 0x000fe40007000000 */
[----:B------:R-:W1:Y:S01]  /*3b50*/  MUFU.TANH R165, R28 ;  /* 0x0000001c00a57308 */ /* 0x000e620000002400 */
[----:B------:R-:W-:Y:S02]  /*3b60*/  PLOP3.LUT P1, PT, PT, PT, UP0, 0x80, 0x0 ;  /* 0x000000000000781c */ /* 0x000fe40003f2f008 */
[--C-:B------:R-:W-:Y:S01]  /*3b70*/  FFMA.FTZ R11, R10, c[0x0][0x23c], -R4.reuse ;  /* 0x00008f000a0b7a23 */ /* 0x100fe20000010804 */
[----:B------:R-:W-:Y:S02]  /*3b80*/  MOV R10, R206 ;  /* 0x000000ce000a7202 */ /* 0x000fe40000000f00 */
[----:B------:R-:W-:Y:S02]  /*3b90*/  @P0 FSEL R10, R206, -INF , !P3 ;  /* 0xff800000ce0a0808 */ /* 0x000fe40005800000 */
[----:B------:R-:W-:Y:S02]  /*3ba0*/  PLOP3.LUT P0, PT, PT, PT, UP0, 0x80, 0x0 ;  /* 0x000000000000781c */ /* 0x000fe40003f0f008 */
[----:B------:R-:W1:Y:S01]  /*3bb0*/  MUFU.TANH R162, R29 ;  /* 0x0000001d00a27308 */ /* 0x000e620000002400 */
[----:B------:R-:W-:Y:S01]  /*3bc0*/  FFMA.FTZ R7, R10, c[0x0][0x23c], -R4 ;  /* 0x00008f000a077a23 */ /* 0x000fe20000010804 */
[C---:B------:R-:W-:Y:S02]  /*3bd0*/  @P4 IADD3 R10, R9.reuse, 0x10, RZ ;  /* 0x00000010090a4810 */ /* 0x040fe40007ffe0ff */
[----:B------:R-:W-:Y:S02]  /*3be0*/  @P1 FSEL R6, R214, -INF , !P6 ;  /* 0xff800000d6061808 */ /* 0x000fe40007000000 */
[----:B------:R-:W-:Y:S02]  /*3bf0*/  PLOP3.LUT P1, PT, PT, PT, UP0, 0x80, 0x0 ;  /* 0x000000000000781c */ /* 0x000fe40003f2f008 */
[----:B------:R-:W-:Y:S02]  /*3c00*/  @P5 ISETP.GE.AND P5, PT, R10, UR6, PT ;  /* 0x000000060a005c0c */ /* 0x000fe4000bfa6270 */
[----:B------:R1:W-:Y:S01]  /*3c10*/  MUFU.EX2 R221, R7 ;  /* 0x0000000700dd7308 */ /* 0x0003e20000000800 */
[----:B------:R-:W-:Y:S02]  /*3c20*/  @P2 IADD3 R10, R9, 0x11, RZ ;  /* 0x00000011090a2810 */ /* 0x000fe40007ffe0ff */
[----:B------:R-:W-:Y:S02]  /*3c30*/  PLOP3.LUT P2, PT, PT, PT, UP0, 0x80, 0x0 ;  /* 0x000000000000781c */ /* 0x000fe40003f4f008 */
[----:B------:R-:W-:Y:S05]  /*3c40*/  PLOP3.LUT P4, PT, PT, PT, UP0, 0x80, 0x0 ;  /* 0x000000000000781c */ /* 0x000fea0003f8f008 */
[----:B------:R-:W2:Y:S10]  /*3c50*/  MUFU.TANH R200, R30 ;  /* 0x0000001e00c87308 */ /* 0x000eb40000002400 */
[----:B------:R-:W2:Y:S01]  /*3c60*/  MUFU.TANH R150, R32 ;  /* 0x0000002000967308 */ /* 0x000ea20000002400 */
[--C-:B-1----:R-:W-:Y:S01]  /*3c70*/  FFMA.FTZ R7, R6, c[0x0][0x23c], -R0.reuse ;  /* 0x00008f0006077a23 */ /* 0x102fe20000010800 */
[----:B----4-:R-:W-:Y:S02]  /*3c80*/  MOV R6, R213 ;  /* 0x000000d500067202 */ /* 0x010fe40000000f00 */
[----:B------:R-:W-:Y:S02]  /*3c90*/  @P0 FSEL R6, R213, -INF , !P3 ;  /* 0xff800000d5060808 */ /* 0x000fe40005800000 */
[----:B------:R-:W-:Y:S04]  /*3ca0*/  PLOP3.LUT P0, PT, PT, PT, UP0, 0x80, 0x0 ;  /* 0x000000000000781c */ /* 0x000fe80003f0f008 */
[----:B------:R-:W-:Y:S01]  /*3cb0*/  MUFU.EX2 R231, R7 ;  /* 0x0000000700e77308 */ /* 0x000fe20000000800 */
[----:B------:R-:W-:Y:S09]  /*3cc0*/  FFMA.FTZ R6, R6, c[0x0][0x23c], -R0 ;  /* 0x00008f0006067a23 */ /* 0x000ff20000010800 */
[----:B------:R1:W-:Y:S10]  /*3cd0*/  MUFU.EX2 R229, R6 ;  /* 0x0000000600e57308 */ /* 0x0003f40000000800 */
[----:B------:R-:W4:Y:S10]  /*3ce0*/  MUFU.TANH R149, R33 ;  /* 0x0000002100957308 */ /* 0x000f340000002400 */
[----:B------:R-:W3:Y:S01]  /*3cf0*/  MUFU.TANH R152, R34 ;  /* 0x0000002200987308 */ /* 0x000ee20000002400 */
[----:B-1----:R-:W-:Y:S02]  /*3d00*/  MOV R6, R154 ;  /* 0x0000009a00067202 */ /* 0x002fe40000000f00 */
[----:B------:R-:W-:Y:S02]  /*3d10*/  @P0 FSEL R6, R154, -INF , !P6 ;  /* 0xff8000009a060808 */ /* 0x000fe40007000000 */
[----:B------:R-:W-:Y:S05]  /*3d20*/  PLOP3.LUT P0, PT, PT, PT, UP0, 0x80, 0x0 ;  /* 0x000000000000781c */ /* 0x000fea0003f0f008 */
[----:B------:R-:W-:Y:S01]  /*3d30*/  MUFU.TANH R151, R35 ;  /* 0x0000002300977308 */ /* 0x000fe20000002400 */
[--C-:B------:R-:W-:Y:S01]  /*3d40*/  FFMA.FTZ R7, R6, c[0x0][0x23c], -R8.reuse ;  /* 0x00008f0006077a23 */ /* 0x100fe20000010808 */
[----:B--2---:R-:W-:Y:S02]  /*3d50*/  MOV R6, R153 ;  /* 0x0000009900067202 */ /* 0x004fe40000000f00 */
[----:B------:R-:W-:Y:S02]  /*3d60*/  @P1 FSEL R6, R153, -INF , !P3 ;  /* 0xff80000099061808 */ /* 0x000fe40005800000 */
[----:B------:R-:W-:Y:S04]  /*3d70*/  PLOP3.LUT P1, PT, PT, PT, UP0, 0x80, 0x0 ;  /* 0x000000000000781c */ /* 0x000fe80003f2f008 */
[----:B------:R1:W-:Y:S10]  /*3d80*/  MUFU.EX2 R163, R7 ;  /* 0x0000000700a37308 */ /* 0x0003f40000000800 */
[----:B------:R-:W-:Y:S10]  /*3d90*/  MUFU.TANH R199, R31 ;  /* 0x0000001f00c77308 */ /* 0x000ff40000002400 */
[----:B------:R-:W-:Y:S01]  /*3da0*/  MUFU.EX2 R228, R12 ;  /* 0x0000000c00e47308 */ /* 0x000fe20000000800 */
[--C-:B-1----:R-:W-:Y:S01]  /*3db0*/  FFMA.FTZ R7, R6, c[0x0][0x23c], -R8.reuse ;  /* 0x00008f0006077a23 */ /* 0x102fe20000010808 */
[----:B------:R-:W-:Y:S02]  /*3dc0*/  MOV R6, R168 ;  /* 0x000000a800067202 */ /* 0x000fe40000000f00 */
[----:B------:R-:W-:Y:S02]  /*3dd0*/  @P0 FSEL R6, R168, -INF , !P6 ;  /* 0xff800000a8060808 */ /* 0x000fe40007000000 */
[----:B------:R-:W-:Y:S04]  /*3de0*/  PLOP3.LUT P0, PT, PT, PT, UP0, 0x80, 0x0 ;  /* 0x000000000000781c */ /* 0x000fe80003f0f008 */
[----:B------:R1:W-:Y:S01]  /*3df0*/  MUFU.EX2 R159, R7 ;  /* 0x00000007009f7308 */ /* 0x0003e20000000800 */
[----:B------:R-:W-:Y:S09]  /*3e00*/  PLOP3.LUT P6, PT, PT, PT, UP0, 0x80, 0x0 ;  /* 0x000000000000781c */ /* 0x000ff20003fcf008 */
[----:B------:R-:W2:Y:S04]  /*3e10*/  MUFU.EX2 R225, R11 ;  /* 0x0000000b00e17308 */ /* 0x000ea80000000800 */
[----:B------:R-:W-:Y:S01]  /*3e20*/  @P6 ISETP.GE.AND P6, PT, R10, UR6, PT ;  /* 0x000000060a006c0c */ /* 0x000fe2000bfc6270 */
[--C-:B-1----:R-:W-:Y:S01]  /*3e30*/  FFMA.FTZ R7, R6, c[0x0][0x23c], -R5.reuse ;  /* 0x00008f0006077a23 */ /* 0x102fe20000010805 */
[----:B------:R-:W-:Y:S02]  /*3e40*/  MOV R6, R166 ;  /* 0x000000a600067202 */ /* 0x000fe40000000f00 */
[----:B------:R-:W-:Y:S02]  /*3e50*/  @P1 FSEL R6, R166, -INF , !P3 ;  /* 0xff800000a6061808 */ /* 0x000fe40005800000 */
[----:B------:R1:W-:Y:S01]  /*3e60*/  MUFU.EX2 R205, R7 ;  /* 0x0000000700cd7308 */ /* 0x0003e20000000800 */
[----:B------:R-:W-:Y:S02]  /*3e70*/  PLOP3.LUT P1, PT, PT, PT, UP0, 0x80, 0x0 ;  /* 0x000000000000781c */ /* 0x000fe40003f2f008 */
[----:B------:R-:W-:Y:S11]  /*3e80*/  PLOP3.LUT P3, PT, PT, PT, UP0, 0x80, 0x0 ;  /* 0x000000000000781c */ /* 0x000ff60003f6f008 */
[----:B------:R-:W-:Y:S02]  /*3e90*/  @!UPT UIADD3 URZ, URZ, URZ, URZ ;  /* 0x0000003f3f3ff290 */ /* 0x000fe4000fffe03f */
[C---:B------:R-:W-:Y:S02]  /*3ea0*/  @P3 IADD3 R10, R9.reuse, 0x18, RZ ;  /* 0x00000018090a3810 */ /* 0x040fe40007ffe0ff */
[----:B------:R-:W-:Y:S01]  /*3eb0*/  @P4 IADD3 R9, R9, 0x19, RZ ;  /* 0x0000001909094810 */ /* 0x000fe20007ffe0ff */
[--C-:B-1----:R-:W-:Y:S01]  /*3ec0*/  FFMA.FTZ R7, R6, c[0x0][0x23c], -R5.reuse ;  /* 0x00008f0006077a23 */ /* 0x102fe20000010805 */
[----:B---3--:R-:W-:Y:S02]  /*3ed0*/  MOV R6, R161 ;  /* 0x000000a100067202 */ /* 0x008fe40000000f00 */
[----:B------:R-:W-:Y:S01]  /*3ee0*/  @P0 FSEL R6, R161, -INF , !P5 ;  /* 0xff800000a1060808 */ /* 0x000fe20006800000 */
[----:B------:R1:W3:Y:S01]  /*3ef0*/  MUFU.EX2 R204, R7 ;  /* 0x0000000700cc7308 */ /* 0x0002e20000000800 */
[----:B------:R-:W-:Y:S03]  /*3f00*/  PLOP3.LUT P0, PT, PT, PT, UP0, 0x80, 0x0 ;  /* 0x000000000000781c */ /* 0x000fe60003f0f008 */
[--C-:B-1----:R-:W-:Y:S01]  /*3f10*/  FFMA.FTZ R7, R6, c[0x0][0x23c], -R8.reuse ;  /* 0x00008f0006077a23 */ /* 0x102fe20000010808 */
[----:B------:R-:W-:Y:S02]  /*3f20*/  MOV R6, R160 ;  /* 0x000000a000067202 */ /* 0x000fe40000000f00 */
        /* <DEDUP_REMOVED lines=16> */
[----:B------:R1:W1:Y:S01]  /*4030*/  MUFU.EX2 R202, R7 ;  /* 0x0000000700ca7308 */ /* 0x0002620000000800 */
        /* <DEDUP_REMOVED lines=44> */
[----:B----4-:R-:W-:Y:S02]  /*4300*/  MOV R4, R149 ;  /* 0x0000009500047202 */ /* 0x010fe40000000f00 */
        /* <DEDUP_REMOVED lines=25> */
[----:B----4-:R-:W-:Y:S01]  /*44a0*/  F2FP.BF16.PACK_AB R5, R232, R233 ;  /* 0x000000e9e805723e */ /* 0x010fe200000010ff */
[----:B------:R-:W2:Y:S01]  /*44b0*/  LDG.E R144, [R146.64] ;  /* 0x0000000492907981 */ /* 0x000ea2000c1e1900 */
[----:B------:R-:W-:Y:S03]  /*44c0*/  PLOP3.LUT P0, PT, PT, PT, UP3, 0x80, 0x0 ;  /* 0x000000000000781c */ /* 0x000fe60003f0f038 */
[----:B------:R4:W-:Y:S01]  /*44d0*/  STS [R186+0x19000], R4 ;  /* 0x01900004ba007388 */ /* 0x0009e20000000800 */
[----:B-1----:R-:W-:Y:S05]  /*44e0*/  F2FP.BF16.PACK_AB R0, R204, R205 ;  /* 0x000000cdcc00723e */ /* 0x002fea00000010ff */
[----:B------:R3:W-:Y:S04]  /*44f0*/  STS [R186+0x19400], R0 ;  /* 0x01940000ba007388 */ /* 0x0007e80000000800 */
[----:B------:R1:W-:Y:S01]  /*4500*/  STS [R187+0x1a000], R6 ;  /* 0x01a00006bb007388 */ /* 0x0003e20000000800 */
[----:B----4-:R-:W-:Y:S03]  /*4510*/  F2FP.BF16.PACK_AB R4, R202, R203 ;  /* 0x000000cbca04723e */ /* 0x010fe600000010ff */
[----:B------:R4:W-:Y:S04]  /*4520*/  STS [R187+0x1a400], R5 ;  /* 0x01a40005bb007388 */ /* 0x0009e80000000800 */
[----:B------:R4:W-:Y:S01]  /*4530*/  STS [R186+0x1a000], R7 ;  /* 0x01a00007ba007388 */ /* 0x0009e20000000800 */
[----:B---3--:R-:W-:Y:S02]  /*4540*/  F2FP.BF16.PACK_AB R0, R155, R156 ;  /* 0x0000009c9b00723e */ /* 0x008fe400000010ff */
[----:B-1----:R-:W-:Y:S02]  /*4550*/  F2FP.BF16.PACK_AB R6, R229, R231 ;  /* 0x000000e7e506723e */ /* 0x002fe400000010ff */
[----:B----4-:R-:W-:Y:S03]  /*4560*/  F2FP.BF16.PACK_AB R5, R157, R158 ;  /* 0x0000009e9d05723e */ /* 0x010fe600000010ff */
        /* <DEDUP_REMOVED lines=14> */
[----:B------:R-:W-:Y:S08]  /*4650*/  LDSM.16.M88.4 R32, [R175+0x6000] ;  /* 0x00600000af20783b */ /* 0x000ff00000000200 */
[----:B------:R-:W3:Y:S08]  /*4660*/  LDSM.16.M88.4 R16, [R173+0xf000] ;  /* 0x00f00000ad10783b */ /* 0x000ef00000000200 */
[----:B------:R-:W4:Y:S01]  /*4670*/  LDSM.16.M88.4 R28, [R175+0x6800] ;  /* 0x00680000af1c783b */ /* 0x000f220000000200 */
[----:B-1----:R-:W-:Y:S07]  /*4680*/  FFMA.FTZ R0, -R148, R148, 1 ;  /* 0x3f80000094007423 */ /* 0x002fee0000010194 */
[----:B------:R-:W1:Y:S01]  /*4690*/  LDSM.16.M88.4 R132, [R173+0xf400] ;  /* 0x00f40000ad84783b */ /* 0x000e620000000200 */
[----:B------:R-:W-:Y:S07]  /*46a0*/  FMUL.FTZ R0, R0, c[0x0][0x2ec] ;  /* 0x0000bb0000007a20 */ /* 0x000fee0000410000 */
[----:B------:R-:W-:Y:S08]  /*46b0*/  LDSM.16.M88.4 R136, [R176+0x6000] ;  /* 0x00600000b088783b */ /* 0x000ff00000000200 */
[----:B------:R-:W1:Y:S01]  /*46c0*/  LDSM.16.M88.4 R140, [R172+0xf000] ;  /* 0x00f00000ac8c783b */ /* 0x000e620000000200 */
[-C--:B---3--:R-:W-:Y:S08]  /*46d0*/  HMMA.16816.F32.BF16 R4, R32, R16.reuse, RZ ;  /* 0x000000102004723c */ /* 0x088ff000000418ff */
[C---:B----4-:R-:W-:Y:S08]  /*46e0*/  HMMA.16816.F32.BF16 R8, R28.reuse, R16, RZ ;  /* 0x000000101c08723c */ /* 0x050ff000000418ff */
[-C--:B------:R-:W-:Y:S08]  /*46f0*/  HMMA.16816.F32.BF16 R12, R28, R18.reuse, RZ ;  /* 0x000000121c0c723c */ /* 0x080ff000000418ff */
[C---:B------:R-:W-:Y:S08]  /*4700*/  HMMA.16816.F32.BF16 R16, R32.reuse, R18, RZ ;  /* 0x000000122010723c */ /* 0x040ff000000418ff */
[-C--:B-1----:R-:W-:Y:S08]  /*4710*/  HMMA.16816.F32.BF16 R20, R32, R132.reuse, RZ ;  /* 0x000000842014723c */ /* 0x082ff000000418ff */
        /* <DEDUP_REMOVED lines=55> */
[C---:B--2---:R-:W-:Y:S01]  /*4a90*/  FADD.FTZ R5, -R144.reuse, R5 ;  /* 0x0000000590057221 */ /* 0x044fe20000010100 */
[C---:B------:R-:W-:Y:S01]  /*4aa0*/  HMMA.16816.F32.BF16 R16, R140.reuse, R134, R16 ;  /* 0x000000868c10723c */ /* 0x040fe20000041810 */
[----:B------:R-:W1:Y:S03]  /*4ab0*/  LDSM.16.M88.4 R132, [R172+0x13400] ;  /* 0x01340000ac84783b */ /* 0x000e660000000200 */
[----:B------:R-:W-:Y:S02]  /*4ac0*/  FMUL.FTZ R145, R145, R5 ;  /* 0x0000000591917220 */ /* 0x000fe40000410000 */
[----:B------:R-:W-:Y:S03]  /*4ad0*/  FADD.FTZ R4, -R144, R4 ;  /* 0x0000000490047221 */ /* 0x000fe60000010100 */
[----:B------:R-:W2:Y:S03]  /*4ae0*/  LDG.E R5, [R146.64+0x20] ;  /* 0x0000200492057981 */ /* 0x000ea6000c1e1900 */
[----:B------:R-:W-:Y:S04]  /*4af0*/  FMUL.FTZ R4, R201, R4 ;  /* 0x00000004c9047220 */ /* 0x000fe80000410000 */
[----:B------:R-:W-:Y:S02]  /*4b00*/  FMUL.FTZ R148, R4, R0 ;  /* 0x0000000004947220 */ /* 0x000fe40000410000 */
[----:B------:R-:W3:Y:S04]  /*4b10*/  LDG.E R4, [R146.64+0x80] ;  /* 0x0000800492047981 */ /* 0x000ee8000c1e1900 */
[----:B------:R-:W4:Y:S02]  /*4b20*/  LDG.E R0, [R146.64+0xa0] ;  /* 0x0000a00492007981 */ /* 0x000f24000c1e1900 */
[C---:B------:R-:W-:Y:S02]  /*4b30*/  FADD.FTZ R16, -R144.reuse, R16 ;  /* 0x0000001090107221 */ /* 0x040fe40000010100 */
[----:B------:R-:W-:Y:S01]  /*4b40*/  FADD.FTZ R17, -R144, R17 ;  /* 0x0000001190117221 */ /* 0x000fe20000010100 */
[-C--:B-1----:R-:W-:Y:S08]  /*4b50*/  HMMA.16816.F32.BF16 R20, R140, R132.reuse, R20 ;  /* 0x000000848c14723c */ /* 0x082ff00000041814 */
[C---:B------:R-:W-:Y:S07]  /*4b60*/  HMMA.16816.F32.BF16 R24, R136.reuse, R132, R24 ;  /* 0x000000848818723c */ /* 0x040fee0000041818 */
[----:B------:R-:W-:Y:S01]  /*4b70*/  FFMA.FTZ R132, -R164, R164, 1 ;  /* 0x3f800000a4847423 */ /* 0x000fe200000101a4 */
[-C--:B------:R-:W-:Y:S04]  /*4b80*/  HMMA.16816.F32.BF16 R28, R136, R134.reuse, R28 ;  /* 0x00000086881c723c */ /* 0x080fe8000004181c */
[----:B------:R-:W-:Y:S02]  /*4b90*/  FMUL.FTZ R132, R132, c[0x0][0x2ec] ;  /* 0x0000bb0084847a20 */ /* 0x000fe40000410000 */
[----:B------:R-:W-:Y:S01]  /*4ba0*/  FMUL.FTZ R133, R163, R16 ;  /* 0x00000010a3857220 */ /* 0x000fe20000410000 */
[----:B------:R-:W-:Y:S01]  /*4bb0*/  MOV R163, R192 ;  /* 0x000000c000a37202 */ /* 0x000fe20000000f00 */
[----:B------:R-:W-:Y:S01]  /*4bc0*/  FMUL.FTZ R145, R145, R132 ;  /* 0x0000008491917220 */ /* 0x000fe20000410000 */
[----:B------:R-:W-:Y:S04]  /*4bd0*/  HMMA.16816.F32.BF16 R32, R140, R134, R32 ;  /* 0x000000868c20723c */ /* 0x000fe80000041820 */
[----:B------:R-:W-:Y:S02]  /*4be0*/  FMUL.FTZ R132, R159, R17 ;  /* 0x000000119f847220 */ /* 0x000fe40000410000 */
[----:B------:R-:W-:Y:S02]  /*4bf0*/  FFMA.FTZ R17, -R154, R154, 1 ;  /* 0x3f8000009a117423 */ /* 0x000fe4000001019a */
[----:B------:R-:W-:Y:S04]  /*4c00*/  FFMA.FTZ R16, -R153, R153, 1 ;  /* 0x3f80000099107423 */ /* 0x000fe80000010199 */
[----:B------:R-:W-:Y:S02]  /*4c10*/  FADD.FTZ R20, -R144, R20 ;  /* 0x0000001490147221 */ /* 0x000fe40000010100 */
[----:B------:R-:W-:Y:S02]  /*4c20*/  FMUL.FTZ R17, R17, c[0x0][0x2ec] ;  /* 0x0000bb0011117a20 */ /* 0x000fe40000410000 */
[----:B------:R-:W-:Y:S02]  /*4c30*/  FMUL.FTZ R16, R16, c[0x0][0x2ec] ;  /* 0x0000bb0010107a20 */ /* 0x000fe40000410000 */
[----:B------:R-:W-:Y:S02]  /*4c40*/  FMUL.FTZ R135, R158, R20 ;  /* 0x000000149e877220 */ /* 0x000fe40000410000 */
[----:B------:R-:W-:Y:S02]  /*4c50*/  FMUL.FTZ R141, R133, R17 ;  /* 0x00000011858d7220 */ /* 0x000fe40000410000 */
[----:B------:R-:W-:Y:S02]  /*4c60*/  FMUL.FTZ R140, R132, R16 ;  /* 0x00000010848c7220 */ /* 0x000fe40000410000 */
[C---:B------:R-:W-:Y:S02]  /*4c70*/  FADD.FTZ R20, -R144.reuse, R32 ;  /* 0x0000002090147221 */ /* 0x040fe40000010100 */
[----:B------:R-:W-:Y:S02]  /*4c80*/  FADD.FTZ R32, -R144, R33 ;  /* 0x0000002190207221 */ /* 0x000fe40000010100 */
[----:B------:R-:W-:Y:S02]  /*4c90*/  FFMA.FTZ R17, -R150, R150, 1 ;  /* 0x3f80000096117423 */ /* 0x000fe40000010196 */
[----:B------:R-:W-:Y:S02]  /*4ca0*/  FFMA.FTZ R16, -R149, R149, 1 ;  /* 0x3f80000095107423 */ /* 0x000fe40000010195 */
[----:B------:R-:W-:Y:S02]  /*4cb0*/  FADD.FTZ R21, -R144, R21 ;  /* 0x0000001590157221 */ /* 0x000fe40000010100 */
[----:B------:R-:W-:Y:S02]  /*4cc0*/  FMUL.FTZ R33, R156, R20 ;  /* 0x000000149c217220 */ /* 0x000fe40000410000 */
[----:B------:R-:W-:Y:S02]  /*4cd0*/  FMUL.FTZ R32, R155, R32 ;  /* 0x000000209b207220 */ /* 0x000fe40000410000 */
[----:B------:R-:W-:Y:S02]  /*4ce0*/  FMUL.FTZ R17, R17, c[0x0][0x2ec] ;  /* 0x0000bb0011117a20 */ /* 0x000fe40000410000 */
[----:B------:R-:W-:Y:S02]  /*4cf0*/  FMUL.FTZ R16, R16, c[0x0][0x2ec] ;  /* 0x0000bb0010107a20 */ /* 0x000fe40000410000 */
[----:B------:R-:W-:Y:S02]  /*4d00*/  FMUL.FTZ R134, R157, R21 ;  /* 0x000000159d867220 */ /* 0x000fe40000410000 */
[----:B------:R-:W-:Y:S02]  /*4d10*/  FFMA.FTZ R21, -R161, R161, 1 ;  /* 0x3f800000a1157423 */ /* 0x000fe400000101a1 */
[----:B------:R-:W-:Y:S02]  /*4d20*/  FFMA.FTZ R20, -R160, R160, 1 ;  /* 0x3f800000a0147423 */ /* 0x000fe400000101a0 */
[----:B------:R-:W-:Y:S02]  /*4d30*/  FMUL.FTZ R137, R33, R17 ;  /* 0x0000001121897220 */ /* 0x000fe40000410000 */
[----:B------:R-:W-:Y:S02]  /*4d40*/  FMUL.FTZ R136, R32, R16 ;  /* 0x0000001020887220 */ /* 0x000fe40000410000 */
[----:B------:R-:W-:Y:S02]  /*4d50*/  FMUL.FTZ R21, R21, c[0x0][0x2ec] ;  /* 0x0000bb0015157a20 */ /* 0x000fe40000410000 */
[----:B------:R-:W-:Y:S02]  /*4d60*/  FMUL.FTZ R20, R20, c[0x0][0x2ec] ;  /* 0x0000bb0014147a20 */ /* 0x000fe40000410000 */
[----:B------:R-:W-:Y:S02]  /*4d70*/  FMUL.FTZ R139, R135, R21 ;  /* 0x00000015878b7220 */ /* 0x000fe40000410000 */
[----:B------:R-:W-:Y:S02]  /*4d80*/  FMUL.FTZ R138, R134, R20 ;  /* 0x00000014868a7220 */ /* 0x000fe40000410000 */
[----:B------:R-:W-:Y:S04]  /*4d90*/  FFMA.FTZ R21, -R206, R206, 1 ;  /* 0x3f800000ce157423 */ /* 0x000fe800000101ce */
[----:B------:R-:W-:Y:S02]  /*4da0*/  FMUL.FTZ R21, R21, c[0x0][0x2ec] ;  /* 0x0000bb0015157a20 */ /* 0x000fe40000410000 */
[C---:B--2---:R-:W-:Y:S02]  /*4db0*/  FADD.FTZ R17, -R5.reuse, R6 ;  /* 0x0000000605117221 */ /* 0x044fe40000010100 */
[----:B------:R-:W-:Y:S02]  /*4dc0*/  FADD.FTZ R16, -R5, R7 ;  /* 0x0000000705107221 */ /* 0x000fe40000010100 */
[----:B------:R-:W-:Y:S02]  /*4dd0*/  FFMA.FTZ R7, -R198, R198, 1 ;  /* 0x3f800000c6077423 */ /* 0x000fe400000101c6 */
[----:B------:R-:W-:Y:S02]  /*4de0*/  FFMA.FTZ R6, -R197, R197, 1 ;  /* 0x3f800000c5067423 */ /* 0x000fe400000101c5 */
[----:B------:R-:W-:Y:S02]  /*4df0*/  FMUL.FTZ R17, R223, R17 ;  /* 0x00000011df117220 */ /* 0x000fe40000410000 */
[----:B------:R-:W-:Y:S02]  /*4e00*/  FMUL.FTZ R16, R222, R16 ;  /* 0x00000010de107220 */ /* 0x000fe40000410000 */
[----:B------:R-:W-:Y:S02]  /*4e10*/  FMUL.FTZ R7, R7, c[0x0][0x2ec] ;  /* 0x0000bb0007077a20 */ /* 0x000fe40000410000 */
[----:B------:R-:W-:Y:S02]  /*4e20*/  FMUL.FTZ R6, R6, c[0x0][0x2ec] ;  /* 0x0000bb0006067a20 */ /* 0x000fe40000410000 */
[C---:B------:R-:W-:Y:S02]  /*4e30*/  FADD.FTZ R18, -R5.reuse, R18 ;  /* 0x0000001205127221 */ /* 0x040fe40000010100 */
[----:B------:R-:W-:Y:S02]  /*4e40*/  FADD.FTZ R19, -R5, R19 ;  /* 0x0000001305137221 */ /* 0x000fe40000010100 */
[----:B------:R-:W-:Y:S02]  /*4e50*/  FMUL.FTZ R135, R17, R7 ;  /* 0x0000000711877220 */ /* 0x000fe40000410000 */
[----:B------:R-:W-:Y:S02]  /*4e60*/  FMUL.FTZ R134, R16, R6 ;  /* 0x0000000610867220 */ /* 0x000fe40000410000 */
[----:B------:R-:W-:Y:S02]  /*4e70*/  FFMA.FTZ R7, -R168, R168, 1 ;  /* 0x3f800000a8077423 */ /* 0x000fe400000101a8 */
[----:B------:R-:W-:Y:S02]  /*4e80*/  FFMA.FTZ R6, -R166, R166, 1 ;  /* 0x3f800000a6067423 */ /* 0x000fe400000101a6 */
[----:B------:R-:W-:Y:S02]  /*4e90*/  FMUL.FTZ R17, R205, R18 ;  /* 0x00000012cd117220 */ /* 0x000fe40000410000 */
[----:B------:R-:W-:Y:S02]  /*4ea0*/  FMUL.FTZ R16, R204, R19 ;  /* 0x00000013cc107220 */ /* 0x000fe40000410000 */
[----:B------:R-:W-:Y:S02]  /*4eb0*/  FMUL.FTZ R7, R7, c[0x0][0x2ec] ;  /* 0x0000bb0007077a20 */ /* 0x000fe40000410000 */
[----:B------:R-:W-:Y:S02]  /*4ec0*/  FMUL.FTZ R6, R6, c[0x0][0x2ec] ;  /* 0x0000bb0006067a20 */ /* 0x000fe40000410000 */
[C---:B------:R-:W-:Y:S02]  /*4ed0*/  FADD.FTZ R20, -R5.reuse, R22 ;  /* 0x0000001605147221 */ /* 0x040fe40000010100 */
[C---:B------:R-:W-:Y:S02]  /*4ee0*/  FADD.FTZ R19, -R5.reuse, R23 ;  /* 0x0000001705137221 */ /* 0x040fe40000010100 */
[C---:B------:R-:W-:Y:S02]  /*4ef0*/  FADD.FTZ R18, -R5.reuse, R34 ;  /* 0x0000002205127221 */ /* 0x040fe40000010100 */
[----:B------:R-:W-:Y:S02]  /*4f00*/  FADD.FTZ R35, -R5, R35 ;  /* 0x0000002305237221 */ /* 0x000fe40000010100 */
[----:B------:R-:W-:Y:S02]  /*4f10*/  FMUL.FTZ R133, R17, R7 ;  /* 0x0000000711857220 */ /* 0x000fe40000410000 */
[----:B------:R-:W-:Y:S02]  /*4f20*/  FMUL.FTZ R132, R16, R6 ;  /* 0x0000000610847220 */ /* 0x000fe40000410000 */
[----:B------:R-:W-:Y:S02]  /*4f30*/  FFMA.FTZ R7, -R167, R167, 1 ;  /* 0x3f800000a7077423 */ /* 0x000fe400000101a7 */
[----:B------:R-:W-:Y:S02]  /*4f40*/  FFMA.FTZ R6, -R152, R152, 1 ;  /* 0x3f80000098067423 */ /* 0x000fe40000010198 */
[----:B------:R-:W-:Y:S02]  /*4f50*/  FFMA.FTZ R5, -R151, R151, 1 ;  /* 0x3f80000097057423 */ /* 0x000fe40000010197 */
[----:B------:R-:W-:Y:S02]  /*4f60*/  FMUL.FTZ R19, R202, R19 ;  /* 0x00000013ca137220 */ /* 0x000fe40000410000 */
[----:B------:R-:W-:Y:S02]  /*4f70*/  FMUL.FTZ R18, R171, R18 ;  /* 0x00000012ab127220 */ /* 0x000fe40000410000 */
[----:B------:R-:W-:Y:S02]  /*4f80*/  FMUL.FTZ R17, R170, R35 ;  /* 0x00000023aa117220 */ /* 0x000fe40000410000 */
[----:B------:R-:W-:Y:S02]  /*4f90*/  FMUL.FTZ R7, R7, c[0x0][0x2ec] ;  /* 0x0000bb0007077a20 */ /* 0x000fe40000410000 */
[----:B------:R-:W-:Y:S02]  /*4fa0*/  FMUL.FTZ R6, R6, c[0x0][0x2ec] ;  /* 0x0000bb0006067a20 */ /* 0x000fe40000410000 */
[----:B------:R-:W-:Y:S02]  /*4fb0*/  FMUL.FTZ R5, R5, c[0x0][0x2ec] ;  /* 0x0000bb0005057a20 */ /* 0x000fe40000410000 */
[----:B------:R-:W-:Y:S02]  /*4fc0*/  FMUL.FTZ R34, R19, R7 ;  /* 0x0000000713227220 */ /* 0x000fe40000410000 */
[----:B------:R-:W-:Y:S02]  /*4fd0*/  FMUL.FTZ R33, R18, R6 ;  /* 0x0000000612217220 */ /* 0x000fe40000410000 */
[----:B------:R-:W-:Y:S02]  /*4fe0*/  FMUL.FTZ R32, R17, R5 ;  /* 0x0000000511207220 */ /* 0x000fe40000410000 */
[C---:B---3--:R-:W-:Y:S02]  /*4ff0*/  FADD.FTZ R5, -R4.reuse, R8 ;  /* 0x0000000804057221 */ /* 0x048fe40000010100 */
[C---:B------:R-:W-:Y:S02]  /*5000*/  FADD.FTZ R6, -R4.reuse, R9 ;  /* 0x0000000904067221 */ /* 0x040fe40000010100 */
[----:B------:R-:W-:Y:S02]  /*5010*/  FADD.FTZ R9, -R4, R12 ;  /* 0x0000000c04097221 */ /* 0x000fe40000010100 */
        /* <DEDUP_REMOVED lines=9> */
[C---:B------:R-:W-:Y:S02]  /*50b0*/  FADD.FTZ R24, -R4.reuse, R24 ;  /* 0x0000001804187221 */ /* 0x040fe40000010100 */
        /* <DEDUP_REMOVED lines=8> */
[----:B------:R-:W-:Y:S02]  /*5140*/  FFMA.FTZ R24, -R196, R196, 1 ;  /* 0x3f800000c4187423 */ /* 0x000fe400000101c4 */
[----:B------:R-:W-:Y:S02]  /*5150*/  FFMA.FTZ R23, -R195, R195, 1 ;  /* 0x3f800000c3177423 */ /* 0x000fe400000101c3 */
[----:B------:R-:W-:Y:S02]  /*5160*/  FFMA.FTZ R28, -R165, R165, 1 ;  /* 0x3f800000a51c7423 */ /* 0x000fe400000101a5 */
[----:B------:R-:W-:Y:S02]  /*5170*/  FMUL.FTZ R5, R218, R5 ;  /* 0x00000005da057220 */ /* 0x000fe40000410000 */
[----:B------:R-:W-:Y:S02]  /*5180*/  FMUL.FTZ R6, R215, R6 ;  /* 0x00000006d7067220 */ /* 0x000fe40000410000 */
[----:B------:R-:W-:Y:S02]  /*5190*/  FMUL.FTZ R24, R24, c[0x0][0x2ec] ;  /* 0x0000bb0018187a20 */ /* 0x000fe40000410000 */
[----:B------:R-:W-:Y:S02]  /*51a0*/  FMUL.FTZ R23, R23, c[0x0][0x2ec] ;  /* 0x0000bb0017177a20 */ /* 0x000fe40000410000 */
[----:B------:R-:W-:Y:S02]  /*51b0*/  FMUL.FTZ R28, R28, c[0x0][0x2ec] ;  /* 0x0000bb001c1c7a20 */ /* 0x000fe40000410000 */
[----:B------:R-:W-:Y:S02]  /*51c0*/  FFMA.FTZ R16, -R169, R169, 1 ;  /* 0x3f800000a9107423 */ /* 0x000fe400000101a9 */
[----:B------:R-:W-:Y:S01]  /*51d0*/  FFMA.FTZ R25, -R162, R162, 1 ;  /* 0x3f800000a2197423 */ /* 0x000fe200000101a2 */
[----:B------:R-:W-:Y:S01]  /*51e0*/  MOV R162, R193 ;  /* 0x000000c100a27202 */ /* 0x000fe20000000f00 */
[----:B------:R-:W-:Y:S02]  /*51f0*/  FMUL.FTZ R24, R4, R24 ;  /* 0x0000001804187220 */ /* 0x000fe40000410000 */
[----:B------:R-:W-:Y:S02]  /*5200*/  FMUL.FTZ R23, R5, R23 ;  /* 0x0000001705177220 */ /* 0x000fe40000410000 */
[----:B------:R-:W-:Y:S02]  /*5210*/  FMUL.FTZ R28, R6, R28 ;  /* 0x0000001c061c7220 */ /* 0x000fe40000410000 */
[C---:B----4-:R-:W-:Y:S02]  /*5220*/  FADD.FTZ R4, -R0.reuse, R10 ;  /* 0x0000000a00047221 */ /* 0x050fe40000010100 */
[C---:B------:R-:W-:Y:S02]  /*5230*/  FADD.FTZ R10, -R0.reuse, R11 ;  /* 0x0000000b000a7221 */ /* 0x040fe40000010100 */
[----:B------:R-:W-:Y:S02]  /*5240*/  FADD.FTZ R11, -R0, R14 ;  /* 0x0000000e000b7221 */ /* 0x000fe40000010100 */
[----:B------:R-:W-:Y:S02]  /*5250*/  FFMA.FTZ R5, -R217, R217, 1 ;  /* 0x3f800000d9057423 */ /* 0x000fe400000101d9 */
[----:B------:R-:W-:Y:S02]  /*5260*/  FFMA.FTZ R13, -R216, R216, 1 ;  /* 0x3f800000d80d7423 */ /* 0x000fe400000101d8 */
[----:B------:R-:W-:Y:S02]  /*5270*/  FFMA.FTZ R6, -R214, R214, 1 ;  /* 0x3f800000d6067423 */ /* 0x000fe400000101d6 */
[----:B------:R-:W-:Y:S02]  /*5280*/  FMUL.FTZ R20, R203, R20 ;  /* 0x00000014cb147220 */ /* 0x000fe40000410000 */
[----:B------:R-:W-:Y:S02]  /*5290*/  FMUL.FTZ R16, R16, c[0x0][0x2ec] ;  /* 0x0000bb0010107a20 */ /* 0x000fe40000410000 */
[----:B------:R-:W-:Y:S02]  /*52a0*/  FMUL.FTZ R12, R221, R12 ;  /* 0x0000000cdd0c7220 */ /* 0x000fe40000410000 */
[----:B------:R-:W-:Y:S02]  /*52b0*/  FMUL.FTZ R9, R212, R9 ;  /* 0x00000009d4097220 */ /* 0x000fe40000410000 */
[----:B------:R-:W-:Y:S02]  /*52c0*/  FMUL.FTZ R25, R25, c[0x0][0x2ec] ;  /* 0x0000bb0019197a20 */ /* 0x000fe40000410000 */
        /* <DEDUP_REMOVED lines=9> */
[----:B------:R-:W-:Y:S02]  /*5360*/  FADD.FTZ R12, -R0, R15 ;  /* 0x0000000f000c7221 */ /* 0x000fe40000010100 */
[----:B------:R-:W-:Y:S02]  /*5370*/  FFMA.FTZ R9, -R213, R213, 1 ;  /* 0x3f800000d5097423 */ /* 0x000fe400000101d5 */
[----:B------:R-:W-:Y:S02]  /*5380*/  FMUL.FTZ R5, R4, R5 ;  /* 0x0000000504057220 */ /* 0x000fe40000410000 */
[----:B------:R-:W-:Y:S02]  /*5390*/  FMUL.FTZ R13, R10, R13 ;  /* 0x0000000d0a0d7220 */ /* 0x000fe40000410000 */
[----:B------:R-:W-:Y:S02]  /*53a0*/  FMUL.FTZ R6, R11, R6 ;  /* 0x000000060b067220 */ /* 0x000fe40000410000 */
[C---:B------:R-:W-:Y:S02]  /*53b0*/  FADD.FTZ R26, -R0.reuse, R26 ;  /* 0x0000001a001a7221 */ /* 0x040fe40000010100 */
[C---:B------:R-:W-:Y:S02]  /*53c0*/  FADD.FTZ R4, -R0.reuse, R27 ;  /* 0x0000001b00047221 */ /* 0x040fe40000010100 */
[C---:B------:R-:W-:Y:S02]  /*53d0*/  FADD.FTZ R10, -R0.reuse, R30 ;  /* 0x0000001e000a7221 */ /* 0x040fe40000010100 */
[----:B------:R-:W-:Y:S02]  /*53e0*/  FADD.FTZ R11, -R0, R31 ;  /* 0x0000001f000b7221 */ /* 0x000fe40000010100 */
[----:B------:R-:W-:Y:S02]  /*53f0*/  FFMA.FTZ R18, -R209, R209, 1 ;  /* 0x3f800000d1127423 */ /* 0x000fe400000101d1 */
[----:B------:R-:W-:Y:S02]  /*5400*/  FFMA.FTZ R17, -R207, R207, 1 ;  /* 0x3f800000cf117423 */ /* 0x000fe400000101cf */
[----:B------:R-:W-:Y:S02]  /*5410*/  FFMA.FTZ R20, -R200, R200, 1 ;  /* 0x3f800000c8147423 */ /* 0x000fe400000101c8 */
[----:B------:R-:W-:Y:S02]  /*5420*/  FFMA.FTZ R19, -R199, R199, 1 ;  /* 0x3f800000c7137423 */ /* 0x000fe400000101c7 */
[----:B------:R-:W-:Y:S02]  /*5430*/  FMUL.FTZ R12, R229, R12 ;  /* 0x0000000ce50c7220 */ /* 0x000fe40000410000 */
[----:B------:R-:W-:Y:S02]  /*5440*/  FMUL.FTZ R9, R9, c[0x0][0x2ec] ;  /* 0x0000bb0009097a20 */ /* 0x000fe40000410000 */
[----:B------:R-:W-:Y:S02]  /*5450*/  FMUL.FTZ R0, R227, R26 ;  /* 0x0000001ae3007220 */ /* 0x000fe40000410000 */
        /* <DEDUP_REMOVED lines=31> */
.L_x_801:
[----:B------:R-:W-:Y:S01]  /*5650*/  F2FP.BF16.PACK_AB R16, R145, R148 ;  /* 0x000000949110723e */ /* 0x000fe200000010ff */
[----:B------:R-:W-:Y:S01]  /*5660*/  IMAD.SHL.U32 R160, R250, 0x2, RZ ;  /* 0x00000002faa07824 */ /* 0x000fe200078e00ff */
        /* <DEDUP_REMOVED lines=116> */
.L_x_802:
        /* <DEDUP_REMOVED lines=9> */
[----:B------:R-:W-:Y:S01]  /*5e40*/  IMAD R167, R167, 0x28, RZ ;  /* 0x00000028a7a77824 */ /* 0x000fe200078e02ff */
[----:B------:R-:W-:Y:S01]  /*5e50*/  UIADD3 UR12, UR7, -0x1, URZ ;  /* 0xffffffff070c7890 */ /* 0x000fe2000fffe03f */
[----:B------:R-:W-:Y:S01]  /*5e60*/  IMAD R166, R166, 0x30, RZ ;  /* 0x00000030a6a67824 */ /* 0x000fe200078e02ff */
[----:B------:R-:W3:Y:S01]  /*5e70*/  LDSM.16.MT88.4 R28, [R0+0xd000] ;  /* 0x00d00000001c783b */ /* 0x000ee20000004200 */
[----:B------:R-:W-:Y:S03]  /*5e80*/  IMAD.MOV.U32 R161, RZ, RZ, c[0x0][0x22c] ;  /* 0x00008b00ffa17624 */ /* 0x000fe600078e00ff */
[----:B------:R-:W4:Y:S01]  /*5e90*/  LDL R165, [R1] ;  /* 0x0000000001a57983 */ /* 0x000f220000100800 */
[----:B------:R-:W-:Y:S03]  /*5ea0*/  IMAD R161, R161, c[0x0][0x1c0], RZ ;  /* 0x00007000a1a17a24 */ /* 0x000fe600078e02ff */
[----:B------:R-:W-:Y:S01]  /*5eb0*/  LDSM.16.M88.4 R32, [R178] ;  /* 0x00000000b220783b */ /* 0x000fe20000000200 */
[----:B------:R-:W-:Y:S03]  /*5ec0*/  IMAD.U32 R161, R161, -0x40, RZ ;  /* 0xffffffc0a1a17824 */ /* 0x000fe600078e00ff */
[----:B------:R-:W4:Y:S02]  /*5ed0*/  LDL R164, [R1+0x4] ;  /* 0x0000040001a47983 */ /* 0x000f240000100800 */
[C---:B------:R-:W-:Y:S02]  /*5ee0*/  LEA R193, P1, R161.reuse, R162, 0x2 ;  /* 0x000000a2a1c17211 */ /* 0x040fe400078210ff */
[----:B------:R-:W1:Y:S02]  /*5ef0*/  LDSM.16.MT88.4 R132, [R0+0x9400] ;  /* 0x009400000084783b */ /* 0x000e640000004200 */
[----:B------:R-:W-:Y:S01]  /*5f00*/  LEA.HI.X.SX32 R192, R161, R163, 0x2, P1 ;  /* 0x000000a3a1c07211 */ /* 0x000fe200008f16ff */
[----:B------:R-:W-:Y:S01]  /*5f10*/  IMAD.MOV.U32 R161, RZ, RZ, c[0x0][0x22c] ;  /* 0x00008b00ffa17624 */ /* 0x000fe200078e00ff */
[----:B------:R-:W1:Y:S03]  /*5f20*/  LDSM.16.MT88.4 R136, [R0+0xb400] ;  /* 0x00b400000088783b */ /* 0x000e660000004200 */
[----:B------:R-:W-:Y:S01]  /*5f30*/  IMAD R161, R161, c[0x0][0x1c0], RZ ;  /* 0x00007000a1a17a24 */ /* 0x000fe200078e02ff */
[----:B------:R-:W1:Y:S03]  /*5f40*/  LDSM.16.MT88.4 R140, [R0+0xd400] ;  /* 0x00d40000008c783b */ /* 0x000e660000004200 */
[----:B------:R-:W-:Y:S01]  /*5f50*/  IMAD.SHL.U32 R161, R161, 0x10, RZ ;  /* 0x00000010a1a17824 */ /* 0x000fe200078e00ff */
[----:B------:R-:W-:Y:S01]  /*5f60*/  LDSM.16.M88.4 R144, [R180] ;  /* 0x00000000b490783b */ /* 0x000fe20000000200 */
[C---:B--2---:R-:W-:Y:S03]  /*5f70*/  HMMA.16816.F32.BF16 R4, R24.reuse, R8, RZ ;  /* 0x000000081804723c */ /* 0x044fe600000418ff */
[----:B------:R-:W2:Y:S04]  /*5f80*/  LDSM.16.MT88.4 R148, [R0+0x9800] ;  /* 0x009800000094783b */ /* 0x000ea80000004200 */
[----:B------:R-:W1:Y:S01]  /*5f90*/  LDSM.16.MT88.4 R152, [R0+0xb800] ;  /* 0x00b800000098783b */ /* 0x000e620000004200 */
[C---:B------:R-:W-:Y:S03]  /*5fa0*/  HMMA.16816.F32.BF16 R8, R24.reuse, R10, RZ ;  /* 0x0000000a1808723c */ /* 0x040fe600000418ff */
[----:B------:R-:W-:Y:S05]  /*5fb0*/  LDSM.16.MT88.4 R156, [R0+0xbc00] ;  /* 0x00bc0000009c783b */ /* 0x000fea0000004200 */
[C---:B---3--:R-:W-:Y:S08]  /*5fc0*/  HMMA.16816.F32.BF16 R12, R24.reuse, R16, RZ ;  /* 0x00000010180c723c */ /* 0x048ff000000418ff */
[C---:B------:R-:W-:Y:S08]  /*5fd0*/  HMMA.16816.F32.BF16 R16, R24.reuse, R18, RZ ;  /* 0x000000121810723c */ /* 0x040ff000000418ff */
[C---:B------:R-:W-:Y:S08]  /*5fe0*/  HMMA.16816.F32.BF16 R20, R24.reuse, R28, RZ ;  /* 0x0000001c1814723c */ /* 0x040ff000000418ff */
[----:B------:R-:W-:Y:S01]  /*5ff0*/  HMMA.16816.F32.BF16 R24, R24, R30, RZ ;  /* 0x0000001e1818723c */ /* 0x000fe200000418ff */
[----:B------:R-:W3:Y:S07]  /*6000*/  LDSM.16.MT88.4 R28, [R0+0xd800] ;  /* 0x00d80000001c783b */ /* 0x000eee0000004200 */
        /* <DEDUP_REMOVED lines=15> */
[----:B------:R-:W2:Y:S07]  /*6100*/  LDSM.16.MT88.4 R152, [R0+0xc000] ;  /* 0x00c000000098783b */ /* 0x000eae0000004200 */
[C---:B---3--:R-:W-:Y:S08]  /*6110*/  HMMA.16816.F32.BF16 R20, R144.reuse, R28, R20 ;  /* 0x0000001c9014723c */ /* 0x048ff00000041814 */
[----:B------:R-:W-:Y:S01]  /*6120*/  HMMA.16816.F32.BF16 R24, R144, R30, R24 ;  /* 0x0000001e9018723c */ /* 0x000fe20000041818 */
[----:B------:R-:W3:Y:S04]  /*6130*/  LDSM.16.MT88.4 R28, [R0+0xe000] ;  /* 0x00e00000001c783b */ /* 0x000ee80000004200 */
[----:B------:R-:W-:Y:S03]  /*6140*/  LDSM.16.MT88.4 R144, [R0+0xa400] ;  /* 0x00a400000090783b */ /* 0x000fe60000004200 */
[C---:B-1----:R-:W-:Y:S08]  /*6150*/  HMMA.16816.F32.BF16 R4, R132.reuse, R136, R4 ;  /* 0x000000888404723c */ /* 0x042ff00000041804 */
[C---:B------:R-:W-:Y:S01]  /*6160*/  HMMA.16816.F32.BF16 R8, R132.reuse, R138, R8 ;  /* 0x0000008a8408723c */ /* 0x040fe20000041808 */
[----:B------:R-:W1:Y:S07]  /*6170*/  LDSM.16.M88.4 R136, [R178+0x2000] ;  /* 0x00200000b288783b */ /* 0x000e6e0000000200 */
        /* <DEDUP_REMOVED lines=16> */
[----:B------:R-:W-:Y:S03]  /*6280*/  LDSM.16.M88.4 R140, [R179+0x2000] ;  /* 0x00200000b38c783b */ /* 0x000fe60000000200 */
[C---:B-1----:R-:W-:Y:S08]  /*6290*/  HMMA.16816.F32.BF16 R4, R136.reuse, R144, R4 ;  /* 0x000000908804723c */ /* 0x042ff00000041804 */
[C---:B------:R-:W-:Y:S01]  /*62a0*/  HMMA.16816.F32.BF16 R8, R136.reuse, R146, R8 ;  /* 0x000000928808723c */ /* 0x040fe20000041808 */
[----:B------:R-:W1:Y:S07]  /*62b0*/  LDSM.16.MT88.4 R144, [R0+0xac00] ;  /* 0x00ac00000090783b */ /* 0x000e6e0000004200 */
[C---:B------:R-:W-:Y:S08]  /*62c0*/  HMMA.16816.F32.BF16 R12, R136.reuse, R156, R12 ;  /* 0x0000009c880c723c */ /* 0x040ff0000004180c */
[C---:B------:R-:W-:Y:S01]  /*62d0*/  HMMA.16816.F32.BF16 R16, R136.reuse, R158, R16 ;  /* 0x0000009e8810723c */ /* 0x040fe20000041810 */
[----:B------:R-:W1:Y:S07]  /*62e0*/  LDSM.16.MT88.4 R156, [R0+0xcc00] ;  /* 0x00cc0000009c783b */ /* 0x000e6e0000004200 */
[C---:B------:R-:W-:Y:S08]  /*62f0*/  HMMA.16816.F32.BF16 R20, R136.reuse, R32, R20 ;  /* 0x000000208814723c */ /* 0x040ff00000041814 */
[----:B------:R-:W-:Y:S01]  /*6300*/  HMMA.16816.F32.BF16 R24, R136, R34, R24 ;  /* 0x000000228818723c */ /* 0x000fe20000041818 */
[----:B------:R1:W4:Y:S07]  /*6310*/  LDSM.16.MT88.4 R32, [R0+0xec00] ;  /* 0x00ec00000020783b */ /* 0x00032e0000004200 */
[C---:B--2---:R-:W-:Y:S08]  /*6320*/  HMMA.16816.F32.BF16 R4, R132.reuse, R148, R4 ;  /* 0x000000948404723c */ /* 0x044ff00000041804 */
[C---:B------:R-:W-:Y:S08]  /*6330*/  HMMA.16816.F32.BF16 R8, R132.reuse, R150, R8 ;  /* 0x000000968408723c */ /* 0x040ff00000041808 */
[C---:B------:R-:W-:Y:S04]  /*6340*/  HMMA.16816.F32.BF16 R12, R132.reuse, R152, R12 ;  /* 0x00000098840c723c */ /* 0x040fe8000004180c */
[----:B-1----:R-:W-:Y:S04]  /*6350*/  IMAD.IADD R0, R238, 0x1, R252 ;  /* 0x00000001ee007824 */ /* 0x002fe800078e02fc */
[C---:B------:R-:W-:Y:S08]  /*6360*/  HMMA.16816.F32.BF16 R16, R132.reuse, R154, R16 ;  /* 0x0000009a8410723c */ /* 0x040ff00000041810 */
[C---:B---3--:R-:W-:Y:S07]  /*6370*/  HMMA.16816.F32.BF16 R20, R132.reuse, R28, R20 ;  /* 0x0000001c8414723c */ /* 0x048fee0000041814 */
[----:B------:R-:W-:Y:S01]  /*6380*/  IMAD.MOV.U32 R28, RZ, RZ, R193 ;  /* 0x000000ffff1c7224 */ /* 0x000fe200078e00c1 */
[----:B------:R-:W-:Y:S04]  /*6390*/  HMMA.16816.F32.BF16 R24, R132, R30, R24 ;  /* 0x0000001e8418723c */ /* 0x000fe80000041818 */
[----:B------:R-:W-:Y:S03]  /*63a0*/  IMAD.MOV.U32 R29, RZ, RZ, R192 ;  /* 0x000000ffff1d7224 */ /* 0x000fe600078e00c0 */
[----:B----4-:R-:W-:Y:S01]  /*63b0*/  @P0 IADD3 R30, P2, R165, UR9, RZ ;  /* 0x00000009a51e0c10 */ /* 0x010fe2000ff5e0ff */
[C---:B------:R-:W-:Y:S01]  /*63c0*/  HMMA.16816.F32.BF16 R4, R140.reuse, R144, R4 ;  /* 0x000000908c04723c */ /* 0x040fe20000041804 */
[----:B------:R-:W-:Y:S01]  /*63d0*/  IMAD.MOV.U32 R165, RZ, RZ, c[0x0][0x22c] ;  /* 0x00008b00ffa57624 */ /* 0x000fe200078e00ff */
[----:B------:R-:W-:Y:S03]  /*63e0*/  @UP3 UIADD3 UR9, UP2, UR9, -0x100, URZ ;  /* 0xffffff0009093890 */ /* 0x000fe6000ff5e03f */
[----:B------:R-:W-:Y:S01]  /*63f0*/  @P0 IADD3.X R31, R164, UR8, RZ, P2, !PT ;  /* 0x00000008a41f0c10 */ /* 0x000fe200097fe4ff */
[----:B------:R-:W-:Y:S01]  /*6400*/  IMAD R165, R165, c[0x0][0x1c0], RZ ;  /* 0x00007000a5a57a24 */ /* 0x000fe200078e02ff */
[----:B------:R-:W-:Y:S01]  /*6410*/  @UP3 UIADD3.X UR8, UR8, -0x1, URZ, UP2, !UPT ;  /* 0xffffffff08083890 */ /* 0x000fe200097fe43f */
[C---:B------:R-:W-:Y:S01]  /*6420*/  HMMA.16816.F32.BF16 R8, R140.reuse, R146, R8 ;  /* 0x000000928c08723c */ /* 0x040fe20000041808 */
[----:B------:R-:W-:Y:S01]  /*6430*/  IMAD.MOV.U32 R164, RZ, RZ, c[0x0][0x22c] ;  /* 0x00008b00ffa47624 */ /* 0x000fe200078e00ff */
[----:B------:R1:W5:Y:S02]  /*6440*/  @P0 LDG.E R236, [R30.64] ;  /* 0x000000041eec0981 */ /* 0x000364000c1e1900 */
[----:B------:R-:W-:Y:S02]  /*6450*/  IMAD.SHL.U32 R165, R165, 0x20, RZ ;  /* 0x00000020a5a57824 */ /* 0x000fe400078e00ff */
[----:B------:R1:W5:Y:S01]  /*6460*/  @P0 LDG.E R237, [R30.64+0x20] ;  /* 0x000020041eed0981 */ /* 0x000362000c1e1900 */
[----:B------:R-:W-:Y:S01]  /*6470*/  IMAD R164, R164, c[0x0][0x1c0], RZ ;  /* 0x00007000a4a47a24 */ /* 0x000fe200078e02ff */
[C---:B------:R-:W-:Y:S02]  /*6480*/  HMMA.16816.F32.BF16 R12, R140.reuse, R156, R12 ;  /* 0x0000009c8c0c723c */ /* 0x040fe4000004180c */
[----:B------:R1:W5:Y:S02]  /*6490*/  @P0 LDG.E R234, [R30.64+0x80] ;  /* 0x000080041eea0981 */ /* 0x000364000c1e1900 */
[----:B------:R-:W-:Y:S02]  /*64a0*/  IMAD R164, R164, 0x18, RZ ;  /* 0x00000018a4a47824 */ /* 0x000fe400078e02ff */
[----:B------:R1:W5:Y:S01]  /*64b0*/  @P0 LDG.E R235, [R30.64+0xa0] ;  /* 0x0000a0041eeb0981 */ /* 0x000362000c1e1900 */
[CC--:B------:R-:W-:Y:S01]  /*64c0*/  LEA R134, P0, R161.reuse, R28.reuse, 0x2 ;  /* 0x0000001ca1867211 */ /* 0x0c0fe200078010ff */
[C---:B------:R-:W-:Y:S02]  /*64d0*/  HMMA.16816.F32.BF16 R16, R140.reuse, R158, R16 ;  /* 0x0000009e8c10723c */ /* 0x040fe40000041810 */
[----:B------:R2:W-:Y:S02]  /*64e0*/  RED.E.ADD.F32.FTZ.RN.STRONG.GPU [R28.64], R4 ;  /* 0x000000041c00798e */ /* 0x0005e4000c10e784 */
[-C--:B------:R-:W-:Y:S04]  /*64f0*/  LEA.HI.X.SX32 R135, R161, R29.reuse, 0x2, P0 ;  /* 0x0000001da1877211 */ /* 0x080fe800000f16ff */
[C---:B------:R-:W-:Y:S07]  /*6500*/  HMMA.16816.F32.BF16 R20, R140.reuse, R32, R20 ;  /* 0x000000208c14723c */ /* 0x040fee0000041814 */
[CC--:B------:R-:W-:Y:S01]  /*6510*/  LEA R32, P1, R238.reuse, R28.reuse, 0x2 ;  /* 0x0000001cee207211 */ /* 0x0c0fe200078210ff */
[----:B------:R-:W-:Y:S01]  /*6520*/  HMMA.16816.F32.BF16 R24, R140, R34, R24 ;  /* 0x000000228c18723c */ /* 0x000fe20000041818 */
[----:B------:R-:W-:Y:S03]  /*6530*/  LDSM.16.MT88.4 R140, [R3+0x1c00] ;  /* 0x001c0000038c783b */ /* 0x000fe60000004200 */
[-C--:B------:R-:W-:Y:S02]  /*6540*/  LEA.HI.X.SX32 R33, R238, R29.reuse, 0x2, P1 ;  /* 0x0000001dee217211 */ /* 0x080fe400008f16ff */
[CC--:B------:R-:W-:Y:S02]  /*6550*/  LEA R132, P1, R164.reuse, R28.reuse, 0x2 ;  /* 0x0000001ca4847211 */ /* 0x0c0fe400078210ff */
[-C--:B------:R-:W-:Y:S01]  /*6560*/  LEA R34, P0, R165, R28.reuse, 0x2 ;  /* 0x0000001ca5227211 */ /* 0x080fe200078010ff */
[----:B------:R3:W-:Y:S03]  /*6570*/  RED.E.ADD.F32.FTZ.RN.STRONG.GPU [R32.64], R5 ;  /* 0x000000052000798e */ /* 0x0007e6000c10e784 */
[-C--:B------:R-:W-:Y:S01]  /*6580*/  LEA.HI.X.SX32 R133, R164, R29.reuse, 0x2, P1 ;  /* 0x0000001da4857211 */ /* 0x080fe200008f16ff */
[----:B------:R4:W-:Y:S01]  /*6590*/  RED.E.ADD.F32.FTZ.RN.STRONG.GPU [R134.64], R6 ;  /* 0x000000068600798e */ /* 0x0009e2000c10e784 */
[-C--:B-1----:R-:W-:Y:S01]  /*65a0*/  LEA R30, P2, R167, R28.reuse, 0x2 ;  /* 0x0000001ca71e7211 */ /* 0x082fe200078410ff */
[----:B------:R-:W-:Y:S01]  /*65b0*/  IMAD.MOV.U32 R164, RZ, RZ, c[0x0][0x22c] ;  /* 0x00008b00ffa47624 */ /* 0x000fe200078e00ff */
[-C--:B------:R-:W-:Y:S01]  /*65c0*/  LEA.HI.X.SX32 R35, R165, R29.reuse, 0x2, P0 ;  /* 0x0000001da5237211 */ /* 0x080fe200000f16ff */
[----:B------:R1:W-:Y:S01]  /*65d0*/  RED.E.ADD.F32.FTZ.RN.STRONG.GPU [R132.64], R7 ;  /* 0x000000078400798e */ /* 0x0003e2000c10e784 */
[-C--:B--2---:R-:W-:Y:S01]  /*65e0*/  LEA R4, P1, R166, R28.reuse, 0x2 ;  /* 0x0000001ca6047211 */ /* 0x084fe200078210ff */
[----:B------:R-:W-:Y:S01]  /*65f0*/  IMAD R164, R164, c[0x0][0x1c0], RZ ;  /* 0x00007000a4a47a24 */ /* 0x000fe200078e02ff */
[-C--:B------:R-:W-:Y:S01]  /*6600*/  LEA.HI.X.SX32 R31, R167, R29.reuse, 0x2, P2 ;  /* 0x0000001da71f7211 */ /* 0x080fe200010f16ff */
[----:B------:R2:W-:Y:S01]  /*6610*/  RED.E.ADD.F32.FTZ.RN.STRONG.GPU [R34.64], R8 ;  /* 0x000000082200798e */ /* 0x0005e2000c10e784 */
[----:B------:R-:W-:Y:S02]  /*6620*/  IMAD.MOV.U32 R165, RZ, RZ, c[0x0][0x22c] ;  /* 0x00008b00ffa57624 */ /* 0x000fe400078e00ff */
[----:B------:R-:W-:Y:S01]  /*6630*/  IMAD R164, R164, 0x38, RZ ;  /* 0x00000038a4a47824 */ /* 0x000fe200078e02ff */
[----:B------:R2:W-:Y:S01]  /*6640*/  RED.E.ADD.F32.FTZ.RN.STRONG.GPU [R30.64], R9 ;  /* 0x000000091e00798e */ /* 0x0005e2000c10e784 */
[----:B------:R-:W-:Y:S04]  /*6650*/  IMAD R165, R165, c[0x0][0x1c0], RZ ;  /* 0x00007000a5a57a24 */ /* 0x000fe800078e02ff */
[----:B------:R-:W-:Y:S05]  /*6660*/  IMAD.SHL.U32 R165, R165, 0x10, RZ ;  /* 0x00000010a5a57824 */ /* 0x000fea00078e00ff */
[----:B------:R-:W-:Y:S02]  /*6670*/  IADD3 R136, R165, 0x20, RZ ;  /* 0x00000020a5887810 */ /* 0x000fe40007ffe0ff */
[-C--:B---3--:R-:W-:Y:S02]  /*6680*/  LEA.HI.X.SX32 R5, R166, R29.reuse, 0x2, P1 ;  /* 0x0000001da6057211 */ /* 0x088fe400008f16ff */
[CC--:B----4-:R-:W-:Y:S03]  /*6690*/  LEA R6, P0, R164.reuse, R28.reuse, 0x2 ;  /* 0x0000001ca4067211 */ /* 0x0d0fe600078010ff */
[----:B------:R3:W-:Y:S01]  /*66a0*/  RED.E.ADD.F32.FTZ.RN.STRONG.GPU [R4.64], R10 ;  /* 0x0000000a0400798e */ /* 0x0007e2000c10e784 */
[----:B------:R-:W-:Y:S02]  /*66b0*/  IADD3 R134, R161, 0x40, RZ ;  /* 0x00000040a1867810 */ /* 0x000fe40007ffe0ff */
[-C--:B-1----:R-:W-:Y:S02]  /*66c0*/  LEA.HI.X.SX32 R7, R164, R29.reuse, 0x2, P0 ;  /* 0x0000001da4077211 */ /* 0x082fe400000f16ff */
[-C--:B--2---:R-:W-:Y:S03]  /*66d0*/  LEA R8, P2, R242, R28.reuse, 0x2 ;  /* 0x0000001cf2087211 */ /* 0x084fe600078410ff */
[----:B------:R1:W-:Y:S01]  /*66e0*/  RED.E.ADD.F32.FTZ.RN.STRONG.GPU [R6.64], R11 ;  /* 0x0000000b0600798e */ /* 0x0003e2000c10e784 */
[-C--:B------:R-:W-:Y:S03]  /*66f0*/  LEA R30, P1, R252, R28.reuse, 0x2 ;  /* 0x0000001cfc1e7211 */ /* 0x080fe600078210ff */
[----:B------:R2:W-:Y:S01]  /*6700*/  RED.E.ADD.F32.FTZ.RN.STRONG.GPU [R28.64+0x80], R12 ;  /* 0x0000800c1c00798e */ /* 0x0005e2000c10e784 */
[-C--:B------:R-:W-:Y:S02]  /*6710*/  LEA.HI.X.SX32 R9, R242, R29.reuse, 0x2, P2 ;  /* 0x0000001df2097211 */ /* 0x080fe400010f16ff */
[-C--:B------:R-:W-:Y:S01]  /*6720*/  LEA.HI.X.SX32 R31, R252, R29.reuse, 0x2, P1 ;  /* 0x0000001dfc1f7211 */ /* 0x080fe200008f16ff */
[----:B------:R4:W-:Y:S01]  /*6730*/  RED.E.ADD.F32.FTZ.RN.STRONG.GPU [R32.64+0x80], R13 ;  /* 0x0000800d2000798e */ /* 0x0009e2000c10e784 */
[CC--:B---3--:R-:W-:Y:S04]  /*6740*/  LEA R4, P0, R136.reuse, R28.reuse, 0x2 ;  /* 0x0000001c88047211 */ /* 0x0c8fe800078010ff */
[-C--:B------:R-:W-:Y:S02]  /*6750*/  LEA.HI.X.SX32 R5, R136, R29.reuse, 0x2, P0 ;  /* 0x0000001d88057211 */ /* 0x080fe400000f16ff */
[CC--:B------:R-:W-:Y:S01]  /*6760*/  LEA R10, P0, R0.reuse, R28.reuse, 0x2 ;  /* 0x0000001c000a7211 */ /* 0x0c0fe200078010ff */
[----:B------:R-:W-:Y:S01]  /*6770*/  LDSM.16.MT88.4 R136, [R2+0x18800] ;  /* 0x018800000288783b */ /* 0x000fe20000004200 */
[CC--:B-1----:R-:W-:Y:S02]  /*6780*/  LEA R6, P1, R241.reuse, R28.reuse, 0x2 ;  /* 0x0000001cf1067211 */ /* 0x0c2fe400078210ff */
[-C--:B------:R-:W-:Y:S01]  /*6790*/  LEA.HI.X.SX32 R11, R0, R29.reuse, 0x2, P0 ;  /* 0x0000001d000b7211 */ /* 0x080fe200000f16ff */
[----:B------:R1:W-:Y:S01]  /*67a0*/  RED.E.ADD.F32.FTZ.RN.STRONG.GPU [R4.64], R14 ;  /* 0x0000000e0400798e */ /* 0x0003e2000c10e784 */
[-C--:B------:R-:W-:Y:S01]  /*67b0*/  LEA.HI.X.SX32 R7, R241, R29.reuse, 0x2, P1 ;  /* 0x0000001df1077211 */ /* 0x080fe200008f16ff */
[----:B------:R-:W-:Y:S01]  /*67c0*/  IMAD.IADD R0, R238, 0x1, R251 ;  /* 0x00000001ee007824 */ /* 0x000fe200078e02fb */
[CC--:B--2---:R-:W-:Y:S01]  /*67d0*/  LEA R12, P4, R251.reuse, R28.reuse, 0x2 ;  /* 0x0000001cfb0c7211 */ /* 0x0c4fe200078810ff */
[----:B------:R2:W-:Y:S03]  /*67e0*/  RED.E.ADD.F32.FTZ.RN.STRONG.GPU [R30.64], R15 ;  /* 0x0000000f1e00798e */ /* 0x0005e6000c10e784 */
[-C--:B----4-:R-:W-:Y:S01]  /*67f0*/  LEA.HI.X.SX32 R13, R251, R29.reuse, 0x2, P4 ;  /* 0x0000001dfb0d7211 */ /* 0x090fe200020f16ff */
[----:B------:R3:W-:Y:S04]  /*6800*/  RED.E.ADD.F32.FTZ.RN.STRONG.GPU [R10.64], R16 ;  /* 0x000000100a00798e */ /* 0x0007e8000c10e784 */
[----:B------:R4:W-:Y:S04]  /*6810*/  RED.E.ADD.F32.FTZ.RN.STRONG.GPU [R8.64], R17 ;  /* 0x000000110800798e */ /* 0x0009e8000c10e784 */
[----:B------:R4:W-:Y:S01]  /*6820*/  RED.E.ADD.F32.FTZ.RN.STRONG.GPU [R6.64], R18 ;  /* 0x000000120600798e */ /* 0x0009e2000c10e784 */
[-C--:B-1----:R-:W-:Y:S02]  /*6830*/  LEA R4, P0, R244, R28.reuse, 0x2 ;  /* 0x0000001cf4047211 */ /* 0x082fe400078010ff */
[-C--:B------:R-:W-:Y:S02]  /*6840*/  LEA R14, P5, R134, R28.reuse, 0x2 ;  /* 0x0000001c860e7211 */ /* 0x080fe400078a10ff */
[-C--:B------:R-:W-:Y:S02]  /*6850*/  LEA.HI.X.SX32 R5, R244, R29.reuse, 0x2, P0 ;  /* 0x0000001df4057211 */ /* 0x080fe400000f16ff */
[-C--:B--2---:R-:W-:Y:S02]  /*6860*/  LEA.HI.X.SX32 R15, R134, R29.reuse, 0x2, P5 ;  /* 0x0000001d860f7211 */ /* 0x084fe400028f16ff */
[-C--:B---3--:R-:W-:Y:S01]  /*6870*/  LEA R10, P3, R0, R28.reuse, 0x2 ;  /* 0x0000001c000a7211 */ /* 0x088fe200078610ff */
[----:B------:R1:W-:Y:S01]  /*6880*/  RED.E.ADD.F32.FTZ.RN.STRONG.GPU [R4.64], R19 ;  /* 0x000000130400798e */ /* 0x0003e2000c10e784 */
[-C--:B----4-:R-:W-:Y:S03]  /*6890*/  LEA R8, P2, R240, R28.reuse, 0x2 ;  /* 0x0000001cf0087211 */ /* 0x090fe600078410ff */
[----:B------:R-:W-:Y:S01]  /*68a0*/  RED.E.ADD.F32.FTZ.RN.STRONG.GPU [R28.64+0x100], R20 ;  /* 0x000100141c00798e */ /* 0x000fe2000c10e784 */
[-C--:B------:R-:W-:Y:S02]  /*68b0*/  LEA.HI.X.SX32 R11, R0, R29.reuse, 0x2, P3 ;  /* 0x0000001d000b7211 */ /* 0x080fe400018f16ff */
[CC--:B------:R-:W-:Y:S01]  /*68c0*/  LEA R6, P1, R239.reuse, R28.reuse, 0x2 ;  /* 0x0000001cef067211 */ /* 0x0c0fe200078210ff */
[----:B------:R-:W-:Y:S01]  /*68d0*/  RED.E.ADD.F32.FTZ.RN.STRONG.GPU [R32.64+0x100], R21 ;  /* 0x000100152000798e */ /* 0x000fe2000c10e784 */
[-C--:B------:R-:W-:Y:S02]  /*68e0*/  LEA.HI.X.SX32 R9, R240, R29.reuse, 0x2, P2 ;  /* 0x0000001df0097211 */ /* 0x080fe400010f16ff */
[-C--:B------:R-:W-:Y:S01]  /*68f0*/  LEA.HI.X.SX32 R7, R239, R29.reuse, 0x2, P1 ;  /* 0x0000001def077211 */ /* 0x080fe200008f16ff */
[----:B------:R-:W-:Y:S01]  /*6900*/  RED.E.ADD.F32.FTZ.RN.STRONG.GPU [R14.64], R22 ;  /* 0x000000160e00798e */ /* 0x000fe2000c10e784 */
[----:B------:R-:W-:Y:S01]  /*6910*/  ISETP.LT.AND P1, PT, RZ, UR7, PT ;  /* 0x00000007ff007c0c */ /* 0x000fe2000bf21270 */
[----:B------:R-:W-:Y:S01]  /*6920*/  UMOV UR7, UR12 ;  /* 0x0000000c00077c82 */ /* 0x000fe20008000000 */
[----:B------:R-:W-:Y:S01]  /*6930*/  IADD3 R0, R3, -0x3000, RZ ;  /* 0xffffd00003007810 */ /* 0x000fe20007ffe0ff */
[----:B------:R-:W-:Y:S04]  /*6940*/  RED.E.ADD.F32.FTZ.RN.STRONG.GPU [R12.64], R23 ;  /* 0x000000170c00798e */ /* 0x000fe8000c10e784 */
[----:B------:R-:W-:Y:S04]  /*6950*/  RED.E.ADD.F32.FTZ.RN.STRONG.GPU [R10.64], R24 ;  /* 0x000000180a00798e */ /* 0x000fe8000c10e784 */
[----:B------:R-:W-:Y:S01]  /*6960*/  RED.E.ADD.F32.FTZ.RN.STRONG.GPU [R8.64], R25 ;  /* 0x000000190800798e */ /* 0x000fe2000c10e784 */
[C---:B-1----:R-:W-:Y:S03]  /*6970*/  LEA R4, P0, R243.reuse, R28, 0x2 ;  /* 0x0000001cf3047211 */ /* 0x042fe600078010ff */
[----:B------:R-:W-:Y:S01]  /*6980*/  RED.E.ADD.F32.FTZ.RN.STRONG.GPU [R6.64], R26 ;  /* 0x0000001a0600798e */ /* 0x000fe2000c10e784 */
[----:B------:R-:W-:Y:S03]  /*6990*/  LEA.HI.X.SX32 R5, R243, R29, 0x2, P0 ;  /* 0x0000001df3057211 */ /* 0x000fe600000f16ff */
[----:B------:R-:W-:Y:S01]  /*69a0*/  LDSM.16.MT88.4 R8, [R3] ;  /* 0x000000000308783b */ /* 0x000fe20000004200 */
[----:B------:R-:W-:Y:S01]  /*69b0*/  PLOP3.LUT P0, PT, PT, PT, UP1, 0x80, 0x0 ;  /* 0x000000000000781c */ /* 0x000fe20003f0f018 */
[----:B------:R-:W-:Y:S02]  /*69c0*/  @UP3 UIADD3 UR11, UP1, UR11, -0x100, URZ ;  /* 0xffffff000b0b3890 */ /* 0x000fe4000ff3e03f */
[----:B------:R-:W-:Y:S02]  /*69d0*/  RED.E.ADD.F32.FTZ.RN.STRONG.GPU [R4.64], R27 ;  /* 0x0000001b0400798e */ /* 0x000fe4000c10e784 */
[----:B------:R-:W-:Y:S02]  /*69e0*/  @UP3 UIADD3.X UR10, UR10, -0x1, URZ, UP1, !UPT ;  /* 0xffffffff0a0a3890 */ /* 0x000fe40008ffe43f */
[----:B------:R-:W1:Y:S04]  /*69f0*/  LDSM.16.MT88.4 R4, [R2+0x15000] ;  /* 0x015000000204783b */ /* 0x000e680000004200 */
[----:B------:R-:W2:Y:S02]  /*6a00*/  LDSM.16.MT88.4 R12, [R2+0x17000] ;  /* 0x01700000020c783b */ /* 0x000ea40000004200 */
[----:B------:R-:W-:Y:S02]  /*6a10*/  @P0 IADD3 R0, R3, 0x3000, RZ ;  /* 0x0000300003000810 */ /* 0x000fe40007ffe0ff */
[----:B------:R-:W3:Y:S04]  /*6a20*/  LDSM.16.MT88.4 R16, [R3+0x1000] ;  /* 0x001000000310783b */ /* 0x000ee80000004200 */
[----:B------:R-:W4:Y:S04]  /*6a30*/  LDSM.16.MT88.4 R28, [R3+0x2000] ;  /* 0x00200000031c783b */ /* 0x000f280000004200 */
[----:B------:R-:W-:Y:S04]  /*6a40*/  LDSM.16.MT88.4 R32, [R2+0x15800] ;  /* 0x015800000220783b */ /* 0x000fe80000004200 */
[----:B------:R-:W3:Y:S04]  /*6a50*/  LDSM.16.MT88.4 R20, [R3+0x400] ;  /* 0x000400000314783b */ /* 0x000ee80000004200 */
        /* <DEDUP_REMOVED lines=87> */
[----:B------:R1:W-:Y:S01]  /*6fd0*/  STS [R246], R25 ;  /* 0x00000019f6007388 */ /* 0x0003e20000000800 */
[----:B------:R-:W-:Y:S01]  /*6fe0*/  FMUL.FTZ R19, R93, c[0x0][0x2e0] ;  /* 0x0000b8005d137a20 */ /* 0x000fe20000410000 */
[----:B------:R-:W-:Y:S01]  /*6ff0*/  F2FP.BF16.PACK_AB R22, R22, R90 ;  /* 0x0000005a1616723e */ /* 0x000fe200000010ff */
[----:B------:R-:W-:Y:S01]  /*7000*/  FMUL.FTZ R94, R94, c[0x0][0x2e0] ;  /* 0x0000b8005e5e7a20 */ /* 0x000fe20000410000 */
[----:B------:R1:W-:Y:S01]  /*7010*/  STS [R246+0x200], R24 ;  /* 0x00020018f6007388 */ /* 0x0003e20000000800 */
        /* <DEDUP_REMOVED lines=66> */
[----:B------:R-:W-:Y:S01]  /*7440*/  UISETP.NE.AND UP0, UPT, UR21, -0x1, UPT ;  /* 0xffffffff1500788c */ /* 0x000fe2000bf05270 */
[----:B------:R1:W-:Y:S01]  /*7450*/  STS [R247+0x4000], R5 ;  /* 0x00400005f7007388 */ /* 0x0003e20000000800 */
[----:B------:R-:W-:Y:S01]  /*7460*/  F2FP.BF16.PACK_AB R46, R47, R46 ;  /* 0x0000002e2f2e723e */ /* 0x000fe200000010ff */
[----:B------:R-:W-:Y:S01]  /*7470*/  ULDC.64 UR10, c[0x0][0x3a0] ;  /* 0x0000e800000a7ab9 */ /* 0x000fe20000000a00 */
[----:B------:R-:W-:Y:S01]  /*7480*/  F2FP.BF16.PACK_AB R0, R0, R126 ;  /* 0x0000007e0000723e */ /* 0x000fe200000010ff */
[----:B------:R1:W-:Y:S01]  /*7490*/  STS [R247+0x4200], R4 ;  /* 0x00420004f7007388 */ /* 0x0003e20000000800 */
[----:B------:R-:W-:-:S02]  /*74a0*/  F2FP.BF16.PACK_AB R52, R53, R52 ;  /* 0x000000343534723e */ /* 0x000fc400000010ff */
[----:B------:R-:W-:Y:S01]  /*74b0*/  F2FP.BF16.PACK_AB R54, R55, R54 ;  /* 0x000000363736723e */ /* 0x000fe200000010ff */
[----:B------:R1:W-:Y:S01]  /*74c0*/  STS [R246+0x5000], R7 ;  /* 0x00500007f6007388 */ /* 0x0003e20000000800 */
[----:B------:R-:W-:Y:S01]  /*74d0*/  F2FP.BF16.PACK_AB R64, R65, R64 ;  /* 0x000000404140723e */ /* 0x000fe200000010ff */
[----:B------:R-:W-:Y:S01]  /*74e0*/  @UP0 UIADD3 UR7, UR16, UR21, URZ ;  /* 0x0000001510070290 */ /* 0x000fe2000fffe03f */
[----:B------:R-:W-:Y:S01]  /*74f0*/  F2FP.BF16.PACK_AB R66, R67, R66 ;  /* 0x000000424342723e */ /* 0x000fe200000010ff */
[----:B------:R1:W-:Y:S01]  /*7500*/  STS [R246+0x5200], R6 ;  /* 0x00520006f6007388 */ /* 0x0003e20000000800 */
[----:B------:R-:W-:Y:S01]  /*7510*/  F2FP.BF16.PACK_AB R56, R57, R56 ;  /* 0x000000383938723e */ /* 0x000fe200000010ff */
[----:B------:R-:W-:Y:S01]  /*7520*/  @UP0 UIMAD.WIDE.U32 UR8, UR7, UR10, URZ ;  /* 0x0000000a070802a5 */ /* 0x000fe2000f8e003f */
[----:B------:R-:W-:Y:S01]  /*7530*/  F2FP.BF16.PACK_AB R58, R59, R58 ;  /* 0x0000003a3b3a723e */ /* 0x000fe200000010ff */
[----:B------:R1:W-:Y:S01]  /*7540*/  STS [R247+0x5000], R3 ;  /* 0x00500003f7007388 */ /* 0x0003e20000000800 */
[----:B------:R-:W-:Y:S01]  /*7550*/  F2FP.BF16.PACK_AB R60, R61, R60 ;  /* 0x0000003c3d3c723e */ /* 0x000fe200000010ff */
[----:B------:R-:W-:Y:S01]  /*7560*/  @UP0 UIMAD UR15, UR7, UR11, UR9 ;  /* 0x0000000b070f02a4 */ /* 0x000fe2000f8e0209 */
[----:B------:R-:W-:Y:S01]  /*7570*/  F2FP.BF16.PACK_AB R62, R63, R62 ;  /* 0x0000003e3f3e723e */ /* 0x000fe200000010ff */
[----:B------:R1:W-:Y:S01]  /*7580*/  STS [R247+0x5200], R0 ;  /* 0x00520000f7007388 */ /* 0x0003e20000000800 */
[----:B------:R-:W-:Y:S01]  /*7590*/  F2FP.BF16.PACK_AB R68, R69, R68 ;  /* 0x000000444544723e */ /* 0x000fe200000010ff */
[----:B------:R-:W-:Y:S01]  /*75a0*/  @UP0 UMOV UR14, UR8 ;  /* 0x00000008000e0c82 */ /* 0x000fe20008000000 */
[----:B------:R-:W-:Y:S01]  /*75b0*/  F2FP.BF16.PACK_AB R70, R71, R70 ;  /* 0x000000464746723e */ /* 0x000fe200000010ff */
[----:B------:R1:W-:Y:S01]  /*75c0*/  STS [R246+0x6000], R36 ;  /* 0x00600024f6007388 */ /* 0x0003e20000000800 */
[----:B------:R-:W-:-:S02]  /*75d0*/  F2FP.BF16.PACK_AB R80, R81, R80 ;  /* 0x000000505150723e */ /* 0x000fc400000010ff */
[----:B------:R-:W-:Y:S01]  /*75e0*/  F2FP.BF16.PACK_AB R82, R83, R82 ;  /* 0x000000525352723e */ /* 0x000fe200000010ff */
[----:B------:R1:W-:Y:S01]  /*75f0*/  STS [R246+0x6200], R38 ;  /* 0x00620026f6007388 */ /* 0x0003e20000000800 */
[----:B------:R-:W-:Y:S02]  /*7600*/  F2FP.BF16.PACK_AB R72, R73, R72 ;  /* 0x000000484948723e */ /* 0x000fe400000010ff */
[----:B------:R-:W-:Y:S01]  /*7610*/  F2FP.BF16.PACK_AB R74, R75, R74 ;  /* 0x0000004a4b4a723e */ /* 0x000fe200000010ff */
[----:B------:R1:W-:Y:S01]  /*7620*/  STS [R247+0x6000], R48 ;  /* 0x00600030f7007388 */ /* 0x0003e20000000800 */
[----:B------:R-:W-:Y:S02]  /*7630*/  F2FP.BF16.PACK_AB R76, R77, R76 ;  /* 0x0000004c4d4c723e */ /* 0x000fe400000010ff */
[----:B------:R-:W-:Y:S01]  /*7640*/  F2FP.BF16.PACK_AB R78, R79, R78 ;  /* 0x0000004e4f4e723e */ /* 0x000fe200000010ff */
[----:B------:R1:W-:Y:S01]  /*7650*/  STS [R247+0x6200], R50 ;  /* 0x00620032f7007388 */ /* 0x0003e20000000800 */
[----:B------:R-:W-:-:S03]  /*7660*/  PLOP3.LUT P0, PT, PT, PT, UP0, 0x80, 0x0 ;  /* 0x000000000000781c */ /* 0x000fc60003f0f008 */
        /* <DEDUP_REMOVED lines=33> */
.L_x_804:
        /* <DEDUP_REMOVED lines=18> */
.L_x_805:
[----:B-1----:R-:W2:Y:S01]  /*79a0*/  LDL.64 R4, [R1+0x10] ;  /* 0x0000100001047983 */ /* 0x002ea20000100a00 */
[----:B------:R-:W-:Y:S01]  /*79b0*/  USHF.L.U32 UR7, UR20, 0x7, URZ ;  /* 0x0000000714077899 */ /* 0x000fe2000800063f */
[----:B------:R-:W-:Y:S01]  /*79c0*/  IMAD.U32 R8, RZ, RZ, UR38 ;  /* 0x00000026ff087e24 */ /* 0x000fe2000f8e00ff */
[----:B------:R-:W-:Y:S01]  /*79d0*/  ULDC.64 UR8, c[0x0][0x3a0] ;  /* 0x0000e80000087ab9 */ /* 0x000fe20000000a00 */
[----:B------:R-:W-:Y:S01]  /*79e0*/  BAR.SYNC.DEFER_BLOCKING 0x0 ;  /* 0x0000000000007b1d */ /* 0x000fe20000010000 */
[----:B------:R-:W-:Y:S01]  /*79f0*/  USHF.R.S32.HI UR10, URZ, 0x1f, UR7 ;  /* 0x0000001f3f0a7899 */ /* 0x000fe20008011407 */
[----:B------:R-:W-:Y:S01]  /*7a00*/  SHF.R.S32.HI R26, RZ, 0x1f, R245 ;  /* 0x0000001fff1a7819 */ /* 0x000fe200000114f5 */
[----:B------:R-:W-:Y:S01]  /*7a10*/  IMAD.U32 R25, RZ, RZ, UR7 ;  /* 0x00000007ff197e24 */ /* 0x000fe2000f8e00ff */
[----:B------:R-:W-:-:S02]  /*7a20*/  UIMAD UR6, UR20, -0x80, UR6 ;  /* 0xffffff80140678a4 */ /* 0x000fc4000f8e0206 */
[----:B------:R-:W-:Y:S01]  /*7a30*/  UIMAD UR8, UR10, UR8, URZ ;  /* 0x000000080a0872a4 */ /* 0x000fe2000f8e023f */
[----:B------:R-:W-:Y:S03]  /*7a40*/  BSSY B0, `(.L_x_806) ;  /* 0x0000026000007945 */ /* 0x000fe60003800000 */
[----:B------:R-:W-:Y:S01]  /*7a50*/  UIMAD UR8, UR7, UR9, UR8 ;  /* 0x00000009070872a4 */ /* 0x000fe2000f8e0208 */
[----:B------:R-:W-:-:S05]  /*7a60*/  ISETP.GE.AND P2, PT, R245, UR6, PT ;  /* 0x00000006f5007c0c */ /* 0x000fca000bf46270 */
[----:B------:R-:W-:Y:S01]  /*7a70*/  IMAD.U32 R0, RZ, RZ, UR8 ;  /* 0x00000008ff007e24 */ /* 0x000fe2000f8e00ff */
[----:B------:R-:W-:Y:S02]  /*7a80*/  ULDC.64 UR8, c[0x0][0x3b8] ;  /* 0x0000ee0000087ab9 */ /* 0x000fe40000000a00 */
[----:B------:R-:W-:-:S04]  /*7a90*/  UIMAD UR8, UR59, UR8, URZ ;  /* 0x000000083b0872a4 */ /* 0x000fc8000f8e023f */
[----:B------:R-:W-:Y:S01]  /*7aa0*/  UIMAD UR8, UR38, UR9, UR8 ;  /* 0x00000009260872a4 */ /* 0x000fe2000f8e0208 */
[----:B------:R1:W3:Y:S04]  /*7ab0*/  LDS.128 R36, [R160+0xa000] ;  /* 0x00a00000a0247984 */ /* 0x0002e80000000c00 */
[----:B------:R1:W4:Y:S04]  /*7ac0*/  LDS.128 R32, [R160+0xc000] ;  /* 0x00c00000a0207984 */ /* 0x0003280000000c00 */
        /* <DEDUP_REMOVED lines=16> */
[----:B------:R-:W-:Y:S01]  /*7bd0*/  MOV R4, R8 ;  /* 0x0000000800047202 */ /* 0x000fe20000000f00 */
[----:B------:R-:W-:Y:S01]  /*7be0*/  IMAD R0, R26, c[0x0][0x3a0], RZ ;  /* 0x0000e8001a007a24 */ /* 0x000fe200078e02ff */
[----:B------:R-:W-:Y:S01]  /*7bf0*/  MOV R5, R24 ;  /* 0x0000001800057202 */ /* 0x000fe20000000f00 */
[----:B------:R-:W2:Y:S02]  /*7c00*/  LDS.128 R16, [R160+0x9000] ;  /* 0x00900000a0107984 */ /* 0x000ea40000000c00 */
[C---:B------:R-:W-:Y:S02]  /*7c10*/  IMAD R0, R245.reuse, c[0x0][0x3a4], R0 ;  /* 0x0000e900f5007a24 */ /* 0x040fe400078e0200 */
[----:B------:R-:W3:Y:S01]  /*7c20*/  LDS.128 R12, [R160+0xd000] ;  /* 0x00d00000a00c7984 */ /* 0x000ee20000000c00 */
[----:B------:R-:W-:-:S05]  /*7c30*/  IMAD.WIDE.U32 R10, R245, c[0x0][0x3a0], R4 ;  /* 0x0000e800f50a7a25 */ /* 0x000fca00078e0004 */
[----:B------:R-:W-:Y:S02]  /*7c40*/  IADD3 R0, R11, R0, RZ ;  /* 0x000000000b007210 */ /* 0x000fe40007ffe0ff */
[----:B------:R-:W-:-:S04]  /*7c50*/  LEA R4, P0, R10, c[0x0][0x340], 0x1 ;  /* 0x0000d0000a047a11 */ /* 0x000fc800078008ff */
[----:B------:R-:W-:-:S05]  /*7c60*/  LEA.HI.X R5, R10, c[0x0][0x344], R0, 0x1, P0 ;  /* 0x0000d1000a057a11 */ /* 0x000fca00000f0c00 */
[----:B-1----:R1:W-:Y:S04]  /*7c70*/  STG.E.128 [R4.64+0x40], R20 ;  /* 0x0000401404007986 */ /* 0x0023e8000c101d04 */
[----:B--2---:R1:W-:Y:S04]  /*7c80*/  STG.E.128 [R4.64], R16 ;  /* 0x0000001004007986 */ /* 0x0043e8000c101d04 */
[----:B---3--:R1:W-:Y:S02]  /*7c90*/  STG.E.128 [R4.64+0x80], R12 ;  /* 0x0000800c04007986 */ /* 0x0083e4000c101d04 */
.L_x_807:
[----:B-1-34-:R-:W-:Y:S05]  /*7ca0*/  BSYNC B0 ;  /* 0x0000000000007941 */ /* 0x01afea0003800000 */
.L_x_806:
        /* <DEDUP_REMOVED lines=17> */
.L_x_809:
[----:B------:R-:W-:Y:S05]  /*7dc0*/  BSYNC B0 ;  /* 0x0000000000007941 */ /* 0x000fea0003800000 */
.L_x_808:
        /* <DEDUP_REMOVED lines=26> */
.L_x_811:
[----:B------:R-:W-:Y:S05]  /*7f70*/  BSYNC B0 ;  /* 0x0000000000007941 */ /* 0x000fea0003800000 */
.L_x_810:
        /* <DEDUP_REMOVED lines=14> */
.L_x_800:
        /* <DEDUP_REMOVED lines=20> */
.L_x_813:
        /* <DEDUP_REMOVED lines=18> */
.L_x_814:
[----:B------:R-:W2:Y:S01]  /*82c0*/  LDL.64 R12, [R1+0x10] ;  /* 0x00001000010c7983 */ /* 0x000ea20000100a00 */
[----:B------:R-:W-:Y:S01]  /*82d0*/  USHF.L.U32 UR7, UR20, 0x7, URZ ;  /* 0x0000000714077899 */ /* 0x000fe2000800063f */
[----:B------:R-:W-:Y:S01]  /*82e0*/  BSSY B0, `(.L_x_815) ;  /* 0x000001f000007945 */ /* 0x000fe20003800000 */
[----:B------:R-:W-:Y:S01]  /*82f0*/  ULDC.64 UR8, c[0x0][0x3a0] ;  /* 0x0000e80000087ab9 */ /* 0x000fe20000000a00 */
[----:B------:R-:W-:Y:S01]  /*8300*/  SHF.R.S32.HI R11, RZ, 0x1f, R245 ;  /* 0x0000001fff0b7819 */ /* 0x000fe200000114f5 */
[----:B------:R-:W-:Y:S02]  /*8310*/  USHF.R.S32.HI UR10, URZ, 0x1f, UR7 ;  /* 0x0000001f3f0a7899 */ /* 0x000fe40008011407 */
[----:B------:R-:W-:Y:S01]  /*8320*/  IMAD.U32 R10, RZ, RZ, UR7 ;  /* 0x00000007ff0a7e24 */ /* 0x000fe2000f8e00ff */
[----:B------:R-:W-:-:S02]  /*8330*/  UIMAD UR6, UR20, -0x80, UR6 ;  /* 0xffffff80140678a4 */ /* 0x000fc4000f8e0206 */
[----:B------:R-:W-:-:S04]  /*8340*/  UIMAD UR8, UR10, UR8, URZ ;  /* 0x000000080a0872a4 */ /* 0x000fc8000f8e023f */
[----:B------:R-:W-:Y:S01]  /*8350*/  UIMAD UR8, UR7, UR9, UR8 ;  /* 0x00000009070872a4 */ /* 0x000fe2000f8e0208 */
[----:B------:R-:W-:-:S05]  /*8360*/  ISETP.GE.AND P2, PT, R245, UR6, PT ;  /* 0x00000006f5007c0c */ /* 0x000fca000bf46270 */
[----:B------:R-:W-:Y:S01]  /*8370*/  IMAD.U32 R0, RZ, RZ, UR8 ;  /* 0x00000008ff007e24 */ /* 0x000fe2000f8e00ff */
[----:B------:R-:W-:Y:S02]  /*8380*/  ULDC.64 UR8, c[0x0][0x3b8] ;  /* 0x0000ee0000087ab9 */ /* 0x000fe40000000a00 */
[----:B------:R-:W-:-:S04]  /*8390*/  UIMAD UR8, UR57, UR8, URZ ;  /* 0x00000008390872a4 */ /* 0x000fc8000f8e023f */
[----:B------:R-:W-:Y:S01]  /*83a0*/  UIMAD UR8, UR38, UR9, UR8 ;  /* 0x00000009260872a4 */ /* 0x000fe2000f8e0208 */
        /* <DEDUP_REMOVED lines=18> */
.L_x_816:
[----:B------:R-:W-:Y:S05]  /*84d0*/  BSYNC B0 ;  /* 0x0000000000007941 */ /* 0x000fea0003800000 */
.L_x_815:
        /* <DEDUP_REMOVED lines=16> */
.L_x_818:
[----:B------:R-:W-:Y:S05]  /*85e0*/  BSYNC B0 ;  /* 0x0000000000007941 */ /* 0x000fea0003800000 */
.L_x_817:
        /* <DEDUP_REMOVED lines=26> */
.L_x_820:
[----:B------:R-:W-:Y:S05]  /*8790*/  BSYNC B0 ;  /* 0x0000000000007941 */ /* 0x000fea0003800000 */
.L_x_819:
        /* <DEDUP_REMOVED lines=13> */
.L_x_812:
[----:B------:R-:W-:Y:S05]  /*8870*/  BSYNC B1 ;  /* 0x0000000000017941 */ /* 0x000fea0003800000 */
.L_x_795:
        /* <DEDUP_REMOVED lines=11> */
.L_x_821:
[----:B------:R-:W-:Y:S05]  /*8930*/  EXIT ;  /* 0x000000000000794d */ /* 0x000fea0003800000 */
.L_x_823:
        /* <DEDUP_REMOVED lines=12> */
.L_x_1300:


//--------------------- .text._ZN5flash44flash_bwd_dq_dk_dv_loop_seqk_parallel_kernelI23Flash_bwd_kernel_traitsILi96ELi64ELi128ELi8ELi2ELi4ELi4ELb0ELb0EN7cutlass10bfloat16_tE19Flash_kernel_traitsILi96ELi64ELi128ELi8ES3_EELb1ELb0ELb0ELb0ELb0ELb0ELb0EEEvNS_16Flash_bwd_paramsE --------------------------
	.section	.text._ZN5flash44flash_bwd_dq_dk_dv_loop_seqk_parallel_kernelI23Flash_bwd_kernel_traitsILi96ELi64ELi128ELi8ELi2ELi4ELi4ELb0ELb0EN7cutlass10bfloat16_tE19Flash_kernel_traitsILi96ELi64ELi128ELi8ES3_EELb1ELb0ELb0ELb0ELb0ELb0ELb0EEEvNS_16Flash_bwd_paramsE,"ax",@progbits
	.sectioninfo	@"SHI_REGISTERS=255"
	.align	128
        .global         _ZN5flash44flash_bwd_dq_dk_dv_loop_seqk_parallel_kernelI23Flash_bwd_kernel_traitsILi96ELi64ELi128ELi8ELi2ELi4ELi4ELb0ELb0EN7cutlass10bfloat16_tE19Flash_kernel_traitsILi96ELi64ELi128ELi8ES3_EELb1ELb0ELb0ELb0ELb0ELb0ELb0EEEvNS_16Flash_bwd_paramsE
        .type           _ZN5flash44flash_bwd_dq_dk_dv_loop_seqk_parallel_kernelI23Flash_bwd_kernel_traitsILi96ELi64ELi128ELi8ELi2ELi4ELi4ELb0ELb0EN7cutlass10bfloat16_tE19Flash_kernel_traitsILi96ELi64ELi128ELi8ES3_EELb1ELb0ELb0ELb0ELb0ELb0ELb0EEEvNS_16Flash_bwd_paramsE,@function
        .size           _ZN5flash44flash_bwd_dq_dk_dv_loop_seqk_parallel_kernelI23Flash_bwd_kernel_traitsILi96ELi64ELi128ELi8ELi2ELi4ELi4ELb0ELb0EN7cutlass10bfloat16_tE19Flash_kernel_traitsILi96ELi64ELi128ELi8ES3_EELb1ELb0ELb0ELb0ELb0ELb0ELb0EEEvNS_16Flash_bwd_paramsE,(.L_x_1301 - _ZN5flash44flash_bwd_dq_dk_dv_loop_seqk_parallel_kernelI23Flash_bwd_kernel_traitsILi96ELi64ELi128ELi8ELi2ELi4ELi4ELb0ELb0EN7cutlass10bfloat16_tE19Flash_kernel_traitsILi96ELi64ELi128ELi8ES3_EELb1ELb0ELb0ELb0ELb0ELb0ELb0EEEvNS_16Flash_bwd_paramsE)
        .other          _ZN5flash44flash_bwd_dq_dk_dv_loop_seqk_parallel_kernelI23Flash_bwd_kernel_traitsILi96ELi64ELi128ELi8ELi2ELi4ELi4ELb0ELb0EN7cutlass10bfloat16_tE19Flash_kernel_traitsILi96ELi64ELi128ELi8ES3_EELb1ELb0ELb0ELb0ELb0ELb0ELb0EEEvNS_16Flash_bwd_paramsE,@"STO_CUDA_ENTRY STV_DEFAULT"
_ZN5flash44flash_bwd_dq_dk_dv_loop_seqk_parallel_kernelI23Flash_bwd_kernel_traitsILi96ELi64ELi128ELi8ELi2ELi4ELi4ELb0ELb0EN7cutlass10bfloat16_tE19Flash_kernel_traitsILi96ELi64ELi128ELi8ES3_EELb1ELb0ELb0ELb0ELb0ELb0ELb0EEEvNS_16Flash_bwd_paramsE:
.text._ZN5flash44flash_bwd_dq_dk_dv_loop_seqk_parallel_kernelI23Flash_bwd_kernel_traitsILi96ELi64ELi128ELi8ELi2ELi4ELi4ELb0ELb0EN7cutlass10bfloat16_tE19Flash_kernel_traitsILi96ELi64ELi128ELi8ES3_EELb1ELb0ELb0ELb0ELb0ELb0ELb0EEEvNS_16Flash_bwd_paramsE:
        /* <DEDUP_REMOVED lines=18> */
[----:B------:R-:W-:Y:S02]  /*0120*/  SHF.R.S32.HI R3, RZ, 0x4, R0 ;  /* 0x00000004ff037819 */ /* 0x000fe40000011400 */
[CC--:B------:R-:W-:Y:S02]  /*0130*/  LEA.HI R8, R2.reuse, R9.reuse, RZ, 0x5 ;  /* 0x0000000902087211 */ /* 0x0c0fe400078f28ff */
[CC--:B------:R-:W-:Y:S02]  /*0140*/  LEA.HI R6, R2.reuse, R9.reuse, RZ, 0x2 ;  /* 0x0000000902067211 */ /* 0x0c0fe400078f10ff */
[----:B------:R-:W-:-:S02]  /*0150*/  LEA.HI R249, R2, R9, RZ, 0x6 ;  /* 0x0000000902f97211 */ /* 0x000fc400078f30ff */
[----:B------:R-:W-:Y:S02]  /*0160*/  LEA.HI R12, R2, R9, RZ, 0x7 ;  /* 0x00000009020c7211 */ /* 0x000fe400078f38ff */
[----:B------:R-:W-:Y:S02]  /*0170*/  LOP3.LUT R2, R18, 0xfffffff8, RZ, 0xc0, !PT ;  /* 0xfffffff812027812 */ /* 0x000fe400078ec0ff */
[C---:B------:R-:W-:Y:S02]  /*0180*/  LOP3.LUT R5, R0.reuse, 0xfffffff0, RZ, 0xc0, !PT ;  /* 0xfffffff000057812 */ /* 0x040fe400078ec0ff */
[----:B------:R-:W-:Y:S01]  /*0190*/  LEA.HI R0, R0, R3, RZ, 0x1 ;  /* 0x0000000300007211 */ /* 0x000fe200078f08ff */
[----:B------:R-:W-:Y:S01]  /*01a0*/  IMAD.IADD R10, R9, 0x1, -R2 ;  /* 0x00000001090a7824 */ /* 0x000fe200078e0a02 */
[----:B------:R-:W-:Y:S02]  /*01b0*/  SHF.R.S32.HI R7, RZ, 0x3, R18 ;  /* 0x00000003ff077819 */ /* 0x000fe40000011412 */
[----:B------:R-:W-:-:S02]  /*01c0*/  LOP3.LUT R11, R6, 0xfffffffc, RZ, 0xc0, !PT ;  /* 0xfffffffc060b7812 */ /* 0x000fc400078ec0ff */
[----:B------:R-:W-:Y:S01]  /*01d0*/  LOP3.LUT R2, R0, 0xfffffffe, RZ, 0xc0, !PT ;  /* 0xfffffffe00027812 */ /* 0x000fe200078ec0ff */
[----:B------:R-:W-:Y:S01]  /*01e0*/  IMAD.IADD R0, R9, 0x1, -R5 ;  /* 0x0000000109007824 */ /* 0x000fe200078e0a05 */
[----:B------:R-:W-:Y:S01]  /*01f0*/  LOP3.LUT R4, R8, 0xffffffe0, RZ, 0xc0, !PT ;  /* 0xffffffe008047812 */ /* 0x000fe200078ec0ff */
[----:B------:R-:W-:Y:S01]  /*0200*/  IMAD.SHL.U32 R7, R7, 0x40, RZ ;  /* 0x0000004007077824 */ /* 0x000fe200078e00ff */
[----:B------:R-:W-:Y:S01]  /*0210*/  SHF.R.S32.HI R238, RZ, 0x2, R6 ;  /* 0x00000002ffee7819 */ /* 0x000fe20000011406 */
[C---:B------:R-:W-:Y:S01]  /*0220*/  IMAD.IADD R11, R9.reuse, 0x1, -R11 ;  /* 0x00000001090b7824 */ /* 0x040fe200078e0a0b */
[----:B------:R-:W-:Y:S01]  /*0230*/  SHF.R.S32.HI R5, RZ, 0x1f, R0 ;  /* 0x0000001fff057819 */ /* 0x000fe20000011400 */
[----:B------:R-:W-:Y:S01]  /*0240*/  IMAD.IADD R4, R9, 0x1, -R4 ;  /* 0x0000000109047824 */ /* 0x000fe200078e0a04 */
[----:B------:R-:W-:Y:S01]  /*0250*/  SHF.R.S32.HI R249, RZ, 0x6, R249 ;  /* 0x00000006fff97819 */ /* 0x000fe200000114f9 */
[----:B------:R-:W-:Y:S01]  /*0260*/  IMAD.IADD R13, R3, 0x1, -R2 ;  /* 0x00000001030d7824 */ /* 0x000fe200078e0a02 */
[----:B------:R-:W-:Y:S01]  /*0270*/  LOP3.LUT R2, R7, 0xc0, RZ, 0xc0, !PT ;  /* 0x000000c007027812 */ /* 0x000fe200078ec0ff */
[----:B------:R-:W-:Y:S01]  /*0280*/  IMAD.SHL.U32 R212, R11, 0x8, RZ ;  /* 0x000000080bd47824 */ /* 0x000fe200078e00ff */
[----:B------:R-:W-:Y:S01]  /*0290*/  LEA.HI R14, R5, R0, RZ, 0x3 ;  /* 0x00000000050e7211 */ /* 0x000fe200078f18ff */
[----:B------:R-:W-:Y:S01]  /*02a0*/  IMAD.SHL.U32 R16, R249, 0x20, RZ ;  /* 0x00000020f9107824 */ /* 0x000fe200078e00ff */
[----:B------:R-:W-:-:S02]  /*02b0*/  SHF.R.S32.HI R9, RZ, 0x1f, R4 ;  /* 0x0000001fff097819 */ /* 0x000fc40000011404 */
[----:B------:R-:W-:Y:S02]  /*02c0*/  LEA.HI R3, R0, R0, RZ, 0x1 ;  /* 0x0000000000037211 */ /* 0x000fe400078f08ff */
[----:B------:R-:W-:Y:S02]  /*02d0*/  SHF.R.U32.HI R7, RZ, 0x3, R2 ;  /* 0x00000003ff077819 */ /* 0x000fe40000011602 */
[----:B------:R-:W-:Y:S02]  /*02e0*/  LOP3.LUT R5, R2, 0x18, R212, 0xf8, !PT ;  /* 0x0000001802057812 */ /* 0x000fe400078ef8d4 */
[----:B------:R-:W-:Y:S02]  /*02f0*/  LOP3.LUT R2, R14, 0xfffffff8, RZ, 0xc0, !PT ;  /* 0xfffffff80e027812 */ /* 0x000fe400078ec0ff */
[----:B------:R-:W-:Y:S02]  /*0300*/  LEA.HI R220, R9, R4, RZ, 0x2 ;  /* 0x0000000409dc7211 */ /* 0x000fe400078f10ff */
[----:B------:R-:W-:Y:S01]  /*0310*/  LOP3.LUT R4, R3, 0x7fffffe, RZ, 0xc0, !PT ;  /* 0x07fffffe03047812 */ /* 0x000fe200078ec0ff */
[----:B------:R-:W-:Y:S01]  /*0320*/  IMAD.IADD R15, R0, 0x1, -R2 ;  /* 0x00000001000f7824 */ /* 0x000fe200078e0a02 */
[----:B------:R-:W-:-:S02]  /*0330*/  LOP3.LUT R248, R5, R7, RZ, 0x3c, !PT ;  /* 0x0000000705f87212 */ /* 0x000fc400078e3cff */
[----:B------:R-:W-:Y:S01]  /*0340*/  LEA.HI R2, R6, R238, RZ, 0x1 ;  /* 0x000000ee06027211 */ /* 0x000fe200078f08ff */
[----:B------:R-:W-:Y:S01]  /*0350*/  IMAD.IADD R19, R0, 0x1, -R4 ;  /* 0x0000000100137824 */ /* 0x000fe200078e0a04 */
[----:B------:R-:W-:Y:S02]  /*0360*/  LEA.HI R7, R10, R10, RZ, 0x1 ;  /* 0x0000000a0a077211 */ /* 0x000fe400078f08ff */
[----:B------:R-:W-:Y:S02]  /*0370*/  SHF.R.S32.HI R0, RZ, 0x1f, R6 ;  /* 0x0000001fff007819 */ /* 0x000fe40000011406 */
[----:B------:R-:W-:Y:S02]  /*0380*/  LOP3.LUT R6, R2, 0x7fffffe, RZ, 0xc0, !PT ;  /* 0x07fffffe02067812 */ /* 0x000fe400078ec0ff */
[----:B------:R-:W-:Y:S02]  /*0390*/  LOP3.LUT R2, R7, 0x7fffffe, RZ, 0xc0, !PT ;  /* 0x07fffffe07027812 */ /* 0x000fe400078ec0ff */
[----:B------:R-:W-:Y:S01]  /*03a0*/  LEA.HI R0, R0, R238, RZ, 0x3 ;  /* 0x000000ee00007211 */ /* 0x000fe200078f18ff */
[----:B------:R-:W-:Y:S01]  /*03b0*/  IMAD.IADD R6, R238, 0x1, -R6 ;  /* 0x00000001ee067824 */ /* 0x000fe200078e0a06 */
[----:B------:R-:W-:-:S02]  /*03c0*/  SHF.R.S32.HI R5, RZ, 0x1, R3 ;  /* 0x00000001ff057819 */ /* 0x000fc40000011403 */
[----:B------:R-:W-:Y:S01]  /*03d0*/  SHF.R.S32.HI R4, RZ, 0x1f, R3 ;  /* 0x0000001fff047819 */ /* 0x000fe20000011403 */
[----:B------:R-:W-:Y:S01]  /*03e0*/  IMAD.IADD R3, R10, 0x1, -R2 ;  /* 0x000000010a037824 */ /* 0x000fe200078e0a02 */
[----:B------:R-:W-:Y:S01]  /*03f0*/  SHF.R.S32.HI R20, RZ, 0x5, R8 ;  /* 0x00000005ff147819 */ /* 0x000fe20000011408 */
[----:B------:R-:W-:Y:S01]  /*0400*/  IMAD R2, R249, 0x4, R13 ;  /* 0x00000004f9027824 */ /* 0x000fe200078e020d */
[----:B------:R-:W-:Y:S02]  /*0410*/  LOP3.LUT R0, R0, 0xfffffff8, RZ, 0xc0, !PT ;  /* 0xfffffff800007812 */ /* 0x000fe400078ec0ff */
[----:B------:R-:W-:Y:S01]  /*0420*/  LEA.HI R4, R4, R5, RZ, 0x2 ;  /* 0x0000000504047211 */ /* 0x000fe200078f10ff */
[----:B------:R-:W-:Y:S01]  /*0430*/  IMAD R172, R2, 0x8, R3 ;  /* 0x0000000802ac7824 */ /* 0x000fe200078e0203 */
[----:B------:R-:W-:Y:S01]  /*0440*/  SHF.R.S32.HI R12, RZ, 0x7, R12 ;  /* 0x00000007ff0c7819 */ /* 0x000fe2000001140c */
[----:B------:R-:W-:Y:S01]  /*0450*/  IMAD R2, R20, 0x8, R6 ;  /* 0x0000000814027824 */ /* 0x000fe200078e0206 */
[----:B------:R-:W-:Y:S01]  /*0460*/  SHF.R.S32.HI R6, RZ, 0x1f, R8 ;  /* 0x0000001fff067819 */ /* 0x000fe20000011408 */
[----:B------:R-:W-:Y:S01]  /*0470*/  IMAD.IADD R0, R238, 0x1, -R0 ;  /* 0x00000001ee007824 */ /* 0x000fe200078e0a00 */
[----:B------:R-:W-:Y:S01]  /*0480*/  LOP3.LUT R4, R4, 0xfffffffc, RZ, 0xc0, !PT ;  /* 0xfffffffc04047812 */ /* 0x000fe200078ec0ff */
[----:B------:R-:W-:Y:S01]  /*0490*/  IMAD.U32 R248, R2, 0x20, R248 ;  /* 0x0000002002f87824 */ /* 0x000fe200078e00f8 */
[----:B------:R-:W-:-:S02]  /*04a0*/  LEA.HI R2, R6, R20, RZ, 0x2 ;  /* 0x0000001406027211 */ /* 0x000fc400078f10ff */
[----:B------:R-:W-:Y:S01]  /*04b0*/  LOP3.LUT R3, R0, 0x1, RZ, 0xc0, !PT ;  /* 0x0000000100037812 */ /* 0x000fe200078ec0ff */
[----:B------:R-:W-:Y:S01]  /*04c0*/  IMAD.IADD R17, R5, 0x1, -R4 ;  /* 0x0000000105117824 */ /* 0x000fe200078e0a04 */
[----:B------:R-:W-:Y:S01]  /*04d0*/  LOP3.LUT R2, R2, 0xfffffffc, RZ, 0xc0, !PT ;  /* 0xfffffffc02027812 */ /* 0x000fe200078ec0ff */
[----:B------:R-:W-:Y:S01]  /*04e0*/  IMAD.SHL.U32 R5, R10, 0x40, RZ ;  /* 0x000000400a057824 */ /* 0x000fe200078e00ff */
[----:B------:R-:W-:Y:S02]  /*04f0*/  ISETP.NE.U32.AND P3, PT, R3, 0x1, PT ;  /* 0x000000010300780c */ /* 0x000fe40003f65070 */
[----:B------:R-:W-:Y:S01]  /*0500*/  LEA.HI R3, R8, R20, RZ, 0x1 ;  /* 0x0000001408037211 */ /* 0x000fe200078f08ff */
[----:B------:R-:W-:Y:S01]  /*0510*/  IMAD.IADD R2, R20, 0x1, -R2 ;  /* 0x0000000114027824 */ /* 0x000fe200078e0a02 */
[----:B------:R-:W-:Y:S01]  /*0520*/  LEA.HI R10, R0, R0, RZ, 0x1 ;  /* 0x00000000000a7211 */ /* 0x000fe200078f08ff */
[----:B------:R-:W-:Y:S01]  /*0530*/  IMAD.SHL.U32 R8, R11, 0x2, RZ ;  /* 0x000000020b087824 */ /* 0x000fe200078e00ff */
[----:B------:R-:W-:-:S02]  /*0540*/  LOP3.LUT R6, R3, 0xfffffffe, RZ, 0xc0, !PT ;  /* 0xfffffffe03067812 */ /* 0x000fc400078ec0ff */
[----:B------:R-:W-:Y:S01]  /*0550*/  LOP3.LUT R3, R5, 0x1c0, RZ, 0xc0, !PT ;  /* 0x000001c005037812 */ /* 0x000fe200078ec0ff */
[----:B------:R-:W-:Y:S01]  /*0560*/  IMAD.SHL.U32 R5, R2, 0x10, RZ ;  /* 0x0000001002057824 */ /* 0x000fe200078e00ff */
[----:B------:R-:W-:Y:S01]  /*0570*/  SHF.R.S32.HI R4, RZ, 0x1, R7 ;  /* 0x00000001ff047819 */ /* 0x000fe20000011407 */
[----:B------:R-:W-:Y:S01]  /*0580*/  IMAD.IADD R251, R20, 0x1, -R6 ;  /* 0x0000000114fb7824 */ /* 0x000fe200078e0a06 */
[----:B------:R-:W-:Y:S01]  /*0590*/  LOP3.LUT P2, RZ, R0, 0x2, RZ, 0xc0, !PT ;  /* 0x0000000200ff7812 */ /* 0x000fe2000784c0ff */
[----:B------:R-:W-:Y:S01]  /*05a0*/  IMAD R9, R2, 0x200, R8 ;  /* 0x0000020002097824 */ /* 0x000fe200078e0208 */
[----:B------:R-:W-:Y:S01]  /*05b0*/  LOP3.LUT R7, R3, 0x30, R5, 0xf8, !PT ;  /* 0x0000003003077812 */ /* 0x000fe200078ef805 */
[----:B------:R-:W-:Y:S01]  /*05c0*/  IMAD.SHL.U32 R6, R4, 0x40, RZ ;  /* 0x0000004004067824 */ /* 0x000fe200078e00ff */
[----:B------:R-:W-:Y:S02]  /*05d0*/  LOP3.LUT R5, R10, 0x3fffffe, RZ, 0xc0, !PT ;  /* 0x03fffffe0a057812 */ /* 0x000fe400078ec0ff */
[----:B------:R-:W-:-:S02]  /*05e0*/  LOP3.LUT P4, RZ, R4, 0x2, RZ, 0xc0, !PT ;  /* 0x0000000204ff7812 */ /* 0x000fc4000788c0ff */
[----:B------:R-:W-:Y:S01]  /*05f0*/  SHF.R.S32.HI R4, RZ, 0x3, R14 ;  /* 0x00000003ff047819 */ /* 0x000fe2000001140e */
[C---:B------:R-:W-:Y:S01]  /*0600*/  IMAD.IADD R14, R0.reuse, 0x1, -R5 ;  /* 0x00000001000e7824 */ /* 0x040fe200078e0a05 */
[----:B------:R-:W-:Y:S01]  /*0610*/  SHF.R.U32.HI R11, RZ, 0x3, R3 ;  /* 0x00000003ff0b7819 */ /* 0x000fe20000011603 */
[----:B------:R-:W-:Y:S01]  /*0620*/  IMAD.SHL.U32 R0, R0, 0x40, RZ ;  /* 0x0000004000007824 */ /* 0x000fe200078e00ff */
[----:B------:R-:W-:Y:S01]  /*0630*/  LOP3.LUT R3, R6, 0xc0, RZ, 0xc0, !PT ;  /* 0x000000c006037812 */ /* 0x000fe200078ec0ff */
[----:B------:R-:W-:Y:S01]  /*0640*/  IMAD R19, R4, 0x8, R19 ;  /* 0x0000000804137824 */ /* 0x000fe200078e0213 */
[----:B------:R-:W-:Y:S01]  /*0650*/  LOP3.LUT R6, R7, 0x8, R18, 0xf8, !PT ;  /* 0x0000000807067812 */ /* 0x000fe200078ef812 */
        /* <DEDUP_REMOVED lines=12> */
[----:B------:R-:W-:Y:S01]  /*0720*/  LOP3.LUT R6, R6, R11, RZ, 0x3c, !PT ;  /* 0x0000000b06067212 */ /* 0x000fe200078e3cff */
[----:B------:R-:W-:Y:S01]  /*0730*/  IMAD.SHL.U32 R0, R12, 0x8, RZ ;  /* 0x000000080c007824 */ /* 0x000fe200078e00ff */
[----:B------:R-:W-:Y:S01]  /*0740*/  LOP3.LUT R5, R5, 0x1c0, RZ, 0xc0, !PT ;  /* 0x000001c005057812 */ /* 0x000fe200078ec0ff */
[----:B------:R-:W-:Y:S01]  /*0750*/  IMAD.IADD R200, R3, 0x1, R2 ;  /* 0x0000000103c87824 */ /* 0x000fe200078e0202 */
[----:B------:R-:W-:Y:S01]  /*0760*/  LOP3.LUT P5, RZ, R15, 0x2, RZ, 0xc0, !PT ;  /* 0x000000020fff7812 */ /* 0x000fe200078ac0ff */
[C---:B------:R-:W-:Y:S01]  /*0770*/  IMAD.SHL.U32 R2, R13.reuse, 0x8, RZ ;  /* 0x000000080d027824 */ /* 0x040fe200078e00ff */
[----:B------:R-:W-:Y:S01]  /*0780*/  LOP3.LUT R8, R0, 0x8, RZ, 0xc0, !PT ;  /* 0x0000000800087812 */ /* 0x000fe200078ec0ff */
[----:B------:R-:W-:Y:S01]  /*0790*/  IMAD.U32 R172, R172, 0x20, R4 ;  /* 0x00000020acac7824 */ /* 0x000fe200078e0004 */
[----:B------:R-:W-:Y:S01]  /*07a0*/  SHF.R.S32.HI R0, RZ, 0x1, R10 ;  /* 0x00000001ff007819 */ /* 0x000fe2000001140a */
[----:B------:R-:W-:Y:S01]  /*07b0*/  IMAD R3, R13, 0x200, R6 ;  /* 0x000002000d037824 */ /* 0x000fe200078e0206 */
[----:B------:R-:W-:Y:S01]  /*07c0*/  LOP3.LUT R7, R2, 0x8, RZ, 0xc0, !PT ;  /* 0x0000000802077812 */ /* 0x000fe200078ec0ff */
[----:B------:R-:W-:Y:S01]  /*07d0*/  IMAD.SHL.U32 R2, R17, 0x40, RZ ;  /* 0x0000004011027824 */ /* 0x000fe200078e00ff */
[----:B------:R-:W-:Y:S01]  /*07e0*/  SHF.R.U32.HI R177, RZ, 0x3, R5 ;  /* 0x00000003ffb17819 */ /* 0x000fe20000011605 */
[C---:B------:R-:W-:Y:S01]  /*07f0*/  IMAD.SHL.U32 R4, R0.reuse, 0x40, RZ ;  /* 0x0000004000047824 */ /* 0x040fe200078e00ff */
[----:B------:R-:W-:Y:S01]  /*0800*/  LOP3.LUT P1, RZ, R0, 0x2, RZ, 0xc0, !PT ;  /* 0x0000000200ff7812 */ /* 0x000fe2000782c0ff */
[----:B------:R-:W-:Y:S01]  /*0810*/  IMAD.SHL.U32 R6, R13, 0x10, RZ ;  /* 0x000000100d067824 */ /* 0x000fe200078e00ff */
[----:B------:R-:W-:Y:S01]  /*0820*/  LOP3.LUT R2, R2, 0xc0, RZ, 0xc0, !PT ;  /* 0x000000c002027812 */ /* 0x000fe200078ec0ff */
[----:B------:R-:W-:Y:S01]  /*0830*/  IMAD.SHL.U32 R0, R19, 0x20, RZ ;  /* 0x0000002013007824 */ /* 0x000fe200078e00ff */
[----:B------:R-:W-:Y:S01]  /*0840*/  LOP3.LUT R4, R4, 0xc0, RZ, 0xc0, !PT ;  /* 0x000000c004047812 */ /* 0x000fe200078ec0ff */
[----:B------:R-:W-:Y:S01]  /*0850*/  IMAD.SHL.U32 R200, R200, 0x2, RZ ;  /* 0x00000002c8c87824 */ /* 0x000fe200078e00ff */
[----:B------:R-:W-:Y:S01]  /*0860*/  LOP3.LUT R177, R177, R5, R7, 0x1e, !PT ;  /* 0x00000005b1b17212 */ /* 0x000fe200078e1e07 */
[----:B------:R-:W-:Y:S01]  /*0870*/  IMAD.SHL.U32 R172, R172, 0x2, RZ ;  /* 0x00000002acac7824 */ /* 0x000fe200078e00ff */
[----:B------:R-:W-:-:S02]  /*0880*/  SHF.R.U32.HI R9, RZ, 0x3, R4 ;  /* 0x00000003ff097819 */ /* 0x000fc40000011604 */
[----:B------:R-:W-:Y:S01]  /*0890*/  LOP3.LUT R10, R8, 0x10, R6, 0xf8, !PT ;  /* 0x00000010080a7812 */ /* 0x000fe200078ef806 */
[----:B------:R-:W-:Y:S01]  /*08a0*/  IMAD.U32 R177, R20, 0x200, R177 ;  /* 0x0000020014b17824 */ /* 0x000fe200078e00b1 */
[----:B------:R-:W-:Y:S02]  /*08b0*/  SHF.R.U32.HI R6, RZ, 0x3, R2 ;  /* 0x00000003ff067819 */ /* 0x000fe40000011602 */
[----:B------:R-:W-:Y:S01]  /*08c0*/  LOP3.LUT R9, R9, R4, R8, 0x1e, !PT ;  /* 0x0000000409097212 */ /* 0x000fe200078e1e08 */
[----:B------:R-:W-:Y:S01]  /*08d0*/  IMAD R4, R251, 0x200, R0 ;  /* 0x00000200fb047824 */ /* 0x000fe200078e0200 */
[----:B------:R-:W-:Y:S02]  /*08e0*/  LOP3.LUT R183, R6, R2, R7, 0x1e, !PT ;  /* 0x0000000206b77212 */ /* 0x000fe400078e1e07 */
[----:B------:R-:W-:Y:S01]  /*08f0*/  LOP3.LUT P6, RZ, R15, 0x4, RZ, 0xc0, !PT ;  /* 0x000000040fff7812 */ /* 0x000fe200078cc0ff */
[----:B------:R-:W-:Y:S01]  /*0900*/  IMAD.IADD R9, R9, 0x1, R14 ;  /* 0x0000000109097824 */ /* 0x000fe200078e020e */
[----:B------:R-:W-:Y:S01]  /*0910*/  LOP3.LUT P0, RZ, R17, 0x2, RZ, 0xc0, !PT ;  /* 0x0000000211ff7812 */ /* 0x000fe2000780c0ff */
[----:B------:R-:W-:Y:S01]  /*0920*/  IMAD.IADD R183, R4, 0x1, R183 ;  /* 0x0000000104b77824 */ /* 0x000fe200078e02b7 */
[----:B------:R-:W-:-:S02]  /*0930*/  SEL R178, R182, 0xffffffe0, !P5 ;  /* 0xffffffe0b6b27807 */ /* 0x000fc40006800000 */
[----:B------:R-:W-:Y:S01]  /*0940*/  LEA R177, R177, 0x15000, 0x1 ;  /* 0x00015000b1b17811 */ /* 0x000fe200078e08ff */
[----:B------:R-:W-:Y:S01]  /*0950*/  IMAD.SHL.U32 R175, R183, 0x2, RZ ;  /* 0x00000002b7af7824 */ /* 0x000fe200078e00ff */
[----:B------:R-:W-:Y:S02]  /*0960*/  LOP3.LUT R2, R6, R10, R2, 0x1e, !PT ;  /* 0x0000000a06027212 */ /* 0x000fe400078e1e02 */
        /* <DEDUP_REMOVED lines=19> */
[----:B------:R-:W-:Y:S02]  /*0aa0*/  @P1 IADD3 R243, R242, -0x20, RZ ;  /* 0xffffffe0f2f31810 */ /* 0x000fe40007ffe0ff */
.L_x_865:
[----:B-1-3--:R-:W1:Y:S01]  /*0ab0*/  S2R R35, SR_CTAID.Y ;  /* 0x0000000000237919 */ /* 0x00ae620000002600 */
[----:B--2---:R-:W2:Y:S01]  /*0ac0*/  LDC.U8 R0, c[0x0][0x312] ;  /* 0x0000c480ff007b82 */ /* 0x004ea20000000000 */
[----:B------:R-:W-:Y:S02]  /*0ad0*/  ISETP.NE.U32.AND P1, PT, RZ, c[0x0][0x240], PT ;  /* 0x00009000ff007a0c */ /* 0x000fe40003f25070 */
[----:B------:R-:W-:Y:S02]  /*0ae0*/  ISETP.EQ.U32.AND P5, PT, RZ, c[0x0][0x248], PT ;  /* 0x00009200ff007a0c */ /* 0x000fe40003fa2070 */
[----:B------:R-:W-:Y:S02]  /*0af0*/  ISETP.NE.AND.EX P1, PT, RZ, c[0x0][0x244], PT, P1 ;  /* 0x00009100ff007a0c */ /* 0x000fe40003f25310 */
[----:B------:R-:W-:Y:S01]  /*0b00*/  ISETP.NE.U32.AND P3, PT, RZ, c[0x0][0x250], PT ;  /* 0x00009400ff007a0c */ /* 0x000fe20003f65070 */
[----:B------:R-:W-:-:S03]  /*0b10*/  IMAD.MOV.U32 R12, RZ, RZ, -0x1 ;  /* 0xffffffffff0c7424 */ /* 0x000fc600078e00ff */
[----:B------:R-:W-:Y:S01]  /*0b20*/  ISETP.NE.AND.EX P3, PT, RZ, c[0x0][0x254], PT, P3 ;  /* 0x00009500ff007a0c */ /* 0x000fe20003f65330 */
[C---:B-1----:R-:W-:Y:S01]  /*0b30*/  IMAD.SHL.U32 R9, R35.reuse, 0x4, RZ ;  /* 0x0000000423097824 */ /* 0x042fe200078e00ff */
        /* <DEDUP_REMOVED lines=11> */
[----:B------:R-:W-:-:S05]  /*0bf0*/  @P3 IADD3.X R7, R8, c[0x0][0x254], RZ, P0, !PT ;  /* 0x0000950008073a10 */ /* 0x000fca00007fe4ff */
[----:B-----5:R3:W5:Y:S01]  /*0c00*/  @P3 LDG.E R239, [R6.64] ;  /* 0x0000000606ef3981 */ /* 0x020762000c1e1900 */
[----:B-1----:R-:W-:-:S04]  /*0c10*/  IADD3 R4, P2, R9, c[0x0][0x248], RZ ;  /* 0x0000920009047a10 */ /* 0x002fc80007f5e0ff */
[----:B------:R-:W-:-:S05]  /*0c20*/  IADD3.X R5, R8, c[0x0][0x24c], RZ, P2, !PT ;  /* 0x0000930008057a10 */ /* 0x000fca00017fe4ff */
[----:B----4-:R-:W4:Y:S01]  /*0c30*/  @!P5 LDG.E R12, [R4.64] ;  /* 0x00000006040cd981 */ /* 0x010f22000c1e1900 */
[----:B------:R-:W-:-:S04]  /*0c40*/  ISETP.NE.U32.AND P0, PT, RZ, c[0x0][0x248], PT ;  /* 0x00009200ff007a0c */ /* 0x000fc80003f05070 */
[----:B------:R-:W-:Y:S01]  /*0c50*/  ISETP.NE.AND.EX P0, PT, RZ, c[0x0][0x24c], PT, P0 ;  /* 0x00009300ff007a0c */ /* 0x000fe20003f05300 */
[----:B--2---:R-:W-:Y:S02]  /*0c60*/  @P1 IMAD.IADD R20, R3, 0x1, -R0 ;  /* 0x0000000103141824 */ /* 0x004fe400078e0a00 */
[----:B------:R-:W-:Y:S02]  /*0c70*/  IMAD.MOV.U32 R3, RZ, RZ, c[0x0][0x218] ;  /* 0x00008600ff037624 */ /* 0x000fe400078e00ff */
[----:B------:R-:W-:Y:S01]  /*0c80*/  @!P1 IMAD.MOV.U32 R20, RZ, RZ, c[0x0][0x214] ;  /* 0x00008500ff149624 */ /* 0x000fe200078e00ff */
[----:B----4-:R3:W-:Y:S07]  /*0c90*/  STL [R1], R12 ;  /* 0x0000000c01007387 */ /* 0x0107ee0000100800 */
[----:B------:R-:W-:Y:S05]  /*0ca0*/  @!P0 BRA `(.L_x_824) ;  /* 0x0000003000008947 */ /* 0x000fea0003800000 */
[----:B------:R-:W2:Y:S02]  /*0cb0*/  @P4 LDG.E R3, [R4.64+0x4] ;  /* 0x0000040604034981 */ /* 0x000ea4000c1e1900 */
[----:B--2---:R-:W-:-:S06]  /*0cc0*/  @P4 IADD3 R3, R3, -R12, RZ ;  /* 0x8000000c03034210 */ /* 0x004fcc0007ffe0ff */
[----:B------:R1:W5:Y:S02]  /*0cd0*/  @!P4 LDG.E R3, [R4.64] ;  /* 0x000000060403c981 */ /* 0x000364000c1e1900 */
.L_x_824:
[----:B------:R-:W-:-:S04]  /*0ce0*/  ISETP.NE.U32.AND P2, PT, RZ, c[0x0][0x258], PT ;  /* 0x00009600ff007a0c */ /* 0x000fc80003f45070 */
        /* <DEDUP_REMOVED lines=18> */
[----:B---3--:R-:W-:-:S03]  /*0e10*/  IMAD.WIDE.U32 R6, R0, c[0x0][0x190], RZ ;  /* 0x0000640000067a25 */ /* 0x008fc600078e00ff */
        /* <DEDUP_REMOVED lines=24> */
.L_x_826:
        /* <DEDUP_REMOVED lines=15> */
.L_x_827:
[----:B------:R-:W-:Y:S01]  /*1090*/  IABS R12, c[0x0][0x1c8] ;  /* 0x00007200000c7a13 */ /* 0x000fe20000000000 */
[----:B------:R-:W1:Y:S01]  /*10a0*/  S2R R36, SR_CTAID.Z ;  /* 0x0000000000247919 */ /* 0x000e620000002700 */
[----:B------:R-:W-:Y:S01]  /*10b0*/  IMAD.MOV.U32 R15, RZ, RZ, c[0x0][0x224] ;  /* 0x00008900ff0f7624 */ /* 0x000fe200078e00ff */
[----:B------:R-:W2:Y:S01]  /*10c0*/  LDC.U8 R31, c[0x0][0x328] ;  /* 0x0000ca00ff1f7b82 */ /* 0x000ea20000000000 */
[----:B------:R-:W3:Y:S01]  /*10d0*/  I2F.RP R4, R12 ;  /* 0x0000000c00047306 */ /* 0x000ee20000209400 */
[C---:B------:R-:W-:Y:S01]  /*10e0*/  @P0 IMAD.WIDE.U32 R6, R0.reuse, c[0x0][0x370], RZ ;  /* 0x0000dc0000060a25 */ /* 0x040fe200078e00ff */
[----:B------:R-:W4:Y:S01]  /*10f0*/  S2R R16, SR_CTAID.X ;  /* 0x0000000000107919 */ /* 0x000f220000002500 */
[----:B------:R-:W-:Y:S02]  /*1100*/  SHF.R.S32.HI R15, RZ, 0x1f, R15 ;  /* 0x0000001fff0f7819 */ /* 0x000fe4000001140f */
        /* <DEDUP_REMOVED lines=15> */
[----:B---3--:R-:W-:Y:S02]  /*1200*/  IADD3 R4, R4, 0xffffffe, RZ ;  /* 0x0ffffffe04047810 */ /* 0x008fe40007ffe0ff */
[----:B------:R-:W-:-:S02]  /*1210*/  SEL R9, R9, RZ, P1 ;  /* 0x000000ff09097207 */ /* 0x000fc40000800000 */
[----:B------:R-:W1:Y:S02]  /*1220*/  F2I.FTZ.U32.TRUNC.NTZ R5, R4 ;  /* 0x0000000400057305 */ /* 0x000e64000021f000 */
        /* <DEDUP_REMOVED lines=23> */
[----:B------:R-:W-:Y:S01]  /*13a0*/  @!P4 IADD3 R3, R3, 0x1, RZ ;  /* 0x000000010303c810 */ /* 0x000fe20007ffe0ff */
[----:B------:R-:W-:Y:S01]  /*13b0*/  IMAD.X R9, R17, 0x1, R9, P1 ;  /* 0x0000000111097824 */ /* 0x000fe200008e0609 */
[----:B------:R-:W-:Y:S01]  /*13c0*/  SEL R18, R18, R6, !P0 ;  /* 0x0000000612127207 */ /* 0x000fe20004000000 */
[-C--:B------:R-:W-:Y:S01]  /*13d0*/  IMAD R15, R23, R5.reuse, RZ ;  /* 0x00000005170f7224 */ /* 0x080fe200078e02ff */
[----:B------:R-:W-:Y:S01]  /*13e0*/  ISETP.NE.AND P1, PT, RZ, c[0x0][0x1c8], PT ;  /* 0x00007200ff007a0c */ /* 0x000fe20003f25270 */
[----:B------:R-:W-:Y:S01]  /*13f0*/  @P2 IMAD R6, R35, c[0x0][0x214], RZ ;  /* 0x0000850023062a24 */ /* 0x000fe200078e02ff */
[----:B------:R-:W-:Y:S01]  /*1400*/  IADD3 R12, R19, R8, RZ ;  /* 0x00000008130c7210 */ /* 0x000fe20007ffe0ff */
[----:B------:R-:W-:Y:S01]  /*1410*/  IMAD.WIDE.U32 R4, R22, R5, RZ ;  /* 0x0000000516047225 */ /* 0x000fe200078e00ff */
[----:B------:R-:W-:-:S02]  /*1420*/  @P0 IADD3 R12, R7, R10, RZ ;  /* 0x0000000a070c0210 */ /* 0x000fc40007ffe0ff */
[----:B------:R-:W-:Y:S01]  /*1430*/  @P2 SEL R7, R6, R0, !P0 ;  /* 0x0000000006072207 */ /* 0x000fe20004000000 */
[----:B------:R-:W-:Y:S01]  /*1440*/  IMAD R9, R22, R9, R15 ;  /* 0x0000000916097224 */ /* 0x000fe200078e020f */
[----:B------:R-:W-:Y:S01]  /*1450*/  @P5 IADD3 R3, R3, 0x1, RZ ;  /* 0x0000000103035810 */ /* 0x000fe20007ffe0ff */
[C---:B----4-:R-:W-:Y:S01]  /*1460*/  IMAD.WIDE.U32 R22, R16.reuse, c[0x0][0x3d8], RZ ;  /* 0x0000f60010167a25 */ /* 0x050fe200078e00ff */
[----:B-----5:R-:W-:Y:S02]  /*1470*/  ISETP.NE.AND P4, PT, R33, RZ, PT ;  /* 0x000000ff2100720c */ /* 0x020fe40003f85270 */
[----:B------:R-:W-:Y:S01]  /*1480*/  SHF.R.S32.HI R19, RZ, 0x1f, R21 ;  /* 0x0000001fff137819 */ /* 0x000fe20000011415 */
[----:B------:R-:W-:Y:S01]  /*1490*/  IMAD R6, R16, c[0x0][0x3dc], R23 ;  /* 0x0000f70010067a24 */ /* 0x000fe200078e0217 */
[--C-:B------:R-:W-:Y:S01]  /*14a0*/  SHF.R.S32.HI R33, RZ, 0x1f, R36.reuse ;  /* 0x0000001fff217819 */ /* 0x100fe20000011424 */
[----:B------:R-:W-:Y:S02]  /*14b0*/  IMAD.MOV.U32 R16, RZ, RZ, R3 ;  /* 0x000000ffff107224 */ /* 0x000fe400078e0003 */
[----:B------:R-:W-:Y:S01]  /*14c0*/  IMAD R3, R36, c[0x0][0x22c], RZ ;  /* 0x00008b0024037a24 */ /* 0x000fe200078e02ff */
[----:B------:R-:W-:Y:S01]  /*14d0*/  SEL R15, R6, RZ, P4 ;  /* 0x000000ff060f7207 */ /* 0x000fe20002000000 */
[----:B------:R-:W-:Y:S01]  /*14e0*/  @!P2 IMAD R8, R35, c[0x0][0x1c0], R36 ;  /* 0x000070002308aa24 */ /* 0x000fe200078e0224 */
[----:B------:R-:W-:Y:S01]  /*14f0*/  @!P3 IADD3 R16, -R16, RZ, RZ ;  /* 0x000000ff1010b210 */ /* 0x000fe20007ffe1ff */
[----:B------:R-:W-:Y:S01]  /*1500*/  @P2 IMAD R10, R36, c[0x0][0x234], R7 ;  /* 0x00008d00240a2a24 */ /* 0x000fe200078e0207 */
[----:B------:R-:W-:Y:S01]  /*1510*/  @!P1 LOP3.LUT R16, RZ, c[0x0][0x1c8], RZ, 0x33, !PT ;  /* 0x00007200ff109a12 */ /* 0x000fe200078e33ff */
[----:B------:R-:W-:Y:S01]  /*1520*/  @!P2 IMAD R10, R8, c[0x0][0x214], RZ ;  /* 0x00008500080aaa24 */ /* 0x000fe200078e02ff */
[----:B------:R-:W-:-:S02]  /*1530*/  SEL R7, R22, RZ, P4 ;  /* 0x000000ff16077207 */ /* 0x000fc40002000000 */
[----:B------:R-:W-:Y:S02]  /*1540*/  SHF.R.S32.HI R23, RZ, 0x1f, R3 ;  /* 0x0000001fff177819 */ /* 0x000fe40000011403 */
[----:B------:R-:W-:Y:S02]  /*1550*/  IADD3 R6, R5, R9, RZ ;  /* 0x0000000905067210 */ /* 0x000fe40007ffe0ff */
[----:B------:R-:W-:Y:S01]  /*1560*/  SHF.R.S32.HI R22, RZ, 0x1f, R16 ;  /* 0x0000001fff167819 */ /* 0x000fe20000011410 */
        /* <DEDUP_REMOVED lines=8> */
.L_x_828:
[----:B------:R-:W-:-:S04]  /*15f0*/  IMAD R8, R35, c[0x0][0x1c0], R36 ;  /* 0x0000700023087a24 */ /* 0x000fc800078e0224 */
[----:B------:R-:W-:Y:S02]  /*1600*/  IMAD R8, R8, c[0x0][0x224], RZ ;  /* 0x0000890008087a24 */ /* 0x000fe400078e02ff */
.L_x_829:
[----:B------:R-:W1:Y:S01]  /*1610*/  S2R R31, SR_TID.X ;  /* 0x00000000001f7919 */ /* 0x000e620000002100 */
[----:B------:R-:W-:Y:S01]  /*1620*/  IMAD R32, R32, c[0x0][0x1c0], RZ ;  /* 0x0000700020207a24 */ /* 0x000fe200078e02ff */
[----:B------:R-:W-:Y:S01]  /*1630*/  SHF.R.S32.HI R213, RZ, 0x1f, R212 ;  /* 0x0000001fffd57819 */ /* 0x000fe200000114d4 */
[----:B------:R-:W-:Y:S01]  /*1640*/  BSSY B1, `(.L_x_825) ;  /* 0x00007d4000017945 */ /* 0x000fe20003800000 */
[----:B------:R-:W2:Y:S01]  /*1650*/  S2R R37, SR_TID.X ;  /* 0x0000000000257919 */ /* 0x000ea20000002100 */
[----:B------:R-:W-:Y:S01]  /*1660*/  IMAD.SHL.U32 R0, R32, 0x40, RZ ;  /* 0x0000004020007824 */ /* 0x000fe200078e00ff */
[----:B------:R-:W-:Y:S02]  /*1670*/  ISETP.GE.AND P3, PT, R20, 0x1, PT ;  /* 0x000000011400780c */ /* 0x000fe40003f66270 */
[----:B------:R-:W3:Y:S02]  /*1680*/  S2R R38, SR_TID.X ;  /* 0x0000000000267919 */ /* 0x000ee40000002100 */
[----:B------:R-:W-:-:S02]  /*1690*/  IADD3 R3, P2, P1, R4, R0, R3 ;  /* 0x0000000004037210 */ /* 0x000fc4000795e003 */
[----:B------:R-:W-:Y:S02]  /*16a0*/  SHF.R.S32.HI R0, RZ, 0x1f, R0 ;  /* 0x0000001fff007819 */ /* 0x000fe40000011400 */
[----:B------:R-:W-:Y:S02]  /*16b0*/  IADD3 R4, P0, R212, R13, RZ ;  /* 0x0000000dd4047210 */ /* 0x000fe40007f1e0ff */
[----:B------:R-:W-:Y:S01]  /*16c0*/  IADD3.X R9, R6, R0, R23, P2, P1 ;  /* 0x0000000006097210 */ /* 0x000fe200017e2417 */
[----:B------:R-:W-:Y:S01]  /*16d0*/  IMAD R0, R17, c[0x0][0x370], RZ ;  /* 0x0000dc0011007a24 */ /* 0x000fe200078e02ff */
[----:B------:R-:W-:Y:S01]  /*16e0*/  IADD3 R6, P2, R238, R11, RZ ;  /* 0x0000000bee067210 */ /* 0x000fe20007f5e0ff */
[----:B------:R-:W-:Y:S01]  /*16f0*/  IMAD.X R5, R213, 0x1, R14, P0 ;  /* 0x00000001d5057824 */ /* 0x000fe200000e060e */
[----:B------:R-:W-:Y:S02]  /*1700*/  SHF.R.S32.HI R23, RZ, 0x1f, R238 ;  /* 0x0000001fff177819 */ /* 0x000fe400000114ee */
[----:B------:R-:W-:Y:S01]  /*1710*/  IADD3 R13, P1, P0, R7, R3, R18 ;  /* 0x00000003070d7210 */ /* 0x000fe2000783e012 */
[----:B------:R-:W-:Y:S01]  /*1720*/  IMAD R3, R11, c[0x0][0x374], R0 ;  /* 0x0000dd000b037a24 */ /* 0x000fe200078e0200 */
[----:B-1----:R-:W-:Y:S01]  /*1730*/  SHF.R.S32.HI R34, RZ, 0x1f, R31 ;  /* 0x0000001fff227819 */ /* 0x002fe2000001141f */
[----:B------:R-:W-:Y:S01]  /*1740*/  IMAD.X R7, R23, 0x1, R17, P2 ;  /* 0x0000000117077824 */ /* 0x000fe200010e0611 */
[----:B------:R-:W-:Y:S01]  /*1750*/  IADD3.X R9, R15, R9, R12, P1, P0 ;  /* 0x000000090f097210 */ /* 0x000fe20000fe040c */
[----:B------:R-:W-:Y:S01]  /*1760*/  IMAD.WIDE.U32 R4, R11, c[0x0][0x370], R4 ;  /* 0x0000dc000b047a25 */ /* 0x000fe200078e0004 */
[----:B------:R-:W-:-:S02]  /*1770*/  LEA.HI R14, R34, R31, RZ, 0x5 ;  /* 0x0000001f220e7211 */ /* 0x000fc400078f28ff */
[----:B--2---:R-:W-:Y:S01]  /*1780*/  SHF.R.S32.HI R37, RZ, 0x1f, R37 ;  /* 0x0000001fff257819 */ /* 0x004fe20000011425 */
[----:B------:R-:W-:Y:S01]  /*1790*/  IMAD R7, R7, c[0x0][0x190], RZ ;  /* 0x0000640007077a24 */ /* 0x000fe200078e02ff */
[----:B------:R-:W-:Y:S01]  /*17a0*/  LOP3.LUT R0, R14, 0xffffffe0, RZ, 0xc0, !PT ;  /* 0xffffffe00e007812 */ /* 0x000fe200078ec0ff */
[----:B------:R-:W-:Y:S01]  /*17b0*/  IMAD.IADD R5, R5, 0x1, R3 ;  /* 0x0000000105057824 */ /* 0x000fe200078e0203 */
[----:B---3--:R-:W-:Y:S01]  /*17c0*/  LEA.HI R37, R37, R38, RZ, 0x5 ;  /* 0x0000002625257211 */ /* 0x008fe200078f28ff */
[----:B------:R-:W-:Y:S01]  /*17d0*/  IMAD R12, R6, c[0x0][0x194], R7 ;  /* 0x00006500060c7a24 */ /* 0x000fe200078e0207 */
[----:B------:R-:W-:Y:S01]  /*17e0*/  IADD3 R17, -R0, R31, RZ ;  /* 0x0000001f00117210 */ /* 0x000fe20007ffe1ff */
[----:B------:R-:W-:Y:S01]  /*17f0*/  IMAD.WIDE.U32 R6, R6, c[0x0][0x190], R212 ;  /* 0x0000640006067a25 */ /* 0x000fe200078e00d4 */
[----:B------:R-:W-:-:S03]  /*1800*/  SHF.R.S32.HI R37, RZ, 0x5, R37 ;  /* 0x00000005ff257819 */ /* 0x000fc60000011425 */
[----:B------:R-:W-:Y:S01]  /*1810*/  IMAD R3, R33, c[0x0][0x378], RZ ;  /* 0x0000de0021037a24 */ /* 0x000fe200078e02ff */
[----:B------:R-:W-:Y:S01]  /*1820*/  IADD3 R6, P1, R28, R6, RZ ;  /* 0x000000061c067210 */ /* 0x000fe20007f3e0ff */
[----:B------:R-:W-:Y:S02]  /*1830*/  IMAD R0, R37, R32, R17 ;  /* 0x0000002025007224 */ /* 0x000fe400078e0211 */
[C---:B------:R-:W-:Y:S01]  /*1840*/  IMAD.IADD R14, R11.reuse, 0x1, R8 ;  /* 0x000000010b0e7824 */ /* 0x040fe200078e0208 */
[----:B------:R-:W-:Y:S01]  /*1850*/  IADD3 R11, R11, R10, RZ ;  /* 0x0000000a0b0b7210 */ /* 0x000fe20007ffe0ff */
[----:B------:R-:W-:Y:S01]  /*1860*/  IMAD R8, R36, c[0x0][0x37c], R3 ;  /* 0x0000df0024087a24 */ /* 0x000fe200078e0203 */
[----:B------:R-:W-:Y:S01]  /*1870*/  IADD3 R3, P0, R0, R13, RZ ;  /* 0x0000000d00037210 */ /* 0x000fe20007f1e0ff */
[----:B------:R-:W-:Y:S01]  /*1880*/  IMAD.WIDE.U32 R4, R36, c[0x0][0x378], R4 ;  /* 0x0000de0024047a25 */ /* 0x000fe200078e0004 */
[----:B------:R-:W-:Y:S02]  /*1890*/  IADD3.X R7, R24, R7, R12, P1, !PT ;  /* 0x0000000718077210 */ /* 0x000fe40000ffe40c */
[----:B------:R-:W-:Y:S01]  /*18a0*/  LEA.HI.X.SX32 R10, R0, R9, 0x1, P0 ;  /* 0x00000009000a7211 */ /* 0x000fe200000f0eff */
[----:B------:R-:W-:Y:S01]  /*18b0*/  IMAD R13, R33, c[0x0][0x1a8], RZ ;  /* 0x00006a00210d7a24 */ /* 0x000fe200078e02ff */
[----:B------:R-:W-:Y:S01]  /*18c0*/  LEA R203, P0, R3, c[0x0][0x350], 0x2 ;  /* 0x0000d40003cb7a11 */ /* 0x000fe200078010ff */
[----:B------:R-:W-:-:S02]  /*18d0*/  IMAD.IADD R5, R5, 0x1, R8 ;  /* 0x0000000105057824 */ /* 0x000fc400078e0208 */
[----:B------:R-:W-:Y:S02]  /*18e0*/  IMAD R0, R23, c[0x0][0x370], RZ ;  /* 0x0000dc0017007a24 */ /* 0x000fe400078e02ff */
[C---:B------:R-:W-:Y:S02]  /*18f0*/  IMAD R8, R36.reuse, c[0x0][0x1ac], R13 ;  /* 0x00006b0024087a24 */ /* 0x040fe400078e020d */
        /* <DEDUP_REMOVED lines=9> */
[-C--:B------:R-:W-:Y:S01]  /*1990*/  IMAD.WIDE R12, R11, R15.reuse, c[0x0][0x200] ;  /* 0x000080000b0c7625 */ /* 0x080fe200078e020f */
[----:B------:R-:W-:Y:S02]  /*19a0*/  LEA.HI.X R6, R3, c[0x0][0x354], R10, 0x2, P0 ;  /* 0x0000d50003067a11 */ /* 0x000fe400000f140a */
[----:B------:R-:W-:Y:S01]  /*19b0*/  LEA.HI.X R5, R4, c[0x0][0x334], R0, 0x1, P1 ;  /* 0x0000cd0004057a11 */ /* 0x000fe200008f0c00 */
[----:B------:R-:W-:Y:S01]  /*19c0*/  IMAD.WIDE R10, R14, R15, c[0x0][0x3c8] ;  /* 0x0000f2000e0a7625 */ /* 0x000fe200078e020f */
[----:B------:R-:W-:Y:S01]  /*19d0*/  LEA.HI.SX32 R0, R25, 0xffffffff, 0x1a ;  /* 0xffffffff19007811 */ /* 0x000fe200078fd2ff */
[----:B------:R-:W-:Y:S05]  /*19e0*/  @!P3 BRA `(.L_x_830) ;  /* 0x000071600000b947 */ /* 0x000fea0003800000 */
[----:B------:R-:W-:Y:S01]  /*19f0*/  @P4 BAR.SYNC.DEFER_BLOCKING 0x0 ;  /* 0x0000000000004b1d */ /* 0x000fe20000010000 */
[----:B------:R-:W-:Y:S01]  /*1a00*/  IMAD.MOV.U32 R197, RZ, RZ, R0 ;  /* 0x000000ffffc57224 */ /* 0x000fe200078e0000 */
[----:B------:R-:W-:Y:S01]  /*1a10*/  MOV R210, R12 ;  /* 0x0000000c00d27202 */ /* 0x000fe20000000f00 */
[----:B------:R-:W-:Y:S01]  /*1a20*/  IMAD.SHL.U32 R0, R248, 0x2, RZ ;  /* 0x00000002f8007824 */ /* 0x000fe200078e00ff */
[----:B------:R-:W-:Y:S01]  /*1a30*/  MOV R207, R9 ;  /* 0x0000000900cf7202 */ /* 0x000fe20000000f00 */
[C---:B------:R-:W-:Y:S01]  /*1a40*/  IMAD R3, R197.reuse, -0x40, R20 ;  /* 0xffffffc0c5037824 */ /* 0x040fe200078e0214 */
[C---:B------:R-:W-:Y:S01]  /*1a50*/  LEA.HI R4, R197.reuse, R197, RZ, 0x1 ;  /* 0x000000c5c5047211 */ /* 0x040fe200078f08ff */
[----:B------:R-:W-:Y:S01]  /*1a60*/  BSSY B0, `(.L_x_831) ;  /* 0x000002f000007945 */ /* 0x000fe20003800000 */
[----:B------:R-:W-:Y:S01]  /*1a70*/  IMAD.MOV.U32 R211, RZ, RZ, R13 ;  /* 0x000000ffffd37224 */ /* 0x000fe200078e000d */
[----:B------:R-:W-:Y:S01]  /*1a80*/  MOV R205, R7 ;  /* 0x0000000700cd7202 */ /* 0x000fe20000000f00 */
[----:B------:R-:W-:Y:S01]  /*1a90*/  IMAD.MOV.U32 R218, RZ, RZ, R10 ;  /* 0x000000ffffda7224 */ /* 0x000fe200078e000a */
[----:B------:R-:W-:Y:S01]  /*1aa0*/  ISETP.GE.AND P1, PT, R238, R3, PT ;  /* 0x00000003ee00720c */ /* 0x000fe20003f26270 */
[----:B------:R-:W-:Y:S01]  /*1ab0*/  IMAD.MOV.U32 R217, RZ, RZ, R11 ;  /* 0x000000ffffd97224 */ /* 0x000fe200078e000b */
[----:B------:R-:W-:Y:S01]  /*1ac0*/  LOP3.LUT R4, R4, 0xfffffffe, RZ, 0xc0, !PT ;  /* 0xfffffffe04047812 */ /* 0x000fe200078ec0ff */
[----:B------:R-:W-:Y:S01]  /*1ad0*/  IMAD.MOV.U32 R206, RZ, RZ, R8 ;  /* 0x000000ffffce7224 */ /* 0x000fe200078e0008 */
[----:B------:R-:W-:Y:S01]  /*1ae0*/  MOV R202, R6 ;  /* 0x0000000600ca7202 */ /* 0x000fe20000000f00 */
[----:B------:R-:W-:Y:S01]  /*1af0*/  IMAD.MOV.U32 R204, RZ, RZ, R5 ;  /* 0x000000ffffcc7224 */ /* 0x000fe200078e0005 */
[----:B------:R-:W-:-:S02]  /*1b00*/  IADD3 R4, R197, -R4, RZ ;  /* 0x80000004c5047210 */ /* 0x000fc40007ffe0ff */
[----:B------:R-:W-:Y:S02]  /*1b10*/  IADD3 R13, R212, 0x20, RZ ;  /* 0x00000020d40d7810 */ /* 0x000fe40007ffe0ff */
[----:B------:R-:W-:Y:S02]  /*1b20*/  ISETP.NE.AND P0, PT, R4, 0x1, PT ;  /* 0x000000010400780c */ /* 0x000fe40003f05270 */
[----:B------:R-:W-:Y:S01]  /*1b30*/  IADD3 R15, R212, 0x40, RZ ;  /* 0x00000040d40f7810 */ /* 0x000fe20007ffe0ff */
[----:B------:R1:W-:Y:S04]  /*1b40*/  @P1 STS [R0+0x6000], RZ ;  /* 0x006000ff00001388 */ /* 0x0003e80000000800 */
[----:B------:R1:W-:Y:S04]  /*1b50*/  @P1 STS [R0+0x6004], RZ ;  /* 0x006004ff00001388 */ /* 0x0003e80000000800 */
[----:B------:R1:W-:Y:S04]  /*1b60*/  @P1 STS.64 [R0+0x6008], RZ ;  /* 0x006008ff00001388 */ /* 0x0003e80000000a00 */
[----:B------:R1:W-:Y:S04]  /*1b70*/  @P1 STS.128 [R0+0x7000], RZ ;  /* 0x007000ff00001388 */ /* 0x0003e80000000c00 */
[----:B------:R1:W-:Y:S01]  /*1b80*/  @P1 STS.128 [R0+0x8000], RZ ;  /* 0x008000ff00001388 */ /* 0x0003e20000000c00 */
[----:B------:R-:W-:Y:S05]  /*1b90*/  @P1 BRA `(.L_x_832) ;  /* 0x000001b000001947 */ /* 0x000fea0003800000 */
[----:B------:R-:W-:Y:S02]  /*1ba0*/  ISETP.GE.AND P4, PT, R212, c[0x0][0x220], PT ;  /* 0x00008800d4007a0c */ /* 0x000fe40003f86270 */
[----:B------:R-:W-:-:S02]  /*1bb0*/  ISETP.GE.AND P3, PT, R13, c[0x0][0x220], PT ;  /* 0x000088000d007a0c */ /* 0x000fc40003f66270 */
[----:B------:R-:W-:-:S09]  /*1bc0*/  ISETP.GE.AND P2, PT, R15, c[0x0][0x220], PT ;  /* 0x000088000f007a0c */ /* 0x000fd20003f46270 */
[----:B------:R-:W-:Y:S01]  /*1bd0*/  @!P4 IMAD.MOV.U32 R6, RZ, RZ, R205 ;  /* 0x000000ffff06c224 */ /* 0x000fe200078e00cd */
[----:B------:R2:W-:Y:S01]  /*1be0*/  @P4 STS [R0+0x6000], RZ ;  /* 0x006000ff00004388 */ /* 0x0005e20000000800 */
[--C-:B------:R-:W-:Y:S01]  /*1bf0*/  @!P4 IMAD.MOV.U32 R7, RZ, RZ, R204.reuse ;  /* 0x000000ffff07c224 */ /* 0x100fe200078e00cc */
[----:B------:R-:W-:Y:S01]  /*1c00*/  @!P3 MOV R4, R205 ;  /* 0x000000cd0004b202 */ /* 0x000fe20000000f00 */
[----:B------:R-:W-:Y:S01]  /*1c10*/  @!P3 IMAD.MOV.U32 R5, RZ, RZ, R204 ;  /* 0x000000ffff05b224 */ /* 0x000fe200078e00cc */
[----:B------:R2:W-:Y:S04]  /*1c20*/  @P4 STS [R0+0x6004], RZ ;  /* 0x006004ff00004388 */ /* 0x0005e80000000800 */
[----:B------:R2:W-:Y:S04]  /*1c30*/  @P4 STS.64 [R0+0x6008], RZ ;  /* 0x006008ff00004388 */ /* 0x0005e80000000a00 */
        /* <DEDUP_REMOVED lines=11> */
[----:B--2---:R-:W-:Y:S02]  /*1cf0*/  MOV R4, R205 ;  /* 0x000000cd00047202 */ /* 0x004fe40000000f00 */
[----:B------:R-:W-:-:S05]  /*1d00*/  MOV R5, R204 ;  /* 0x000000cc00057202 */ /* 0x000fca0000000f00 */
[----:B------:R-:W-:Y:S01]  /*1d10*/  @!PT LDS RZ, [RZ] ;  /* 0x00000000fffff984 */ /* 0x000fe20000000800 */
[----:B------:R-:W-:Y:S01]  /*1d20*/  @!PT LDS RZ, [RZ] ;  /* 0x00000000fffff984 */ /* 0x000fe20000000800 */
[----:B------:R-:W-:Y:S01]  /*1d30*/  @!PT LDS RZ, [RZ] ;  /* 0x00000000fffff984 */ /* 0x000fe20000000800 */
[----:B------:R2:W-:Y:S02]  /*1d40*/  LDGSTS.E.BYPASS.LTC128B.128 [R0+0x8000], [R4.64+0x80] ;  /* 0x0800008004007fae */ /* 0x0005e4000b901d46 */
.L_x_832:
[----:B------:R-:W-:Y:S05]  /*1d50*/  BSYNC B0 ;  /* 0x0000000000007941 */ /* 0x000fea0003800000 */
.L_x_831:
[----:B--2---:R-:W-:Y:S01]  /*1d60*/  IADD3 R4, R248, 0x1800, RZ ;  /* 0x00001800f8047810 */ /* 0x004fe20007ffe0ff */
[----:B------:R-:W-:Y:S03]  /*1d70*/  BSSY B0, `(.L_x_833) ;  /* 0x0000033000007945 */ /* 0x000fe60003800000 */
        /* <DEDUP_REMOVED lines=16> */
.L_x_834:
[----:B------:R-:W-:Y:S02]  /*1e80*/  ISETP.GE.AND P3, PT, R212, c[0x0][0x220], PT ;  /* 0x00008800d4007a0c */ /* 0x000fe40003f66270 */
[----:B------:R-:W-:-:S02]  /*1e90*/  ISETP.GE.AND P2, PT, R13, c[0x0][0x220], PT ;  /* 0x000088000d007a0c */ /* 0x000fc40003f46270 */
[----:B------:R-:W-:-:S09]  /*1ea0*/  ISETP.GE.AND P1, PT, R15, c[0x0][0x220], PT ;  /* 0x000088000f007a0c */ /* 0x000fd20003f26270 */
[----:B------:R-:W-:Y:S01]  /*1eb0*/  @!P3 IMAD.MOV.U32 R6, RZ, RZ, R207 ;  /* 0x000000ffff06b224 */ /* 0x000fe200078e00cf */
[----:B------:R2:W-:Y:S01]  /*1ec0*/  @P3 STS [R193], RZ ;  /* 0x000000ffc1003388 */ /* 0x0005e20000000800 */
[--C-:B------:R-:W-:Y:S01]  /*1ed0*/  @!P3 IMAD.MOV.U32 R7, RZ, RZ, R206.reuse ;  /* 0x000000ffff07b224 */ /* 0x100fe200078e00ce */
[----:B------:R-:W-:Y:S01]  /*1ee0*/  @!P2 MOV R4, R207 ;  /* 0x000000cf0004a202 */ /* 0x000fe20000000f00 */
[----:B------:R-:W-:Y:S01]  /*1ef0*/  @!P2 IMAD.MOV.U32 R5, RZ, RZ, R206 ;  /* 0x000000ffff05a224 */ /* 0x000fe200078e00ce */
[----:B------:R2:W-:Y:S04]  /*1f00*/  @P3 STS [R193+0x4], RZ ;  /* 0x000004ffc1003388 */ /* 0x0005e80000000800 */
        /* <DEDUP_REMOVED lines=19> */
[----:B--2---:R-:W-:Y:S02]  /*2040*/  MOV R4, R207 ;  /* 0x000000cf00047202 */ /* 0x004fe40000000f00 */
[----:B------:R-:W-:-:S05]  /*2050*/  MOV R5, R206 ;  /* 0x000000ce00057202 */ /* 0x000fca0000000f00 */
[----:B------:R-:W-:Y:S01]  /*2060*/  @!PT LDS RZ, [RZ] ;  /* 0x00000000fffff984 */ /* 0x000fe20000000800 */
[----:B------:R-:W-:Y:S01]  /*2070*/  @!PT LDS RZ, [RZ] ;  /* 0x00000000fffff984 */ /* 0x000fe20000000800 */
[----:B------:R-:W-:Y:S01]  /*2080*/  @!PT LDS RZ, [RZ] ;  /* 0x00000000fffff984 */ /* 0x000fe20000000800 */
[----:B------:R2:W-:Y:S02]  /*2090*/  LDGSTS.E.BYPASS.LTC128B.128 [R193+0x2000], [R4.64+0x80] ;  /* 0x0200008004c17fae */ /* 0x0005e4000b901d46 */
.L_x_835:
[----:B------:R-:W-:Y:S05]  /*20a0*/  BSYNC B0 ;  /* 0x0000000000007941 */ /* 0x000fea0003800000 */
.L_x_833:
[----:B------:R-:W-:Y:S01]  /*20b0*/  IMAD R14, R237, -0x80, R196 ;  /* 0xffffff80ed0e7824 */ /* 0x000fe200078e02c4 */
[C---:B--2---:R-:W-:Y:S01]  /*20c0*/  IADD3 R6, R220.reuse, 0x28, RZ ;  /* 0x00000028dc067810 */ /* 0x044fe20007ffe0ff */
[----:B------:R-:W-:Y:S01]  /*20d0*/  IMAD.MOV.U32 R216, RZ, RZ, 0x7f800000 ;  /* 0x7f800000ffd87424 */ /* 0x000fe200078e00ff */
[C---:B------:R-:W-:Y:S01]  /*20e0*/  IADD3 R5, R220.reuse, 0x8, RZ ;  /* 0x00000008dc057810 */ /* 0x040fe20007ffe0ff */
[----:B------:R-:W-:Y:S01]  /*20f0*/  IMAD.MOV.U32 R214, RZ, RZ, 0x7f800000 ;  /* 0x7f800000ffd67424 */ /* 0x000fe200078e00ff */
[----:B------:R-:W-:Y:S02]  /*2100*/  IADD3 R4, R220, 0x20, RZ ;  /* 0x00000020dc047810 */ /* 0x000fe40007ffe0ff */
[----:B------:R-:W-:Y:S02]  /*2110*/  ISETP.GE.AND P6, PT, R238, R14, PT ;  /* 0x0000000eee00720c */ /* 0x000fe40003fc6270 */
[-C--:B------:R-:W-:Y:S02]  /*2120*/  ISETP.GE.AND P1, PT, R6, R3.reuse, PT ;  /* 0x000000030600720c */ /* 0x080fe40003f26270 */
[----:B------:R-:W-:-:S02]  /*2130*/  ISETP.GE.AND P4, PT, R220, R3, PT ;  /* 0x00000003dc00720c */ /* 0x000fc40003f86270 */
[-C--:B------:R-:W-:Y:S02]  /*2140*/  ISETP.GE.AND P3, PT, R5, R3.reuse, PT ;  /* 0x000000030500720c */ /* 0x080fe40003f66270 */
[----:B------:R-:W-:Y:S01]  /*2150*/  ISETP.GE.AND P2, PT, R4, R3, PT ;  /* 0x000000030400720c */ /* 0x000fe20003f46270 */
[--C-:B------:R-:W-:Y:S01]  /*2160*/  IMAD.WIDE R4, R220, 0x4, R210.reuse ;  /* 0x00000004dc047825 */ /* 0x100fe200078e02d2 */
[----:B------:R-:W-:Y:S02]  /*2170*/  MOV R215, 0x7f800000 ;  /* 0x7f80000000d77802 */ /* 0x000fe40000000f00 */
[----:B------:R-:W-:Y:S01]  /*2180*/  MOV R209, 0x7f800000 ;  /* 0x7f80000000d17802 */ /* 0x000fe20000000f00 */
[----:B------:R2:W-:Y:S01]  /*2190*/  @P6 STS [R0+0x9000], RZ ;  /* 0x009000ff00006388 */ /* 0x0005e20000000800 */
[----:B------:R-:W-:Y:S02]  /*21a0*/  IMAD R3, R19, c[0x0][0x198], RZ ;  /* 0x0000660013037a24 */ /* 0x000fe400078e02ff */
[----:B------:R-:W-:Y:S01]  /*21b0*/  @!P1 IMAD.WIDE R6, R6, 0x4, R210 ;  /* 0x0000000406069825 */ /* 0x000fe200078e02d2 */
[----:B------:R2:W-:Y:S04]  /*21c0*/  @P6 STS [R0+0x9004], RZ ;  /* 0x009004ff00006388 */ /* 0x0005e80000000800 */
[----:B------:R2:W-:Y:S04]  /*21d0*/  @P6 STS.64 [R0+0x9008], RZ ;  /* 0x009008ff00006388 */ /* 0x0005e80000000a00 */
[----:B------:R2:W-:Y:S04]  /*21e0*/  @P6 STS.128 [R0+0xb000], RZ ;  /* 0x00b000ff00006388 */ /* 0x0005e80000000c00 */
[----:B------:R2:W-:Y:S04]  /*21f0*/  @P6 STS.128 [R0+0xd000], RZ ;  /* 0x00d000ff00006388 */ /* 0x0005e80000000c00 */
[----:B------:R3:W5:Y:S04]  /*2200*/  @!P4 LDG.E R215, [R4.64] ;  /* 0x0000000604d7c981 */ /* 0x000768000c1e1900 */
[----:B------:R3:W5:Y:S04]  /*2210*/  @!P3 LDG.E R216, [R4.64+0x20] ;  /* 0x0000200604d8b981 */ /* 0x000768000c1e1900 */
[----:B------:R3:W5:Y:S01]  /*2220*/  @!P2 LDG.E R209, [R4.64+0x80] ;  /* 0x0000800604d1a981 */ /* 0x000762000c1e1900 */
[----:B------:R-:W-:-:S03]  /*2230*/  IMAD R3, R21, c[0x0][0x19c], R3 ;  /* 0x0000670015037a24 */ /* 0x000fc600078e0203 */
[----:B------:R4:W5:Y:S01]  /*2240*/  @!P1 LDG.E R214, [R6.64] ;  /* 0x0000000606d69981 */ /* 0x000962000c1e1900 */
[----:B------:R-:W-:Y:S01]  /*2250*/  BSSY B0, `(.L_x_836) ;  /* 0x000002a000007945 */ /* 0x000fe20003800000 */
[----:B---3--:R-:W-:-:S05]  /*2260*/  IMAD.WIDE.U32 R4, R21, c[0x0][0x198], R212 ;  /* 0x0000660015047a25 */ /* 0x008fca00078e00d4 */
[----:B----4-:R-:W-:-:S04]  /*2270*/  IADD3 R6, P1, R26, R4, RZ ;  /* 0x000000041a067210 */ /* 0x010fc80007f3e0ff */
[----:B------:R-:W-:Y:S01]  /*2280*/  IADD3.X R7, R27, R5, R3, P1, !PT ;  /* 0x000000051b077210 */ /* 0x000fe20000ffe403 */
[----:B------:R-:W-:-:S04]  /*2290*/  IMAD R3, R22, c[0x0][0x1b0], RZ ;  /* 0x00006c0016037a24 */ /* 0x000fc800078e02ff */
[C---:B------:R-:W-:Y:S02]  /*22a0*/  IMAD R3, R16.reuse, c[0x0][0x1b4], R3 ;  /* 0x00006d0010037a24 */ /* 0x040fe400078e0203 */
[----:B------:R-:W-:-:S04]  /*22b0*/  IMAD.WIDE.U32 R6, R16, c[0x0][0x1b0], R6 ;  /* 0x00006c0010067a25 */ /* 0x000fc800078e0006 */
[----:B------:R-:W-:Y:S01]  /*22c0*/  IMAD.IADD R12, R7, 0x1, R3 ;  /* 0x00000001070c7824 */ /* 0x000fe200078e0203 */
[----:B------:R-:W-:Y:S05]  /*22d0*/  @P6 BRA `(.L_x_837) ;  /* 0x0000021000006947 */ /* 0x000fea0003800000 */
[----:B--2---:R-:W-:Y:S01]  /*22e0*/  ISETP.GE.AND P4, PT, R212, c[0x0][0x220], PT ;  /* 0x00008800d4007a0c */ /* 0x004fe20003f86270 */
[----:B------:R-:W-:Y:S01]  /*22f0*/  IMAD R3, R23, c[0x0][0x198], RZ ;  /* 0x0000660017037a24 */ /* 0x000fe200078e02ff */
[----:B------:R-:W-:Y:S01]  /*2300*/  ISETP.GE.AND P3, PT, R13, c[0x0][0x220], PT ;  /* 0x000088000d007a0c */ /* 0x000fe20003f66270 */
[----:B------:R-:W-:Y:S01]  /*2310*/  IMAD.MOV.U32 R4, RZ, RZ, R6 ;  /* 0x000000ffff047224 */ /* 0x000fe200078e0006 */
[----:B------:R-:W-:Y:S01]  /*2320*/  ISETP.GE.AND P1, PT, R15, c[0x0][0x220], PT ;  /* 0x000088000f007a0c */ /* 0x000fe20003f26270 */
[----:B------:R-:W-:Y:S02]  /*2330*/  IMAD.MOV.U32 R5, RZ, RZ, R12 ;  /* 0x000000ffff057224 */ /* 0x000fe400078e000c */
[C---:B------:R-:W-:Y:S02]  /*2340*/  IMAD R3, R238.reuse, c[0x0][0x19c], R3 ;  /* 0x00006700ee037a24 */ /* 0x040fe400078e0203 */
[----:B------:R-:W-:-:S04]  /*2350*/  IMAD.WIDE.U32 R4, R238, c[0x0][0x198], R4 ;  /* 0x00006600ee047a25 */ /* 0x000fc800078e0004 */
[----:B------:R-:W-:Y:S01]  /*2360*/  IMAD.IADD R3, R5, 0x1, R3 ;  /* 0x0000000105037824 */ /* 0x000fe200078e0203 */
[C---:B------:R-:W-:Y:S01]  /*2370*/  @!P4 LEA R10, P5, R4.reuse, c[0x0][0x168], 0x1 ;  /* 0x00005a00040aca11 */ /* 0x040fe200078a08ff */
[----:B------:R2:W-:Y:S01]  /*2380*/  @P4 STS [R0+0x9000], RZ ;  /* 0x009000ff00004388 */ /* 0x0005e20000000800 */
[C---:B------:R-:W-:Y:S02]  /*2390*/  @!P3 LEA R8, P2, R4.reuse, c[0x0][0x168], 0x1 ;  /* 0x00005a000408ba11 */ /* 0x040fe400078408ff */
[C-C-:B------:R-:W-:Y:S01]  /*23a0*/  @!P4 LEA.HI.X R11, R4.reuse, c[0x0][0x16c], R3.reuse, 0x1, P5 ;  /* 0x00005b00040bca11 */ /* 0x140fe200028f0c03 */
[----:B------:R2:W-:Y:S01]  /*23b0*/  @P4 STS [R0+0x9004], RZ ;  /* 0x009004ff00004388 */ /* 0x0005e20000000800 */
[----:B------:R-:W-:-:S03]  /*23c0*/  @!P3 LEA.HI.X R9, R4, c[0x0][0x16c], R3, 0x1, P2 ;  /* 0x00005b000409ba11 */ /* 0x000fc600010f0c03 */
        /* <DEDUP_REMOVED lines=12> */
[----:B--2---:R-:W-:-:S04]  /*2490*/  LEA R8, P1, R4, c[0x0][0x168], 0x1 ;  /* 0x00005a0004087a11 */ /* 0x004fc800078208ff */
[----:B------:R-:W-:-:S05]  /*24a0*/  LEA.HI.X R9, R4, c[0x0][0x16c], R3, 0x1, P1 ;  /* 0x00005b0004097a11 */ /* 0x000fca00008f0c03 */
[----:B------:R-:W-:Y:S01]  /*24b0*/  @!PT LDS RZ, [RZ] ;  /* 0x00000000fffff984 */ /* 0x000fe20000000800 */
[----:B------:R-:W-:Y:S01]  /*24c0*/  @!PT LDS RZ, [RZ] ;  /* 0x00000000fffff984 */ /* 0x000fe20000000800 */
[----:B------:R-:W-:Y:S01]  /*24d0*/  @!PT LDS RZ, [RZ] ;  /* 0x00000000fffff984 */ /* 0x000fe20000000800 */
[----:B------:R2:W-:Y:S04]  /*24e0*/  LDGSTS.E.BYPASS.LTC128B.128 [R0+0xd000], [R8.64+0x80] ;  /* 0x0d00008008007fae */ /* 0x0005e8000b901d46 */
.L_x_837:
[----:B--2---:R-:W-:Y:S05]  /*24f0*/  BSYNC B0 ;  /* 0x0000000000007941 */ /* 0x004fea0003800000 */
.L_x_836:
[----:B------:R-:W-:Y:S01]  /*2500*/  IADD3 R3, R238, 0x40, RZ ;  /* 0x00000040ee037810 */ /* 0x000fe20007ffe0ff */
[----:B------:R-:W-:Y:S03]  /*2510*/  BSSY B0, `(.L_x_838) ;  /* 0x0000026000007945 */ /* 0x000fe60003800000 */
[----:B------:R-:W-:-:S13]  /*2520*/  ISETP.GE.AND P5, PT, R3, R14, PT ;  /* 0x0000000e0300720c */ /* 0x000fda0003fa6270 */
[----:B------:R2:W-:Y:S04]  /*2530*/  @P5 STS.128 [R0+0xa000], RZ ;  /* 0x00a000ff00005388 */ /* 0x0005e80000000c00 */
[----:B------:R2:W-:Y:S04]  /*2540*/  @P5 STS.128 [R0+0xc000], RZ ;  /* 0x00c000ff00005388 */ /* 0x0005e80000000c00 */
[----:B------:R2:W-:Y:S01]  /*2550*/  @P5 STS.128 [R0+0xe000], RZ ;  /* 0x00e000ff00005388 */ /* 0x0005e20000000c00 */
[----:B------:R-:W-:Y:S05]  /*2560*/  @P5 BRA `(.L_x_839) ;  /* 0x0000020000005947 */ /* 0x000fea0003800000 */
[----:B------:R-:W-:Y:S01]  /*2570*/  IADD3 R3, P1, R238, 0x40, RZ ;  /* 0x00000040ee037810 */ /* 0x000fe20007f3e0ff */
[----:B------:R-:W-:Y:S01]  /*2580*/  IMAD.MOV.U32 R7, RZ, RZ, R12 ;  /* 0x000000ffff077224 */ /* 0x000fe200078e000c */
[----:B------:R-:W-:-:S02]  /*2590*/  ISETP.GE.AND P4, PT, R212, c[0x0][0x220], PT ;  /* 0x00008800d4007a0c */ /* 0x000fc40003f86270 */
[----:B------:R-:W-:Y:S01]  /*25a0*/  ISETP.GE.AND P3, PT, R13, c[0x0][0x220], PT ;  /* 0x000088000d007a0c */ /* 0x000fe20003f66270 */
[----:B------:R-:W-:Y:S01]  /*25b0*/  IMAD.X R4, RZ, RZ, R23, P1 ;  /* 0x000000ffff047224 */ /* 0x000fe200008e0617 */
[----:B------:R-:W-:Y:S01]  /*25c0*/  ISETP.GE.AND P1, PT, R15, c[0x0][0x220], PT ;  /* 0x000088000f007a0c */ /* 0x000fe20003f26270 */
[----:B------:R-:W-:-:S04]  /*25d0*/  IMAD.WIDE.U32 R8, R3, c[0x0][0x198], R6 ;  /* 0x0000660003087a25 */ /* 0x000fc800078e0006 */
[----:B------:R-:W-:-:S04]  /*25e0*/  IMAD R4, R4, c[0x0][0x198], RZ ;  /* 0x0000660004047a24 */ /* 0x000fc800078e02ff */
[----:B------:R-:W-:Y:S01]  /*25f0*/  IMAD R3, R3, c[0x0][0x19c], R4 ;  /* 0x0000670003037a24 */ /* 0x000fe200078e0204 */
[----:B------:R-:W-:Y:S01]  /*2600*/  @!P4 LEA R6, P2, R8, c[0x0][0x168], 0x1 ;  /* 0x00005a000806ca11 */ /* 0x000fe200078408ff */
[----:B------:R3:W-:Y:S02]  /*2610*/  @P4 STS.128 [R0+0xa000], RZ ;  /* 0x00a000ff00004388 */ /* 0x0007e40000000c00 */
[----:B------:R-:W-:-:S05]  /*2620*/  IMAD.IADD R3, R9, 0x1, R3 ;  /* 0x0000000109037824 */ /* 0x000fca00078e0203 */
[C---:B------:R-:W-:Y:S02]  /*2630*/  @!P4 LEA.HI.X R7, R8.reuse, c[0x0][0x16c], R3, 0x1, P2 ;  /* 0x00005b000807ca11 */ /* 0x040fe400010f0c03 */
[----:B------:R-:W-:-:S03]  /*2640*/  @!P3 LEA R4, P2, R8, c[0x0][0x168], 0x1 ;  /* 0x00005a000804ba11 */ /* 0x000fc600078408ff */
[----:B------:R-:W-:Y:S01]  /*2650*/  @!PT LDS RZ, [RZ] ;  /* 0x00000000fffff984 */ /* 0x000fe20000000800 */
[----:B------:R-:W-:Y:S01]  /*2660*/  @!PT LDS RZ, [RZ] ;  /* 0x00000000fffff984 */ /* 0x000fe20000000800 */
[----:B------:R-:W-:Y:S01]  /*2670*/  @!PT LDS RZ, [RZ] ;  /* 0x00000000fffff984 */ /* 0x000fe20000000800 */
[----:B------:R3:W-:Y:S01]  /*2680*/  @!P4 LDGSTS.E.BYPASS.LTC128B.128 [R0+0xa000], [R6.64] ;  /* 0x0a0000000600cfae */ /* 0x0007e2000b901d46 */
[----:B------:R-:W-:-:S03]  /*2690*/  @!P3 LEA.HI.X R5, R8, c[0x0][0x16c], R3, 0x1, P2 ;  /* 0x00005b000805ba11 */ /* 0x000fc600010f0c03 */
[----:B------:R3:W-:Y:S04]  /*26a0*/  @P3 STS.128 [R0+0xc000], RZ ;  /* 0x00c000ff00003388 */ /* 0x0007e80000000c00 */
[----:B------:R-:W-:Y:S01]  /*26b0*/  @!PT LDS RZ, [RZ] ;  /* 0x00000000fffff984 */ /* 0x000fe20000000800 */
[----:B------:R-:W-:Y:S01]  /*26c0*/  @!PT LDS RZ, [RZ] ;  /* 0x00000000fffff984 */ /* 0x000fe20000000800 */
[----:B------:R-:W-:Y:S01]  /*26d0*/  @!PT LDS RZ, [RZ] ;  /* 0x00000000fffff984 */ /* 0x000fe20000000800 */
[----:B------:R3:W-:Y:S04]  /*26e0*/  @!P3 LDGSTS.E.BYPASS.LTC128B.128 [R0+0xc000], [R4.64+0x40] ;  /* 0x0c0000400400bfae */ /* 0x0007e8000b901d46 */
[----:B------:R3:W-:Y:S01]  /*26f0*/  @P1 STS.128 [R0+0xe000], RZ ;  /* 0x00e000ff00001388 */ /* 0x0007e20000000c00 */
[----:B------:R-:W-:Y:S05]  /*2700*/  @P1 BRA `(.L_x_839) ;  /* 0x0000006000001947 */ /* 0x000fea0003800000 */
[----:B---3--:R-:W-:-:S04]  /*2710*/  LEA R4, P1, R8, c[0x0][0x168], 0x1 ;  /* 0x00005a0008047a11 */ /* 0x008fc800078208ff */
[----:B------:R-:W-:-:S05]  /*2720*/  LEA.HI.X R5, R8, c[0x0][0x16c], R3, 0x1, P1 ;  /* 0x00005b0008057a11 */ /* 0x000fca00008f0c03 */
[----:B------:R-:W-:Y:S01]  /*2730*/  @!PT LDS RZ, [RZ] ;  /* 0x00000000fffff984 */ /* 0x000fe20000000800 */
[----:B------:R-:W-:Y:S01]  /*2740*/  @!PT LDS RZ, [RZ] ;  /* 0x00000000fffff984 */ /* 0x000fe20000000800 */
[----:B------:R-:W-:Y:S01]  /*2750*/  @!PT LDS RZ, [RZ] ;  /* 0x00000000fffff984 */ /* 0x000fe20000000800 */
[----:B------:R3:W-:Y:S04]  /*2760*/  LDGSTS.E.BYPASS.LTC128B.128 [R0+0xe000], [R4.64+0x80] ;  /* 0x0e00008004007fae */ /* 0x0007e8000b901d46 */
.L_x_839:
[----:B------:R-:W-:Y:S05]  /*2770*/  BSYNC B0 ;  /* 0x0000000000007941 */ /* 0x000fea0003800000 */
.L_x_838:
[----:B------:R4:W-:Y:S01]  /*2780*/  @P6 STS [R0+0xf000], RZ ;  /* 0x00f000ff00006388 */ /* 0x0009e20000000800 */
[----:B---3--:R-:W-:Y:S01]  /*2790*/  IMAD.WIDE.U32 R4, R21, c[0x0][0x1a0], R212 ;  /* 0x0000680015047a25 */ /* 0x008fe200078e00d4 */
[----:B------:R-:W-:Y:S02]  /*27a0*/  BSSY B0, `(.L_x_840) ;  /* 0x000002f000007945 */ /* 0x000fe40003800000 */
[----:B------:R4:W-:Y:S01]  /*27b0*/  @P6 STS [R0+0xf004], RZ ;  /* 0x00f004ff00006388 */ /* 0x0009e20000000800 */
[----:B------:R-:W-:Y:S01]  /*27c0*/  IMAD R3, R19, c[0x0][0x1a0], RZ ;  /* 0x0000680013037a24 */ /* 0x000fe200078e02ff */
[----:B------:R-:W-:Y:S02]  /*27d0*/  IADD3 R6, P1, R29, R4, RZ ;  /* 0x000000041d067210 */ /* 0x000fe40007f3e0ff */
[----:B------:R4:W-:Y:S01]  /*27e0*/  @P6 STS.64 [R0+0xf008], RZ ;  /* 0x00f008ff00006388 */ /* 0x0009e20000000a00 */
[----:B------:R-:W-:-:S03]  /*27f0*/  IMAD R3, R21, c[0x0][0x1a4], R3 ;  /* 0x0000690015037a24 */ /* 0x000fc600078e0203 */
[----:B------:R4:W-:Y:S02]  /*2800*/  @P6 STS.128 [R0+0x11000], RZ ;  /* 0x011000ff00006388 */ /* 0x0009e40000000c00 */
[----:B------:R-:W-:Y:S01]  /*2810*/  IADD3.X R7, R30, R5, R3, P1, !PT ;  /* 0x000000051e077210 */ /* 0x000fe20000ffe403 */
[----:B------:R-:W-:Y:S01]  /*2820*/  IMAD R3, R22, c[0x0][0x1b8], RZ ;  /* 0x00006e0016037a24 */ /* 0x000fe200078e02ff */
[----:B------:R4:W-:Y:S03]  /*2830*/  @P6 STS.128 [R0+0x13000], RZ ;  /* 0x013000ff00006388 */ /* 0x0009e60000000c00 */
[C---:B------:R-:W-:Y:S02]  /*2840*/  IMAD R3, R16.reuse, c[0x0][0x1bc], R3 ;  /* 0x00006f0010037a24 */ /* 0x040fe400078e0203 */
[----:B------:R-:W-:-:S05]  /*2850*/  IMAD.WIDE.U32 R6, R16, c[0x0][0x1b8], R6 ;  /* 0x00006e0010067a25 */ /* 0x000fca00078e0006 */
[----:B------:R-:W-:Y:S01]  /*2860*/  IADD3 R12, R7, R3, RZ ;  /* 0x00000003070c7210 */ /* 0x000fe20007ffe0ff */
[----:B------:R-:W-:Y:S05]  /*2870*/  @P6 BRA `(.L_x_841) ;  /* 0x0000021000006947 */ /* 0x000fea0003800000 */
[----:B------:R-:W-:Y:S01]  /*2880*/  ISETP.GE.AND P4, PT, R212, c[0x0][0x220], PT ;  /* 0x00008800d4007a0c */ /* 0x000fe20003f86270 */
        /* <DEDUP_REMOVED lines=32> */
.L_x_841:
[----:B------:R-:W-:Y:S05]  /*2a90*/  BSYNC B0 ;  /* 0x0000000000007941 */ /* 0x000fea0003800000 */
.L_x_840:
[----:B------:R1:W-:Y:S01]  /*2aa0*/  @P5 STS.128 [R0+0x10000], RZ ;  /* 0x010000ff00005388 */ /* 0x0003e20000000c00 */
[----:B------:R-:W-:Y:S03]  /*2ab0*/  BSSY B0, `(.L_x_842) ;  /* 0x0000023000007945 */ /* 0x000fe60003800000 */
        /* <DEDUP_REMOVED lines=9> */
[----:B---3--:R-:W-:-:S04]  /*2b50*/  IMAD.WIDE.U32 R10, R3, c[0x0][0x1a0], R6 ;  /* 0x00006800030a7a25 */ /* 0x008fc800078e0006 */
[----:B------:R-:W-:-:S04]  /*2b60*/  IMAD R4, R4, c[0x0][0x1a0], RZ ;  /* 0x0000680004047a24 */ /* 0x000fc800078e02ff */
[----:B------:R-:W-:Y:S01]  /*2b70*/  IMAD R3, R3, c[0x0][0x1a4], R4 ;  /* 0x0000690003037a24 */ /* 0x000fe200078e0204 */
[C---:B------:R-:W-:Y:S01]  /*2b80*/  @!P5 LEA R8, P6, R10.reuse, c[0x0][0x170], 0x1 ;  /* 0x00005c000a08da11 */ /* 0x040fe200078c08ff */
[----:B------:R3:W-:Y:S01]  /*2b90*/  @P5 STS.128 [R0+0x10000], RZ ;  /* 0x010000ff00005388 */ /* 0x0007e20000000c00 */
[C---:B------:R-:W-:Y:S01]  /*2ba0*/  @!P4 LEA R6, P3, R10.reuse, c[0x0][0x170], 0x1 ;  /* 0x00005c000a06ca11 */ /* 0x040fe200078608ff */
[----:B------:R-:W-:Y:S01]  /*2bb0*/  IMAD.IADD R3, R11, 0x1, R3 ;  /* 0x000000010b037824 */ /* 0x000fe200078e0203 */
[----:B------:R-:W-:-:S04]  /*2bc0*/  @!P2 LEA R4, P1, R10, c[0x0][0x170], 0x1 ;  /* 0x00005c000a04aa11 */ /* 0x000fc800078208ff */
[C-C-:B------:R-:W-:Y:S02]  /*2bd0*/  @!P5 LEA.HI.X R9, R10.reuse, c[0x0][0x174], R3.reuse, 0x1, P6 ;  /* 0x00005d000a09da11 */ /* 0x140fe400030f0c03 */
[C-C-:B------:R-:W-:Y:S02]  /*2be0*/  @!P4 LEA.HI.X R7, R10.reuse, c[0x0][0x174], R3.reuse, 0x1, P3 ;  /* 0x00005d000a07ca11 */ /* 0x140fe400018f0c03 */
[----:B------:R-:W-:Y:S01]  /*2bf0*/  @!P2 LEA.HI.X R5, R10, c[0x0][0x174], R3, 0x1, P1 ;  /* 0x00005d000a05aa11 */ /* 0x000fe200008f0c03 */
        /* <DEDUP_REMOVED lines=14> */
.L_x_843:
[----:B------:R-:W-:Y:S05]  /*2ce0*/  BSYNC B0 ;  /* 0x0000000000007941 */ /* 0x000fea0003800000 */
.L_x_842:
[----:B------:R-:W-:Y:S01]  /*2cf0*/  IMAD.MOV.U32 R222, RZ, RZ, c[0x0][0x308] ;  /* 0x0000c200ffde7624 */ /* 0x000fe200078e00ff */
[----:B------:R-:W0:Y:S01]  /*2d00*/  LDGDEPBAR ;  /* 0x00000000000079af */ /* 0x000e220000000000 */
[----:B------:R-:W-:-:S05]  /*2d10*/  IMAD.MOV.U32 R223, RZ, RZ, c[0x0][0x30c] ;  /* 0x0000c300ffdf7624 */ /* 0x000fca00078e00ff */
[----:B--23--:R3:W2:Y:S04]  /*2d20*/  LDG.E.64 R4, [R222.64+0x8] ;  /* 0x00000806de047981 */ /* 0x00c6a8000c1e1b00 */
[----:B---3--:R-:W3:Y:S01]  /*2d30*/  LDG.E.64 R222, [R222.64] ;  /* 0x00000006dede7981 */ /* 0x008ee2000c1e1b00 */
[----:B-1--4-:R-:W-:Y:S01]  /*2d40*/  IMAD R0, R35, c[0x0][0x1c0], R36 ;  /* 0x0000700023007a24 */ /* 0x012fe200078e0224 */
[----:B------:R-:W-:Y:S01]  /*2d50*/  IADD3 R3, R21, 0x80, RZ ;  /* 0x0000008015037810 */ /* 0x000fe20007ffe0ff */
[----:B------:R-:W-:Y:S01]  /*2d60*/  IMAD.SHL.U32 R245, R249, 0x20, RZ ;  /* 0x00000020f9f57824 */ /* 0x000fe200078e00ff */
[----:B------:R-:W-:Y:S01]  /*2d70*/  SHF.R.S32.HI R6, RZ, 0x1f, R17 ;  /* 0x0000001fff067819 */ /* 0x000fe20000011411 */
[----:B------:R-:W-:Y:S01]  /*2d80*/  IMAD.SHL.U32 R0, R0, 0x20, RZ ;  /* 0x0000002000007824 */ /* 0x000fe200078e00ff */
[----:B------:R-:W-:Y:S01]  /*2d90*/  ISETP.GE.AND P5, PT, R3, R196, PT ;  /* 0x000000c40300720c */ /* 0x000fe20003fa6270 */
[----:B------:R-:W-:Y:S01]  /*2da0*/  IMAD.MOV.U32 R208, RZ, RZ, R193 ;  /* 0x000000ffffd07224 */ /* 0x000fe200078e00c1 */
        /* <DEDUP_REMOVED lines=51> */
[----:B------:R-:W-:-:S02]  /*30e0*/  IADD3 R221, R212, 0x20, RZ ;  /* 0x00000020d4dd7810 */ /* 0x000fc40007ffe0ff */
[----:B--2---:R-:W-:Y:S02]  /*30f0*/  IADD3 R17, P2, P1, R0, R4, R17 ;  /* 0x0000000400117210 */ /* 0x004fe4000795e011 */
[----:B------:R-:W-:-:S03]  /*3100*/  SHF.R.S32.HI R0, RZ, 0x1f, R0 ;  /* 0x0000001fff007819 */ /* 0x000fc60000011400 */
[----:B------:R-:W-:Y:S01]  /*3110*/  IMAD.WIDE.U32 R240, R17, -0x2daee0ad, RZ ;  /* 0xd2511f5311f07825 */ /* 0x000fe200078e00ff */
[----:B------:R-:W-:Y:S02]  /*3120*/  IADD3.X R6, R0, R5, R6, P2, P1 ;  /* 0x0000000500067210 */ /* 0x000fe400017e2406 */
[----:B------:R-:W-:-:S04]  /*3130*/  IADD3 R0, R181, 0x1800, RZ ;  /* 0x00001800b5007810 */ /* 0x000fc80007ffe0ff */
[----:B------:R-:W-:-:S05]  /*3140*/  SEL R0, R0, R181, !P0 ;  /* 0x000000b500007207 */ /* 0x000fca0004000000 */
[----:B------:R-:W-:Y:S02]  /*3150*/  IMAD.SHL.U32 R3, R0, 0x2, RZ ;  /* 0x0000000200037824 */ /* 0x000fe400078e00ff */
[----:B------:R-:W1:Y:S01]  /*3160*/  @P5 S2R R0, SR_TID.X ;  /* 0x0000000000005919 */ /* 0x000e620000002100 */
[C---:B---3--:R-:W-:Y:S02]  /*3170*/  IADD3 R4, R223.reuse, 0x76cf5d0a, RZ ;  /* 0x76cf5d0adf047810 */ /* 0x048fe40007ffe0ff */
[C---:B------:R-:W-:Y:S02]  /*3180*/  IADD3 R4, R223.reuse, -0x126145ec, RZ ;  /* 0xed9eba14df047810 */ /* 0x040fe40007ffe0ff */
[C---:B------:R-:W-:Y:S02]  /*3190*/  IADD3 R5, R223.reuse, 0x32370b8f, RZ ;  /* 0x32370b8fdf057810 */ /* 0x040fe40007ffe0ff */
[C---:B------:R-:W-:Y:S02]  /*31a0*/  IADD3 R5, R223.reuse, -0x56f99767, RZ ;  /* 0xa9066899df057810 */ /* 0x040fe40007ffe0ff */
[----:B------:R-:W-:-:S02]  /*31b0*/  IADD3 R231, R223, -0x4498517b, RZ ;  /* 0xbb67ae85dfe77810 */ /* 0x000fc40007ffe0ff */
[----:B------:R-:W-:Y:S02]  /*31c0*/  LOP3.LUT R236, R6, R222, RZ, 0x3c, !PT ;  /* 0x000000de06ec7212 */ /* 0x000fe400078e3cff */
[C---:B------:R-:W-:Y:S02]  /*31d0*/  IADD3 R235, R222.reuse, -0x61c88647, RZ ;  /* 0x9e3779b9deeb7810 */ /* 0x040fe40007ffe0ff */
[C---:B------:R-:W-:Y:S02]  /*31e0*/  IADD3 R244, R222.reuse, 0x3c6ef372, RZ ;  /* 0x3c6ef372def47810 */ /* 0x040fe40007ffe0ff */
[----:B------:R-:W-:Y:S01]  /*31f0*/  IADD3 R234, R222, -0x255992d5, RZ ;  /* 0xdaa66d2bdeea7810 */ /* 0x000fe20007ffe0ff */
[----:B-1----:R-:W-:Y:S01]  /*3200*/  @P5 IMAD.SHL.U32 R0, R0, 0x2, RZ ;  /* 0x0000000200005824 */ /* 0x002fe200078e00ff */
[C---:B------:R-:W-:Y:S02]  /*3210*/  IADD3 R233, R222.reuse, 0x78dde6e4, RZ ;  /* 0x78dde6e4dee97810 */ /* 0x040fe40007ffe0ff */
[----:B------:R-:W-:-:S02]  /*3220*/  IADD3 R232, R222, 0x1715609d, RZ ;  /* 0x1715609ddee87810 */ /* 0x000fc40007ffe0ff */
[----:B------:R-:W-:Y:S01]  /*3230*/  @P5 LOP3.LUT R245, R245, 0x6, R0, 0xf8, !PT ;  /* 0x00000006f5f55812 */ /* 0x000fe200078ef800 */
[----:B------:R-:W-:Y:S01]  /*3240*/  IMAD.MOV.U32 R0, RZ, RZ, c[0x0][0x22c] ;  /* 0x00008b00ff007624 */ /* 0x000fe200078e00ff */
[----:B------:R-:W-:Y:S02]  /*3250*/  IADD3 R230, R222, -0x4ab325aa, RZ ;  /* 0xb54cda56dee67810 */ /* 0x000fe40007ffe0ff */
[----:B------:R-:W-:Y:S01]  /*3260*/  IADD3 R222, R212, 0x40, RZ ;  /* 0x00000040d4de7810 */ /* 0x000fe20007ffe0ff */
[----:B------:R-:W-:Y:S01]  /*3270*/  IMAD R0, R0, c[0x0][0x1c0], RZ ;  /* 0x0000700000007a24 */ /* 0x000fe200078e02ff */
[----:B------:R-:W-:-:S03]  /*3280*/  LOP3.LUT R231, R240, R231, RZ, 0x3c, !PT ;  /* 0x000000e7f0e77212 */ /* 0x000fc600078e3cff */
[C---:B------:R-:W-:Y:S02]  /*3290*/  IMAD.SHL.U32 R250, R0.reuse, 0x10, RZ ;  /* 0x0000001000fa7824 */ /* 0x040fe400078e00ff */
[----:B------:R-:W-:Y:S01]  /*32a0*/  IMAD.SHL.U32 R219, R0, 0x8, RZ ;  /* 0x0000000800db7824 */ /* 0x000fe200078e00ff */
[----:B------:R-:W-:Y:S02]  /*32b0*/  IADD3 R0, R223, 0x646e171e, RZ ;  /* 0x646e171edf007810 */ /* 0x000fe40007ffe0ff */
[C---:B------:R-:W-:Y:S02]  /*32c0*/  IADD3 R4, R250.reuse, 0x20, RZ ;  /* 0x00000020fa047810 */ /* 0x040fe40007ffe0ff */
[----:B------:R-:W-:-:S03]  /*32d0*/  IADD3 R252, R250, 0x40, RZ ;  /* 0x00000040fafc7810 */ /* 0x000fc60007ffe0ff */
[C---:B------:R-:W-:Y:S02]  /*32e0*/  IMAD.IADD R247, R219.reuse, 0x1, R4 ;  /* 0x00000001dbf77824 */ /* 0x040fe400078e0204 */
[C---:B------:R-:W-:Y:S02]  /*32f0*/  IMAD.IADD R246, R219.reuse, 0x1, R252 ;  /* 0x00000001dbf67824 */ /* 0x040fe400078e02fc */
[C---:B------:R-:W-:Y:S02]  /*3300*/  IMAD.IADD R5, R219.reuse, 0x1, R247 ;  /* 0x00000001db057824 */ /* 0x040fe400078e02f7 */
[C---:B------:R-:W-:Y:S02]  /*3310*/  IMAD.IADD R4, R219.reuse, 0x1, R246 ;  /* 0x00000001db047824 */ /* 0x040fe400078e02f6 */
[C---:B------:R-:W-:Y:S02]  /*3320*/  IMAD.IADD R227, R219.reuse, 0x1, R5 ;  /* 0x00000001dbe37824 */ /* 0x040fe400078e0205 */
[----:B------:R-:W-:-:S02]  /*3330*/  IMAD.IADD R225, R219, 0x1, R4 ;  /* 0x00000001dbe17824 */ /* 0x000fc400078e0204 */
[C---:B------:R-:W-:Y:S02]  /*3340*/  IMAD.IADD R226, R219.reuse, 0x1, R227 ;  /* 0x00000001dbe27824 */ /* 0x040fe400078e02e3 */
[C---:B------:R-:W-:Y:S02]  /*3350*/  IMAD.IADD R224, R219.reuse, 0x1, R225 ;  /* 0x00000001dbe07824 */ /* 0x040fe400078e02e1 */
[C---:B------:R-:W-:Y:S02]  /*3360*/  IMAD.IADD R229, R219.reuse, 0x1, R226 ;  /* 0x00000001dbe57824 */ /* 0x040fe400078e02e2 */
[----:B------:R-:W-:Y:S02]  /*3370*/  IMAD.IADD R228, R219, 0x1, R224 ;  /* 0x00000001dbe47824 */ /* 0x000fe400078e02e0 */
.L_x_846:
        /* <DEDUP_REMOVED lines=108> */
[--C-:B------:R-:W-:Y:S07]  /*3a40*/  FFMA.FTZ R9, R9, c[0x0][0x23c], -R136.reuse ;  /* 0x00008f0009097a23 */ /* 0x100fee0000010888 */
[----:B------:R1:W-:Y:S01]  /*3a50*/  MUFU.EX2 R194, R8 ;  /* 0x0000000800c27308 */ /* 0x0003e20000000800 */
[C---:B--2---:R-:W-:Y:S04]  /*3a60*/  @P5 IADD3 R5, R0.reuse, 0x9, RZ ;  /* 0x0000000900055810 */ /* 0x044fe80007ffe0ff */
[-C--:B------:R-:W-:Y:S02]  /*3a70*/  @P5 ISETP.GE.AND P3, PT, R5, R196.reuse, PT ;  /* 0x000000c40500520c */ /* 0x080fe40003f66270 */
[C---:B------:R-:W-:Y:S02]  /*3a80*/  @P5 IADD3 R5, R0.reuse, 0x10, RZ ;  /* 0x0000001000055810 */ /* 0x040fe40007ffe0ff */
[----:B------:R-:W-:Y:S01]  /*3a90*/  @P5 FSEL R13, R13, -INF , !P3 ;  /* 0xff8000000d0d5808 */ /* 0x000fe20005800000 */
[----:B------:R2:W2:Y:S01]  /*3aa0*/  MUFU.EX2 R190, R7 ;  /* 0x0000000700be7308 */ /* 0x0004a20000000800 */
[-C--:B------:R-:W-:Y:S01]  /*3ab0*/  @P5 ISETP.GE.AND P1, PT, R5, R196.reuse, PT ;  /* 0x000000c40500520c */ /* 0x080fe20003f26270 */
        /* <DEDUP_REMOVED lines=53> */
[----:B------:R-:W-:Y:S01]  /*3e10*/  @P5 ISETP.GE.AND P2, PT, R9, R196, PT ;  /* 0x000000c40900520c */ /* 0x000fe20003f46270 */
        /* <DEDUP_REMOVED lines=419> */
[C---:B------:R-:W-:Y:S01]  /*5850*/  FADD.FTZ R6, -R0.reuse, R26 ;  /* 0x0000001a00067221 */ /* 0x040fe20000010100 */
        /* <DEDUP_REMOVED lines=36> */
[----:B------:R-:W-:Y:S01]  /*5aa0*/  LOP3.LUT R0, R197, 0x1, RZ, 0xc0, !PT ;  /* 0x00000001c5007812 */ /* 0x000fe200078ec0ff */
[----:B------:R-:W-:Y:S01]  /*5ab0*/  IMAD.MOV.U32 R4, RZ, RZ, c[0x0][0x190] ;  /* 0x00006400ff047624 */ /* 0x000fe200078e00ff */
[----:B------:R-:W-:Y:S02]  /*5ac0*/  ISETP.GE.AND P2, PT, R212, c[0x0][0x220], PT ;  /* 0x00008800d4007a0c */ /* 0x000fe40003f46270 */
[----:B------:R-:W-:Y:S01]  /*5ad0*/  ISETP.GE.AND P1, PT, R221, c[0x0][0x220], PT ;  /* 0x00008800dd007a0c */ /* 0x000fe20003f26270 */
[----:B------:R-:W-:Y:S01]  /*5ae0*/  IMAD.U32 R4, R4, -0x40, RZ ;  /* 0xffffffc004047824 */ /* 0x000fe200078e00ff */
[----:B------:R-:W-:Y:S01]  /*5af0*/  ISETP.NE.U32.AND P0, PT, R0, 0x1, PT ;  /* 0x000000010000780c */ /* 0x000fe20003f05070 */
[----:B------:R-:W-:Y:S03]  /*5b00*/  IMAD.MOV.U32 R0, RZ, RZ, -0x3000 ;  /* 0xffffd000ff007424 */ /* 0x000fe600078e00ff */
[----:B------:R-:W-:Y:S02]  /*5b10*/  LEA R207, P3, R4, R207, 0x1 ;  /* 0x000000cf04cf7211 */ /* 0x000fe400078608ff */
[----:B------:R-:W-:Y:S02]  /*5b20*/  SEL R0, R0, 0x3000, !P0 ;  /* 0x0000300000007807 */ /* 0x000fe40004000000 */
[----:B------:R-:W-:Y:S01]  /*5b30*/  ISETP.GE.AND P0, PT, R222, c[0x0][0x220], PT ;  /* 0x00008800de007a0c */ /* 0x000fe20003f06270 */
[----:B------:R-:W-:Y:S01]  /*5b40*/  @!P2 IMAD.MOV.U32 R8, RZ, RZ, R207 ;  /* 0x000000ffff08a224 */ /* 0x000fe200078e00cf */
[----:B------:R-:W-:Y:S01]  /*5b50*/  IADD3 R208, R208, R0, RZ ;  /* 0x00000000d0d07210 */ /* 0x000fe20007ffe0ff */
[--C-:B------:R-:W-:Y:S01]  /*5b60*/  IMAD.IADD R193, R193, 0x1, R0.reuse ;  /* 0x00000001c1c17824 */ /* 0x100fe200078e0200 */
[----:B------:R-:W-:Y:S01]  /*5b70*/  @!P1 MOV R6, R207 ;  /* 0x000000cf00069202 */ /* 0x000fe20000000f00 */
[----:B------:R-:W-:Y:S01]  /*5b80*/  IMAD.IADD R174, R174, 0x1, R0 ;  /* 0x00000001aeae7824 */ /* 0x000fe200078e0200 */
[----:B------:R-:W-:Y:S02]  /*5b90*/  SHF.R.S32.HI R5, RZ, 0x1f, R4 ;  /* 0x0000001fff057819 */ /* 0x000fe40000011404 */
[----:B------:R1:W-:Y:S02]  /*5ba0*/  @P2 STS [R193], RZ ;  /* 0x000000ffc1002388 */ /* 0x0003e40000000800 */
[----:B------:R-:W-:Y:S02]  /*5bb0*/  LEA.HI.X R206, R4, R206, R5, 0x1, P3 ;  /* 0x000000ce04ce7211 */ /* 0x000fe400018f0c05 */
[----:B------:R1:W-:Y:S01]  /*5bc0*/  @P2 STS [R193+0x4], RZ ;  /* 0x000004ffc1002388 */ /* 0x0003e20000000800 */
[----:B------:R-:W-:Y:S01]  /*5bd0*/  @!P0 IMAD.MOV.U32 R4, RZ, RZ, R207 ;  /* 0x000000ffff048224 */ /* 0x000fe200078e00cf */
[----:B------:R-:W-:Y:S01]  /*5be0*/  @!P0 MOV R5, R206 ;  /* 0x000000ce00058202 */ /* 0x000fe20000000f00 */
[--C-:B------:R-:W-:Y:S01]  /*5bf0*/  @!P2 IMAD.MOV.U32 R9, RZ, RZ, R206.reuse ;  /* 0x000000ffff09a224 */ /* 0x100fe200078e00ce */
[----:B------:R1:W-:Y:S01]  /*5c00*/  @P2 STS [R193+0x8], RZ ;  /* 0x000008ffc1002388 */ /* 0x0003e20000000800 */
[----:B------:R-:W-:Y:S03]  /*5c10*/  @!P1 IMAD.MOV.U32 R7, RZ, RZ, R206 ;  /* 0x000000ffff079224 */ /* 0x000fe600078e00ce */
        /* <DEDUP_REMOVED lines=21> */
[----:B------:R-:W0:Y:S02]  /*5d70*/  LDGDEPBAR ;  /* 0x00000000000079af */ /* 0x000e240000000000 */
.L_x_844:
        /* <DEDUP_REMOVED lines=37> */
[----:B------:R-:W2:Y:S04]  /*5fd0*/  LDSM.16.MT88.4 R12, [R2+0x1b000] ;  /* 0x01b00000020c783b */ /* 0x000ea80000004200 */
[----:B------:R-:W3:Y:S04]  /*5fe0*/  LDSM.16.MT88.4 R16, [R0+0x7000] ;  /* 0x007000000010783b */ /* 0x000ee80000004200 */
[----:B------:R-:W4:Y:S04]  /*5ff0*/  LDSM.16.MT88.4 R20, [R0+0x8000] ;  /* 0x008000000014783b */ /* 0x000f280000004200 */
[----:B------:R-:W-:Y:S04]  /*6000*/  LDSM.16.MT88.4 R24, [R2+0x19800] ;  /* 0x019800000218783b */ /* 0x000fe80000004200 */
[----:B------:R-:W5:Y:S04]  /*6010*/  LDSM.16.MT88.4 R28, [R0+0x6400] ;  /* 0x00640000001c783b */ /* 0x000f680000004200 */
        /* <DEDUP_REMOVED lines=20> */
[-C--:B-----5:R-:W-:Y:S08]  /*6160*/  HMMA.16816.F32.BF16 R36, R24, R28.reuse, R36 ;  /* 0x0000001c1824723c */ /* 0x0a0ff00000041824 */
        /* <DEDUP_REMOVED lines=14> */
[----:B------:R-:W5:Y:S04]  /*6250*/  LDSM.16.MT88.4 R8, [R0+0x7c00] ;  /* 0x007c00000008783b */ /* 0x000f680000004200 */
        /* <DEDUP_REMOVED lines=28> */
[----:B------:R-:W-:Y:S02]  /*6420*/  ISETP.GE.AND P2, PT, R212, c[0x0][0x220], PT ;  /* 0x00008800d4007a0c */ /* 0x000fe40003f46270 */
        /* <DEDUP_REMOVED lines=10> */
[----:B------:R-:W-:Y:S01]  /*64d0*/  @!P0 IMAD.MOV.U32 R4, RZ, RZ, R205 ;  /* 0x000000ffff048224 */ /* 0x000fe200078e00cd */
[----:B------:R-:W-:Y:S01]  /*64e0*/  @!P0 MOV R5, R204 ;  /* 0x000000cc00058202 */ /* 0x000fe20000000f00 */
[--C-:B------:R-:W-:Y:S01]  /*64f0*/  @!P2 IMAD.MOV.U32 R9, RZ, RZ, R204.reuse ;  /* 0x000000ffff09a224 */ /* 0x100fe200078e00cc */
        /* <DEDUP_REMOVED lines=17> */
.L_x_845:
[----:B------:R-:W-:Y:S01]  /*6610*/  LDSM.16.M88.4 R24, [R177] ;  /* 0x00000000b118783b */ /* 0x000fe20000000200 */
[----:B------:R-:W-:Y:S02]  /*6620*/  IMAD.MOV.U32 R164, RZ, RZ, c[0x0][0x22c] ;  /* 0x00008b00ffa47624 */ /* 0x000fe400078e00ff */
[----:B------:R-:W-:Y:S01]  /*6630*/  IMAD.MOV.U32 R163, RZ, RZ, c[0x0][0x22c] ;  /* 0x00008b00ffa37624 */ /* 0x000fe200078e00ff */
[----:B-1----:R-:W1:Y:S01]  /*6640*/  LDSM.16.MT88.4 R8, [R0+0x9000] ;  /* 0x009000000008783b */ /* 0x002e620000004200 */
[----:B------:R-:W-:Y:S02]  /*6650*/  IMAD R164, R164, c[0x0][0x1c0], RZ ;  /* 0x00007000a4a47a24 */ /* 0x000fe400078e02ff */
[----:B------:R-:W-:Y:S01]  /*6660*/  IMAD R163, R163, c[0x0][0x1c0], RZ ;  /* 0x00007000a3a37a24 */ /* 0x000fe200078e02ff */
[----:B------:R-:W2:Y:S01]  /*6670*/  LDSM.16.MT88.4 R16, [R0+0xb000] ;  /* 0x00b000000010783b */ /* 0x000ea20000004200 */
[----:B------:R-:W-:Y:S02]  /*6680*/  IMAD.SHL.U32 R164, R164, 0x20, RZ ;  /* 0x00000020a4a47824 */ /* 0x000fe400078e00ff */
[----:B------:R-:W-:Y:S01]  /*6690*/  IMAD R163, R163, 0x28, RZ ;  /* 0x00000028a3a37824 */ /* 0x000fe200078e02ff */
[----:B------:R-:W3:Y:S01]  /*66a0*/  LDSM.16.MT88.4 R28, [R0+0xd000] ;  /* 0x00d00000001c783b */ /* 0x000ee20000004200 */
[----:B------:R-:W-:Y:S02]  /*66b0*/  IMAD.MOV.U32 R162, RZ, RZ, c[0x0][0x22c] ;  /* 0x00008b00ffa27624 */ /* 0x000fe400078e00ff */
[----:B------:R-:W-:Y:S01]  /*66c0*/  IMAD.MOV.U32 R161, RZ, RZ, c[0x0][0x22c] ;  /* 0x00008b00ffa17624 */ /* 0x000fe200078e00ff */
[----:B------:R-:W-:Y:S01]  /*66d0*/  LDSM.16.M88.4 R32, [R178] ;  /* 0x00000000b220783b */ /* 0x000fe20000000200 */
[----:B------:R-:W-:Y:S02]  /*66e0*/  IMAD R162, R162, c[0x0][0x1c0], RZ ;  /* 0x00007000a2a27a24 */ /* 0x000fe400078e02ff */
[----:B------:R-:W-:Y:S01]  /*66f0*/  IMAD R161, R161, c[0x0][0x1c0], RZ ;  /* 0x00007000a1a17a24 */ /* 0x000fe200078e02ff */
[----:B------:R-:W4:Y:S01]  /*6700*/  LDSM.16.MT88.4 R132, [R0+0x9400] ;  /* 0x009400000084783b */ /* 0x000f220000004200 */
[----:B------:R-:W-:Y:S02]  /*6710*/  IMAD R162, R162, 0x38, RZ ;  /* 0x00000038a2a27824 */ /* 0x000fe400078e02ff */
[----:B------:R-:W-:Y:S01]  /*6720*/  IMAD.U32 R161, R161, -0x40, RZ ;  /* 0xffffffc0a1a17824 */ /* 0x000fe200078e00ff */
[----:B------:R-:W3:Y:S04]  /*6730*/  LDSM.16.MT88.4 R136, [R0+0xb400] ;  /* 0x00b400000088783b */ /* 0x000ee80000004200 */
[----:B------:R-:W3:Y:S01]  /*6740*/  LDSM.16.MT88.4 R140, [R0+0xd400] ;  /* 0x00d40000008c783b */ /* 0x000ee20000004200 */
[C---:B------:R-:W-:Y:S03]  /*6750*/  LEA R203, P0, R161.reuse, R186, 0x2 ;  /* 0x000000baa1cb7211 */ /* 0x040fe600078010ff */
[----:B------:R-:W-:Y:S01]  /*6760*/  LDSM.16.M88.4 R144, [R180] ;  /* 0x00000000b490783b */ /* 0x000fe20000000200 */
[----:B------:R-:W-:Y:S01]  /*6770*/  LEA.HI.X.SX32 R202, R161, R187, 0x2, P0 ;  /* 0x000000bba1ca7211 */ /* 0x000fe200000f16ff */
[----:B------:R-:W-:Y:S02]  /*6780*/  IMAD.MOV.U32 R161, RZ, RZ, c[0x0][0x22c] ;  /* 0x00008b00ffa17624 */ /* 0x000fe400078e00ff */
[----:B------:R-:W3:Y:S02]  /*6790*/  LDSM.16.MT88.4 R148, [R0+0x9800] ;  /* 0x009800000094783b */ /* 0x000ee40000004200 */
[----:B------:R-:W-:Y:S02]  /*67a0*/  IMAD R161, R161, c[0x0][0x1c0], RZ ;  /* 0x00007000a1a17a24 */ /* 0x000fe400078e02ff */
[----:B------:R-:W4:Y:S02]  /*67b0*/  LDSM.16.MT88.4 R152, [R0+0xb800] ;  /* 0x00b800000098783b */ /* 0x000f240000004200 */
[----:B------:R-:W-:Y:S01]  /*67c0*/  IMAD R161, R161, 0x18, RZ ;  /* 0x00000018a1a17824 */ /* 0x000fe200078e02ff */
[C---:B-1----:R-:W-:Y:S01]  /*67d0*/  HMMA.16816.F32.BF16 R4, R24.reuse, R8, RZ ;  /* 0x000000081804723c */ /* 0x042fe200000418ff */
[----:B------:R-:W-:Y:S07]  /*67e0*/  LDSM.16.MT88.4 R156, [R0+0xbc00] ;  /* 0x00bc0000009c783b */ /* 0x000fee0000004200 */
[C---:B------:R-:W-:Y:S08]  /*67f0*/  HMMA.16816.F32.BF16 R8, R24.reuse, R10, RZ ;  /* 0x0000000a1808723c */ /* 0x040ff000000418ff */
[C---:B--2---:R-:W-:Y:S08]  /*6800*/  HMMA.16816.F32.BF16 R12, R24.reuse, R16, RZ ;  /* 0x00000010180c723c */ /* 0x044ff000000418ff */
[C---:B------:R-:W-:Y:S08]  /*6810*/  HMMA.16816.F32.BF16 R16, R24.reuse, R18, RZ ;  /* 0x000000121810723c */ /* 0x040ff000000418ff */
[C---:B---3--:R-:W-:Y:S08]  /*6820*/  HMMA.16816.F32.BF16 R20, R24.reuse, R28, RZ ;  /* 0x0000001c1814723c */ /* 0x048ff000000418ff */
[----:B------:R-:W-:Y:S01]  /*6830*/  HMMA.16816.F32.BF16 R24, R24, R30, RZ ;  /* 0x0000001e1818723c */ /* 0x000fe200000418ff */
[----:B------:R-:W1:Y:S07]  /*6840*/  LDSM.16.MT88.4 R28, [R0+0xd800] ;  /* 0x00d80000001c783b */ /* 0x000e6e0000004200 */
[C---:B----4-:R-:W-:Y:S08]  /*6850*/  HMMA.16816.F32.BF16 R4, R32.reuse, R132, R4 ;  /* 0x000000842004723c */ /* 0x050ff00000041804 */
[C---:B------:R-:W-:Y:S01]  /*6860*/  HMMA.16816.F32.BF16 R8, R32.reuse, R134, R8 ;  /* 0x000000862008723c */ /* 0x040fe20000041808 */
[----:B------:R-:W-:Y:S07]  /*6870*/  LDSM.16.M88.4 R132, [R179] ;  /* 0x00000000b384783b */ /* 0x000fee0000000200 */
[C---:B------:R-:W-:Y:S08]  /*6880*/  HMMA.16816.F32.BF16 R12, R32.reuse, R136, R12 ;  /* 0x00000088200c723c */ /* 0x040ff0000004180c */
[C---:B------:R-:W-:Y:S01]  /*6890*/  HMMA.16816.F32.BF16 R16, R32.reuse, R138, R16 ;  /* 0x0000008a2010723c */ /* 0x040fe20000041810 */
[----:B------:R-:W2:Y:S07]  /*68a0*/  LDSM.16.MT88.4 R136, [R0+0x9c00] ;  /* 0x009c00000088783b */ /* 0x000eae0000004200 */
        /* <DEDUP_REMOVED lines=16> */
[----:B------:R-:W2:Y:S07]  /*69b0*/  LDSM.16.M88.4 R136, [R178+0x2000] ;  /* 0x00200000b288783b */ /* 0x000eae0000000200 */
        /* <DEDUP_REMOVED lines=22> */
[----:B------:R-:W1:Y:S07]  /*6b20*/  LDSM.16.MT88.4 R156, [R0+0xcc00] ;  /* 0x00cc0000009c783b */ /* 0x000e6e0000004200 */
[C---:B---3--:R-:W-:Y:S08]  /*6b30*/  HMMA.16816.F32.BF16 R20, R136.reuse, R32, R20 ;  /* 0x000000208814723c */ /* 0x048ff00000041814 */
[----:B------:R-:W-:Y:S01]  /*6b40*/  HMMA.16816.F32.BF16 R24, R136, R34, R24 ;  /* 0x000000228818723c */ /* 0x000fe20000041818 */
[----:B------:R3:W2:Y:S04]  /*6b50*/  LDSM.16.MT88.4 R32, [R0+0xec00] ;  /* 0x00ec00000020783b */ /* 0x0006a80000004200 */
[----:B------:R-:W-:Y:S03]  /*6b60*/  LDSM.16.MT88.4 R136, [R2+0x18800] ;  /* 0x018800000288783b */ /* 0x000fe60000004200 */
[C---:B----4-:R-:W-:Y:S08]  /*6b70*/  HMMA.16816.F32.BF16 R4, R132.reuse, R148, R4 ;  /* 0x000000948404723c */ /* 0x050ff00000041804 */
[C---:B------:R-:W-:Y:S08]  /*6b80*/  HMMA.16816.F32.BF16 R8, R132.reuse, R150, R8 ;  /* 0x000000968408723c */ /* 0x040ff00000041808 */
[C---:B------:R-:W-:Y:S04]  /*6b90*/  HMMA.16816.F32.BF16 R12, R132.reuse, R152, R12 ;  /* 0x00000098840c723c */ /* 0x040fe8000004180c */
[C---:B---3--:R-:W-:Y:S04]  /*6ba0*/  IMAD.IADD R0, R219.reuse, 0x1, R247 ;  /* 0x00000001db007824 */ /* 0x048fe800078e02f7 */
[C---:B------:R-:W-:Y:S08]  /*6bb0*/  HMMA.16816.F32.BF16 R16, R132.reuse, R154, R16 ;  /* 0x0000009a8410723c */ /* 0x040ff00000041810 */
[C---:B-1----:R-:W-:Y:S07]  /*6bc0*/  HMMA.16816.F32.BF16 R20, R132.reuse, R28, R20 ;  /* 0x0000001c8414723c */ /* 0x042fee0000041814 */
[----:B------:R-:W-:Y:S01]  /*6bd0*/  IMAD.MOV.U32 R28, RZ, RZ, R203 ;  /* 0x000000ffff1c7224 */ /* 0x000fe200078e00cb */
[----:B------:R-:W-:Y:S04]  /*6be0*/  HMMA.16816.F32.BF16 R24, R132, R30, R24 ;  /* 0x0000001e8418723c */ /* 0x000fe80000041818 */
[----:B------:R-:W-:Y:S03]  /*6bf0*/  IMAD.MOV.U32 R29, RZ, RZ, R202 ;  /* 0x000000ffff1d7224 */ /* 0x000fe600078e00ca */
[CC--:B------:R-:W-:Y:S01]  /*6c00*/  LEA R30, P1, R219.reuse, R28.reuse, 0x2 ;  /* 0x0000001cdb1e7211 */ /* 0x0c0fe200078210ff */
[C---:B--2---:R-:W-:Y:S05]  /*6c10*/  HMMA.16816.F32.BF16 R4, R140.reuse, R144, R4 ;  /* 0x000000908c04723c */ /* 0x044fea0000041804 */
        /* <DEDUP_REMOVED lines=12> */
[----:B------:R-:W-:Y:S02]  /*6ce0*/  RED.E.ADD.F32.FTZ.RN.STRONG.GPU [R30.64], R5 ;  /* 0x000000051e00798e */ /* 0x000fe4000c10e786 */
        /* <DEDUP_REMOVED lines=8> */
[-C--:B------:R-:W-:Y:S01]  /*6d70*/  LEA.HI.X.SX32 R133, R161, R29.reuse, 0x2, P1 ;  /* 0x0000001da1857211 */ /* 0x080fe200008f16ff */
[----:B------:R-:W-:Y:S04]  /*6d80*/  IMAD.MOV.U32 R161, RZ, RZ, c[0x0][0x22c] ;  /* 0x00008b00ffa17624 */ /* 0x000fe800078e00ff */
[----:B------:R-:W-:Y:S01]  /*6d90*/  IMAD R161, R161, c[0x0][0x1c0], RZ ;  /* 0x00007000a1a17a24 */ /* 0x000fe200078e02ff */
[----:B------:R1:W-:Y:S03]  /*6da0*/  RED.E.ADD.F32.FTZ.RN.STRONG.GPU [R132.64], R7 ;  /* 0x000000078400798e */ /* 0x0003e6000c10e786 */
[----:B------:R-:W-:Y:S01]  /*6db0*/  IMAD R161, R161, 0x30, RZ ;  /* 0x00000030a1a17824 */ /* 0x000fe200078e02ff */
[----:B------:R4:W-:Y:S04]  /*6dc0*/  RED.E.ADD.F32.FTZ.RN.STRONG.GPU [R34.64], R8 ;  /* 0x000000082200798e */ /* 0x0009e8000c10e786 */
[-C--:B--2---:R-:W-:Y:S01]  /*6dd0*/  LEA R4, P1, R161, R28.reuse, 0x2 ;  /* 0x0000001ca1047211 */ /* 0x084fe200078210ff */
[----:B------:R-:W-:Y:S01]  /*6de0*/  LDSM.16.MT88.4 R132, [R2+0x17800] ;  /* 0x017800000284783b */ /* 0x000fe20000004200 */
[-C--:B---3--:R-:W-:Y:S02]  /*6df0*/  LEA R32, P2, R163, R28.reuse, 0x2 ;  /* 0x0000001ca3207211 */ /* 0x088fe400078410ff */
[-C--:B------:R-:W-:Y:S02]  /*6e00*/  LEA.HI.X.SX32 R5, R161, R29.reuse, 0x2, P1 ;  /* 0x0000001da1057211 */ /* 0x080fe400008f16ff */
[-C--:B------:R-:W-:Y:S02]  /*6e10*/  LEA.HI.X.SX32 R33, R163, R29.reuse, 0x2, P2 ;  /* 0x0000001da3217211 */ /* 0x080fe400010f16ff */
[-C--:B------:R-:W-:Y:S02]  /*6e20*/  LEA R6, P0, R162, R28.reuse, 0x2 ;  /* 0x0000001ca2067211 */ /* 0x080fe400078010ff */
[----:B------:R-:W-:Y:S01]  /*6e30*/  IADD3 R161, R250, 0x20, RZ ;  /* 0x00000020faa17810 */ /* 0x000fe20007ffe0ff */
[----:B------:R2:W-:Y:S04]  /*6e40*/  RED.E.ADD.F32.FTZ.RN.STRONG.GPU [R32.64], R9 ;  /* 0x000000092000798e */ /* 0x0005e8000c10e786 */
[----:B------:R3:W-:Y:S01]  /*6e50*/  RED.E.ADD.F32.FTZ.RN.STRONG.GPU [R4.64], R10 ;  /* 0x0000000a0400798e */ /* 0x0007e2000c10e786 */
[-C--:B-1----:R-:W-:Y:S02]  /*6e60*/  LEA.HI.X.SX32 R7, R162, R29.reuse, 0x2, P0 ;  /* 0x0000001da2077211 */ /* 0x082fe400000f16ff */
[-C--:B----4-:R-:W-:Y:S03]  /*6e70*/  LEA R8, P2, R227, R28.reuse, 0x2 ;  /* 0x0000001ce3087211 */ /* 0x090fe600078410ff */
[----:B------:R1:W-:Y:S04]  /*6e80*/  RED.E.ADD.F32.FTZ.RN.STRONG.GPU [R6.64], R11 ;  /* 0x0000000b0600798e */ /* 0x0003e8000c10e786 */
[----:B------:R4:W-:Y:S04]  /*6e90*/  RED.E.ADD.F32.FTZ.RN.STRONG.GPU [R28.64+0x80], R12 ;  /* 0x0000800c1c00798e */ /* 0x0009e8000c10e786 */
[----:B------:R4:W-:Y:S01]  /*6ea0*/  RED.E.ADD.F32.FTZ.RN.STRONG.GPU [R30.64+0x80], R13 ;  /* 0x0000800d1e00798e */ /* 0x0009e2000c10e786 */
[-C--:B--2---:R-:W-:Y:S02]  /*6eb0*/  LEA R32, P1, R247, R28.reuse, 0x2 ;  /* 0x0000001cf7207211 */ /* 0x084fe400078210ff */
[-C--:B------:R-:W-:Y:S02]  /*6ec0*/  LEA.HI.X.SX32 R9, R227, R29.reuse, 0x2, P2 ;  /* 0x0000001de3097211 */ /* 0x080fe400010f16ff */
[-C--:B---3--:R-:W-:Y:S02]  /*6ed0*/  LEA R4, P0, R161, R28.reuse, 0x2 ;  /* 0x0000001ca1047211 */ /* 0x088fe400078010ff */
        /* <DEDUP_REMOVED lines=9> */
[CC--:B----4-:R-:W-:Y:S03]  /*6f70*/  LEA R12, P4, R246.reuse, R28.reuse, 0x2 ;  /* 0x0000001cf60c7211 */ /* 0x0d0fe600078810ff */
[----:B------:R2:W-:Y:S01]  /*6f80*/  RED.E.ADD.F32.FTZ.RN.STRONG.GPU [R10.64], R16 ;  /* 0x000000100a00798e */ /* 0x0005e2000c10e786 */
[-C--:B------:R-:W-:Y:S03]  /*6f90*/  LEA.HI.X.SX32 R13, R246, R29.reuse, 0x2, P4 ;  /* 0x0000001df60d7211 */ /* 0x080fe600020f16ff */
[----:B------:R3:W-:Y:S04]  /*6fa0*/  RED.E.ADD.F32.FTZ.RN.STRONG.GPU [R8.64], R17 ;  /* 0x000000110800798e */ /* 0x0007e8000c10e786 */
[----:B------:R4:W-:Y:S04]  /*6fb0*/  RED.E.ADD.F32.FTZ.RN.STRONG.GPU [R6.64], R18 ;  /* 0x000000120600798e */ /* 0x0009e8000c10e786 */
[----:B------:R-:W-:Y:S01]  /*6fc0*/  LDSM.16.MT88.4 R32, [R2+0x15800] ;  /* 0x015800000220783b */ /* 0x000fe20000004200 */
[CC--:B-1----:R-:W-:Y:S04]  /*6fd0*/  LEA R4, P0, R229.reuse, R28.reuse, 0x2 ;  /* 0x0000001ce5047211 */ /* 0x0c2fe800078010ff */
[-C--:B------:R-:W-:Y:S02]  /*6fe0*/  LEA.HI.X.SX32 R5, R229, R29.reuse, 0x2, P0 ;  /* 0x0000001de5057211 */ /* 0x080fe400000f16ff */
[-C--:B------:R-:W-:Y:S02]  /*6ff0*/  LEA R14, P0, R252, R28.reuse, 0x2 ;  /* 0x0000001cfc0e7211 */ /* 0x080fe400078010ff */
[-C--:B--2---:R-:W-:Y:S01]  /*7000*/  LEA R10, P3, R0, R28.reuse, 0x2 ;  /* 0x0000001c000a7211 */ /* 0x084fe200078610ff */
[----:B------:R1:W-:Y:S01]  /*7010*/  RED.E.ADD.F32.FTZ.RN.STRONG.GPU [R4.64], R19 ;  /* 0x000000130400798e */ /* 0x0003e2000c10e786 */
[-C--:B------:R-:W-:Y:S02]  /*7020*/  LEA.HI.X.SX32 R15, R252, R29.reuse, 0x2, P0 ;  /* 0x0000001dfc0f7211 */ /* 0x080fe400000f16ff */
[CC--:B---3--:R-:W-:Y:S01]  /*7030*/  LEA R8, P2, R225.reuse, R28.reuse, 0x2 ;  /* 0x0000001ce1087211 */ /* 0x0c8fe200078410ff */
        /* <DEDUP_REMOVED lines=93> */
[----:B------:R-:W2:Y:S01]  /*7610*/  LDL R145, [R1] ;  /* 0x0000000001917983 */ /* 0x000ea20000100800 */
[----:B------:R-:W-:-:S02]  /*7620*/  FMUL.FTZ R132, R48, c[0x0][0x2dc] ;  /* 0x0000b70030847a20 */ /* 0x000fc40000410000 */
[----:B------:R-:W-:Y:S01]  /*7630*/  FMUL.FTZ R48, R46, c[0x0][0x2dc] ;  /* 0x0000b7002e307a20 */ /* 0x000fe20000410000 */
[----:B------:R-:W1:Y:S01]  /*7640*/  S2R R144, SR_CTAID.Y ;  /* 0x0000000000907919 */ /* 0x000e620000002600 */
[----:B------:R-:W-:Y:S02]  /*7650*/  FMUL.FTZ R18, R47, c[0x0][0x2dc] ;  /* 0x0000b7002f127a20 */ /* 0x000fe40000410000 */
        /* <DEDUP_REMOVED lines=11> */
[----:B------:R-:W-:Y:S01]  /*7710*/  BAR.SYNC.DEFER_BLOCKING 0x0 ;  /* 0x0000000000007b1d */ /* 0x000fe20000010000 */
        /* <DEDUP_REMOVED lines=179> */
[----:B--2---:R-:W-:-:S13]  /*8250*/  ISETP.NE.AND P0, PT, R145, -0x1, PT ;  /* 0xffffffff9100780c */ /* 0x004fda0003f05270 */
[----:B---3--:R-:W-:-:S05]  /*8260*/  @P0 IADD3 R0, R239, R145, RZ ;  /* 0x00000091ef000210 */ /* 0x008fca0007ffe0ff */
        /* <DEDUP_REMOVED lines=14> */
.L_x_847:
        /* <DEDUP_REMOVED lines=15> */
.L_x_848:
        /* <DEDUP_REMOVED lines=30> */
[----:B------:R-:W-:Y:S01]  /*8620*/  ISETP.GE.AND P3, PT, R212, c[0x0][0x220], PT ;  /* 0x00008800d4007a0c */ /* 0x000fe20003f66270 */
[----:B------:R-:W2:Y:S01]  /*8630*/  LDS.128 R16, [R160+0xb000] ;  /* 0x00b00000a0107984 */ /* 0x000ea20000000c00 */
[----:B------:R-:W-:Y:S01]  /*8640*/  MOV R5, R20 ;  /* 0x0000001400057202 */ /* 0x000fe20000000f00 */
[----:B------:R-:W-:Y:S01]  /*8650*/  IMAD R3, R37, c[0x0][0x3a0], RZ ;  /* 0x0000e80025037a24 */ /* 0x000fe200078e02ff */
[----:B------:R-:W-:Y:S01]  /*8660*/  ISETP.GE.AND P2, PT, R221, c[0x0][0x220], PT ;  /* 0x00008800dd007a0c */ /* 0x000fe20003f46270 */
[----:B------:R-:W-:Y:S01]  /*8670*/  IMAD.MOV.U32 R4, RZ, RZ, R8 ;  /* 0x000000ffff047224 */ /* 0x000fe200078e0008 */
[----:B------:R-:W-:Y:S01]  /*8680*/  ISETP.GE.AND P1, PT, R222, c[0x0][0x220], PT ;  /* 0x00008800de007a0c */ /* 0x000fe20003f26270 */
[----:B------:R-:W-:-:S02]  /*8690*/  IMAD R3, R238, c[0x0][0x3a4], R3 ;  /* 0x0000e900ee037a24 */ /* 0x000fc400078e0203 */
[----:B------:R-:W-:-:S04]  /*86a0*/  IMAD.WIDE.U32 R10, R238, c[0x0][0x3a0], R4 ;  /* 0x0000e800ee0a7a25 */ /* 0x000fc800078e0004 */
[----:B------:R-:W4:Y:S01]  /*86b0*/  @!P3 LDS.128 R12, [R160+0x9000] ;  /* 0x00900000a00cb984 */ /* 0x000f220000000c00 */
[----:B------:R-:W-:Y:S01]  /*86c0*/  IMAD.IADD R3, R11, 0x1, R3 ;  /* 0x000000010b037824 */ /* 0x000fe200078e0203 */
[C---:B------:R-:W-:Y:S02]  /*86d0*/  LEA R4, P0, R10.reuse, c[0x0][0x340], 0x1 ;  /* 0x0000d0000a047a11 */ /* 0x040fe400078008ff */
[----:B--2---:R-:W2:Y:S02]  /*86e0*/  LDS.128 R160, [R160+0xd000] ;  /* 0x00d00000a0a07984 */ /* 0x004ea40000000c00 */
[----:B------:R-:W-:-:S05]  /*86f0*/  LEA.HI.X R5, R10, c[0x0][0x344], R3, 0x1, P0 ;  /* 0x0000d1000a057a11 */ /* 0x000fca00000f0c03 */
[----:B------:R3:W-:Y:S04]  /*8700*/  @!P2 STG.E.128 [R4.64+0x40], R16 ;  /* 0x000040100400a986 */ /* 0x0007e8000c101d06 */
[----:B----4-:R3:W-:Y:S04]  /*8710*/  @!P3 STG.E.128 [R4.64], R12 ;  /* 0x0000000c0400b986 */ /* 0x0107e8000c101d06 */
[----:B--2---:R3:W-:Y:S02]  /*8720*/  @!P1 STG.E.128 [R4.64+0x80], R160 ;  /* 0x000080a004009986 */ /* 0x0047e4000c101d06 */
.L_x_850:
[----:B------:R-:W-:Y:S05]  /*8730*/  BSYNC B0 ;  /* 0x0000000000007941 */ /* 0x000fea0003800000 */
.L_x_849:
[----:B------:R-:W-:Y:S01]  /*8740*/  IADD3 R3, R238, 0x40, RZ ;  /* 0x00000040ee037810 */ /* 0x000fe20007ffe0ff */
[----:B------:R-:W-:Y:S03]  /*8750*/  BSSY B0, `(.L_x_851) ;  /* 0x0000013000007945 */ /* 0x000fe60003800000 */
[----:B------:R-:W-:-:S13]  /*8760*/  ISETP.GE.AND P3, PT, R3, R21, PT ;  /* 0x000000150300720c */ /* 0x000fda0003f66270 */
[----:B------:R-:W-:Y:S05]  /*8770*/  @P3 BRA `(.L_x_852) ;  /* 0x0000010000003947 */ /* 0x000fea0003800000 */
[----:B------:R-:W-:Y:S02]  /*8780*/  IADD3 R3, P0, R238, 0x40, RZ ;  /* 0x00000040ee037810 */ /* 0x000fe40007f1e0ff */
[----:B---3--:R-:W-:Y:S02]  /*8790*/  MOV R5, R20 ;  /* 0x0000001400057202 */ /* 0x008fe40000000f00 */
        /* <DEDUP_REMOVED lines=11> */
[----:B------:R3:W-:Y:S04]  /*8850*/  @!P2 STG.E.128 [R4.64], R32 ;  /* 0x000000200400a986 */ /* 0x0007e8000c101d06 */
[----:B----4-:R3:W-:Y:S04]  /*8860*/  @!P1 STG.E.128 [R4.64+0x40], R28 ;  /* 0x0000401c04009986 */ /* 0x0107e8000c101d06 */
[----:B-1----:R3:W-:Y:S02]  /*8870*/  @!P0 STG.E.128 [R4.64+0x80], R24 ;  /* 0x0000801804008986 */ /* 0x0027e4000c101d06 */
.L_x_852:
[----:B------:R-:W-:Y:S05]  /*8880*/  BSYNC B0 ;  /* 0x0000000000007941 */ /* 0x000fea0003800000 */
.L_x_851:
        /* <DEDUP_REMOVED lines=11> */
[----:B---3--:R-:W-:Y:S01]  /*8940*/  MOV R5, R3 ;  /* 0x0000000300057202 */ /* 0x008fe20000000f00 */
[----:B------:R-:W-:Y:S01]  /*8950*/  IMAD R0, R37, c[0x0][0x3a8], RZ ;  /* 0x0000ea0025007a24 */ /* 0x000fe200078e02ff */
[----:B------:R-:W-:Y:S01]  /*8960*/  ISETP.GE.AND P2, PT, R212, c[0x0][0x220], PT ;  /* 0x00008800d4007a0c */ /* 0x000fe20003f46270 */
[----:B------:R-:W-:Y:S01]  /*8970*/  IMAD.MOV.U32 R4, RZ, RZ, R6 ;  /* 0x000000ffff047224 */ /* 0x000fe200078e0006 */
[----:B------:R-:W-:Y:S01]  /*8980*/  ISETP.GE.AND P1, PT, R221, c[0x0][0x220], PT ;  /* 0x00008800dd007a0c */ /* 0x000fe20003f26270 */
[----:B------:R-:W-:Y:S01]  /*8990*/  IMAD R0, R238, c[0x0][0x3ac], R0 ;  /* 0x0000eb00ee007a24 */ /* 0x000fe200078e0200 */
[----:B------:R-:W-:Y:S01]  /*89a0*/  ISETP.GE.AND P0, PT, R222, c[0x0][0x220], PT ;  /* 0x00008800de007a0c */ /* 0x000fe20003f06270 */
[----:B------:R-:W-:-:S04]  /*89b0*/  IMAD.WIDE.U32 R8, R238, c[0x0][0x3a8], R4 ;  /* 0x0000ea00ee087a25 */ /* 0x000fc800078e0004 */
[----:B------:R-:W-:Y:S01]  /*89c0*/  IMAD.IADD R0, R9, 0x1, R0 ;  /* 0x0000000109007824 */ /* 0x000fe200078e0200 */
[----:B------:R-:W-:-:S04]  /*89d0*/  LEA R4, P4, R8, c[0x0][0x348], 0x1 ;  /* 0x0000d20008047a11 */ /* 0x000fc800078808ff */
[----:B------:R-:W-:-:S05]  /*89e0*/  LEA.HI.X R5, R8, c[0x0][0x34c], R0, 0x1, P4 ;  /* 0x0000d30008057a11 */ /* 0x000fca00020f0c00 */
[----:B-1----:R1:W-:Y:S04]  /*89f0*/  @!P2 STG.E.128 [R4.64], R48 ;  /* 0x000000300400a986 */ /* 0x0023e8000c101d06 */
[----:B------:R1:W-:Y:S04]  /*8a00*/  @!P1 STG.E.128 [R4.64+0x40], R44 ;  /* 0x0000402c04009986 */ /* 0x0003e8000c101d06 */
[----:B------:R1:W-:Y:S02]  /*8a10*/  @!P0 STG.E.128 [R4.64+0x80], R40 ;  /* 0x0000802804008986 */ /* 0x0003e4000c101d06 */
.L_x_854:
[----:B------:R-:W-:Y:S05]  /*8a20*/  BSYNC B0 ;  /* 0x0000000000007941 */ /* 0x000fea0003800000 */
.L_x_853:
[----:B------:R-:W-:Y:S05]  /*8a30*/  @P3 BRA `(.L_x_855) ;  /* 0x0000094000003947 */ /* 0x000fea0003800000 */
[----:B------:R-:W-:Y:S01]  /*8a40*/  IADD3 R0, P0, R238, 0x40, RZ ;  /* 0x00000040ee007810 */ /* 0x000fe20007f1e0ff */
[----:B------:R-:W-:Y:S01]  /*8a50*/  IMAD.MOV.U32 R7, RZ, RZ, R3 ;  /* 0x000000ffff077224 */ /* 0x000fe200078e0003 */
[----:B------:R-:W-:-:S03]  /*8a60*/  ISETP.GE.AND P1, PT, R212, c[0x0][0x220], PT ;  /* 0x00008800d4007a0c */ /* 0x000fc60003f26270 */
[----:B-1-3--:R-:W-:Y:S01]  /*8a70*/  IMAD.X R4, RZ, RZ, R37, P0 ;  /* 0x000000ffff047224 */ /* 0x00afe200000e0625 */
        /* <DEDUP_REMOVED lines=13> */
.L_x_830:
[----:B------:R-:W2:Y:S04]  /*8b50*/  LDL R10, [R1] ;  /* 0x00000000010a7983 */ /* 0x000ea80000100800 */
[----:B------:R-:W1:Y:S02]  /*8b60*/  S2R R9, SR_CTAID.Y ;  /* 0x0000000000097919 */ /* 0x000e640000002600 */
[----:B-1----:R-:W-:Y:S02]  /*8b70*/  SHF.R.S32.HI R8, RZ, 0x1f, R9 ;  /* 0x0000001fff087819 */ /* 0x002fe40000011409 */
[----:B--2---:R-:W-:-:S13]  /*8b80*/  ISETP.NE.AND P0, PT, R10, -0x1, PT ;  /* 0xffffffff0a00780c */ /* 0x004fda0003f05270 */
        /* <DEDUP_REMOVED lines=15> */
.L_x_856:
        /* <DEDUP_REMOVED lines=15> */
.L_x_857:
[----:B------:R-:W1:Y:S01]  /*8d70*/  S2R R19, SR_CTAID.Z ;  /* 0x0000000000137919 */ /* 0x000e620000002700 */
[C---:B------:R-:W-:Y:S01]  /*8d80*/  IMAD.SHL.U32 R0, R237.reuse, 0x80, RZ ;  /* 0x00000080ed007824 */ /* 0x040fe200078e00ff */
[----:B------:R-:W-:Y:S01]  /*8d90*/  BSSY B0, `(.L_x_858) ;  /* 0x0000020000007945 */ /* 0x000fe20003800000 */
[----:B------:R-:W-:Y:S01]  /*8da0*/  IMAD R11, R237, -0x80, R196 ;  /* 0xffffff80ed0b7824 */ /* 0x000fe200078e02c4 */
[----:B------:R-:W-:Y:S01]  /*8db0*/  IADD3 R13, R212, 0x20, RZ ;  /* 0x00000020d40d7810 */ /* 0x000fe20007ffe0ff */
[----:B------:R-:W-:Y:S01]  /*8dc0*/  IMAD.WIDE.U32 R4, R0, c[0x0][0x3a0], R212 ;  /* 0x0000e80000047a25 */ /* 0x000fe200078e00d4 */
[----:B------:R-:W-:Y:S02]  /*8dd0*/  SHF.R.S32.HI R14, RZ, 0x1f, R0 ;  /* 0x0000001fff0e7819 */ /* 0x000fe40000011400 */
[----:B------:R-:W-:-:S02]  /*8de0*/  ISETP.GE.AND P4, PT, R238, R11, PT ;  /* 0x0000000bee00720c */ /* 0x000fc40003f86270 */
[----:B------:R-:W-:Y:S01]  /*8df0*/  IADD3 R6, P0, R6, R4, RZ ;  /* 0x0000000406067210 */ /* 0x000fe20007f1e0ff */
[----:B------:R-:W-:Y:S01]  /*8e00*/  IMAD R3, R14, c[0x0][0x3a0], RZ ;  /* 0x0000e8000e037a24 */ /* 0x000fe200078e02ff */
[----:B------:R-:W-:Y:S02]  /*8e10*/  IADD3 R12, R212, 0x40, RZ ;  /* 0x00000040d40c7810 */ /* 0x000fe40007ffe0ff */
[----:B------:R-:W-:Y:S01]  /*8e20*/  SHF.R.S32.HI R17, RZ, 0x1f, R238 ;  /* 0x0000001fff117819 */ /* 0x000fe200000114ee */
        /* <DEDUP_REMOVED lines=22> */
.L_x_859:
[----:B------:R-:W-:Y:S05]  /*8f90*/  BSYNC B0 ;  /* 0x0000000000007941 */ /* 0x000fea0003800000 */
.L_x_858:
[----:B------:R-:W-:Y:S01]  /*8fa0*/  IADD3 R3, R238, 0x40, RZ ;  /* 0x00000040ee037810 */ /* 0x000fe20007ffe0ff */
[----:B------:R-:W-:Y:S03]  /*8fb0*/  BSSY B0, `(.L_x_860) ;  /* 0x0000012000007945 */ /* 0x000fe60003800000 */
[----:B------:R-:W-:-:S13]  /*8fc0*/  ISETP.GE.AND P3, PT, R3, R11, PT ;  /* 0x0000000b0300720c */ /* 0x000fda0003f66270 */
[----:B------:R-:W-:Y:S05]  /*8fd0*/  @P3 BRA `(.L_x_861) ;  /* 0x000000f000003947 */ /* 0x000fea0003800000 */
[----:B------:R-:W-:Y:S01]  /*8fe0*/  IADD3 R3, P0, R238, 0x40, RZ ;  /* 0x00000040ee037810 */ /* 0x000fe20007f1e0ff */
[----:B------:R-:W-:Y:S01]  /*8ff0*/  IMAD.MOV.U32 R7, RZ, RZ, R10 ;  /* 0x000000ffff077224 */ /* 0x000fe200078e000a */
[----:B------:R-:W-:Y:S02]  /*9000*/  ISETP.GE.AND P2, PT, R212, c[0x0][0x220], PT ;  /* 0x00008800d4007a0c */ /* 0x000fe40003f46270 */
[----:B------:R-:W-:Y:S01]  /*9010*/  ISETP.GE.AND P1, PT, R13, c[0x0][0x220], PT ;  /* 0x000088000d007a0c */ /* 0x000fe20003f26270 */
        /* <DEDUP_REMOVED lines=11> */
.L_x_861:
[----:B------:R-:W-:Y:S05]  /*90d0*/  BSYNC B0 ;  /* 0x0000000000007941 */ /* 0x000fea0003800000 */
.L_x_860:
        /* <DEDUP_REMOVED lines=25> */
.L_x_863:
[----:B------:R-:W-:Y:S05]  /*9270*/  BSYNC B0 ;  /* 0x0000000000007941 */ /* 0x000fea0003800000 */
.L_x_862:
[----:B------:R-:W-:Y:S05]  /*9280*/  @P3 BRA `(.L_x_855) ;  /* 0x000000f000003947 */ /* 0x000fea0003800000 */
[----:B------:R-:W-:Y:S01]  /*9290*/  IADD3 R0, P0, R238, 0x40, RZ ;  /* 0x00000040ee007810 */ /* 0x000fe20007f1e0ff */
[----:B------:R-:W-:Y:S01]  /*92a0*/  IMAD.MOV.U32 R7, RZ, RZ, R3 ;  /* 0x000000ffff077224 */ /* 0x000fe200078e0003 */
[----:B------:R-:W-:-:S02]  /*92b0*/  ISETP.GE.AND P1, PT, R13, c[0x0][0x220], PT ;  /* 0x000088000d007a0c */ /* 0x000fc40003f26270 */
        /* <DEDUP_REMOVED lines=12> */
.L_x_855:
[----:B------:R-:W-:Y:S05]  /*9380*/  BSYNC B1 ;  /* 0x0000000000017941 */ /* 0x000fea0003800000 */
.L_x_825:
        /* <DEDUP_REMOVED lines=9> */
.L_x_864:
[----:B------:R-:W-:Y:S05]  /*9420*/  EXIT ;  /* 0x000000000000794d */ /* 0x000fea0003800000 */
.L_x_866:
        /* <DEDUP_REMOVED lines=13> */
.L_x_1301:


//--------------------- .text._ZN5flash44flash_bwd_dq_dk_dv_loop_seqk_parallel_kernelI23Flash_bwd_kernel_traitsILi96ELi64ELi128ELi8ELi2ELi4ELi4ELb0ELb0EN7cutlass10bfloat16_tE19Flash_kernel_traitsILi96ELi64ELi128ELi8ES3_EELb0ELb0ELb0ELb0ELb0ELb0ELb1EEEvNS_16Flash_bwd_paramsE --------------------------
	.section	.text._ZN5flash44flash_bwd_dq_dk_dv_loop_seqk_parallel_kernelI23Flash_bwd_kernel_traitsILi96ELi64ELi128ELi8ELi2ELi4ELi4ELb0ELb0EN7cutlass10bfloat16_tE19Flash_kernel_traitsILi96ELi64ELi128ELi8ES3_EELb0ELb0ELb0ELb0ELb0ELb0ELb1EEEvNS_16Flash_bwd_paramsE,"ax",@progbits
	.sectioninfo	@"SHI_REGISTERS=255"
	.align	128
        .global         _ZN5flash44flash_bwd_dq_dk_dv_loop_seqk_parallel_kernelI23Flash_bwd_kernel_traitsILi96ELi64ELi128ELi8ELi2ELi4ELi4ELb0ELb0EN7cutlass10bfloat16_tE19Flash_kernel_traitsILi96ELi64ELi128ELi8ES3_EELb0ELb0ELb0ELb0ELb0ELb0ELb1EEEvNS_16Flash_bwd_paramsE
        .type           _ZN5flash44flash_bwd_dq_dk_dv_loop_seqk_parallel_kernelI23Flash_bwd_kernel_traitsILi96ELi64ELi128ELi8ELi2ELi4ELi4ELb0ELb0EN7cutlass10bfloat16_tE19Flash_kernel_traitsILi96ELi64ELi128ELi8ES3_EELb0ELb0ELb0ELb0ELb0ELb0ELb1EEEvNS_16Flash_bwd_paramsE,@function
        .size           _ZN5flash44flash_bwd_dq_dk_dv_loop_seqk_parallel_kernelI23Flash_bwd_kernel_traitsILi96ELi64ELi128ELi8ELi2ELi4ELi4ELb0ELb0EN7cutlass10bfloat16_tE19Flash_kernel_traitsILi96ELi64ELi128ELi8ES3_EELb0ELb0ELb0ELb0ELb0ELb0ELb1EEEvNS_16Flash_bwd_paramsE,(.L_x_1302 - _ZN5flash44flash_bwd_dq_dk_dv_loop_seqk_parallel_kernelI23Flash_bwd_kernel_traitsILi96ELi64ELi128ELi8ELi2ELi4ELi4ELb0ELb0EN7cutlass10bfloat16_tE19Flash_kernel_traitsILi96ELi64ELi128ELi8ES3_EELb0ELb0ELb0ELb0ELb0ELb0ELb1EEEvNS_16Flash_bwd_paramsE)
        .other          _ZN5flash44flash_bwd_dq_dk_dv_loop_seqk_parallel_kernelI23Flash_bwd_kernel_traitsILi96ELi64ELi128ELi8ELi2ELi4ELi4ELb0ELb0EN7cutlass10bfloat16_tE19Flash_kernel_traitsILi96ELi64ELi128ELi8ES3_EELb0ELb0ELb0ELb0ELb0ELb0ELb1EEEvNS_16Flash_bwd_paramsE,@"STO_CUDA_ENTRY STV_DEFAULT"
_ZN5flash44flash_bwd_dq_dk_dv_loop_seqk_parallel_kernelI23Flash_bwd_kernel_traitsILi96ELi64ELi128ELi8ELi2ELi4ELi4ELb0ELb0EN7cutlass10bfloat16_tE19Flash_kernel_traitsILi96ELi64ELi128ELi8ES3_EELb0ELb0ELb0ELb0ELb0ELb0ELb1EEEvNS_16Flash_bwd_paramsE:
.text._ZN5flash44flash_bwd_dq_dk_dv_loop_seqk_parallel_kernelI23Flash_bwd_kernel_traitsILi96ELi64ELi128ELi8ELi2ELi4ELi4ELb0ELb0EN7cutlass10bfloat16_tE19Flash_kernel_traitsILi96ELi64ELi128ELi8ES3_EELb0ELb0ELb0ELb0ELb0ELb0ELb1EEEvNS_16Flash_bwd_paramsE:
        /* <DEDUP_REMOVED lines=37> */
[-C--:B------:R-:W-:Y:S01]  /*0250*/  LEA.HI R16, R20, R21.reuse, RZ, 0x3 ;  /* 0x0000001514107211 */ /* 0x080fe200078f18ff */
[----:B------:R-:W-:Y:S01]  /*0260*/  UIMAD UR46, UR46, UR12, URZ ;  /* 0x0000000c2e2e72a4 */ /* 0x000fe2000f8e023f */
[----:B------:R-:W-:Y:S01]  /*0270*/  LEA.HI R0, R10, R2, RZ, 0x1 ;  /* 0x000000020a007211 */ /* 0x000fe200078f08ff */
[----:B------:R-:W-:Y:S01]  /*0280*/  UIMAD UR55, UR8, UR6, UR55 ;  /* 0x00000006083772a4 */ /* 0x000fe2000f8e0237 */
[----:B------:R-:W-:Y:S01]  /*0290*/  LEA.HI R11, R20, R21, RZ, 0x5 ;  /* 0x00000015140b7211 */ /* 0x000fe200078f28ff */
[----:B------:R-:W-:Y:S01]  /*02a0*/  UIMAD UR52, UR7, UR33, URZ ;  /* 0x00000021073472a4 */ /* 0x000fe2000f8e023f */
[----:B------:R-:W-:Y:S01]  /*02b0*/  LOP3.LUT R0, R0, 0xfffffffe, RZ, 0xc0, !PT ;  /* 0xfffffffe00007812 */ /* 0x000fe200078ec0ff */
[----:B------:R-:W-:Y:S01]  /*02c0*/  UIMAD UR6, UR33, UR11, UR38 ;  /* 0x0000000b210672a4 */ /* 0x000fe2000f8e0226 */
[----:B------:R-:W-:Y:S01]  /*02d0*/  LOP3.LUT R3, R5, 0xfffffffc, RZ, 0xc0, !PT ;  /* 0xfffffffc05037812 */ /* 0x000fe200078ec0ff */
[----:B------:R-:W-:Y:S01]  /*02e0*/  @!UP2 UIMAD UR7, UR33, UR13, UR38 ;  /* 0x0000000d2107a2a4 */ /* 0x000fe2000f8e0226 */
[----:B------:R-:W-:Y:S01]  /*02f0*/  SHF.R.S32.HI R4, RZ, 0x3, R16 ;  /* 0x00000003ff047819 */ /* 0x000fe20000011410 */
[----:B------:R-:W-:Y:S01]  /*0300*/  IMAD.IADD R15, R2, 0x1, -R0 ;  /* 0x00000001020f7824 */ /* 0x000fe200078e0a00 */
[----:B------:R-:W-:Y:S01]  /*0310*/  SHF.R.S32.HI R0, RZ, 0x2, R5 ;  /* 0x00000002ff007819 */ /* 0x000fe20000011405 */
[----:B------:R-:W-:Y:S01]  /*0320*/  IMAD.IADD R18, R21, 0x1, -R3 ;  /* 0x0000000115127824 */ /* 0x000fe200078e0a03 */
[----:B------:R-:W-:Y:S01]  /*0330*/  SHF.R.S32.HI R2, RZ, 0x1f, R5 ;  /* 0x0000001fff027819 */ /* 0x000fe20000011405 */
[----:B------:R-:W-:Y:S01]  /*0340*/  IMAD.SHL.U32 R4, R4, 0x40, RZ ;  /* 0x0000004004047824 */ /* 0x000fe200078e00ff */
[----:B------:R-:W-:Y:S01]  /*0350*/  LOP3.LUT R6, R11, 0xffffffe0, RZ, 0xc0, !PT ;  /* 0xffffffe00b067812 */ /* 0x000fe200078ec0ff */
[----:B------:R-:W-:Y:S01]  /*0360*/  IMAD.SHL.U32 R216, R18, 0x8, RZ ;  /* 0x0000000812d87824 */ /* 0x000fe200078e00ff */
[-C--:B------:R-:W-:Y:S01]  /*0370*/  LEA.HI R3, R2, R0.reuse, RZ, 0x3 ;  /* 0x0000000002037211 */ /* 0x080fe200078f18ff */
[----:B------:R-:W-:Y:S01]  /*0380*/  USHF.L.U32 UR41, UR46, 0x6, URZ ;  /* 0x000000062e297899 */ /* 0x000fe2000800063f */
[----:B------:R-:W-:Y:S01]  /*0390*/  LEA.HI R5, R5, R0, RZ, 0x1 ;  /* 0x0000000005057211 */ /* 0x000fe200078f08ff */
[----:B------:R-:W-:Y:S01]  /*03a0*/  IMAD.IADD R2, R21, 0x1, -R6 ;  /* 0x0000000115027824 */ /* 0x000fe200078e0a06 */
[----:B------:R-:W-:Y:S01]  /*03b0*/  LOP3.LUT R3, R3, 0xfffffff8, RZ, 0xc0, !PT ;  /* 0xfffffff803037812 */ /* 0x000fe200078ec0ff */
[----:B------:R-:W-:Y:S01]  /*03c0*/  ULDC UR49, c[0x0][0x214] ;  /* 0x0000850000317ab9 */ /* 0x000fe20000000800 */
[----:B------:R-:W-:Y:S01]  /*03d0*/  LOP3.LUT R4, R4, 0xc0, RZ, 0xc0, !PT ;  /* 0x000000c004047812 */ /* 0x000fe200078ec0ff */
[----:B------:R-:W-:Y:S01]  /*03e0*/  ULDC UR56, c[0x0][0x1c8] ;  /* 0x0000720000387ab9 */ /* 0x000fe20000000800 */
[----:B------:R-:W-:Y:S01]  /*03f0*/  LOP3.LUT R5, R5, 0x7fffffe, RZ, 0xc0, !PT ;  /* 0x07fffffe05057812 */ /* 0x000fe200078ec0ff */
[C---:B------:R-:W-:Y:S01]  /*0400*/  IMAD.IADD R8, R0.reuse, 0x1, -R3 ;  /* 0x0000000100087824 */ /* 0x040fe200078e0a03 */
[----:B------:R-:W-:Y:S01]  /*0410*/  SHF.R.S32.HI R6, RZ, 0x1f, R2 ;  /* 0x0000001fff067819 */ /* 0x000fe20000011402 */
[----:B------:R-:W-:Y:S01]  /*0420*/  ULDC.U8 UR10, c[0x0][0x3d0] ;  /* 0x0000f400000a7ab9 */ /* 0x000fe20000000000 */
[----:B------:R-:W-:Y:S01]  /*0430*/  SHF.R.U32.HI R3, RZ, 0x3, R4 ;  /* 0x00000003ff037819 */ /* 0x000fe20000011604 */
[----:B------:R-:W-:Y:S01]  /*0440*/  IMAD.IADD R7, R0, 0x1, -R5 ;  /* 0x0000000100077824 */ /* 0x000fe200078e0a05 */
[----:B------:R-:W-:Y:S01]  /*0450*/  LOP3.LUT R4, R4, 0x18, R216, 0xf8, !PT ;  /* 0x0000001804047812 */ /* 0x000fe200078ef8d8 */
[----:B------:R-:W-:Y:S01]  /*0460*/  ULDC UR50, c[0x0][0x224] ;  /* 0x0000890000327ab9 */ /* 0x000fe20000000800 */
[----:B------:R-:W-:Y:S01]  /*0470*/  LEA.HI R22, R6, R2, RZ, 0x2 ;  /* 0x0000000206167211 */ /* 0x000fe200078f10ff */
[----:B------:R-:W-:Y:S01]  /*0480*/  @UP2 UIMAD UR54, UR33, UR49, URZ ;  /* 0x00000031213622a4 */ /* 0x000fe2000f8e023f */
[--C-:B------:R-:W-:Y:S01]  /*0490*/  SHF.R.S32.HI R2, RZ, 0x5, R11.reuse ;  /* 0x00000005ff027819 */ /* 0x100fe2000001140b */
[----:B------:R-:W-:Y:S01]  /*04a0*/  ULDC.64 UR4, c[0x0][0x118] ;  /* 0x0000460000047ab9 */ /* 0x000fe20000000a00 */
[----:B------:R-:W-:Y:S01]  /*04b0*/  SHF.R.S32.HI R0, RZ, 0x1f, R11 ;  /* 0x0000001fff007819 */ /* 0x000fe2000001140b */
[----:B------:R-:W-:Y:S01]  /*04c0*/  ULOP3.LUT UR56, UR38, UR56, URZ, 0x3c, !UPT ;  /* 0x0000003826387292 */ /* 0x000fe2000f8e3c3f */
[----:B------:R-:W-:Y:S01]  /*04d0*/  LOP3.LUT R9, R4, R3, RZ, 0x3c, !PT ;  /* 0x0000000304097212 */ /* 0x000fe200078e3cff */
[----:B------:R-:W-:Y:S01]  /*04e0*/  IMAD R7, R2, 0x8, R7 ;  /* 0x0000000802077824 */ /* 0x000fe200078e0207 */
        /* <DEDUP_REMOVED lines=9> */
[C---:B------:R-:W-:Y:S01]  /*0580*/  IMAD.IADD R0, R21.reuse, 0x1, -R4 ;  /* 0x0000000115007824 */ /* 0x040fe200078e0a04 */
[----:B------:R-:W-:Y:S01]  /*0590*/  LEA.HI R10, R20, R21, RZ, 0x6 ;  /* 0x00000015140a7211 */ /* 0x000fe200078f30ff */
[----:B------:R-:W-:Y:S01]  /*05a0*/  IMAD.IADD R183, R2, 0x1, -R5 ;  /* 0x0000000102b77824 */ /* 0x000fe200078e0a05 */
[----:B------:R-:W-:Y:S01]  /*05b0*/  LOP3.LUT P2, RZ, R8, 0x2, RZ, 0xc0, !PT ;  /* 0x0000000208ff7812 */ /* 0x000fe2000784c0ff */
[----:B------:R-:W-:Y:S01]  /*05c0*/  IMAD.IADD R11, R2, 0x1, -R3 ;  /* 0x00000001020b7824 */ /* 0x000fe200078e0a03 */
[----:B------:R-:W-:Y:S01]  /*05d0*/  SHF.R.S32.HI R4, RZ, 0x1f, R0 ;  /* 0x0000001fff047819 */ /* 0x000fe20000011400 */
[----:B------:R-:W-:Y:S01]  /*05e0*/  USHF.R.S32.HI UR58, URZ, 0x1f, UR33 ;  /* 0x0000001f3f3a7899 */ /* 0x000fe20008011421 */
[----:B------:R-:W-:Y:S01]  /*05f0*/  LOP3.LUT R3, R16, 0xfffffff8, RZ, 0xc0, !PT ;  /* 0xfffffff810037812 */ /* 0x000fe200078ec0ff */
[----:B------:R-:W-:Y:S01]  /*0600*/  USHF.R.S32.HI UR57, URZ, 0x1f, UR38 ;  /* 0x0000001f3f397899 */ /* 0x000fe20008011426 */
[-C--:B------:R-:W-:Y:S01]  /*0610*/  LEA.HI R2, R0, R0.reuse, RZ, 0x1 ;  /* 0x0000000000027211 */ /* 0x080fe200078f08ff */
[----:B------:R-:W-:Y:S01]  /*0620*/  UIMAD.WIDE.U32 UR42, UR36, UR44, URZ ;  /* 0x0000002c242a72a5 */ /* 0x000fe2000f8e003f */
[----:B------:R-:W-:Y:S01]  /*0630*/  LEA.HI R12, R4, R0, RZ, 0x3 ;  /* 0x00000000040c7211 */ /* 0x000fe200078f18ff */
[----:B------:R-:W-:Y:S01]  /*0640*/  IMAD.IADD R3, R21, 0x1, -R3 ;  /* 0x0000000115037824 */ /* 0x000fe200078e0a03 */
[----:B------:R-:W-:Y:S01]  /*0650*/  LOP3.LUT R5, R2, 0x7fffffe, RZ, 0xc0, !PT ;  /* 0x07fffffe02057812 */ /* 0x000fe200078ec0ff */
[----:B------:R-:W-:Y:S01]  /*0660*/  UIMAD UR51, UR37, UR44, URZ ;  /* 0x0000002c253372a4 */ /* 0x000fe2000f8e023f */
[----:B------:R-:W-:Y:S01]  /*0670*/  LOP3.LUT R4, R12, 0xfffffff8, RZ, 0xc0, !PT ;  /* 0xfffffff80c047812 */ /* 0x000fe200078ec0ff */
[----:B------:R-:W-:Y:S01]  /*0680*/  USHF.R.S32.HI UR53, URZ, 0x1f, UR47 ;  /* 0x0000001f3f357899 */ /* 0x000fe2000801142f */
[----:B------:R-:W-:Y:S01]  /*0690*/  LEA.HI R6, R3, R3, RZ, 0x1 ;  /* 0x0000000303067211 */ /* 0x000fe200078f08ff */
[C---:B------:R-:W-:Y:S01]  /*06a0*/  IMAD.IADD R19, R0.reuse, 0x1, -R5 ;  /* 0x0000000100137824 */ /* 0x040fe200078e0a05 */
[----:B------:R-:W-:Y:S01]  /*06b0*/  SHF.R.S32.HI R10, RZ, 0x6, R10 ;  /* 0x00000006ff0a7819 */ /* 0x000fe2000001140a */
[----:B------:R-:W-:Y:S01]  /*06c0*/  IMAD.IADD R14, R0, 0x1, -R4 ;  /* 0x00000001000e7824 */ /* 0x000fe200078e0a04 */
[----:B------:R-:W-:Y:S01]  /*06d0*/  LOP3.LUT R0, R6, 0x3fffffe, RZ, 0xc0, !PT ;  /* 0x03fffffe06007812 */ /* 0x000fe200078ec0ff */
[----:B------:R-:W-:Y:S01]  /*06e0*/  IMAD.U32 R4, R7, 0x20, R9 ;  /* 0x0000002007047824 */ /* 0x000fe200078e0009 */
[----:B------:R-:W-:Y:S01]  /*06f0*/  LEA.HI R9, R20, R21, RZ, 0x7 ;  /* 0x0000001514097211 */ /* 0x000fe200078f38ff */
[----:B------:R-:W-:Y:S01]  /*0700*/  IMAD.SHL.U32 R21, R21, 0x2, RZ ;  /* 0x0000000215157824 */ /* 0x000fe200078e00ff */
[----:B------:R-:W-:Y:S01]  /*0710*/  LOP3.LUT P5, RZ, R14, 0x2, RZ, 0xc0, !PT ;  /* 0x000000020eff7812 */ /* 0x000fe200078ac0ff */
[C---:B------:R-:W-:Y:S01]  /*0720*/  IMAD.IADD R5, R3.reuse, 0x1, -R0 ;  /* 0x0000000103057824 */ /* 0x040fe200078e0a00 */
[----:B------:R1:W-:Y:S01]  /*0730*/  STL [R1+0x4], R4 ;  /* 0x0000040401007387 */ /* 0x0003e20000100800 */
[----:B------:R-:W-:Y:S01]  /*0740*/  IMAD R0, R10, 0x4, R15 ;  /* 0x000000040a007824 */ /* 0x000fe200078e020f */
[----:B------:R-:W-:Y:S01]  /*0750*/  LOP3.LUT P6, RZ, R14, 0x4, RZ, 0xc0, !PT ;  /* 0x000000040eff7812 */ /* 0x000fe200078cc0ff */
[----:B------:R-:W-:Y:S01]  /*0760*/  IMAD.SHL.U32 R3, R3, 0x40, RZ ;  /* 0x0000004003037824 */ /* 0x000fe200078e00ff */
[----:B------:R-:W-:Y:S01]  /*0770*/  SEL R178, R182, 0xffffffe0, !P5 ;  /* 0xffffffe0b6b27807 */ /* 0x000fe20006800000 */
[----:B------:R-:W-:Y:S01]  /*0780*/  IMAD R17, R0, 0x8, R5 ;  /* 0x0000000800117824 */ /* 0x000fe200078e0205 */
[--C-:B------:R-:W-:Y:S01]  /*0790*/  SHF.R.S32.HI R5, RZ, 0x1, R2.reuse ;  /* 0x00000001ff057819 */ /* 0x100fe20000011402 */
[----:B------:R-:W-:Y:S01]  /*07a0*/  UIMAD UR50, UR6, UR50, URZ ;  /* 0x00000032063272a4 */ /* 0x000fe2000f8e023f */
[----:B------:R-:W-:Y:S01]  /*07b0*/  SHF.R.S32.HI R2, RZ, 0x1f, R2 ;  /* 0x0000001fff027819 */ /* 0x000fe20000011402 */
[----:B------:R-:W-:Y:S01]  /*07c0*/  @!UP2 UIMAD UR49, UR7, UR49, URZ ;  /* 0x000000310731a2a4 */ /* 0x000fe2000f8e023f */
[----:B------:R-:W-:Y:S01]  /*07d0*/  SHF.R.S32.HI R0, RZ, 0x1, R6 ;  /* 0x00000001ff007819 */ /* 0x000fe20000011406 */
[----:B------:R-:W-:Y:S01]  /*07e0*/  USHF.R.S32.HI UR48, URZ, 0x1f, UR41 ;  /* 0x0000001f3f307899 */ /* 0x000fe20008011429 */
[----:B------:R-:W-:Y:S01]  /*07f0*/  LEA.HI R6, R8, R8, RZ, 0x1 ;  /* 0x0000000808067211 */ /* 0x000fe200078f08ff */
[----:B------:R-:W-:Y:S01]  /*0800*/  UMOV UR40, 0xffffd000 ;  /* 0xffffd00000287882 */ /* 0x000fe20000000000 */
[----:B------:R-:W-:-:S02]  /*0810*/  LOP3.LUT P4, RZ, R0, 0x2, RZ, 0xc0, !PT ;  /* 0x0000000200ff7812 */ /* 0x000fc4000788c0ff */
[----:B------:R-:W-:Y:S02]  /*0820*/  SEL R179, R179, 0x40, P6 ;  /* 0x00000040b3b37807 */ /* 0x000fe40003000000 */
[----:B------:R-:W-:Y:S02]  /*0830*/  SEL R172, R182, 0xffffffe0, !P4 ;  /* 0xffffffe0b6ac7807 */ /* 0x000fe40006000000 */
[----:B-1----:R-:W-:-:S04]  /*0840*/  LOP3.LUT R4, R8, 0x1, RZ, 0xc0, !PT ;  /* 0x0000000108047812 */ /* 0x002fc800078ec0ff */
[----:B------:R-:W-:Y:S02]  /*0850*/  ISETP.NE.U32.AND P3, PT, R4, 0x1, PT ;  /* 0x000000010400780c */ /* 0x000fe40003f65070 */
[----:B------:R-:W-:Y:S01]  /*0860*/  LEA.HI R4, R2, R5, RZ, 0x2 ;  /* 0x0000000502047211 */ /* 0x000fe200078f10ff */
[----:B------:R-:W-:Y:S01]  /*0870*/  IMAD.SHL.U32 R2, R0, 0x40, RZ ;  /* 0x0000004000027824 */ /* 0x000fe200078e00ff */
[----:B------:R-:W-:Y:S01]  /*0880*/  LOP3.LUT R0, R3, 0x1c0, RZ, 0xc0, !PT ;  /* 0x000001c003007812 */ /* 0x000fe200078ec0ff */
[----:B------:R-:W-:Y:S01]  /*0890*/  IMAD.SHL.U32 R3, R11, 0x10, RZ ;  /* 0x000000100b037824 */ /* 0x000fe200078e00ff */
[----:B------:R-:W-:Y:S02]  /*08a0*/  LOP3.LUT R4, R4, 0xfffffffc, RZ, 0xc0, !PT ;  /* 0xfffffffc04047812 */ /* 0x000fe400078ec0ff */
[----:B------:R-:W-:Y:S02]  /*08b0*/  LOP3.LUT R2, R2, 0xc0, RZ, 0xc0, !PT ;  /* 0x000000c002027812 */ /* 0x000fe400078ec0ff */
[----:B------:R-:W-:Y:S01]  /*08c0*/  LOP3.LUT R3, R0, 0x30, R3, 0xf8, !PT ;  /* 0x0000003000037812 */ /* 0x000fe200078ef803 */
[----:B------:R-:W-:Y:S01]  /*08d0*/  IMAD.IADD R13, R5, 0x1, -R4 ;  /* 0x00000001050d7824 */ /* 0x000fe200078e0a04 */
[----:B------:R-:W-:-:S02]  /*08e0*/  LOP3.LUT R5, R2, 0x8, R16, 0xf8, !PT ;  /* 0x0000000802057812 */ /* 0x000fc400078ef810 */
[----:B------:R-:W-:Y:S02]  /*08f0*/  SHF.R.U32.HI R4, RZ, 0x3, R2 ;  /* 0x00000003ff047819 */ /* 0x000fe40000011602 */
[----:B------:R-:W-:Y:S02]  /*0900*/  LOP3.LUT R2, R3, 0x8, R16, 0xf8, !PT ;  /* 0x0000000803027812 */ /* 0x000fe400078ef810 */
[----:B------:R-:W-:Y:S02]  /*0910*/  SHF.R.U32.HI R0, RZ, 0x3, R0 ;  /* 0x00000003ff007819 */ /* 0x000fe40000011600 */
[----:B------:R-:W-:Y:S01]  /*0920*/  LOP3.LUT R173, R5, R4, RZ, 0x3c, !PT ;  /* 0x0000000405ad7212 */ /* 0x000fe200078e3cff */
[----:B------:R-:W-:Y:S01]  /*0930*/  IMAD.SHL.U32 R5, R18, 0x2, RZ ;  /* 0x0000000212057824 */ /* 0x000fe200078e00ff */
[----:B------:R-:W-:Y:S01]  /*0940*/  LOP3.LUT R16, R2, R0, RZ, 0x3c, !PT ;  /* 0x0000000002107212 */ /* 0x000fe200078e3cff */
[----:B------:R-:W-:Y:S01]  /*0950*/  IMAD.SHL.U32 R2, R8, 0x40, RZ ;  /* 0x0000004008027824 */ /* 0x000fe200078e00ff */
[----:B------:R-:W-:Y:S01]  /*0960*/  LOP3.LUT R0, R6, 0x3fffffe, RZ, 0xc0, !PT ;  /* 0x03fffffe06007812 */ /* 0x000fe200078ec0ff */
[----:B------:R-:W-:Y:S01]  /*0970*/  IMAD.U32 R173, R17, 0x20, R173 ;  /* 0x0000002011ad7824 */ /* 0x000fe200078e00ad */
[----:B------:R-:W-:-:S02]  /*0980*/  SHF.R.S32.HI R3, RZ, 0x3, R12 ;  /* 0x00000003ff037819 */ /* 0x000fc4000001140c */
[----:B------:R-:W-:Y:S01]  /*0990*/  LOP3.LUT R2, R2, 0x1c0, RZ, 0xc0, !PT ;  /* 0x000001c002027812 */ /* 0x000fe200078ec0ff */
[----:B------:R-:W-:Y:S01]  /*09a0*/  IMAD.IADD R7, R8, 0x1, -R0 ;  /* 0x0000000108077824 */ /* 0x000fe200078e0a00 */
[----:B------:R-:W-:Y:S01]  /*09b0*/  SEL R185, R185, 0x10, !P3 ;  /* 0x00000010b9b97807 */ /* 0x000fe20005800000 */
[----:B------:R-:W-:Y:S01]  /*09c0*/  IMAD.SHL.U32 R0, R10, 0x20, RZ ;  /* 0x000000200a007824 */ /* 0x000fe200078e00ff */
[----:B------:R-:W-:Y:S01]  /*09d0*/  LOP3.LUT P0, RZ, R13, 0x2, RZ, 0xc0, !PT ;  /* 0x000000020dff7812 */ /* 0x000fe2000780c0ff */
        /* <DEDUP_REMOVED lines=8> */
[----:B------:R-:W-:Y:S01]  /*0a60*/  IMAD R172, R173, 0x2, R172 ;  /* 0x00000002adac7824 */ /* 0x000fe200078e02ac */
[----:B------:R-:W-:Y:S01]  /*0a70*/  SEL R182, R182, 0xffffffe0, !P0 ;  /* 0xffffffe0b6b67807 */ /* 0x000fe20004000000 */
        /* <DEDUP_REMOVED lines=55> */
[----:B------:R2:W-:Y:S01]  /*0df0*/  STL [R1+0x8], R0 ;  /* 0x0000080001007387 */ /* 0x0005e20000100800 */
[----:B-1----:R-:W-:-:S03]  /*0e00*/  IMAD.SHL.U32 R2, R3, 0x2, RZ ;  /* 0x0000000203027824 */ /* 0x002fc600078e00ff */
.L_x_908:
        /* <DEDUP_REMOVED lines=12> */
[----:B-1-3--:R-:W-:Y:S01]  /*0ed0*/  IMAD.U32 R4, RZ, RZ, UR6 ;  /* 0x00000006ff047e24 */ /* 0x00afe2000f8e00ff */
        /* <DEDUP_REMOVED lines=9> */
[----:B----4-:R1:W4:Y:S01]  /*0f70*/  @P2 LDG.E R3, [R4.64+0x4] ;  /* 0x0000040404032981 */ /* 0x010322000c1e1900 */
        /* <DEDUP_REMOVED lines=30> */
.L_x_867:
        /* <DEDUP_REMOVED lines=58> */
.L_x_869:
        /* <DEDUP_REMOVED lines=18> */
.L_x_870:
        /* <DEDUP_REMOVED lines=71> */
.L_x_871:
[----:B------:R-:W-:Y:S02]  /*1a90*/  UMOV UR11, UR50 ;  /* 0x00000032000b7c82 */ /* 0x000fe40008000000 */
.L_x_872:
        /* <DEDUP_REMOVED lines=23> */
[----:B------:R-:W-:-:S02]  /*1c10*/  ULEA.HI.SX32 UR9, UR34, 0xffffffff, 0x1a ;  /* 0xffffffff22097891 */ /* 0x000fc4000f8fd23f */
[----:B------:R-:W-:Y:S01]  /*1c20*/  ULDC.64 UR12, c[0x0][0x3c8] ;  /* 0x0000f200000c7ab9 */ /* 0x000fe20000000a00 */
[----:B------:R-:W-:Y:S01]  /*1c30*/  IADD3.X R5, R20, UR32, RZ, P1, !PT ;  /* 0x0000002014057c10 */ /* 0x000fe20008ffe4ff */
[----:B------:R-:W-:Y:S01]  /*1c40*/  IMAD.WIDE.U32 R6, R0, c[0x0][0x190], R216 ;  /* 0x0000640000067a25 */ /* 0x000fe200078e00d8 */
[----:B------:R-:W-:-:S03]  /*1c50*/  UIMAD.WIDE UR12, UR8, UR25, UR12 ;  /* 0x00000019080c72a5 */ /* 0x000fc6000f8e020c */
        /* <DEDUP_REMOVED lines=15> */
[----:B------:R-:W-:-:S02]  /*1d50*/  PLOP3.LUT P0, PT, PT, PT, UP4, 0x80, 0x0 ;  /* 0x000000000000781c */ /* 0x000fc40003f0f048 */
[----:B------:R-:W-:Y:S02]  /*1d60*/  LOP3.LUT R9, R0, 0xffffffe0, RZ, 0xc0, !PT ;  /* 0xffffffe000097812 */ /* 0x000fe400078ec0ff */
[----:B------:R-:W-:Y:S01]  /*1d70*/  IADD3 R5, R5, UR10, RZ ;  /* 0x0000000a05057c10 */ /* 0x000fe2000fffe0ff */
[----:B------:R-:W-:Y:S02]  /*1d80*/  UIMAD.WIDE UR10, UR11, UR25, UR34 ;  /* 0x000000190b0a72a5 */ /* 0x000fe4000f8e0222 */
        /* <DEDUP_REMOVED lines=22> */
[----:B------:R-:W-:Y:S01]  /*1ef0*/  BSSY B0, `(.L_x_874) ;  /* 0x0000034000007945 */ /* 0x000fe20003800000 */
[----:B------:R-:W-:Y:S01]  /*1f00*/  UIMAD UR8, UR7, -0x40, UR31 ;  /* 0xffffffc0070878a4 */ /* 0x000fe2000f8e021f */
[----:B------:R-:W-:Y:S01]  /*1f10*/  IMAD.MOV.U32 R194, RZ, RZ, R10 ;  /* 0x000000ffffc27224 */ /* 0x000fe200078e000a */
[----:B------:R-:W-:Y:S01]  /*1f20*/  ULEA.HI UR9, UR7, UR7, URZ, 0x1 ;  /* 0x0000000707097291 */ /* 0x000fe2000f8f083f */
[----:B------:R-:W-:Y:S01]  /*1f30*/  MOV R193, R6 ;  /* 0x0000000600c17202 */ /* 0x000fe20000000f00 */
[----:B------:R-:W-:Y:S01]  /*1f40*/  IMAD.MOV.U32 R192, RZ, RZ, R11 ;  /* 0x000000ffffc07224 */ /* 0x000fe200078e000b */
[----:B------:R-:W-:Y:S01]  /*1f50*/  MOV R191, R4 ;  /* 0x0000000400bf7202 */ /* 0x000fe20000000f00 */
[----:B------:R-:W-:-:S04]  /*1f60*/  ULOP3.LUT UR14, UR9, 0xfffffffe, URZ, 0xc0, !UPT ;  /* 0xfffffffe090e7892 */ /* 0x000fc8000f8ec03f */
[----:B------:R-:W-:Y:S01]  /*1f70*/  @P0 BAR.SYNC.DEFER_BLOCKING 0x0 ;  /* 0x0000000000000b1d */ /* 0x000fe20000010000 */
[----:B------:R-:W-:Y:S01]  /*1f80*/  ISETP.GE.AND P1, PT, R3, UR8, PT ;  /* 0x0000000803007c0c */ /* 0x000fe2000bf26270 */
[----:B------:R-:W-:Y:S01]  /*1f90*/  IMAD.MOV.U32 R190, RZ, RZ, R12 ;  /* 0x000000ffffbe7224 */ /* 0x000fe200078e000c */
[----:B------:R-:W-:Y:S02]  /*1fa0*/  MOV R189, R8 ;  /* 0x0000000800bd7202 */ /* 0x000fe40000000f00 */
[C---:B------:R-:W-:Y:S01]  /*1fb0*/  IADD3 R16, R216.reuse, 0x40, RZ ;  /* 0x00000040d8107810 */ /* 0x040fe20007ffe0ff */
[----:B------:R-:W-:Y:S01]  /*1fc0*/  UMOV UR9, UR11 ;  /* 0x0000000b00097c82 */ /* 0x000fe20008000000 */
[----:B------:R-:W-:Y:S01]  /*1fd0*/  IADD3 R14, R216, 0x20, RZ ;  /* 0x00000020d80e7810 */ /* 0x000fe20007ffe0ff */
[----:B------:R-:W-:-:S04]  /*1fe0*/  UIADD3 UR11, UR7, -UR14, URZ ;  /* 0x8000000e070b7290 */ /* 0x000fc8000fffe03f */
[----:B------:R-:W-:-:S03]  /*1ff0*/  UISETP.NE.AND UP0, UPT, UR11, 0x1, UPT ;  /* 0x000000010b00788c */ /* 0x000fc6000bf05270 */
[----:B------:R-:W-:Y:S01]  /*2000*/  UMOV UR11, UR13 ;  /* 0x0000000d000b7c82 */ /* 0x000fe20008000000 */
[----:B--2---:R-:W-:-:S05]  /*2010*/  IMAD.SHL.U32 R0, R13, 0x2, RZ ;  /* 0x000000020d007824 */ /* 0x004fca00078e00ff */
        /* <DEDUP_REMOVED lines=33> */
.L_x_875:
[----:B------:R-:W-:Y:S05]  /*2230*/  BSYNC B0 ;  /* 0x0000000000007941 */ /* 0x000fea0003800000 */
.L_x_874:
[----:B------:R-:W-:Y:S01]  /*2240*/  PLOP3.LUT P0, PT, PT, PT, UP0, 0x80, 0x0 ;  /* 0x000000000000781c */ /* 0x000fe20003f0f008 */
[----:B------:R-:W-:Y:S01]  /*2250*/  BSSY B0, `(.L_x_876) ;  /* 0x0000034000007945 */ /* 0x000fe20003800000 */
[----:B--2---:R-:W-:-:S04]  /*2260*/  IADD3 R4, R13, 0x1800, RZ ;  /* 0x000018000d047810 */ /* 0x004fc80007ffe0ff */
        /* <DEDUP_REMOVED lines=16> */
.L_x_877:
        /* <DEDUP_REMOVED lines=34> */
.L_x_878:
[----:B------:R-:W-:Y:S05]  /*2590*/  BSYNC B0 ;  /* 0x0000000000007941 */ /* 0x000fea0003800000 */
.L_x_876:
[----:B------:R-:W3:Y:S01]  /*25a0*/  LDL R21, [R1+0x14] ;  /* 0x0000140001157983 */ /* 0x000ee20000100800 */
[----:B------:R-:W-:Y:S01]  /*25b0*/  IMAD.MOV.U32 R239, RZ, RZ, 0x7f800000 ;  /* 0x7f800000ffef7424 */ /* 0x000fe200078e00ff */
[----:B------:R-:W-:Y:S01]  /*25c0*/  ULDC.64 UR14, c[0x0][0x198] ;  /* 0x00006600000e7ab9 */ /* 0x000fe20000000a00 */
[----:B------:R-:W-:Y:S02]  /*25d0*/  IMAD.MOV.U32 R240, RZ, RZ, 0x7f800000 ;  /* 0x7f800000fff07424 */ /* 0x000fe400078e00ff */
[----:B------:R-:W-:Y:S01]  /*25e0*/  IMAD.MOV.U32 R237, RZ, RZ, 0x7f800000 ;  /* 0x7f800000ffed7424 */ /* 0x000fe200078e00ff */
[----:B------:R-:W-:Y:S01]  /*25f0*/  UIMAD UR13, UR19, UR14, URZ ;  /* 0x0000000e130d72a4 */ /* 0x000fe2000f8e023f */
[----:B------:R-:W-:Y:S02]  /*2600*/  IMAD.U32 R17, RZ, RZ, UR23 ;  /* 0x00000017ff117e24 */ /* 0x000fe4000f8e00ff */
[----:B------:R-:W-:Y:S01]  /*2610*/  IMAD.MOV.U32 R238, RZ, RZ, 0x7f800000 ;  /* 0x7f800000ffee7424 */ /* 0x000fe200078e00ff */
[----:B------:R-:W-:Y:S01]  /*2620*/  UIMAD UR13, UR23, UR15, UR13 ;  /* 0x0000000f170d72a4 */ /* 0x000fe2000f8e020d */
[----:B------:R-:W-:Y:S01]  /*2630*/  BSSY B0, `(.L_x_879) ;  /* 0x0000045000007945 */ /* 0x000fe20003800000 */
[----:B--23--:R-:W-:-:S02]  /*2640*/  IADD3 R5, R21, 0x28, RZ ;  /* 0x0000002815057810 */ /* 0x00cfc40007ffe0ff */
[----:B------:R-:W-:Y:S02]  /*2650*/  IADD3 R4, R21, 0x8, RZ ;  /* 0x0000000815047810 */ /* 0x000fe40007ffe0ff */
[----:B------:R-:W-:Y:S02]  /*2660*/  ISETP.GE.AND P3, PT, R5, UR8, PT ;  /* 0x0000000805007c0c */ /* 0x000fe4000bf66270 */
[C---:B------:R-:W-:Y:S02]  /*2670*/  IADD3 R6, R21.reuse, 0x20, RZ ;  /* 0x0000002015067810 */ /* 0x040fe40007ffe0ff */
[----:B------:R-:W-:Y:S01]  /*2680*/  ISETP.GE.AND P5, PT, R4, UR8, PT ;  /* 0x0000000804007c0c */ /* 0x000fe2000bfa6270 */
[C---:B------:R-:W-:Y:S01]  /*2690*/  IMAD.SHL.U32 R4, R21.reuse, 0x4, RZ ;  /* 0x0000000415047824 */ /* 0x040fe200078e00ff */
[----:B------:R-:W-:Y:S02]  /*26a0*/  ISETP.GE.AND P6, PT, R21, UR8, PT ;  /* 0x0000000815007c0c */ /* 0x000fe4000bfc6270 */
[----:B------:R-:W-:-:S02]  /*26b0*/  SHF.R.S32.HI R19, RZ, 0x1f, R21 ;  /* 0x0000001fff137819 */ /* 0x000fc40000011415 */
[----:B------:R-:W-:Y:S02]  /*26c0*/  ISETP.GE.AND P4, PT, R6, UR8, PT ;  /* 0x0000000806007c0c */ /* 0x000fe4000bf86270 */
[----:B------:R-:W-:Y:S02]  /*26d0*/  SHF.R.S32.HI R7, RZ, 0x1f, R5 ;  /* 0x0000001fff077819 */ /* 0x000fe40000011405 */
[----:B------:R-:W-:Y:S02]  /*26e0*/  @!P3 LEA R6, P1, R5, UR10, 0x2 ;  /* 0x0000000a0506bc11 */ /* 0x000fe4000f8210ff */
[----:B------:R-:W-:Y:S02]  /*26f0*/  IADD3 R4, P2, R4, UR10, RZ ;  /* 0x0000000a04047c10 */ /* 0x000fe4000ff5e0ff */
[----:B------:R-:W-:Y:S01]  /*2700*/  SHF.L.U64.HI R8, R21, 0x2, R19 ;  /* 0x0000000215087819 */ /* 0x000fe20000010213 */
[----:B------:R-:W-:Y:S01]  /*2710*/  UIMAD UR8, UR18, -0x80, UR6 ;  /* 0xffffff80120878a4 */ /* 0x000fe2000f8e0206 */
[----:B------:R-:W-:-:S02]  /*2720*/  @!P3 LEA.HI.X R7, R5, UR9, R7, 0x2, P1 ;  /* 0x000000090507bc11 */ /* 0x000fc400088f1407 */
[----:B------:R-:W-:-:S03]  /*2730*/  IADD3.X R5, R8, UR9, RZ, P2, !PT ;  /* 0x0000000908057c10 */ /* 0x000fc600097fe4ff */
[----:B------:R2:W5:Y:S04]  /*2740*/  @!P3 LDG.E R238, [R6.64] ;  /* 0x0000000406eeb981 */ /* 0x000568000c1e1900 */
[----:B------:R3:W5:Y:S01]  /*2750*/  @!P6 LDG.E R239, [R4.64] ;  /* 0x0000000404efe981 */ /* 0x000762000c1e1900 */
[----:B------:R-:W-:-:S03]  /*2760*/  ISETP.GE.AND P6, PT, R3, UR8, PT ;  /* 0x0000000803007c0c */ /* 0x000fc6000bfc6270 */
[----:B------:R3:W5:Y:S04]  /*2770*/  @!P5 LDG.E R240, [R4.64+0x20] ;  /* 0x0000200404f0d981 */ /* 0x000768000c1e1900 */
[----:B------:R3:W5:Y:S06]  /*2780*/  @!P4 LDG.E R237, [R4.64+0x80] ;  /* 0x0000800404edc981 */ /* 0x00076c000c1e1900 */
[----:B------:R4:W-:Y:S04]  /*2790*/  @P6 STS [R0+0x9000], RZ ;  /* 0x009000ff00006388 */ /* 0x0009e80000000800 */
[----:B------:R4:W-:Y:S04]  /*27a0*/  @P6 STS [R0+0x9004], RZ ;  /* 0x009004ff00006388 */ /* 0x0009e80000000800 */
[----:B------:R4:W-:Y:S04]  /*27b0*/  @P6 STS.64 [R0+0x9008], RZ ;  /* 0x009008ff00006388 */ /* 0x0009e80000000a00 */
[----:B------:R4:W-:Y:S04]  /*27c0*/  @P6 STS.128 [R0+0xb000], RZ ;  /* 0x00b000ff00006388 */ /* 0x0009e80000000c00 */
[----:B------:R4:W-:Y:S01]  /*27d0*/  @P6 STS.128 [R0+0xd000], RZ ;  /* 0x00d000ff00006388 */ /* 0x0009e20000000c00 */
[----:B---3--:R-:W-:-:S05]  /*27e0*/  IMAD.WIDE.U32 R4, R17, c[0x0][0x198], R216 ;  /* 0x0000660011047a25 */ /* 0x008fca00078e00d8 */
[----:B--2---:R-:W-:Y:S01]  /*27f0*/  IADD3 R6, P1, R4, UR21, RZ ;  /* 0x0000001504067c10 */ /* 0x004fe2000ff3e0ff */
[----:B------:R-:W-:-:S05]  /*2800*/  IMAD.U32 R4, RZ, RZ, UR13 ;  /* 0x0000000dff047e24 */ /* 0x000fca000f8e00ff */
[----:B------:R-:W-:Y:S01]  /*2810*/  IADD3.X R7, R5, UR27, R4, P1, !PT ;  /* 0x0000001b05077c10 */ /* 0x000fe20008ffe404 */
[----:B------:R-:W-:-:S04]  /*2820*/  IMAD R4, R18, c[0x0][0x1b0], RZ ;  /* 0x00006c0012047a24 */ /* 0x000fc800078e02ff */
[C---:B------:R-:W-:Y:S02]  /*2830*/  IMAD R4, R15.reuse, c[0x0][0x1b4], R4 ;  /* 0x00006d000f047a24 */ /* 0x040fe400078e0204 */
[----:B------:R-:W-:-:S04]  /*2840*/  IMAD.WIDE.U32 R6, R15, c[0x0][0x1b0], R6 ;  /* 0x00006c000f067a25 */ /* 0x000fc800078e0006 */
[----:B------:R-:W-:Y:S01]  /*2850*/  IMAD.IADD R13, R7, 0x1, R4 ;  /* 0x00000001070d7824 */ /* 0x000fe200078e0204 */
[----:B------:R-:W-:Y:S05]  /*2860*/  @P6 BRA `(.L_x_880) ;  /* 0x0000021000006947 */ /* 0x000fea0003800000 */
[----:B----4-:R-:W-:Y:S01]  /*2870*/  ISETP.GE.AND P4, PT, R216, c[0x0][0x220], PT ;  /* 0x00008800d8007a0c */ /* 0x010fe20003f86270 */
        /* <DEDUP_REMOVED lines=32> */
.L_x_880:
[----:B----4-:R-:W-:Y:S05]  /*2a80*/  BSYNC B0 ;  /* 0x0000000000007941 */ /* 0x010fea0003800000 */
.L_x_879:
[----:B------:R-:W-:Y:S01]  /*2a90*/  IADD3 R4, R3, 0x40, RZ ;  /* 0x0000004003047810 */ /* 0x000fe20007ffe0ff */
[----:B------:R-:W-:Y:S03]  /*2aa0*/  BSSY B0, `(.L_x_881) ;  /* 0x0000026000007945 */ /* 0x000fe60003800000 */
[----:B------:R-:W-:-:S13]  /*2ab0*/  ISETP.GE.AND P5, PT, R4, UR8, PT ;  /* 0x0000000804007c0c */ /* 0x000fda000bfa6270 */
        /* <DEDUP_REMOVED lines=10> */
[----:B--2---:R-:W-:-:S04]  /*2b60*/  IMAD.WIDE.U32 R10, R4, c[0x0][0x198], R6 ;  /* 0x00006600040a7a25 */ /* 0x004fc800078e0006 */
        /* <DEDUP_REMOVED lines=25> */
.L_x_882:
[----:B------:R-:W-:Y:S05]  /*2d00*/  BSYNC B0 ;  /* 0x0000000000007941 */ /* 0x000fea0003800000 */
.L_x_881:
[----:B------:R-:W-:Y:S01]  /*2d10*/  ULDC.64 UR14, c[0x0][0x1a0] ;  /* 0x00006800000e7ab9 */ /* 0x000fe20000000a00 */
[----:B------:R-:W-:Y:S01]  /*2d20*/  IMAD.WIDE.U32 R4, R17, c[0x0][0x1a0], R216 ;  /* 0x0000680011047a25 */ /* 0x000fe200078e00d8 */
[----:B------:R-:W-:Y:S01]  /*2d30*/  UIMAD UR8, UR19, UR14, URZ ;  /* 0x0000000e130872a4 */ /* 0x000fe2000f8e023f */
[----:B------:R4:W-:Y:S01]  /*2d40*/  @P6 STS [R0+0xf000], RZ ;  /* 0x00f000ff00006388 */ /* 0x0009e20000000800 */
[----:B------:R-:W-:Y:S02]  /*2d50*/  BSSY B0, `(.L_x_883) ;  /* 0x000002f000007945 */ /* 0x000fe40003800000 */
[----:B------:R-:W-:Y:S01]  /*2d60*/  UIMAD UR8, UR23, UR15, UR8 ;  /* 0x0000000f170872a4 */ /* 0x000fe2000f8e0208 */
[----:B------:R4:W-:Y:S01]  /*2d70*/  @P6 STS [R0+0xf004], RZ ;  /* 0x00f004ff00006388 */ /* 0x0009e20000000800 */
[----:B--2---:R-:W-:-:S03]  /*2d80*/  IADD3 R6, P1, R4, UR24, RZ ;  /* 0x0000001804067c10 */ /* 0x004fc6000ff3e0ff */
[----:B------:R4:W-:Y:S01]  /*2d90*/  @P6 STS.64 [R0+0xf008], RZ ;  /* 0x00f008ff00006388 */ /* 0x0009e20000000a00 */
[----:B------:R-:W-:-:S03]  /*2da0*/  MOV R4, UR8 ;  /* 0x0000000800047c02 */ /* 0x000fc60008000f00 */
[----:B------:R4:W-:Y:S01]  /*2db0*/  @P6 STS.128 [R0+0x11000], RZ ;  /* 0x011000ff00006388 */ /* 0x0009e20000000c00 */
[----:B------:R-:W-:Y:S01]  /*2dc0*/  IADD3.X R7, R5, UR26, R4, P1, !PT ;  /* 0x0000001a05077c10 */ /* 0x000fe20008ffe404 */
[----:B------:R-:W-:Y:S02]  /*2dd0*/  IMAD R4, R18, c[0x0][0x1b8], RZ ;  /* 0x00006e0012047a24 */ /* 0x000fe400078e02ff */
[----:B------:R4:W-:Y:S02]  /*2de0*/  @P6 STS.128 [R0+0x13000], RZ ;  /* 0x013000ff00006388 */ /* 0x0009e40000000c00 */
        /* <DEDUP_REMOVED lines=37> */
.L_x_884:
[----:B------:R-:W-:Y:S05]  /*3040*/  BSYNC B0 ;  /* 0x0000000000007941 */ /* 0x000fea0003800000 */
.L_x_883:
        /* <DEDUP_REMOVED lines=14> */
[C---:B------:R-:W-:Y:S01]  /*3130*/  @!P4 LEA R6, P5, R8.reuse, c[0x0][0x170], 0x1 ;  /* 0x00005c000806ca11 */ /* 0x040fe200078a08ff */
[----:B------:R2:W-:Y:S01]  /*3140*/  @P4 STS.128 [R0+0x10000], RZ ;  /* 0x010000ff00004388 */ /* 0x0005e20000000c00 */
[----:B------:R-:W-:Y:S01]  /*3150*/  @!P3 LEA R4, P2, R8, c[0x0][0x170], 0x1 ;  /* 0x00005c000804ba11 */ /* 0x000fe200078408ff */
[----:B------:R-:W-:-:S05]  /*3160*/  IMAD.IADD R3, R9, 0x1, R3 ;  /* 0x0000000109037824 */ /* 0x000fca00078e0203 */
        /* <DEDUP_REMOVED lines=19> */
.L_x_886:
[----:B------:R-:W-:Y:S05]  /*32a0*/  BSYNC B0 ;  /* 0x0000000000007941 */ /* 0x000fea0003800000 */
.L_x_885:
[----:B------:R-:W-:Y:S01]  /*32b0*/  IADD3 R3, R183, 0x1800, RZ ;  /* 0x00001800b7037810 */ /* 0x000fe20007ffe0ff */
[----:B------:R-:W0:Y:S01]  /*32c0*/  LDGDEPBAR ;  /* 0x00000000000079af */ /* 0x000e220000000000 */
[----:B-1234-:R-:W-:Y:S01]  /*32d0*/  IADD3 R0, R181, 0x1800, RZ ;  /* 0x00001800b5007810 */ /* 0x01efe20007ffe0ff */
[----:B------:R-:W-:Y:S01]  /*32e0*/  IMAD.SHL.U32 R175, R183, 0x2, RZ ;  /* 0x00000002b7af7824 */ /* 0x000fe200078e00ff */
[----:B------:R-:W-:Y:S01]  /*32f0*/  SEL R3, R3, R183, !P0 ;  /* 0x000000b703037207 */ /* 0x000fe20004000000 */
[----:B------:R-:W-:Y:S01]  /*3300*/  UIADD3 UR8, UR23, 0x80, URZ ;  /* 0x0000008017087890 */ /* 0x000fe2000fffe03f */
[----:B------:R-:W-:Y:S01]  /*3310*/  SEL R0, R0, R181, !P0 ;  /* 0x000000b500007207 */ /* 0x000fe20004000000 */
[----:B------:R-:W-:Y:S01]  /*3320*/  IMAD.MOV.U32 R212, RZ, RZ, R184 ;  /* 0x000000ffffd47224 */ /* 0x000fe200078e00b8 */
[----:B------:R-:W-:Y:S01]  /*3330*/  SHF.L.U64.HI R4, R21, 0x2, R19 ;  /* 0x0000000215047819 */ /* 0x000fe20000010213 */
[----:B------:R-:W-:Y:S01]  /*3340*/  IMAD.SHL.U32 R174, R3, 0x2, RZ ;  /* 0x0000000203ae7824 */ /* 0x000fe200078e00ff */
[----:B------:R-:W-:Y:S01]  /*3350*/  SHF.L.U32 R3, R0, 0x1, RZ ;  /* 0x0000000100037819 */ /* 0x000fe200000006ff */
[----:B------:R-:W-:Y:S01]  /*3360*/  IMAD.MOV.U32 R0, RZ, RZ, c[0x0][0x22c] ;  /* 0x00008b00ff007624 */ /* 0x000fe200078e00ff */
[----:B------:R-:W-:Y:S01]  /*3370*/  CS2R R126, SRZ ;  /* 0x00000000007e7805 */ /* 0x000fe2000001ff00 */
[----:B------:R1:W-:Y:S01]  /*3380*/  STL [R1], R4 ;  /* 0x0000000401007387 */ /* 0x0003e20000100800 */
[----:B------:R-:W-:Y:S01]  /*3390*/  CS2R R124, SRZ ;  /* 0x00000000007c7805 */ /* 0x000fe2000001ff00 */
[----:B------:R-:W-:Y:S01]  /*33a0*/  IMAD R0, R0, c[0x0][0x1c0], RZ ;  /* 0x0000700000007a24 */ /* 0x000fe200078e02ff */
[----:B------:R-:W-:Y:S01]  /*33b0*/  CS2R R130, SRZ ;  /* 0x0000000000827805 */ /* 0x000fe2000001ff00 */
[----:B------:R-:W-:Y:S01]  /*33c0*/  CS2R R128, SRZ ;  /* 0x0000000000807805 */ /* 0x000fe2000001ff00 */
[----:B------:R-:W-:Y:S01]  /*33d0*/  CS2R R122, SRZ ;  /* 0x00000000007a7805 */ /* 0x000fe2000001ff00 */
[C---:B------:R-:W-:Y:S01]  /*33e0*/  IMAD.SHL.U32 R5, R0.reuse, 0x10, RZ ;  /* 0x0000001000057824 */ /* 0x040fe200078e00ff */
[----:B------:R-:W-:Y:S01]  /*33f0*/  CS2R R120, SRZ ;  /* 0x0000000000787805 */ /* 0x000fe2000001ff00 */
[----:B------:R-:W-:Y:S01]  /*3400*/  IMAD.SHL.U32 R241, R0, 0x8, RZ ;  /* 0x0000000800f17824 */ /* 0x000fe200078e00ff */
[----:B------:R-:W-:Y:S01]  /*3410*/  CS2R R118, SRZ ;  /* 0x0000000000767805 */ /* 0x000fe2000001ff00 */
[----:B------:R-:W-:Y:S01]  /*3420*/  CS2R R116, SRZ ;  /* 0x0000000000747805 */ /* 0x000fe2000001ff00 */
[----:B------:R-:W-:Y:S01]  /*3430*/  IADD3 R0, R5, 0x40, RZ ;  /* 0x0000004005007810 */ /* 0x000fe20007ffe0ff */
[----:B------:R-:W-:Y:S01]  /*3440*/  CS2R R110, SRZ ;  /* 0x00000000006e7805 */ /* 0x000fe2000001ff00 */
[----:B------:R-:W-:Y:S01]  /*3450*/  CS2R R108, SRZ ;  /* 0x00000000006c7805 */ /* 0x000fe2000001ff00 */
[----:B------:R-:W-:Y:S01]  /*3460*/  CS2R R114, SRZ ;  /* 0x0000000000727805 */ /* 0x000fe2000001ff00 */
[----:B------:R-:W-:Y:S01]  /*3470*/  CS2R R112, SRZ ;  /* 0x0000000000707805 */ /* 0x000fe2000001ff00 */
[----:B------:R-:W-:Y:S01]  /*3480*/  IMAD.IADD R0, R241, 0x1, R0 ;  /* 0x00000001f1007824 */ /* 0x000fe200078e0200 */
        /* <DEDUP_REMOVED lines=9> */
[----:B------:R-:W-:Y:S01]  /*3520*/  CS2R R90, SRZ ;  /* 0x00000000005a7805 */ /* 0x000fe2000001ff00 */
[----:B------:R-:W-:Y:S01]  /*3530*/  CS2R R88, SRZ ;  /* 0x0000000000587805 */ /* 0x000fe2000001ff00 */
[----:B------:R-:W-:Y:S01]  /*3540*/  CS2R R86, SRZ ;  /* 0x0000000000567805 */ /* 0x000fe2000001ff00 */
[C---:B------:R-:W-:Y:S01]  /*3550*/  IADD3 R4, R241.reuse, R4, RZ ;  /* 0x00000004f1047210 */ /* 0x040fe20007ffe0ff */
[----:B------:R-:W-:Y:S01]  /*3560*/  CS2R R84, SRZ ;  /* 0x0000000000547805 */ /* 0x000fe2000001ff00 */
[----:B------:R-:W-:Y:S01]  /*3570*/  CS2R R78, SRZ ;  /* 0x00000000004e7805 */ /* 0x000fe2000001ff00 */
[----:B------:R-:W-:Y:S01]  /*3580*/  CS2R R76, SRZ ;  /* 0x00000000004c7805 */ /* 0x000fe2000001ff00 */
[C---:B------:R-:W-:Y:S01]  /*3590*/  IADD3 R5, R241.reuse, R4, RZ ;  /* 0x00000004f1057210 */ /* 0x040fe20007ffe0ff */
[C---:B------:R-:W-:Y:S01]  /*35a0*/  IMAD.IADD R4, R241.reuse, 0x1, R0 ;  /* 0x00000001f1047824 */ /* 0x040fe200078e0200 */
[----:B------:R-:W-:Y:S01]  /*35b0*/  CS2R R82, SRZ ;  /* 0x0000000000527805 */ /* 0x000fe2000001ff00 */
[----:B------:R-:W-:Y:S01]  /*35c0*/  CS2R R80, SRZ ;  /* 0x0000000000507805 */ /* 0x000fe2000001ff00 */
[----:B------:R-:W-:Y:S01]  /*35d0*/  CS2R R74, SRZ ;  /* 0x00000000004a7805 */ /* 0x000fe2000001ff00 */
[C---:B------:R-:W-:Y:S01]  /*35e0*/  IMAD.IADD R247, R241.reuse, 0x1, R5 ;  /* 0x00000001f1f77824 */ /* 0x040fe200078e0205 */
[C---:B------:R-:W-:Y:S01]  /*35f0*/  IADD3 R245, R241.reuse, R4, RZ ;  /* 0x00000004f1f57210 */ /* 0x040fe20007ffe0ff */
[----:B------:R-:W-:Y:S01]  /*3600*/  CS2R R72, SRZ ;  /* 0x0000000000487805 */ /* 0x000fe2000001ff00 */
[----:B------:R-:W-:Y:S01]  /*3610*/  CS2R R70, SRZ ;  /* 0x0000000000467805 */ /* 0x000fe2000001ff00 */
[C---:B------:R-:W-:Y:S01]  /*3620*/  IMAD.IADD R246, R241.reuse, 0x1, R247 ;  /* 0x00000001f1f67824 */ /* 0x040fe200078e02f7 */
[----:B------:R-:W-:Y:S01]  /*3630*/  IADD3 R244, R241, R245, RZ ;  /* 0x000000f5f1f47210 */ /* 0x000fe20007ffe0ff */
        /* <DEDUP_REMOVED lines=17> */
[----:B------:R-:W-:Y:S01]  /*3750*/  SHF.L.U32 R252, R21, 0x2, RZ ;  /* 0x0000000215fc7819 */ /* 0x000fe200000006ff */
[----:B------:R-:W-:Y:S01]  /*3760*/  IMAD.IADD R176, R175, 0x1, R182 ;  /* 0x00000001afb07824 */ /* 0x000fe200078e02b6 */
[C---:B------:R-:W-:Y:S01]  /*3770*/  IADD3 R242, R216.reuse, 0x20, RZ ;  /* 0x00000020d8f27810 */ /* 0x040fe20007ffe0ff */
[C---:B------:R-:W-:Y:S01]  /*3780*/  IMAD.IADD R249, R241.reuse, 0x1, R246 ;  /* 0x00000001f1f97824 */ /* 0x040fe200078e02f6 */
[----:B------:R-:W-:Y:S01]  /*3790*/  IADD3 R243, R216, 0x40, RZ ;  /* 0x00000040d8f37810 */ /* 0x000fe20007ffe0ff */
[----:B------:R-:W-:Y:S01]  /*37a0*/  UISETP.GE.AND UP0, UPT, UR8, UR6, UPT ;  /* 0x000000060800728c */ /* 0x000fe2000bf06270 */
[----:B------:R-:W-:-:S02]  /*37b0*/  IADD3 R248, R241, R244, RZ ;  /* 0x000000f4f1f87210 */ /* 0x000fc40007ffe0ff */
.L_x_889:
        /* <DEDUP_REMOVED lines=75> */
[----:B------:R-:W-:Y:S01]  /*3c70*/  HMMA.16816.F32.BF16 R32, R144, R154, R32 ;  /* 0x0000009a9020723c */ /* 0x000fe20000041820 */
[----:B------:R-:W2:Y:S07]  /*3c80*/  LDL R144, [R1] ;  /* 0x0000000001907983 */ /* 0x000eae0000100800 */
        /* <DEDUP_REMOVED lines=10> */
[----:B------:R-:W3:Y:S01]  /*3d30*/  MUFU.TANH R164, R5 ;  /* 0x0000000500a47308 */ /* 0x000ee20000002400 */
        /* <DEDUP_REMOVED lines=11> */
[----:B------:R-:W4:Y:S01]  /*3df0*/  MUFU.TANH R198, R6 ;  /* 0x0000000600c67308 */ /* 0x000f220000002400 */
[----:B------:R-:W-:Y:S09]  /*3e00*/  FMUL.FTZ R8, R8, c[0x0][0x2ec] ;  /* 0x0000bb0008087a20 */ /* 0x000ff20000410000 */
[----:B------:R1:W-:Y:S10]  /*3e10*/  MUFU.TANH R211, R8 ;  /* 0x0000000800d37308 */ /* 0x0003f40000002400 */
[----:B------:R3:W-:Y:S10]  /*3e20*/  MUFU.TANH R197, R7 ;  /* 0x0000000700c57308 */ /* 0x0007f40000002400 */
[----:B------:R4:W-:Y:S01]  /*3e30*/  MUFU.TANH R210, R9 ;  /* 0x0000000900d27308 */ /* 0x0009e20000002400 */
[----:B-1----:R-:W-:Y:S05]  /*3e40*/  FMUL.FTZ R8, R239, 1.4426950216293334961 ;  /* 0x3fb8aa3bef087820 */ /* 0x002fea0000410000 */
[----:B------:R-:W-:Y:S04]  /*3e50*/  FSEL R8, R8, RZ, P2 ;  /* 0x000000ff08087208 */ /* 0x000fe80001000000 */
[----:B------:R1:W-:Y:S01]  /*3e60*/  MUFU.TANH R219, R11 ;  /* 0x0000000b00db7308 */ /* 0x0003e20000002400 */
[----:B------:R-:W-:Y:S01]  /*3e70*/  FSETP.NEU.FTZ.AND P2, PT, R240, -INF , PT ;  /* 0xff800000f000780b */ /* 0x000fe20003f5d000 */
[----:B---3--:R-:W3:Y:S08]  /*3e80*/  LDSM.16.M88.4 R4, [R172+0xd400] ;  /* 0x00d40000ac04783b */ /* 0x008ef00000000200 */
[----:B------:R-:W-:Y:S01]  /*3e90*/  MUFU.TANH R208, R12 ;  /* 0x0000000c00d07308 */ /* 0x000fe20000002400 */
[----:B----4-:R-:W-:Y:S04]  /*3ea0*/  MOV R9, UR18 ;  /* 0x0000001200097c02 */ /* 0x010fe80008000f00 */
[----:B------:R-:W-:Y:S05]  /*3eb0*/  @P1 LEA R9, R9, R195, 0x7 ;  /* 0x000000c309091211 */ /* 0x000fea00078e38ff */
[----:B------:R-:W-:Y:S01]  /*3ec0*/  MUFU.TANH R206, R13 ;  /* 0x0000000d00ce7308 */ /* 0x000fe20000002400 */
[----:B------:R-:W-:Y:S02]  /*3ed0*/  PLOP3.LUT P1, PT, PT, PT, UP0, 0x80, 0x0 ;  /* 0x000000000000781c */ /* 0x000fe40003f2f008 */
[C---:B------:R-:W-:Y:S01]  /*3ee0*/  @P3 ISETP.GE.AND P3, PT, R9.reuse, UR6, PT ;  /* 0x0000000609003c0c */ /* 0x040fe2000bf66270 */
[----:B-1----:R-:W-:Y:S01]  /*3ef0*/  FMUL.FTZ R11, R238, 1.4426950216293334961 ;  /* 0x3fb8aa3bee0b7820 */ /* 0x002fe20000410000 */
[----:B------:R-:W-:Y:S02]  /*3f00*/  @P0 IADD3 R0, R9, 0x1, RZ ;  /* 0x0000000109000810 */ /* 0x000fe40007ffe0ff */
[----:B------:R-:W-:Y:S02]  /*3f10*/  PLOP3.LUT P0, PT, PT, PT, UP0, 0x80, 0x0 ;  /* 0x000000000000781c */ /* 0x000fe40003f0f008 */
[----:B------:R-:W-:Y:S01]  /*3f20*/  @P4 ISETP.GE.AND P4, PT, R0, UR6, PT ;  /* 0x0000000600004c0c */ /* 0x000fe2000bf86270 */
[----:B------:R-:W1:Y:S01]  /*3f30*/  MUFU.TANH R215, R14 ;  /* 0x0000000e00d77308 */ /* 0x000e620000002400 */
[----:B------:R-:W-:Y:S05]  /*3f40*/  MOV R0, R148 ;  /* 0x0000009400007202 */ /* 0x000fea0000000f00 */
[----:B------:R-:W-:Y:S02]  /*3f50*/  @P1 FSEL R0, R148, -INF , !P3 ;  /* 0xff80000094001808 */ /* 0x000fe40005800000 */
[----:B------:R-:W-:Y:S02]  /*3f60*/  PLOP3.LUT P1, PT, PT, PT, UP0, 0x80, 0x0 ;  /* 0x000000000000781c */ /* 0x000fe40003f2f008 */
[----:B------:R-:W4:Y:S01]  /*3f70*/  MUFU.TANH R214, R15 ;  /* 0x0000000f00d67308 */ /* 0x000f220000002400 */
[--C-:B------:R-:W-:Y:S01]  /*3f80*/  FFMA.FTZ R10, R0, c[0x0][0x23c], -R8.reuse ;  /* 0x00008f00000a7a23 */ /* 0x100fe20000010808 */
[----:B------:R-:W-:Y:S01]  /*3f90*/  MOV R0, R164 ;  /* 0x000000a400007202 */ /* 0x000fe20000000f00 */
[-C--:B---3--:R-:W-:Y:S03]  /*3fa0*/  HMMA.16816.F32.BF16 R20, R156, R4.reuse, R20 ;  /* 0x000000049c14723c */ /* 0x088fe60000041814 */
[----:B------:R-:W-:Y:S02]  /*3fb0*/  @P0 FSEL R0, R164, -INF , !P4 ;  /* 0xff800000a4000808 */ /* 0x000fe40006000000 */
[----:B------:R-:W-:Y:S02]  /*3fc0*/  PLOP3.LUT P0, PT, PT, PT, UP0, 0x80, 0x0 ;  /* 0x000000000000781c */ /* 0x000fe40003f0f008 */
[----:B------:R-:W-:Y:S01]  /*3fd0*/  MUFU.EX2 R201, R10 ;  /* 0x0000000a00c97308 */ /* 0x000fe20000000800 */
[C---:B------:R-:W-:Y:S07]  /*3fe0*/  HMMA.16816.F32.BF16 R24, R136.reuse, R4, R24 ;  /* 0x000000048818723c */ /* 0x040fee0000041818 */
[----:B------:R-:W-:Y:S02]  /*3ff0*/  FFMA.FTZ R4, R0, c[0x0][0x23c], -R8 ;  /* 0x00008f0000047a23 */ /* 0x000fe40000010808 */
[----:B------:R-:W3:Y:S01]  /*4000*/  MUFU.TANH R154, R16 ;  /* 0x00000010009a7308 */ /* 0x000ee20000002400 */
[-C--:B------:R-:W-:Y:S03]  /*4010*/  HMMA.16816.F32.BF16 R28, R136, R6.reuse, R28 ;  /* 0x00000006881c723c */ /* 0x080fe6000004181c */
[----:B------:R-:W-:Y:S01]  /*4020*/  FMUL.FTZ R5, R240, 1.4426950216293334961 ;  /* 0x3fb8aa3bf0057820 */ /* 0x000fe20000410000 */
[----:B------:R-:W-:Y:S02]  /*4030*/  MOV R0, R198 ;  /* 0x000000c600007202 */ /* 0x000fe40000000f00 */
        /* <DEDUP_REMOVED lines=9> */
[----:B-1----:R-:W-:Y:S01]  /*40d0*/  MOV R6, R215 ;  /* 0x000000d700067202 */ /* 0x002fe20000000f00 */
[----:B------:R-:W-:Y:S02]  /*40e0*/  FMUL.FTZ R23, R23, c[0x0][0x2ec] ;  /* 0x0000bb0017177a20 */ /* 0x000fe40000410000 */
[----:B------:R-:W1:Y:S01]  /*40f0*/  MUFU.TANH R153, R17 ;  /* 0x0000001100997308 */ /* 0x000e620000002400 */
        /* <DEDUP_REMOVED lines=71> */
[----:B------:R-:W-:Y:S02]  /*4570*/  @P4 IADD3 R10, R9, 0x10, RZ ;  /* 0x00000010090a4810 */ /* 0x000fe40007ffe0ff */
        /* <DEDUP_REMOVED lines=17> */
[----:B------:R-:W2:Y:S01]  /*4690*/  MUFU.TANH R152, R34 ;  /* 0x0000002200987308 */ /* 0x000ea20000002400 */
[----:B-1----:R-:W-:Y:S02]  /*46a0*/  MOV R6, R154 ;  /* 0x0000009a00067202 */ /* 0x002fe40000000f00 */
[----:B------:R-:W-:Y:S02]  /*46b0*/  @P0 FSEL R6, R154, -INF , !P6 ;  /* 0xff8000009a060808 */ /* 0x000fe40007000000 */
[----:B------:R-:W-:Y:S05]  /*46c0*/  PLOP3.LUT P0, PT, PT, PT, UP0, 0x80, 0x0 ;  /* 0x000000000000781c */ /* 0x000fea0003f0f008 */
[----:B------:R-:W-:Y:S01]  /*46d0*/  MUFU.TANH R151, R35 ;  /* 0x0000002300977308 */ /* 0x000fe20000002400 */
[--C-:B------:R-:W-:Y:S01]  /*46e0*/  FFMA.FTZ R7, R6, c[0x0][0x23c], -R8.reuse ;  /* 0x00008f0006077a23 */ /* 0x100fe20000010808 */
[----:B------:R-:W-:Y:S02]  /*46f0*/  MOV R6, R153 ;  /* 0x0000009900067202 */ /* 0x000fe40000000f00 */
        /* <DEDUP_REMOVED lines=11> */
[----:B------:R-:W3:Y:S04]  /*47b0*/  MUFU.EX2 R228, R11 ;  /* 0x0000000b00e47308 */ /* 0x000ee80000000800 */
[----:B------:R-:W-:Y:S01]  /*47c0*/  @P6 ISETP.GE.AND P6, PT, R10, UR6, PT ;  /* 0x000000060a006c0c */ /* 0x000fe2000bfc6270 */
[--C-:B-1----:R-:W-:Y:S01]  /*47d0*/  FFMA.FTZ R7, R6, c[0x0][0x23c], -R5.reuse ;  /* 0x00008f0006077a23 */ /* 0x102fe20000010805 */
[----:B--2---:R-:W-:Y:S02]  /*47e0*/  MOV R6, R166 ;  /* 0x000000a600067202 */ /* 0x004fe40000000f00 */
        /* <DEDUP_REMOVED lines=10> */
[----:B------:R1:W2:Y:S01]  /*4890*/  MUFU.EX2 R204, R7 ;  /* 0x0000000700cc7308 */ /* 0x0002a20000000800 */
        /* <DEDUP_REMOVED lines=19> */
[----:B------:R1:W3:Y:S01]  /*49d0*/  MUFU.EX2 R202, R7 ;  /* 0x0000000700ca7308 */ /* 0x0002e20000000800 */
        /* <DEDUP_REMOVED lines=170> */
[----:B------:R2:W3:Y:S03]  /*5480*/  LDG.E R5, [R146.64+0x20] ;  /* 0x0000200492057981 */ /* 0x0004e6000c1e1900 */
[----:B------:R-:W-:Y:S04]  /*5490*/  FMUL.FTZ R4, R201, R4 ;  /* 0x00000004c9047220 */ /* 0x000fe80000410000 */
[----:B------:R-:W-:Y:S02]  /*54a0*/  FMUL.FTZ R148, R4, R0 ;  /* 0x0000000004947220 */ /* 0x000fe40000410000 */
[----:B------:R2:W4:Y:S04]  /*54b0*/  LDG.E R4, [R146.64+0x80] ;  /* 0x0000800492047981 */ /* 0x000528000c1e1900 */
[----:B------:R2:W4:Y:S02]  /*54c0*/  LDG.E R0, [R146.64+0xa0] ;  /* 0x0000a00492007981 */ /* 0x000524000c1e1900 */
        /* <DEDUP_REMOVED lines=9> */
[----:B--2---:R-:W-:Y:S01]  /*5560*/  FMUL.FTZ R146, R145, R132 ;  /* 0x0000008491927220 */ /* 0x004fe20000410000 */
[----:B------:R-:W-:Y:S04]  /*5570*/  HMMA.16816.F32.BF16 R32, R140, R134, R32 ;  /* 0x000000868c20723c */ /* 0x000fe80000041820 */
[----:B------:R-:W-:Y:S02]  /*5580*/  FMUL.FTZ R132, R159, R17 ;  /* 0x000000119f847220 */ /* 0x000fe40000410000 */
[----:B------:R-:W-:Y:S02]  /*5590*/  FFMA.FTZ R17, -R154, R154, 1 ;  /* 0x3f8000009a117423 */ /* 0x000fe4000001019a */
[----:B------:R-:W-:Y:S04]  /*55a0*/  FFMA.FTZ R16, -R153, R153, 1 ;  /* 0x3f80000099107423 */ /* 0x000fe80000010199 */
[----:B------:R-:W-:Y:S02]  /*55b0*/  FADD.FTZ R20, -R144, R20 ;  /* 0x0000001490147221 */ /* 0x000fe40000010100 */
[----:B------:R-:W-:Y:S02]  /*55c0*/  FMUL.FTZ R17, R17, c[0x0][0x2ec] ;  /* 0x0000bb0011117a20 */ /* 0x000fe40000410000 */
[----:B------:R-:W-:Y:S02]  /*55d0*/  FMUL.FTZ R16, R16, c[0x0][0x2ec] ;  /* 0x0000bb0010107a20 */ /* 0x000fe40000410000 */
[----:B------:R-:W-:Y:S02]  /*55e0*/  FADD.FTZ R21, -R144, R21 ;  /* 0x0000001590157221 */ /* 0x000fe40000010100 */
[----:B------:R-:W-:Y:S02]  /*55f0*/  FMUL.FTZ R135, R158, R20 ;  /* 0x000000149e877220 */ /* 0x000fe40000410000 */
[----:B------:R-:W-:Y:S02]  /*5600*/  FMUL.FTZ R145, R133, R17 ;  /* 0x0000001185917220 */ /* 0x000fe40000410000 */
[C---:B------:R-:W-:Y:S02]  /*5610*/  FADD.FTZ R20, -R144.reuse, R32 ;  /* 0x0000002090147221 */ /* 0x040fe40000010100 */
[----:B------:R-:W-:Y:S02]  /*5620*/  FADD.FTZ R32, -R144, R33 ;  /* 0x0000002190207221 */ /* 0x000fe40000010100 */
        /* <DEDUP_REMOVED lines=9> */
[----:B------:R-:W-:Y:S02]  /*56c0*/  FFMA.FTZ R20, -R160, R160, 1 ;  /* 0x3f800000a0147423 */ /* 0x000fe400000101a0 */
[----:B------:R-:W-:Y:S02]  /*56d0*/  FMUL.FTZ R134, R157, R21 ;  /* 0x000000159d867220 */ /* 0x000fe40000410000 */
[----:B------:R-:W-:Y:S02]  /*56e0*/  FMUL.FTZ R20, R20, c[0x0][0x2ec] ;  /* 0x0000bb0014147a20 */ /* 0x000fe40000410000 */
[----:B------:R-:W-:Y:S02]  /*56f0*/  FFMA.FTZ R21, -R161, R161, 1 ;  /* 0x3f800000a1157423 */ /* 0x000fe400000101a1 */
[----:B------:R-:W-:Y:S02]  /*5700*/  FMUL.FTZ R142, R134, R20 ;  /* 0x00000014868e7220 */ /* 0x000fe40000410000 */
[----:B------:R-:W-:Y:S04]  /*5710*/  FMUL.FTZ R21, R21, c[0x0][0x2ec] ;  /* 0x0000bb0015157a20 */ /* 0x000fe80000410000 */
[----:B------:R-:W-:Y:S02]  /*5720*/  FMUL.FTZ R143, R135, R21 ;  /* 0x00000015878f7220 */ /* 0x000fe40000410000 */
[----:B------:R-:W-:Y:S04]  /*5730*/  FFMA.FTZ R21, -R199, R199, 1 ;  /* 0x3f800000c7157423 */ /* 0x000fe800000101c7 */
[----:B------:R-:W-:Y:S02]  /*5740*/  FMUL.FTZ R21, R21, c[0x0][0x2ec] ;  /* 0x0000bb0015157a20 */ /* 0x000fe40000410000 */
[C---:B---3--:R-:W-:Y:S02]  /*5750*/  FADD.FTZ R17, -R5.reuse, R6 ;  /* 0x0000000605117221 */ /* 0x048fe40000010100 */
        /* <DEDUP_REMOVED lines=15> */
[C---:B------:R-:W-:Y:S02]  /*5850*/  FADD.FTZ R20, -R5.reuse, R22 ;  /* 0x0000001605147221 */ /* 0x040fe40000010100 */
[----:B------:R-:W-:Y:S02]  /*5860*/  FADD.FTZ R19, -R5, R23 ;  /* 0x0000001705137221 */ /* 0x000fe40000010100 */
[----:B------:R-:W-:Y:S02]  /*5870*/  FMUL.FTZ R7, R7, c[0x0][0x2ec] ;  /* 0x0000bb0007077a20 */ /* 0x000fe40000410000 */
[----:B------:R-:W-:Y:S02]  /*5880*/  FMUL.FTZ R6, R6, c[0x0][0x2ec] ;  /* 0x0000bb0006067a20 */ /* 0x000fe40000410000 */
[C---:B------:R-:W-:Y:S02]  /*5890*/  FADD.FTZ R18, -R5.reuse, R34 ;  /* 0x0000002205127221 */ /* 0x040fe40000010100 */
[----:B------:R-:W-:Y:S02]  /*58a0*/  FADD.FTZ R35, -R5, R35 ;  /* 0x0000002305237221 */ /* 0x000fe40000010100 */
[----:B------:R-:W-:Y:S02]  /*58b0*/  FFMA.FTZ R5, -R151, R151, 1 ;  /* 0x3f80000097057423 */ /* 0x000fe40000010197 */
[----:B------:R-:W-:Y:S02]  /*58c0*/  FMUL.FTZ R137, R17, R7 ;  /* 0x0000000711897220 */ /* 0x000fe40000410000 */
[----:B------:R-:W-:Y:S02]  /*58d0*/  FMUL.FTZ R136, R16, R6 ;  /* 0x0000000610887220 */ /* 0x000fe40000410000 */
[----:B------:R-:W-:Y:S02]  /*58e0*/  FMUL.FTZ R17, R170, R35 ;  /* 0x00000023aa117220 */ /* 0x000fe40000410000 */
[----:B------:R-:W-:Y:S02]  /*58f0*/  FFMA.FTZ R6, -R152, R152, 1 ;  /* 0x3f80000098067423 */ /* 0x000fe40000010198 */
[----:B------:R-:W-:Y:S02]  /*5900*/  FMUL.FTZ R5, R5, c[0x0][0x2ec] ;  /* 0x0000bb0005057a20 */ /* 0x000fe40000410000 */
[----:B------:R-:W-:Y:S02]  /*5910*/  FMUL.FTZ R18, R171, R18 ;  /* 0x00000012ab127220 */ /* 0x000fe40000410000 */
[----:B------:R-:W-:Y:S02]  /*5920*/  FMUL.FTZ R6, R6, c[0x0][0x2ec] ;  /* 0x0000bb0006067a20 */ /* 0x000fe40000410000 */
[----:B------:R-:W-:Y:S02]  /*5930*/  FMUL.FTZ R132, R17, R5 ;  /* 0x0000000511847220 */ /* 0x000fe40000410000 */
[----:B----4-:R-:W-:Y:S02]  /*5940*/  FADD.FTZ R13, -R4, R13 ;  /* 0x0000000d040d7221 */ /* 0x010fe40000010100 */
[----:B------:R-:W-:Y:S02]  /*5950*/  FFMA.FTZ R5, -R206, R206, 1 ;  /* 0x3f800000ce057423 */ /* 0x000fe400000101ce */
[----:B------:R-:W-:Y:S02]  /*5960*/  FFMA.FTZ R7, -R167, R167, 1 ;  /* 0x3f800000a7077423 */ /* 0x000fe400000101a7 */
[----:B------:R-:W-:Y:S02]  /*5970*/  FMUL.FTZ R133, R18, R6 ;  /* 0x0000000612857220 */ /* 0x000fe40000410000 */
[----:B------:R-:W-:Y:S02]  /*5980*/  FADD.FTZ R12, -R4, R12 ;  /* 0x0000000c040c7221 */ /* 0x000fe40000010100 */
[----:B------:R-:W-:Y:S02]  /*5990*/  FMUL.FTZ R32, R224, R13 ;  /* 0x0000000de0207220 */ /* 0x000fe40000410000 */
[----:B------:R-:W-:Y:S02]  /*59a0*/  FFMA.FTZ R6, -R208, R208, 1 ;  /* 0x3f800000d0067423 */ /* 0x000fe400000101d0 */
[----:B------:R-:W-:Y:S02]  /*59b0*/  FMUL.FTZ R5, R5, c[0x0][0x2ec] ;  /* 0x0000bb0005057a20 */ /* 0x000fe40000410000 */
[----:B------:R-:W-:Y:S02]  /*59c0*/  FMUL.FTZ R19, R202, R19 ;  /* 0x00000013ca137220 */ /* 0x000fe40000410000 */
[----:B------:R-:W-:Y:S02]  /*59d0*/  FMUL.FTZ R7, R7, c[0x0][0x2ec] ;  /* 0x0000bb0007077a20 */ /* 0x000fe40000410000 */
[----:B------:R-:W-:Y:S02]  /*59e0*/  FMUL.FTZ R34, R228, R12 ;  /* 0x0000000ce4227220 */ /* 0x000fe40000410000 */
[----:B------:R-:W-:Y:S02]  /*59f0*/  FMUL.FTZ R6, R6, c[0x0][0x2ec] ;  /* 0x0000bb0006067a20 */ /* 0x000fe40000410000 */
[----:B------:R-:W-:Y:S02]  /*5a00*/  FMUL.FTZ R32, R32, R5 ;  /* 0x0000000520207220 */ /* 0x000fe40000410000 */
[C---:B------:R-:W-:Y:S02]  /*5a10*/  FADD.FTZ R5, -R4.reuse, R24 ;  /* 0x0000001804057221 */ /* 0x040fe40000010100 */
[----:B------:R-:W-:Y:S02]  /*5a20*/  FMUL.FTZ R134, R19, R7 ;  /* 0x0000000713867220 */ /* 0x000fe40000410000 */
[C---:B------:R-:W-:Y:S02]  /*5a30*/  FADD.FTZ R8, -R4.reuse, R8 ;  /* 0x0000000804087221 */ /* 0x040fe40000010100 */
[----:B------:R-:W-:Y:S02]  /*5a40*/  FADD.FTZ R9, -R4, R9 ;  /* 0x0000000904097221 */ /* 0x000fe40000010100 */
[----:B------:R-:W-:Y:S02]  /*5a50*/  FFMA.FTZ R7, -R210, R210, 1 ;  /* 0x3f800000d2077423 */ /* 0x000fe400000101d2 */
[----:B------:R-:W-:Y:S02]  /*5a60*/  FMUL.FTZ R34, R34, R6 ;  /* 0x0000000622227220 */ /* 0x000fe40000410000 */
[C---:B------:R-:W-:Y:S02]  /*5a70*/  FADD.FTZ R24, -R4.reuse, R25 ;  /* 0x0000001904187221 */ /* 0x040fe40000010100 */
[C---:B------:R-:W-:Y:S02]  /*5a80*/  FADD.FTZ R25, -R4.reuse, R28 ;  /* 0x0000001c04197221 */ /* 0x040fe40000010100 */
[----:B------:R-:W-:Y:S02]  /*5a90*/  FADD.FTZ R23, -R4, R29 ;  /* 0x0000001d04177221 */ /* 0x000fe40000010100 */
[----:B------:R-:W-:Y:S02]  /*5aa0*/  FMUL.FTZ R28, R222, R5 ;  /* 0x00000005de1c7220 */ /* 0x000fe40000410000 */
[----:B------:R-:W-:Y:S02]  /*5ab0*/  FFMA.FTZ R6, -R195, R195, 1 ;  /* 0x3f800000c3067423 */ /* 0x000fe400000101c3 */
[----:B------:R-:W-:Y:S02]  /*5ac0*/  FFMA.FTZ R5, -R165, R165, 1 ;  /* 0x3f800000a5057423 */ /* 0x000fe400000101a5 */
[----:B------:R-:W-:Y:S01]  /*5ad0*/  FFMA.FTZ R4, -R162, R162, 1 ;  /* 0x3f800000a2047423 */ /* 0x000fe200000101a2 */
[----:B------:R-:W-:Y:S01]  /*5ae0*/  MOV R162, R190 ;  /* 0x000000be00a27202 */ /* 0x000fe20000000f00 */
        /* <DEDUP_REMOVED lines=8> */
[----:B------:R-:W-:Y:S02]  /*5b70*/  FFMA.FTZ R16, -R169, R169, 1 ;  /* 0x3f800000a9107423 */ /* 0x000fe400000101a9 */
[----:B------:R-:W-:Y:S02]  /*5b80*/  FMUL.FTZ R33, R33, R7 ;  /* 0x0000000721217220 */ /* 0x000fe40000410000 */
[----:B------:R-:W-:Y:S02]  /*5b90*/  FFMA.FTZ R7, -R196, R196, 1 ;  /* 0x3f800000c4077423 */ /* 0x000fe400000101c4 */
[----:B------:R-:W-:Y:S02]  /*5ba0*/  FMUL.FTZ R24, R24, R6 ;  /* 0x0000000618187220 */ /* 0x000fe40000410000 */
[----:B------:R-:W-:Y:S02]  /*5bb0*/  FMUL.FTZ R25, R25, R5 ;  /* 0x0000000519197220 */ /* 0x000fe40000410000 */
[----:B------:R-:W-:Y:S02]  /*5bc0*/  FMUL.FTZ R23, R23, R4 ;  /* 0x0000000417177220 */ /* 0x000fe40000410000 */
[C---:B------:R-:W-:Y:S02]  /*5bd0*/  FADD.FTZ R4, -R0.reuse, R10 ;  /* 0x0000000a00047221 */ /* 0x040fe40000010100 */
[C---:B------:R-:W-:Y:S02]  /*5be0*/  FADD.FTZ R5, -R0.reuse, R11 ;  /* 0x0000000b00057221 */ /* 0x040fe40000010100 */
[----:B------:R-:W-:Y:S02]  /*5bf0*/  FADD.FTZ R6, -R0, R14 ;  /* 0x0000000e00067221 */ /* 0x000fe40000010100 */
[----:B------:R-:W-:Y:S02]  /*5c00*/  FFMA.FTZ R10, -R220, R220, 1 ;  /* 0x3f800000dc0a7423 */ /* 0x000fe400000101dc */
[----:B------:R-:W-:Y:S02]  /*5c10*/  FFMA.FTZ R13, -R219, R219, 1 ;  /* 0x3f800000db0d7423 */ /* 0x000fe400000101db */
[----:B------:R-:W-:Y:S02]  /*5c20*/  FFMA.FTZ R18, -R215, R215, 1 ;  /* 0x3f800000d7127423 */ /* 0x000fe400000101d7 */
[----:B------:R-:W-:Y:S02]  /*5c30*/  FMUL.FTZ R20, R203, R20 ;  /* 0x00000014cb147220 */ /* 0x000fe40000410000 */
[----:B------:R-:W-:Y:S02]  /*5c40*/  FMUL.FTZ R16, R16, c[0x0][0x2ec] ;  /* 0x0000bb0010107a20 */ /* 0x000fe40000410000 */
        /* <DEDUP_REMOVED lines=9> */
[----:B------:R-:W-:Y:S02]  /*5ce0*/  FFMA.FTZ R8, -R211, R211, 1 ;  /* 0x3f800000d3087423 */ /* 0x000fe400000101d3 */
        /* <DEDUP_REMOVED lines=13> */
[----:B------:R-:W-:Y:S02]  /*5dc0*/  FMUL.FTZ R8, R8, c[0x0][0x2ec] ;  /* 0x0000bb0008087a20 */ /* 0x000fe40000410000 */
        /* <DEDUP_REMOVED lines=64> */
.L_x_887:
[----:B------:R-:W-:Y:S01]  /*61d0*/  F2FP.BF16.PACK_AB R16, R146, R148 ;  /* 0x000000949210723e */ /* 0x000fe200000010ff */
[----:B------:R-:W2:Y:S01]  /*61e0*/  LDL R147, [R1+0x4] ;  /* 0x0000040001937983 */ /* 0x000ea20000100800 */
        /* <DEDUP_REMOVED lines=37> */
[----:B------:R-:W5:Y:S04]  /*6440*/  LDSM.16.MT88.4 R20, [R0+0x8000] ;  /* 0x008000000014783b */ /* 0x000f680000004200 */
[----:B------:R-:W-:Y:S04]  /*6450*/  LDSM.16.MT88.4 R24, [R2+0x19800] ;  /* 0x019800000218783b */ /* 0x000fe80000004200 */
[----:B------:R-:W4:Y:S04]  /*6460*/  LDSM.16.MT88.4 R28, [R0+0x6400] ;  /* 0x00640000001c783b */ /* 0x000f280000004200 */
[----:B------:R-:W4:Y:S04]  /*6470*/  LDSM.16.MT88.4 R32, [R2+0x1b800] ;  /* 0x01b800000220783b */ /* 0x000f280000004200 */
[----:B------:R-:W4:Y:S04]  /*6480*/  LDSM.16.MT88.4 R132, [R0+0x7400] ;  /* 0x007400000084783b */ /* 0x000f280000004200 */
        /* <DEDUP_REMOVED lines=23> */
[-C--:B------:R-:W-:Y:S08]  /*6600*/  HMMA.16816.F32.BF16 R52, R24, R132.reuse, R52 ;  /* 0x000000841834723c */ /* 0x080ff00000041834 */
[C---:B------:R-:W-:Y:S08]  /*6610*/  HMMA.16816.F32.BF16 R56, R32.reuse, R132, R56 ;  /* 0x000000842038723c */ /* 0x040ff00000041838 */
[-C--:B------:R-:W-:Y:S08]  /*6620*/  HMMA.16816.F32.BF16 R60, R32, R134.reuse, R60 ;  /* 0x00000086203c723c */ /* 0x080ff0000004183c */
[C---:B------:R-:W-:Y:S01]  /*6630*/  HMMA.16816.F32.BF16 R64, R24.reuse, R134, R64 ;  /* 0x000000861840723c */ /* 0x040fe20000041840 */
[----:B------:R-:W-:Y:S07]  /*6640*/  LDSM.16.MT88.4 R132, [R0+0x6c00] ;  /* 0x006c00000084783b */ /* 0x000fee0000004200 */
[-C--:B-1----:R-:W-:Y:S04]  /*6650*/  HMMA.16816.F32.BF16 R68, R24, R8.reuse, R68 ;  /* 0x000000081844723c */ /* 0x082fe80000041844 */
[----:B--2---:R-:W-:Y:S04]  /*6660*/  IMAD.SHL.U32 R160, R147, 0x2, RZ ;  /* 0x0000000293a07824 */ /* 0x004fe800078e00ff */
[C---:B------:R-:W-:Y:S08]  /*6670*/  HMMA.16816.F32.BF16 R72, R32.reuse, R8, R72 ;  /* 0x000000082048723c */ /* 0x040ff00000041848 */
[-C--:B------:R-:W-:Y:S01]  /*6680*/  HMMA.16816.F32.BF16 R76, R32, R10.reuse, R76 ;  /* 0x0000000a204c723c */ /* 0x080fe2000004184c */
[----:B------:R-:W1:Y:S07]  /*6690*/  LDSM.16.MT88.4 R32, [R2+0x1a800] ;  /* 0x01a800000220783b */ /* 0x000e6e0000004200 */
[----:B------:R-:W-:Y:S01]  /*66a0*/  HMMA.16816.F32.BF16 R80, R24, R10, R80 ;  /* 0x0000000a1850723c */ /* 0x000fe20000041850 */
[----:B------:R-:W2:Y:S04]  /*66b0*/  LDSM.16.MT88.4 R8, [R0+0x7c00] ;  /* 0x007c00000008783b */ /* 0x000ea80000004200 */
        /* <DEDUP_REMOVED lines=59> */
.L_x_888:
        /* <DEDUP_REMOVED lines=9> */
[----:B------:R-:W-:Y:S01]  /*6b00*/  IMAD.SHL.U32 R167, R167, 0x20, RZ ;  /* 0x00000020a7a77824 */ /* 0x000fe200078e00ff */
[----:B------:R-:W-:Y:S01]  /*6b10*/  UIADD3 UR8, UR7, -0x1, URZ ;  /* 0xffffffff07087890 */ /* 0x000fe2000fffe03f */
[----:B------:R-:W-:Y:S01]  /*6b20*/  IMAD R166, R166, 0x28, RZ ;  /* 0x00000028a6a67824 */ /* 0x000fe200078e02ff */
[----:B------:R-:W3:Y:S01]  /*6b30*/  LDSM.16.MT88.4 R28, [R0+0xd000] ;  /* 0x00d00000001c783b */ /* 0x000ee20000004200 */
[----:B------:R-:W-:Y:S03]  /*6b40*/  IMAD.MOV.U32 R161, RZ, RZ, c[0x0][0x22c] ;  /* 0x00008b00ffa17624 */ /* 0x000fe600078e00ff */
[----:B------:R-:W4:Y:S01]  /*6b50*/  LDL R165, [R1+0x8] ;  /* 0x0000080001a57983 */ /* 0x000f220000100800 */
[----:B------:R-:W-:Y:S03]  /*6b60*/  IMAD R161, R161, c[0x0][0x1c0], RZ ;  /* 0x00007000a1a17a24 */ /* 0x000fe600078e02ff */
[----:B------:R-:W-:Y:S01]  /*6b70*/  LDSM.16.M88.4 R32, [R178] ;  /* 0x00000000b220783b */ /* 0x000fe20000000200 */
[----:B------:R-:W-:Y:S03]  /*6b80*/  IMAD.U32 R161, R161, -0x40, RZ ;  /* 0xffffffc0a1a17824 */ /* 0x000fe600078e00ff */
[----:B------:R-:W4:Y:S02]  /*6b90*/  LDL R164, [R1+0xc] ;  /* 0x00000c0001a47983 */ /* 0x000f240000100800 */
[C---:B------:R-:W-:Y:S02]  /*6ba0*/  LEA R190, P1, R161.reuse, R162, 0x2 ;  /* 0x000000a2a1be7211 */ /* 0x040fe400078210ff */
[----:B------:R-:W3:Y:S02]  /*6bb0*/  LDSM.16.MT88.4 R132, [R0+0x9400] ;  /* 0x009400000084783b */ /* 0x000ee40000004200 */
[----:B------:R-:W-:Y:S01]  /*6bc0*/  LEA.HI.X.SX32 R189, R161, R163, 0x2, P1 ;  /* 0x000000a3a1bd7211 */ /* 0x000fe200008f16ff */
[----:B------:R-:W-:Y:S01]  /*6bd0*/  IMAD.MOV.U32 R161, RZ, RZ, c[0x0][0x22c] ;  /* 0x00008b00ffa17624 */ /* 0x000fe200078e00ff */
[----:B------:R-:W3:Y:S03]  /*6be0*/  LDSM.16.MT88.4 R136, [R0+0xb400] ;  /* 0x00b400000088783b */ /* 0x000ee60000004200 */
[----:B------:R-:W-:Y:S01]  /*6bf0*/  IMAD R161, R161, c[0x0][0x1c0], RZ ;  /* 0x00007000a1a17a24 */ /* 0x000fe200078e02ff */
[----:B------:R-:W3:Y:S03]  /*6c00*/  LDSM.16.MT88.4 R140, [R0+0xd400] ;  /* 0x00d40000008c783b */ /* 0x000ee60000004200 */
[----:B------:R-:W-:Y:S01]  /*6c10*/  IMAD.SHL.U32 R161, R161, 0x10, RZ ;  /* 0x00000010a1a17824 */ /* 0x000fe200078e00ff */
[----:B------:R-:W-:Y:S01]  /*6c20*/  LDSM.16.M88.4 R144, [R180] ;  /* 0x00000000b490783b */ /* 0x000fe20000000200 */
[C---:B-1----:R-:W-:Y:S03]  /*6c30*/  HMMA.16816.F32.BF16 R4, R24.reuse, R8, RZ ;  /* 0x000000081804723c */ /* 0x042fe600000418ff */
[----:B------:R-:W1:Y:S04]  /*6c40*/  LDSM.16.MT88.4 R148, [R0+0x9800] ;  /* 0x009800000094783b */ /* 0x000e680000004200 */
[----:B------:R-:W1:Y:S01]  /*6c50*/  LDSM.16.MT88.4 R152, [R0+0xb800] ;  /* 0x00b800000098783b */ /* 0x000e620000004200 */
[C---:B------:R-:W-:Y:S03]  /*6c60*/  HMMA.16816.F32.BF16 R8, R24.reuse, R10, RZ ;  /* 0x0000000a1808723c */ /* 0x040fe600000418ff */
[----:B------:R-:W-:Y:S05]  /*6c70*/  LDSM.16.MT88.4 R156, [R0+0xbc00] ;  /* 0x00bc0000009c783b */ /* 0x000fea0000004200 */
        /* <DEDUP_REMOVED lines=11> */
[C---:B------:R-:W-:Y:S08]  /*6d30*/  HMMA.16816.F32.BF16 R20, R32.reuse, R140, R20 ;  /* 0x0000008c2014723c */ /* 0x040ff00000041814 */
        /* <DEDUP_REMOVED lines=15> */
[----:B------:R-:W3:Y:S07]  /*6e30*/  LDSM.16.M88.4 R136, [R178+0x2000] ;  /* 0x00200000b288783b */ /* 0x000eee0000000200 */
[C---:B------:R-:W-:Y:S08]  /*6e40*/  HMMA.16816.F32.BF16 R12, R132.reuse, R156, R12 ;  /* 0x0000009c840c723c */ /* 0x040ff0000004180c */
[C---:B------:R-:W-:Y:S01]  /*6e50*/  HMMA.16816.F32.BF16 R16, R132.reuse, R158, R16 ;  /* 0x0000009e8410723c */ /* 0x040fe20000041810 */
[----:B------:R-:W2:Y:S07]  /*6e60*/  LDSM.16.MT88.4 R156, [R0+0xc400] ;  /* 0x00c40000009c783b */ /* 0x000eae0000004200 */
        /* <DEDUP_REMOVED lines=17> */
[C---:B------:R-:W-:Y:S08]  /*6f80*/  HMMA.16816.F32.BF16 R12, R136.reuse, R156, R12 ;  /* 0x0000009c880c723c */ /* 0x040ff0000004180c */
[C---:B------:R-:W-:Y:S01]  /*6f90*/  HMMA.16816.F32.BF16 R16, R136.reuse, R158, R16 ;  /* 0x0000009e8810723c */ /* 0x040fe20000041810 */
[----:B------:R-:W2:Y:S07]  /*6fa0*/  LDSM.16.MT88.4 R156, [R0+0xcc00] ;  /* 0x00cc0000009c783b */ /* 0x000eae0000004200 */
[C---:B------:R-:W-:Y:S08]  /*6fb0*/  HMMA.16816.F32.BF16 R20, R136.reuse, R32, R20 ;  /* 0x000000208814723c */ /* 0x040ff00000041814 */
[----:B------:R-:W-:Y:S01]  /*6fc0*/  HMMA.16816.F32.BF16 R24, R136, R34, R24 ;  /* 0x000000228818723c */ /* 0x000fe20000041818 */
[----:B------:R-:W3:Y:S07]  /*6fd0*/  LDSM.16.MT88.4 R32, [R0+0xec00] ;  /* 0x00ec00000020783b */ /* 0x000eee0000004200 */
[C---:B-1----:R-:W-:Y:S08]  /*6fe0*/  HMMA.16816.F32.BF16 R4, R132.reuse, R148, R4 ;  /* 0x000000948404723c */ /* 0x042ff00000041804 */
[C---:B------:R-:W-:Y:S08]  /*6ff0*/  HMMA.16816.F32.BF16 R8, R132.reuse, R150, R8 ;  /* 0x000000968408723c */ /* 0x040ff00000041808 */
[C---:B------:R-:W-:Y:S08]  /*7000*/  HMMA.16816.F32.BF16 R12, R132.reuse, R152, R12 ;  /* 0x00000098840c723c */ /* 0x040ff0000004180c */
[C---:B------:R-:W-:Y:S08]  /*7010*/  HMMA.16816.F32.BF16 R16, R132.reuse, R154, R16 ;  /* 0x0000009a8410723c */ /* 0x040ff00000041810 */
[C---:B--2---:R-:W-:Y:S07]  /*7020*/  HMMA.16816.F32.BF16 R20, R132.reuse, R28, R20 ;  /* 0x0000001c8414723c */ /* 0x044fee0000041814 */
[----:B------:R-:W-:Y:S01]  /*7030*/  IMAD.MOV.U32 R28, RZ, RZ, R190 ;  /* 0x000000ffff1c7224 */ /* 0x000fe200078e00be */
[----:B------:R-:W-:Y:S04]  /*7040*/  HMMA.16816.F32.BF16 R24, R132, R30, R24 ;  /* 0x0000001e8418723c */ /* 0x000fe80000041818 */
[----:B------:R-:W-:Y:S03]  /*7050*/  IMAD.MOV.U32 R29, RZ, RZ, R189 ;  /* 0x000000ffff1d7224 */ /* 0x000fe600078e00bd */
[----:B----4-:R-:W-:Y:S01]  /*7060*/  @P0 IADD3 R30, P2, R165, UR10, RZ ;  /* 0x0000000aa51e0c10 */ /* 0x010fe2000ff5e0ff */
[C---:B---3--:R-:W-:Y:S01]  /*7070*/  HMMA.16816.F32.BF16 R4, R140.reuse, R144, R4 ;  /* 0x000000908c04723c */ /* 0x048fe20000041804 */
        /* <DEDUP_REMOVED lines=8> */
[----:B------:R-:W-:Y:S02]  /*7100*/  IMAD R165, R165, 0x38, RZ ;  /* 0x00000038a5a57824 */ /* 0x000fe400078e02ff */
        /* <DEDUP_REMOVED lines=16> */
[CC--:B------:R-:W-:Y:S01]  /*7210*/  LEA R34, P0, R167.reuse, R28.reuse, 0x2 ;  /* 0x0000001ca7227211 */ /* 0x0c0fe200078010ff */
[----:B------:R3:W-:Y:S03]  /*7220*/  RED.E.ADD.F32.FTZ.RN.STRONG.GPU [R32.64], R5 ;  /* 0x000000052000798e */ /* 0x0007e6000c10e784 */
[-C--:B------:R-:W-:Y:S01]  /*7230*/  LEA.HI.X.SX32 R133, R164, R29.reuse, 0x2, P1 ;  /* 0x0000001da4857211 */ /* 0x080fe200008f16ff */
[----:B------:R-:W-:Y:S01]  /*7240*/  IMAD.MOV.U32 R164, RZ, RZ, c[0x0][0x22c] ;  /* 0x00008b00ffa47624 */ /* 0x000fe200078e00ff */
[----:B------:R4:W-:Y:S01]  /*7250*/  RED.E.ADD.F32.FTZ.RN.STRONG.GPU [R134.64], R6 ;  /* 0x000000068600798e */ /* 0x0009e2000c10e784 */
[-C--:B-1----:R-:W-:Y:S02]  /*7260*/  LEA R30, P2, R166, R28.reuse, 0x2 ;  /* 0x0000001ca61e7211 */ /* 0x082fe400078410ff */
[----:B------:R-:W-:Y:S01]  /*7270*/  IMAD R164, R164, c[0x0][0x1c0], RZ ;  /* 0x00007000a4a47a24 */ /* 0x000fe200078e02ff */
[-C--:B------:R-:W-:Y:S01]  /*7280*/  LEA.HI.X.SX32 R35, R167, R29.reuse, 0x2, P0 ;  /* 0x0000001da7237211 */ /* 0x080fe200000f16ff */
[----:B------:R1:W-:Y:S01]  /*7290*/  RED.E.ADD.F32.FTZ.RN.STRONG.GPU [R132.64], R7 ;  /* 0x000000078400798e */ /* 0x0003e2000c10e784 */
[-C--:B------:R-:W-:Y:S01]  /*72a0*/  LEA.HI.X.SX32 R31, R166, R29.reuse, 0x2, P2 ;  /* 0x0000001da61f7211 */ /* 0x080fe200010f16ff */
[----:B------:R-:W-:Y:S02]  /*72b0*/  IMAD R164, R164, 0x30, RZ ;  /* 0x00000030a4a47824 */ /* 0x000fe400078e02ff */
[----:B------:R1:W-:Y:S03]  /*72c0*/  RED.E.ADD.F32.FTZ.RN.STRONG.GPU [R34.64], R8 ;  /* 0x000000082200798e */ /* 0x0003e6000c10e784 */
[CC--:B--2---:R-:W-:Y:S01]  /*72d0*/  LEA R4, P1, R164.reuse, R28.reuse, 0x2 ;  /* 0x0000001ca4047211 */ /* 0x0c4fe200078210ff */
[----:B------:R2:W-:Y:S03]  /*72e0*/  RED.E.ADD.F32.FTZ.RN.STRONG.GPU [R30.64], R9 ;  /* 0x000000091e00798e */ /* 0x0005e6000c10e784 */
[-C--:B---3--:R-:W-:Y:S01]  /*72f0*/  LEA.HI.X.SX32 R5, R164, R29.reuse, 0x2, P1 ;  /* 0x0000001da4057211 */ /* 0x088fe200008f16ff */
[----:B------:R-:W-:Y:S04]  /*7300*/  IMAD.MOV.U32 R164, RZ, RZ, c[0x0][0x22c] ;  /* 0x00008b00ffa47624 */ /* 0x000fe800078e00ff */
[----:B------:R3:W-:Y:S01]  /*7310*/  RED.E.ADD.F32.FTZ.RN.STRONG.GPU [R4.64], R10 ;  /* 0x0000000a0400798e */ /* 0x0007e2000c10e784 */
[----:B------:R-:W-:Y:S01]  /*7320*/  IMAD R164, R164, c[0x0][0x1c0], RZ ;  /* 0x00007000a4a47a24 */ /* 0x000fe200078e02ff */
[CC--:B----4-:R-:W-:Y:S03]  /*7330*/  LEA R6, P0, R165.reuse, R28.reuse, 0x2 ;  /* 0x0000001ca5067211 */ /* 0x0d0fe600078010ff */
[----:B------:R-:W-:Y:S01]  /*7340*/  IMAD.SHL.U32 R164, R164, 0x10, RZ ;  /* 0x00000010a4a47824 */ /* 0x000fe200078e00ff */
[-C--:B-1----:R-:W-:Y:S02]  /*7350*/  LEA.HI.X.SX32 R7, R165, R29.reuse, 0x2, P0 ;  /* 0x0000001da5077211 */ /* 0x082fe400000f16ff */
[----:B------:R-:W-:Y:S02]  /*7360*/  IADD3 R132, R161, 0x40, RZ ;  /* 0x00000040a1847810 */ /* 0x000fe40007ffe0ff */
[C---:B------:R-:W-:Y:S01]  /*7370*/  IADD3 R137, R164.reuse, 0x20, RZ ;  /* 0x00000020a4897810 */ /* 0x040fe20007ffe0ff */
[----:B------:R1:W-:Y:S01]  /*7380*/  RED.E.ADD.F32.FTZ.RN.STRONG.GPU [R6.64], R11 ;  /* 0x0000000b0600798e */ /* 0x0003e2000c10e784 */
[C---:B------:R-:W-:Y:S01]  /*7390*/  IADD3 R136, R164.reuse, 0x20, RZ ;  /* 0x00000020a4887810 */ /* 0x040fe20007ffe0ff */
[----:B------:R-:W-:Y:S01]  /*73a0*/  IMAD.IADD R132, R241, 0x1, R132 ;  /* 0x00000001f1847824 */ /* 0x000fe200078e0284 */
[----:B------:R-:W-:Y:S01]  /*73b0*/  IADD3 R0, R164, 0x20, RZ ;  /* 0x00000020a4007810 */ /* 0x000fe20007ffe0ff */
[----:B------:R4:W-:Y:S01]  /*73c0*/  RED.E.ADD.F32.FTZ.RN.STRONG.GPU [R28.64+0x80], R12 ;  /* 0x0000800c1c00798e */ /* 0x0009e2000c10e784 */
[-C--:B------:R-:W-:Y:S01]  /*73d0*/  LEA R8, P2, R247, R28.reuse, 0x2 ;  /* 0x0000001cf7087211 */ /* 0x080fe200078410ff */
[----:B------:R-:W-:Y:S01]  /*73e0*/  IMAD.IADD R136, R241, 0x1, R136 ;  /* 0x00000001f1887824 */ /* 0x000fe200078e0288 */
[----:B------:R-:W-:Y:S01]  /*73f0*/  IADD3 R133, R161, 0x40, RZ ;  /* 0x00000040a1857810 */ /* 0x000fe20007ffe0ff */
[----:B------:R4:W-:Y:S01]  /*7400*/  RED.E.ADD.F32.FTZ.RN.STRONG.GPU [R32.64+0x80], R13 ;  /* 0x0000800d2000798e */ /* 0x0009e2000c10e784 */
[----:B------:R-:W-:Y:S01]  /*7410*/  IMAD.IADD R0, R241, 0x1, R0 ;  /* 0x00000001f1007824 */ /* 0x000fe200078e0200 */
[-C--:B--2---:R-:W-:Y:S02]  /*7420*/  LEA.HI.X.SX32 R9, R247, R29.reuse, 0x2, P2 ;  /* 0x0000001df7097211 */ /* 0x084fe400010f16ff */
[CC--:B------:R-:W-:Y:S01]  /*7430*/  LEA R30, P1, R136.reuse, R28.reuse, 0x2 ;  /* 0x0000001c881e7211 */ /* 0x0c0fe200078210ff */
[----:B------:R-:W-:Y:S01]  /*7440*/  IMAD.IADD R0, R241, 0x1, R0 ;  /* 0x00000001f1007824 */ /* 0x000fe200078e0200 */
[CC--:B---3--:R-:W-:Y:S02]  /*7450*/  LEA R4, P0, R137.reuse, R28.reuse, 0x2 ;  /* 0x0000001c89047211 */ /* 0x0c8fe400078010ff */
[-C--:B------:R-:W-:Y:S02]  /*7460*/  LEA.HI.X.SX32 R31, R136, R29.reuse, 0x2, P1 ;  /* 0x0000001d881f7211 */ /* 0x080fe400008f16ff */
[-C--:B------:R-:W-:Y:S02]  /*7470*/  LEA.HI.X.SX32 R5, R137, R29.reuse, 0x2, P0 ;  /* 0x0000001d89057211 */ /* 0x080fe400000f16ff */
[CC--:B------:R-:W-:Y:S01]  /*7480*/  LEA R10, P0, R0.reuse, R28.reuse, 0x2 ;  /* 0x0000001c000a7211 */ /* 0x0c0fe200078010ff */
[----:B------:R-:W-:Y:S04]  /*7490*/  LDSM.16.MT88.4 R136, [R2+0x18800] ;  /* 0x018800000288783b */ /* 0x000fe80000004200 */
[----:B------:R2:W-:Y:S01]  /*74a0*/  RED.E.ADD.F32.FTZ.RN.STRONG.GPU [R4.64], R14 ;  /* 0x0000000e0400798e */ /* 0x0005e2000c10e784 */
[-C--:B-1----:R-:W-:Y:S02]  /*74b0*/  LEA.HI.X.SX32 R11, R0, R29.reuse, 0x2, P0 ;  /* 0x0000001d000b7211 */ /* 0x082fe400000f16ff */
[CC--:B------:R-:W-:Y:S01]  /*74c0*/  LEA R6, P1, R246.reuse, R28.reuse, 0x2 ;  /* 0x0000001cf6067211 */ /* 0x0c0fe200078210ff */
[----:B------:R1:W-:Y:S01]  /*74d0*/  RED.E.ADD.F32.FTZ.RN.STRONG.GPU [R30.64], R15 ;  /* 0x0000000f1e00798e */ /* 0x0003e2000c10e784 */
[----:B------:R-:W-:Y:S02]  /*74e0*/  IADD3 R0, R161, 0x40, RZ ;  /* 0x00000040a1007810 */ /* 0x000fe40007ffe0ff */
[-C--:B------:R-:W-:Y:S01]  /*74f0*/  LEA.HI.X.SX32 R7, R246, R29.reuse, 0x2, P1 ;  /* 0x0000001df6077211 */ /* 0x080fe200008f16ff */
[----:B------:R3:W-:Y:S01]  /*7500*/  RED.E.ADD.F32.FTZ.RN.STRONG.GPU [R10.64], R16 ;  /* 0x000000100a00798e */ /* 0x0007e2000c10e784 */
[CC--:B----4-:R-:W-:Y:S01]  /*7510*/  LEA R12, P4, R132.reuse, R28.reuse, 0x2 ;  /* 0x0000001c840c7211 */ /* 0x0d0fe200078810ff */
[C---:B------:R-:W-:Y:S02]  /*7520*/  IMAD.IADD R0, R241.reuse, 0x1, R0 ;  /* 0x00000001f1007824 */ /* 0x040fe400078e0200 */
[----:B------:R4:W-:Y:S01]  /*7530*/  RED.E.ADD.F32.FTZ.RN.STRONG.GPU [R8.64], R17 ;  /* 0x000000110800798e */ /* 0x0009e2000c10e784 */
[-C--:B------:R-:W-:Y:S01]  /*7540*/  LEA.HI.X.SX32 R13, R132, R29.reuse, 0x2, P4 ;  /* 0x0000001d840d7211 */ /* 0x080fe200020f16ff */
[----:B------:R-:W-:Y:S02]  /*7550*/  IMAD.IADD R0, R241, 0x1, R0 ;  /* 0x00000001f1007824 */ /* 0x000fe400078e0200 */
[----:B------:R4:W-:Y:S01]  /*7560*/  RED.E.ADD.F32.FTZ.RN.STRONG.GPU [R6.64], R18 ;  /* 0x000000120600798e */ /* 0x0009e2000c10e784 */
[-C--:B--2---:R-:W-:Y:S02]  /*7570*/  LEA R4, P0, R249, R28.reuse, 0x2 ;  /* 0x0000001cf9047211 */ /* 0x084fe400078010ff */
[-C--:B------:R-:W-:Y:S02]  /*7580*/  LEA R14, P5, R133, R28.reuse, 0x2 ;  /* 0x0000001c850e7211 */ /* 0x080fe400078a10ff */
[-C--:B------:R-:W-:Y:S02]  /*7590*/  LEA.HI.X.SX32 R5, R249, R29.reuse, 0x2, P0 ;  /* 0x0000001df9057211 */ /* 0x080fe400000f16ff */
[-C--:B-1----:R-:W-:Y:S02]  /*75a0*/  LEA.HI.X.SX32 R15, R133, R29.reuse, 0x2, P5 ;  /* 0x0000001d850f7211 */ /* 0x082fe400028f16ff */
[CC--:B---3--:R-:W-:Y:S01]  /*75b0*/  LEA R10, P3, R0.reuse, R28.reuse, 0x2 ;  /* 0x0000001c000a7211 */ /* 0x0c8fe200078610ff */
[----:B------:R1:W-:Y:S01]  /*75c0*/  RED.E.ADD.F32.FTZ.RN.STRONG.GPU [R4.64], R19 ;  /* 0x000000130400798e */ /* 0x0003e2000c10e784 */
[CC--:B----4-:R-:W-:Y:S03]  /*75d0*/  LEA R8, P2, R245.reuse, R28.reuse, 0x2 ;  /* 0x0000001cf5087211 */ /* 0x0d0fe600078410ff */
        /* <DEDUP_REMOVED lines=9> */
[C---:B------:R-:W-:Y:S01]  /*7670*/  IADD3 R0, R3.reuse, -0x3000, RZ ;  /* 0xffffd00003007810 */ /* 0x040fe20007ffe0ff */
        /* <DEDUP_REMOVED lines=244> */
.L_x_890:
        /* <DEDUP_REMOVED lines=18> */
.L_x_891:
[----:B------:R-:W-:Y:S01]  /*86e0*/  BAR.SYNC.DEFER_BLOCKING 0x0 ;  /* 0x0000000000007b1d */ /* 0x000fe20000010000 */
[----:B------:R-:W-:Y:S01]  /*86f0*/  USHF.L.U32 UR7, UR18, 0x7, URZ ;  /* 0x0000000712077899 */ /* 0x000fe2000800063f */
[--C-:B-1----:R-:W-:Y:S01]  /*8700*/  SHF.R.S32.HI R7, RZ, 0x1f, R216.reuse ;  /* 0x0000001fff077819 */ /* 0x102fe200000114d8 */
[----:B------:R-:W-:Y:S01]  /*8710*/  IMAD.MOV.U32 R6, RZ, RZ, R216 ;  /* 0x000000ffff067224 */ /* 0x000fe200078e00d8 */
[----:B------:R-:W-:Y:S02]  /*8720*/  UIMAD UR6, UR18, -0x80, UR6 ;  /* 0xffffff80120678a4 */ /* 0x000fe4000f8e0206 */
        /* <DEDUP_REMOVED lines=14> */
[----:B------:R2:W4:Y:S01]  /*8810*/  LDS.128 R28, [R160+0xc000] ;  /* 0x00c00000a01c7984 */ /* 0x0005220000000c00 */
[----:B------:R-:W-:Y:S01]  /*8820*/  UIMAD UR8, UR38, UR9, UR8 ;  /* 0x00000009260872a4 */ /* 0x000fe2000f8e0208 */
[----:B-1----:R-:W-:Y:S02]  /*8830*/  SHF.R.S32.HI R0, RZ, 0x1f, R8 ;  /* 0x0000001fff007819 */ /* 0x002fe40000011408 */
[----:B------:R2:W1:Y:S02]  /*8840*/  LDS.128 R24, [R160+0xe000] ;  /* 0x00e00000a0187984 */ /* 0x0004640000000c00 */
[----:B------:R-:W-:Y:S01]  /*8850*/  LEA.HI R0, R0, R8, RZ, 0x2 ;  /* 0x0000000800007211 */ /* 0x000fe200078f10ff */
[----:B------:R-:W-:Y:S01]  /*8860*/  IMAD.U32 R8, RZ, RZ, UR38 ;  /* 0x00000026ff087e24 */ /* 0x000fe2000f8e00ff */
[----:B------:R2:W1:Y:S02]  /*8870*/  LDS.128 R44, [R160+0xf000] ;  /* 0x00f00000a02c7984 */ /* 0x0004640000000c00 */
[----:B------:R-:W-:Y:S01]  /*8880*/  SHF.R.S32.HI R0, RZ, 0x2, R0 ;  /* 0x00000002ff007819 */ /* 0x000fe20000011400 */
[----:B------:R-:W-:Y:S01]  /*8890*/  IMAD.WIDE.U32 R8, R8, c[0x0][0x3b8], R4 ;  /* 0x0000ee0008087a25 */ /* 0x000fe200078e0004 */
[----:B------:R2:W1:Y:S02]  /*88a0*/  LDS.128 R56, [R160+0x10000] ;  /* 0x01000000a0387984 */ /* 0x0004640000000c00 */
[----:B------:R-:W-:-:S02]  /*88b0*/  ISETP.GE.AND P4, PT, R0, UR6, PT ;  /* 0x0000000600007c0c */ /* 0x000fc4000bf86270 */
[----:B------:R2:W1:Y:S01]  /*88c0*/  LDS.128 R40, [R160+0x11000] ;  /* 0x01100000a0287984 */ /* 0x0004620000000c00 */
[----:B------:R-:W-:Y:S02]  /*88d0*/  IADD3 R20, R9, UR8, RZ ;  /* 0x0000000809147c10 */ /* 0x000fe4000fffe0ff */
[----:B------:R-:W-:Y:S01]  /*88e0*/  SHF.R.S32.HI R22, RZ, 0x1f, R0 ;  /* 0x0000001fff167819 */ /* 0x000fe20000011400 */
        /* <DEDUP_REMOVED lines=21> */
.L_x_893:
[----:B------:R-:W-:Y:S05]  /*8a40*/  BSYNC B0 ;  /* 0x0000000000007941 */ /* 0x000fea0003800000 */
.L_x_892:
[----:B------:R-:W-:Y:S01]  /*8a50*/  IADD3 R3, R0, 0x40, RZ ;  /* 0x0000004000037810 */ /* 0x000fe20007ffe0ff */
[----:B------:R-:W-:Y:S03]  /*8a60*/  BSSY B0, `(.L_x_894) ;  /* 0x0000013000007945 */ /* 0x000fe60003800000 */
[----:B------:R-:W-:-:S13]  /*8a70*/  ISETP.GE.AND P3, PT, R3, UR6, PT ;  /* 0x0000000603007c0c */ /* 0x000fda000bf66270 */
        /* <DEDUP_REMOVED lines=17> */
.L_x_895:
[----:B------:R-:W-:Y:S05]  /*8b90*/  BSYNC B0 ;  /* 0x0000000000007941 */ /* 0x000fea0003800000 */
.L_x_894:
        /* <DEDUP_REMOVED lines=15> */
[----:B---3--:R-:W-:Y:S01]  /*8c90*/  MOV R5, R3 ;  /* 0x0000000300057202 */ /* 0x008fe20000000f00 */
        /* <DEDUP_REMOVED lines=13> */
.L_x_897:
[----:B------:R-:W-:Y:S05]  /*8d70*/  BSYNC B0 ;  /* 0x0000000000007941 */ /* 0x000fea0003800000 */
.L_x_896:
        /* <DEDUP_REMOVED lines=18> */
.L_x_873:
        /* <DEDUP_REMOVED lines=20> */
.L_x_899:
        /* <DEDUP_REMOVED lines=18> */
.L_x_900:
[----:B------:R-:W1:Y:S01]  /*9100*/  S2R R7, SR_TID.X ;  /* 0x0000000000077919 */ /* 0x000e620000002100 */
[----:B------:R-:W-:Y:S01]  /*9110*/  USHF.L.U32 UR7, UR18, 0x7, URZ ;  /* 0x0000000712077899 */ /* 0x000fe2000800063f */
[----:B------:R-:W-:Y:S01]  /*9120*/  BSSY B0, `(.L_x_901) ;  /* 0x0000027000007945 */ /* 0x000fe20003800000 */
[----:B------:R-:W-:Y:S01]  /*9130*/  ULDC.64 UR8, c[0x0][0x3a0] ;  /* 0x0000e80000087ab9 */ /* 0x000fe20000000a00 */
[C---:B------:R-:W-:Y:S01]  /*9140*/  IADD3 R12, R216.reuse, 0x40, RZ ;  /* 0x00000040d80c7810 */ /* 0x040fe20007ffe0ff */
[----:B------:R-:W-:Y:S01]  /*9150*/  USHF.R.S32.HI UR10, URZ, 0x1f, UR7 ;  /* 0x0000001f3f0a7899 */ /* 0x000fe20008011407 */
[----:B------:R-:W-:Y:S01]  /*9160*/  IADD3 R11, R216, 0x20, RZ ;  /* 0x00000020d80b7810 */ /* 0x000fe20007ffe0ff */
        /* <DEDUP_REMOVED lines=9> */
[----:B-1----:R-:W-:-:S03]  /*9200*/  SHF.R.S32.HI R0, RZ, 0x1f, R7 ;  /* 0x0000001fff007819 */ /* 0x002fc60000011407 */
[----:B------:R-:W-:Y:S01]  /*9210*/  UIMAD UR8, UR38, UR9, UR8 ;  /* 0x00000009260872a4 */ /* 0x000fe2000f8e0208 */
        /* <DEDUP_REMOVED lines=23> */
.L_x_902:
[----:B------:R-:W-:Y:S05]  /*9390*/  BSYNC B0 ;  /* 0x0000000000007941 */ /* 0x000fea0003800000 */
.L_x_901:
[----:B------:R-:W-:Y:S01]  /*93a0*/  IADD3 R3, R0, 0x40, RZ ;  /* 0x0000004000037810 */ /* 0x000fe20007ffe0ff */
[----:B------:R-:W-:Y:S03]  /*93b0*/  BSSY B0, `(.L_x_903) ;  /* 0x0000012000007945 */ /* 0x000fe60003800000 */
[----:B------:R-:W-:-:S13]  /*93c0*/  ISETP.GE.AND P3, PT, R3, UR6, PT ;  /* 0x0000000603007c0c */ /* 0x000fda000bf66270 */
        /* <DEDUP_REMOVED lines=16> */
.L_x_904:
[----:B------:R-:W-:Y:S05]  /*94d0*/  BSYNC B0 ;  /* 0x0000000000007941 */ /* 0x000fea0003800000 */
.L_x_903:
        /* <DEDUP_REMOVED lines=29> */
.L_x_906:
[----:B------:R-:W-:Y:S05]  /*96b0*/  BSYNC B0 ;  /* 0x0000000000007941 */ /* 0x000fea0003800000 */
.L_x_905:
        /* <DEDUP_REMOVED lines=16> */
.L_x_898:
[----:B------:R-:W-:Y:S05]  /*97c0*/  BSYNC B1 ;  /* 0x0000000000017941 */ /* 0x000fea0003800000 */
.L_x_868:
        /* <DEDUP_REMOVED lines=11> */
.L_x_907:
[----:B------:R-:W-:Y:S05]  /*9880*/  EXIT ;  /* 0x000000000000794d */ /* 0x000fea0003800000 */
.L_x_909:
        /* <DEDUP_REMOVED lines=15> */
.L_x_1302:


//--------------------- .text._ZN5flash44flash_bwd_dq_dk_dv_loop_seqk_parallel_kernelI23Flash_bwd_kernel_traitsILi96ELi64ELi128ELi8ELi2ELi4ELi4ELb0ELb0EN7cutlass10bfloat16_tE19Flash_kernel_traitsILi96ELi64ELi128ELi8ES3_EELb1ELb0ELb1ELb0ELb0ELb0ELb0EEEvNS_16Flash_bwd_paramsE --------------------------
	.section	.text._ZN5flash44flash_bwd_dq_dk_dv_loop_seqk_parallel_kernelI23Flash_bwd_kernel_traitsILi96ELi64ELi128ELi8ELi2ELi4ELi4ELb0ELb0EN7cutlass10bfloat16_tE19Flash_kernel_traitsILi96ELi64ELi128ELi8ES3_EELb1ELb0ELb1ELb0ELb0ELb0ELb0EEEvNS_16Flash_bwd_paramsE,"ax",@progbits
	.sectioninfo	@"SHI_REGISTERS=255"
	.align	128
        .global         _ZN5flash44flash_bwd_dq_dk_dv_loop_seqk_parallel_kernelI23Flash_bwd_kernel_traitsILi96ELi64ELi128ELi8ELi2ELi4ELi4ELb0ELb0EN7cutlass10bfloat16_tE19Flash_kernel_traitsILi96ELi64ELi128ELi8ES3_EELb1ELb0ELb1ELb0ELb0ELb0ELb0EEEvNS_16Flash_bwd_paramsE
        .type           _ZN5flash44flash_bwd_dq_dk_dv_loop_seqk_parallel_kernelI23Flash_bwd_kernel_traitsILi96ELi64ELi128ELi8ELi2ELi4ELi4ELb0ELb0EN7cutlass10bfloat16_tE19Flash_kernel_traitsILi96ELi64ELi128ELi8ES3_EELb1ELb0ELb1ELb0ELb0ELb0ELb0EEEvNS_16Flash_bwd_paramsE,@function
        .size           _ZN5flash44flash_bwd_dq_dk_dv_loop_seqk_parallel_kernelI23Flash_bwd_kernel_traitsILi96ELi64ELi128ELi8ELi2ELi4ELi4ELb0ELb0EN7cutlass10bfloat16_tE19Flash_kernel_traitsILi96ELi64ELi128ELi8ES3_EELb1ELb0ELb1ELb0ELb0ELb0ELb0EEEvNS_16Flash_bwd_paramsE,(.L_x_1303 - _ZN5flash44flash_bwd_dq_dk_dv_loop_seqk_parallel_kernelI23Flash_bwd_kernel_traitsILi96ELi64ELi128ELi8ELi2ELi4ELi4ELb0ELb0EN7cutlass10bfloat16_tE19Flash_kernel_traitsILi96ELi64ELi128ELi8ES3_EELb1ELb0ELb1ELb0ELb0ELb0ELb0EEEvNS_16Flash_bwd_paramsE)
        .other          _ZN5flash44flash_bwd_dq_dk_dv_loop_seqk_parallel_kernelI23Flash_bwd_kernel_traitsILi96ELi64ELi128ELi8ELi2ELi4ELi4ELb0ELb0EN7cutlass10bfloat16_tE19Flash_kernel_traitsILi96ELi64ELi128ELi8ES3_EELb1ELb0ELb1ELb0ELb0ELb0ELb0EEEvNS_16Flash_bwd_paramsE,@"STO_CUDA_ENTRY STV_DEFAULT"
_ZN5flash44flash_bwd_dq_dk_dv_loop_seqk_parallel_kernelI23Flash_bwd_kernel_traitsILi96ELi64ELi128ELi8ELi2ELi4ELi4ELb0ELb0EN7cutlass10bfloat16_tE19Flash_kernel_traitsILi96ELi64ELi128ELi8ES3_EELb1ELb0ELb1ELb0ELb0ELb0ELb0EEEvNS_16Flash_bwd_paramsE:
.text._ZN5flash44flash_bwd_dq_dk_dv_loop_seqk_parallel_kernelI23Flash_bwd_kernel_traitsILi96ELi64ELi128ELi8ELi2ELi4ELi4ELb0ELb0EN7cutlass10bfloat16_tE19Flash_kernel_traitsILi96ELi64ELi128ELi8ES3_EELb1ELb0ELb1ELb0ELb0ELb0ELb0EEEvNS_16Flash_bwd_paramsE:
[----:B------:R-:W-:Y:S02]  /*0000*/  MOV R1, c[0x0][0x28] ;  /* 0x00000a0000017a02 */ /* 0x000fe40000000f00 */
[----:B------:R-:W1:Y:S01]  /*0010*/  S2R R221, SR_CTAID.X ;  /* 0x0000000000dd7919 */ /* 0x000e620000002500 */
[----:B------:R-:W-:Y:S02]  /*0020*/  ULDC UR5, c[0x0][0x218] ;  /* 0x0000860000057ab9 */ /* 0x000fe40000000800 */
        /* <DEDUP_REMOVED lines=15> */
[CC--:B------:R-:W-:Y:S02]  /*0120*/  LEA.HI R4, R0.reuse, R8.reuse, RZ, 0x4 ;  /* 0x0000000800047211 */ /* 0x0c0fe400078f20ff */
[CC--:B------:R-:W-:Y:S02]  /*0130*/  LEA.HI R230, R0.reuse, R8.reuse, RZ, 0x6 ;  /* 0x0000000800e67211 */ /* 0x0c0fe400078f30ff */
[----:B------:R-:W-:-:S02]  /*0140*/  LEA.HI R15, R0, R8, RZ, 0x7 ;  /* 0x00000008000f7211 */ /* 0x000fc400078f38ff */
[----:B------:R-:W-:Y:S02]  /*0150*/  LOP3.LUT R0, R17, 0xfffffff8, RZ, 0xc0, !PT ;  /* 0xfffffff811007812 */ /* 0x000fe400078ec0ff */
[----:B------:R-:W-:Y:S02]  /*0160*/  LOP3.LUT R5, R3, 0xffffffe0, RZ, 0xc0, !PT ;  /* 0xffffffe003057812 */ /* 0x000fe400078ec0ff */
[----:B------:R-:W-:Y:S01]  /*0170*/  LOP3.LUT R7, R2, 0xfffffffc, RZ, 0xc0, !PT ;  /* 0xfffffffc02077812 */ /* 0x000fe200078ec0ff */
[----:B------:R-:W-:Y:S01]  /*0180*/  IMAD.IADD R14, R8, 0x1, -R0 ;  /* 0x00000001080e7824 */ /* 0x000fe200078e0a00 */
        /* <DEDUP_REMOVED lines=8> */
[----:B------:R-:W-:-:S02]  /*0210*/  SHF.R.S32.HI R8, RZ, 0x3, R17 ;  /* 0x00000003ff087819 */ /* 0x000fc40000011411 */
[----:B------:R-:W-:Y:S02]  /*0220*/  SHF.R.S32.HI R9, RZ, 0x4, R4 ;  /* 0x00000004ff097819 */ /* 0x000fe40000011404 */
[-C--:B------:R-:W-:Y:S02]  /*0230*/  LEA.HI R7, R3, R0.reuse, RZ, 0x1 ;  /* 0x0000000003077211 */ /* 0x080fe400078f08ff */
[----:B------:R-:W-:Y:S02]  /*0240*/  LEA.HI R12, R2, R231, RZ, 0x1 ;  /* 0x000000e7020c7211 */ /* 0x000fe400078f08ff */
[----:B------:R-:W-:Y:S01]  /*0250*/  LEA.HI R3, R5, R0, RZ, 0x2 ;  /* 0x0000000005037211 */ /* 0x000fe200078f10ff */
[----:B------:R-:W-:Y:S01]  /*0260*/  IMAD.SHL.U32 R5, R8, 0x40, RZ ;  /* 0x0000004008057824 */ /* 0x000fe200078e00ff */
[----:B------:R-:W-:Y:S02]  /*0270*/  LEA.HI R11, R4, R9, RZ, 0x1 ;  /* 0x00000009040b7211 */ /* 0x000fe400078f08ff */
[----:B------:R-:W-:-:S02]  /*0280*/  LOP3.LUT R4, R12, 0x7fffffe, RZ, 0xc0, !PT ;  /* 0x07fffffe0c047812 */ /* 0x000fc400078ec0ff */
[----:B------:R-:W-:Y:S02]  /*0290*/  LOP3.LUT R8, R7, 0xfffffffe, RZ, 0xc0, !PT ;  /* 0xfffffffe07087812 */ /* 0x000fe400078ec0ff */
[----:B------:R-:W-:Y:S01]  /*02a0*/  LOP3.LUT R7, R3, 0xfffffffc, RZ, 0xc0, !PT ;  /* 0xfffffffc03077812 */ /* 0x000fe200078ec0ff */
[----:B------:R-:W-:Y:S01]  /*02b0*/  IMAD.IADD R4, R231, 0x1, -R4 ;  /* 0x00000001e7047824 */ /* 0x000fe200078e0a04 */
[----:B------:R-:W-:Y:S01]  /*02c0*/  LOP3.LUT R3, R5, 0xc0, RZ, 0xc0, !PT ;  /* 0x000000c005037812 */ /* 0x000fe200078ec0ff */
[C---:B------:R-:W-:Y:S01]  /*02d0*/  IMAD.IADD R241, R0.reuse, 0x1, -R8 ;  /* 0x0000000100f17824 */ /* 0x040fe200078e0a08 */
[----:B------:R-:W-:Y:S01]  /*02e0*/  SHF.R.S32.HI R8, RZ, 0x1f, R10 ;  /* 0x0000001fff087819 */ /* 0x000fe2000001140a */
[C---:B------:R-:W-:Y:S01]  /*02f0*/  IMAD.IADD R13, R0.reuse, 0x1, -R7 ;  /* 0x00000001000d7824 */ /* 0x040fe200078e0a07 */
[----:B------:R-:W-:Y:S01]  /*0300*/  SHF.R.U32.HI R5, RZ, 0x3, R3 ;  /* 0x00000003ff057819 */ /* 0x000fe20000011603 */
[----:B------:R-:W-:Y:S01]  /*0310*/  IMAD R7, R0, 0x8, R4 ;  /* 0x0000000800077824 */ /* 0x000fe200078e0204 */
[----:B------:R-:W-:-:S02]  /*0320*/  LOP3.LUT R3, R3, 0x18, R200, 0xf8, !PT ;  /* 0x0000001803037812 */ /* 0x000fc400078ef8c8 */
[----:B------:R-:W-:Y:S02]  /*0330*/  SHF.R.S32.HI R0, RZ, 0x1f, R2 ;  /* 0x0000001fff007819 */ /* 0x000fe40000011402 */
[----:B------:R-:W-:Y:S02]  /*0340*/  LOP3.LUT R2, R3, R5, RZ, 0x3c, !PT ;  /* 0x0000000503027212 */ /* 0x000fe400078e3cff */
[----:B------:R-:W-:Y:S02]  /*0350*/  LOP3.LUT R4, R11, 0xfffffffe, RZ, 0xc0, !PT ;  /* 0xfffffffe0b047812 */ /* 0x000fe400078ec0ff */
[----:B------:R-:W-:Y:S01]  /*0360*/  SHF.R.S32.HI R230, RZ, 0x6, R230 ;  /* 0x00000006ffe67819 */ /* 0x000fe200000114e6 */
[----:B------:R-:W-:Y:S01]  /*0370*/  IMAD.U32 R239, R7, 0x20, R2 ;  /* 0x0000002007ef7824 */ /* 0x000fe200078e0002 */
[----:B------:R-:W-:Y:S01]  /*0380*/  LEA.HI R2, R6, R6, RZ, 0x1 ;  /* 0x0000000606027211 */ /* 0x000fe200078f08ff */
[----:B------:R-:W-:Y:S01]  /*0390*/  IMAD.IADD R11, R9, 0x1, -R4 ;  /* 0x00000001090b7824 */ /* 0x000fe200078e0a04 */
[----:B------:R-:W-:-:S02]  /*03a0*/  LEA.HI R4, R14, R14, RZ, 0x1 ;  /* 0x0000000e0e047211 */ /* 0x000fc400078f08ff */
[--C-:B------:R-:W-:Y:S02]  /*03b0*/  SHF.R.S32.HI R3, RZ, 0x1, R2.reuse ;  /* 0x00000001ff037819 */ /* 0x100fe40000011402 */
[----:B------:R-:W-:Y:S02]  /*03c0*/  SHF.R.S32.HI R7, RZ, 0x1f, R2 ;  /* 0x0000001fff077819 */ /* 0x000fe40000011402 */
[----:B------:R-:W-:Y:S02]  /*03d0*/  LOP3.LUT R2, R2, 0x7fffffe, RZ, 0xc0, !PT ;  /* 0x07fffffe02027812 */ /* 0x000fe400078ec0ff */
[----:B------:R-:W-:Y:S02]  /*03e0*/  LOP3.LUT R5, R4, 0x7fffffe, RZ, 0xc0, !PT ;  /* 0x07fffffe04057812 */ /* 0x000fe400078ec0ff */
[----:B------:R-:W-:Y:S01]  /*03f0*/  LEA.HI R0, R0, R231, RZ, 0x3 ;  /* 0x000000e700007211 */ /* 0x000fe200078f18ff */
[----:B------:R-:W-:Y:S01]  /*0400*/  IMAD.IADD R18, R6, 0x1, -R2 ;  /* 0x0000000106127824 */ /* 0x000fe200078e0a02 */
[----:B------:R-:W-:Y:S01]  /*0410*/  LEA.HI R207, R8, R10, RZ, 0x2 ;  /* 0x0000000a08cf7211 */ /* 0x000fe200078f10ff */
[----:B------:R-:W-:Y:S01]  /*0420*/  IMAD.IADD R9, R14, 0x1, -R5 ;  /* 0x000000010e097824 */ /* 0x000fe200078e0a05 */
[----:B------:R-:W-:Y:S01]  /*0430*/  LEA.HI R8, R7, R3, RZ, 0x2 ;  /* 0x0000000307087211 */ /* 0x000fe200078f10ff */
[----:B------:R-:W-:Y:S01]  /*0440*/  IMAD R2, R230, 0x4, R11 ;  /* 0x00000004e6027824 */ /* 0x000fe200078e020b */
[----:B------:R-:W-:-:S02]  /*0450*/  SHF.R.S32.HI R10, RZ, 0x1f, R6 ;  /* 0x0000001fff0a7819 */ /* 0x000fc40000011406 */
[----:B------:R-:W-:Y:S01]  /*0460*/  LOP3.LUT R0, R0, 0xfffffff8, RZ, 0xc0, !PT ;  /* 0xfffffff800007812 */ /* 0x000fe200078ec0ff */
[----:B------:R-:W-:Y:S01]  /*0470*/  IMAD R165, R2, 0x8, R9 ;  /* 0x0000000802a57824 */ /* 0x000fe200078e0209 */
[----:B------:R-:W-:Y:S01]  /*0480*/  LOP3.LUT R8, R8, 0xfffffffc, RZ, 0xc0, !PT ;  /* 0xfffffffc08087812 */ /* 0x000fe200078ec0ff */
[----:B------:R-:W-:Y:S01]  /*0490*/  IMAD.SHL.U32 R2, R14, 0x40, RZ ;  /* 0x000000400e027824 */ /* 0x000fe200078e00ff */
[----:B------:R-:W-:Y:S01]  /*04a0*/  LEA.HI R10, R10, R6, RZ, 0x3 ;  /* 0x000000060a0a7211 */ /* 0x000fe200078f18ff */
[----:B------:R-:W-:Y:S01]  /*04b0*/  IMAD.IADD R0, R231, 0x1, -R0 ;  /* 0x00000001e7007824 */ /* 0x000fe200078e0a00 */
[----:B------:R-:W-:Y:S01]  /*04c0*/  SHF.R.S32.HI R207, RZ, 0x2, R207 ;  /* 0x00000002ffcf7819 */ /* 0x000fe200000114cf */
[----:B------:R-:W-:Y:S01]  /*04d0*/  IMAD.IADD R16, R3, 0x1, -R8 ;  /* 0x0000000103107824 */ /* 0x000fe200078e0a08 */
[----:B------:R-:W-:Y:S02]  /*04e0*/  LOP3.LUT R7, R10, 0xfffffff8, RZ, 0xc0, !PT ;  /* 0xfffffff80a077812 */ /* 0x000fe400078ec0ff */
[----:B------:R-:W-:Y:S01]  /*04f0*/  SHF.R.S32.HI R3, RZ, 0x1, R4 ;  /* 0x00000001ff037819 */ /* 0x000fe20000011404 */
[----:B------:R-:W-:Y:S01]  /*0500*/  IMAD.SHL.U32 R4, R13, 0x10, RZ ;  /* 0x000000100d047824 */ /* 0x000fe200078e00ff */
[----:B------:R-:W-:Y:S01]  /*0510*/  LOP3.LUT R2, R2, 0x1c0, RZ, 0xc0, !PT ;  /* 0x000001c002027812 */ /* 0x000fe200078ec0ff */
[----:B------:R-:W-:Y:S01]  /*0520*/  IMAD.IADD R12, R6, 0x1, -R7 ;  /* 0x00000001060c7824 */ /* 0x000fe200078e0a07 */
[C---:B------:R-:W-:Y:S01]  /*0530*/  LEA.HI R9, R0.reuse, R0, RZ, 0x1 ;  /* 0x0000000000097211 */ /* 0x040fe200078f08ff */
[----:B------:R-:W-:Y:S01]  /*0540*/  IMAD.SHL.U32 R7, R19, 0x2, RZ ;  /* 0x0000000213077824 */ /* 0x000fe200078e00ff */
[----:B------:R-:W-:Y:S01]  /*0550*/  LOP3.LUT R5, R0, 0x1, RZ, 0xc0, !PT ;  /* 0x0000000100057812 */ /* 0x000fe200078ec0ff */
[----:B------:R-:W-:Y:S01]  /*0560*/  IMAD R207, R241, 0x10, R207 ;  /* 0x00000010f1cf7824 */ /* 0x000fe200078e02cf */
[----:B------:R-:W-:-:S02]  /*0570*/  LOP3.LUT R6, R2, 0x30, R4, 0xf8, !PT ;  /* 0x0000003002067812 */ /* 0x000fc400078ef804 */
[----:B------:R-:W-:Y:S02]  /*0580*/  LOP3.LUT R4, R9, 0x3fffffe, RZ, 0xc0, !PT ;  /* 0x03fffffe09047812 */ /* 0x000fe400078ec0ff */
[----:B------:R-:W-:Y:S01]  /*0590*/  ISETP.NE.U32.AND P3, PT, R5, 0x1, PT ;  /* 0x000000010500780c */ /* 0x000fe20003f65070 */
[C---:B------:R-:W-:Y:S01]  /*05a0*/  IMAD.SHL.U32 R5, R3.reuse, 0x40, RZ ;  /* 0x0000004003057824 */ /* 0x040fe200078e00ff */
[----:B------:R-:W-:Y:S02]  /*05b0*/  LOP3.LUT P4, RZ, R3, 0x2, RZ, 0xc0, !PT ;  /* 0x0000000203ff7812 */ /* 0x000fe4000788c0ff */
[----:B------:R-:W-:Y:S01]  /*05c0*/  SHF.R.S32.HI R3, RZ, 0x3, R10 ;  /* 0x00000003ff037819 */ /* 0x000fe2000001140a */
[C---:B------:R-:W-:Y:S01]  /*05d0*/  IMAD.IADD R10, R0.reuse, 0x1, -R4 ;  /* 0x00000001000a7824 */ /* 0x040fe200078e0a04 */
[C---:B------:R-:W-:Y:S01]  /*05e0*/  LOP3.LUT P2, RZ, R0.reuse, 0x2, RZ, 0xc0, !PT ;  /* 0x0000000200ff7812 */ /* 0x040fe2000784c0ff */
[----:B------:R-:W-:Y:S01]  /*05f0*/  IMAD.SHL.U32 R0, R0, 0x40, RZ ;  /* 0x0000004000007824 */ /* 0x000fe200078e00ff */
[----:B------:R-:W-:Y:S01]  /*0600*/  SHF.R.S32.HI R8, RZ, 0x7, R15 ;  /* 0x00000007ff087819 */ /* 0x000fe2000001140f */
[----:B------:R-:W-:Y:S01]  /*0610*/  IMAD.SHL.U32 R15, R230, 0x20, RZ ;  /* 0x00000020e60f7824 */ /* 0x000fe200078e00ff */
[----:B------:R-:W-:Y:S01]  /*0620*/  SHF.R.U32.HI R14, RZ, 0x3, R2 ;  /* 0x00000003ff0e7819 */ /* 0x000fe20000011602 */
[----:B------:R-:W-:Y:S01]  /*0630*/  IMAD R18, R3, 0x8, R18 ;  /* 0x0000000803127824 */ /* 0x000fe200078e0212 */
[----:B------:R-:W-:Y:S01]  /*0640*/  LOP3.LUT R2, R5, 0xc0, RZ, 0xc0, !PT ;  /* 0x000000c005027812 */ /* 0x000fe200078ec0ff */
[C---:B------:R-:W-:Y:S01]  /*0650*/  IMAD R19, R13.reuse, 0x2, R3 ;  /* 0x000000020d137824 */ /* 0x040fe200078e0203 */
[----:B------:R-:W-:Y:S01]  /*0660*/  LOP3.LUT R0, R0, 0x1c0, RZ, 0xc0, !PT ;  /* 0x000001c000007812 */ /* 0x000fe200078ec0ff */
[----:B------:R-:W-:Y:S01]  /*0670*/  IMAD R13, R13, 0x200, R7 ;  /* 0x000002000d0d7824 */ /* 0x000fe200078e0207 */
[----:B------:R-:W-:-:S02]  /*0680*/  LOP3.LUT R5, R2, 0x8, R17, 0xf8, !PT ;  /* 0x0000000802057812 */ /* 0x000fc400078ef811 */
[----:B------:R-:W-:Y:S01]  /*0690*/  SHF.R.U32.HI R4, RZ, 0x3, R2 ;  /* 0x00000003ff047819 */ /* 0x000fe20000011602 */
[----:B------:R-:W-:Y:S01]  /*06a0*/  IMAD R13, R10, 0x20, R13 ;  /* 0x000000200a0d7824 */ /* 0x000fe200078e020d */
[----:B------:R-:W-:Y:S02]  /*06b0*/  LOP3.LUT R3, R0, 0x20, R15, 0xf8, !PT ;  /* 0x0000002000037812 */ /* 0x000fe400078ef80f */
[----:B------:R-:W-:Y:S01]  /*06c0*/  SHF.R.U32.HI R2, RZ, 0x3, R0 ;  /* 0x00000003ff027819 */ /* 0x000fe20000011600 */
[----:B------:R-:W-:Y:S01]  /*06d0*/  IMAD R0, R8, 0x1000, R7 ;  /* 0x0000100008007824 */ /* 0x000fe200078e0207 */
[----:B------:R-:W-:Y:S02]  /*06e0*/  LOP3.LUT R4, R5, R4, RZ, 0x3c, !PT ;  /* 0x0000000405047212 */ /* 0x000fe400078e3cff */
[----:B------:R-:W-:Y:S01]  /*06f0*/  LOP3.LUT R3, R3, R2, RZ, 0x3c, !PT ;  /* 0x0000000203037212 */ /* 0x000fe200078e3cff */
[----:B------:R-:W-:Y:S01]  /*0700*/  IMAD R2, R241, 0x400, R0 ;  /* 0x00000400f1027824 */ /* 0x000fe200078e0200 */
[----:B------:R-:W-:Y:S01]  /*0710*/  LOP3.LUT R6, R6, 0x8, R17, 0xf8, !PT ;  /* 0x0000000806067812 */ /* 0x000fe200078ef811 */
[----:B------:R-:W-:Y:S01]  /*0720*/  IMAD.SHL.U32 R0, R8, 0x8, RZ ;  /* 0x0000000808007824 */ /* 0x000fe200078e00ff */
[----:B------:R-:W-:Y:S01]  /*0730*/  LOP3.LUT P5, RZ, R12, 0x2, RZ, 0xc0, !PT ;  /* 0x000000020cff7812 */ /* 0x000fe200078ac0ff */
[----:B------:R-:W-:Y:S01]  /*0740*/  IMAD.U32 R165, R165, 0x20, R4 ;  /* 0x00000020a5a57824 */ /* 0x000fe200078e0004 */
[----:B------:R-:W-:Y:S01]  /*0750*/  LOP3.LUT R5, R6, R14, RZ, 0x3c, !PT ;  /* 0x0000000e06057212 */ /* 0x000fe200078e3cff */
[----:B------:R-:W-:Y:S01]  /*0760*/  IMAD.SHL.U32 R4, R12, 0x40, RZ ;  /* 0x000000400c047824 */ /* 0x000fe200078e00ff */
[----:B------:R-:W-:Y:S01]  /*0770*/  LOP3.LUT R7, R0, 0x8, RZ, 0xc0, !PT ;  /* 0x0000000800077812 */ /* 0x000fe200078ec0ff */
[----:B------:R-:W-:Y:S01]  /*0780*/  IMAD.IADD R199, R3, 0x1, R2 ;  /* 0x0000000103c77824 */ /* 0x000fe200078e0202 */
[----:B------:R-:W-:Y:S01]  /*0790*/  SHF.R.S32.HI R0, RZ, 0x1, R9 ;  /* 0x00000001ff007819 */ /* 0x000fe20000011409 */
[C---:B------:R-:W-:Y:S01]  /*07a0*/  IMAD.SHL.U32 R2, R11.reuse, 0x8, RZ ;  /* 0x000000080b027824 */ /* 0x040fe200078e00ff */
[----:B------:R-:W-:Y:S01]  /*07b0*/  LOP3.LUT R4, R4, 0x1c0, RZ, 0xc0, !PT ;  /* 0x000001c004047812 */ /* 0x000fe200078ec0ff */
[----:B------:R-:W-:Y:S01]  /*07c0*/  IMAD.SHL.U32 R6, R11, 0x10, RZ ;  /* 0x000000100b067824 */ /* 0x000fe200078e00ff */
[C---:B------:R-:W-:Y:S01]  /*07d0*/  LOP3.LUT P1, RZ, R0.reuse, 0x2, RZ, 0xc0, !PT ;  /* 0x0000000200ff7812 */ /* 0x040fe2000782c0ff */
[----:B------:R-:W-:Y:S01]  /*07e0*/  IMAD.SHL.U32 R3, R0, 0x40, RZ ;  /* 0x0000004000037824 */ /* 0x000fe200078e00ff */
[----:B------:R-:W-:Y:S01]  /*07f0*/  LOP3.LUT R8, R2, 0x8, RZ, 0xc0, !PT ;  /* 0x0000000802087812 */ /* 0x000fe200078ec0ff */
[----:B------:R-:W-:Y:S01]  /*0800*/  IMAD.SHL.U32 R2, R16, 0x40, RZ ;  /* 0x0000004010027824 */ /* 0x000fe200078e00ff */
[----:B------:R-:W-:Y:S01]  /*0810*/  SHF.R.U32.HI R168, RZ, 0x3, R4 ;  /* 0x00000003ffa87819 */ /* 0x000fe20000011604 */
[----:B------:R-:W-:Y:S01]  /*0820*/  IMAD.SHL.U32 R199, R199, 0x2, RZ ;  /* 0x00000002c7c77824 */ /* 0x000fe200078e00ff */
[----:B------:R-:W-:Y:S01]  /*0830*/  LOP3.LUT R3, R3, 0xc0, RZ, 0xc0, !PT ;  /* 0x000000c003037812 */ /* 0x000fe200078ec0ff */
[----:B------:R-:W-:Y:S01]  /*0840*/  IMAD.SHL.U32 R0, R18, 0x20, RZ ;  /* 0x0000002012007824 */ /* 0x000fe200078e00ff */
[----:B------:R-:W-:Y:S01]  /*0850*/  LOP3.LUT R168, R168, R4, R8, 0x1e, !PT ;  /* 0x00000004a8a87212 */ /* 0x000fe200078e1e08 */
[----:B------:R-:W-:Y:S01]  /*0860*/  IMAD R5, R11, 0x200, R5 ;  /* 0x000002000b057824 */ /* 0x000fe200078e0205 */
[----:B------:R-:W-:Y:S01]  /*0870*/  SHF.R.U32.HI R9, RZ, 0x3, R3 ;  /* 0x00000003ff097819 */ /* 0x000fe20000011603 */
[----:B------:R-:W-:Y:S01]  /*0880*/  IMAD R4, R241, 0x200, R0 ;  /* 0x00000200f1047824 */ /* 0x000fe200078e0200 */
[----:B------:R-:W-:Y:S01]  /*0890*/  LOP3.LUT R2, R2, 0xc0, RZ, 0xc0, !PT ;  /* 0x000000c002027812 */ /* 0x000fe200078ec0ff */
[----:B------:R-:W-:Y:S01]  /*08a0*/  IMAD.U32 R168, R19, 0x200, R168 ;  /* 0x0000020013a87824 */ /* 0x000fe200078e00a8 */
[----:B------:R-:W-:Y:S01]  /*08b0*/  LOP3.LUT R9, R9, R3, R7, 0x1e, !PT ;  /* 0x0000000309097212 */ /* 0x000fe200078e1e07 */
[----:B------:R-:W-:Y:S01]  /*08c0*/  IMAD.SHL.U32 R165, R165, 0x2, RZ ;  /* 0x00000002a5a57824 */ /* 0x000fe200078e00ff */
[----:B------:R-:W-:-:S02]  /*08d0*/  LOP3.LUT R10, R7, 0x10, R6, 0xf8, !PT ;  /* 0x00000010070a7812 */ /* 0x000fc400078ef806 */
[----:B------:R-:W-:Y:S01]  /*08e0*/  LOP3.LUT P6, RZ, R12, 0x4, RZ, 0xc0, !PT ;  /* 0x000000040cff7812 */ /* 0x000fe200078cc0ff */
[----:B------:R-:W-:Y:S01]  /*08f0*/  IMAD.IADD R9, R9, 0x1, R13 ;  /* 0x0000000109097824 */ /* 0x000fe200078e020d */
[----:B------:R-:W-:Y:S02]  /*0900*/  SHF.R.U32.HI R6, RZ, 0x3, R2 ;  /* 0x00000003ff067819 */ /* 0x000fe40000011602 */
[----:B------:R-:W-:Y:S02]  /*0910*/  SEL R169, R172, 0xffffffe0, !P5 ;  /* 0xffffffe0aca97807 */ /* 0x000fe40006800000 */
[----:B------:R-:W-:Y:S02]  /*0920*/  LEA R168, R168, 0x15000, 0x1 ;  /* 0x00015000a8a87811 */ /* 0x000fe400078e08ff */
[----:B------:R-:W-:Y:S02]  /*0930*/  LOP3.LUT R3, R6, R2, R8, 0x1e, !PT ;  /* 0x0000000206037212 */ /* 0x000fe400078e1e08 */
[----:B------:R-:W-:Y:S01]  /*0940*/  SEL R196, R196, 0x10, !P3 ;  /* 0x00000010c4c47807 */ /* 0x000fe20005800000 */
[----:B------:R-:W-:Y:S01]  /*0950*/  IMAD.IADD R169, R168, 0x1, R169 ;  /* 0x00000001a8a97824 */ /* 0x000fe200078e02a9 */
[----:B------:R-:W-:Y:S01]  /*0960*/  SEL R170, R170, 0xffffffc0, !P6 ;  /* 0xffffffc0aaaa7807 */ /* 0x000fe20007000000 */
[----:B------:R-:W-:Y:S01]  /*0970*/  IMAD.IADD R174, R4, 0x1, R3 ;  /* 0x0000000104ae7824 */ /* 0x000fe200078e0203 */
[C---:B------:R-:W-:Y:S01]  /*0980*/  IADD3 R197, R199.reuse, 0x20, RZ ;  /* 0x00000020c7c57810 */ /* 0x040fe20007ffe0ff */
[----:B------:R-:W-:Y:S01]  /*0990*/  IMAD.IADD R198, R199, 0x1, R196 ;  /* 0x00000001c7c67824 */ /* 0x000fe200078e02c4 */
[----:B------:R-:W-:Y:S01]  /*09a0*/  LOP3.LUT R2, R6, R10, R2, 0x1e, !PT ;  /* 0x0000000a06027212 */ /* 0x000fe200078e1e02 */
[----:B------:R-:W-:Y:S01]  /*09b0*/  IMAD.IADD R171, R168, 0x1, R170 ;  /* 0x00000001a8ab7824 */ /* 0x000fe200078e02aa */
[----:B------:R-:W-:Y:S01]  /*09c0*/  SEL R166, R172, 0xffffffe0, !P4 ;  /* 0xffffffe0aca67807 */ /* 0x000fe20006000000 */
[----:B------:R-:W-:Y:S01]  /*09d0*/  IMAD.SHL.U32 R3, R5, 0x2, RZ ;  /* 0x0000000205037824 */ /* 0x000fe200078e00ff */
[----:B------:R-:W-:Y:S01]  /*09e0*/  LEA R234, R9, 0x9000, 0x1 ;  /* 0x0000900009ea7811 */ /* 0x000fe200078e08ff */
[----:B------:R-:W-:Y:S01]  /*09f0*/  IMAD.IADD R173, R0, 0x1, R2 ;  /* 0x0000000100ad7824 */ /* 0x000fe200078e0202 */
[----:B------:R-:W-:Y:S01]  /*0a00*/  @P2 IADD3 R197, R199, -0x20, RZ ;  /* 0xffffffe0c7c52810 */ /* 0x000fe20007ffe0ff */
[----:B------:R-:W-:Y:S01]  /*0a10*/  IMAD.IADD R166, R165, 0x1, R166 ;  /* 0x00000001a5a67824 */ /* 0x000fe200078e02a6 */
[----:B------:R-:W-:Y:S01]  /*0a20*/  LOP3.LUT P0, RZ, R16, 0x2, RZ, 0xc0, !PT ;  /* 0x0000000210ff7812 */ /* 0x000fe2000780c0ff */
[----:B------:R-:W-:Y:S01]  /*0a30*/  IMAD.IADD R170, R169, 0x1, R170 ;  /* 0x00000001a9aa7824 */ /* 0x000fe200078e02aa */
[----:B------:R-:W-:Y:S01]  /*0a40*/  IADD3 R235, R234, 0x20, RZ ;  /* 0x00000020eaeb7810 */ /* 0x000fe20007ffe0ff */
[----:B------:R-:W-:Y:S01]  /*0a50*/  IMAD.IADD R196, R196, 0x1, R197 ;  /* 0x00000001c4c47824 */ /* 0x000fe200078e02c5 */
[----:B------:R-:W-:-:S02]  /*0a60*/  SEL R172, R172, 0xffffffe0, !P0 ;  /* 0xffffffe0acac7807 */ /* 0x000fc40004000000 */
[----:B------:R-:W-:Y:S02]  /*0a70*/  @P1 IADD3 R235, R234, -0x20, RZ ;  /* 0xffffffe0eaeb1810 */ /* 0x000fe40007ffe0ff */
.L_x_953:
[----:B-1-3--:R-:W1:Y:S01]  /*0a80*/  S2R R33, SR_CTAID.Y ;  /* 0x0000000000217919 */ /* 0x00ae620000002600 */
[----:B--2---:R-:W2:Y:S01]  /*0a90*/  LDC.U8 R0, c[0x0][0x312] ;  /* 0x0000c480ff007b82 */ /* 0x004ea20000000000 */
[----:B------:R-:W-:Y:S02]  /*0aa0*/  ISETP.NE.U32.AND P2, PT, RZ, c[0x0][0x240], PT ;  /* 0x00009000ff007a0c */ /* 0x000fe40003f45070 */
[----:B------:R-:W-:Y:S02]  /*0ab0*/  ISETP.NE.U32.AND P3, PT, RZ, c[0x0][0x250], PT ;  /* 0x00009400ff007a0c */ /* 0x000fe40003f65070 */
[----:B------:R-:W-:Y:S02]  /*0ac0*/  ISETP.NE.AND.EX P2, PT, RZ, c[0x0][0x244], PT, P2 ;  /* 0x00009100ff007a0c */ /* 0x000fe40003f45320 */
[----:B------:R-:W-:Y:S02]  /*0ad0*/  ISETP.NE.AND.EX P3, PT, RZ, c[0x0][0x254], PT, P3 ;  /* 0x00009500ff007a0c */ /* 0x000fe40003f65330 */
[----:B------:R-:W-:Y:S01]  /*0ae0*/  ISETP.EQ.U32.AND P5, PT, RZ, c[0x0][0x248], PT ;  /* 0x00009200ff007a0c */ /* 0x000fe20003fa2070 */
[----:B-1----:R-:W-:Y:S01]  /*0af0*/  IMAD.SHL.U32 R9, R33, 0x4, RZ ;  /* 0x0000000421097824 */ /* 0x002fe200078e00ff */
[----:B----4-:R-:W-:-:S02]  /*0b00*/  SHF.R.S32.HI R30, RZ, 0x1f, R33 ;  /* 0x0000001fff1e7819 */ /* 0x010fc40000011421 */
[----:B--2---:R-:W-:Y:S01]  /*0b10*/  ISETP.NE.AND P4, PT, R0, RZ, PT ;  /* 0x000000ff0000720c */ /* 0x004fe20003f85270 */
[----:B------:R-:W-:Y:S01]  /*0b20*/  IMAD.MOV.U32 R0, RZ, RZ, -0x1 ;  /* 0xffffffffff007424 */ /* 0x000fe200078e00ff */
[----:B------:R-:W-:Y:S02]  /*0b30*/  SHF.L.U64.HI R8, R33, 0x2, R30 ;  /* 0x0000000221087819 */ /* 0x000fe4000001021e */
[C---:B------:R-:W-:Y:S02]  /*0b40*/  IADD3 R4, P0, R9.reuse, c[0x0][0x240], RZ ;  /* 0x0000900009047a10 */ /* 0x040fe40007f1e0ff */
[----:B------:R-:W-:Y:S02]  /*0b50*/  ISETP.EQ.OR.EX P5, PT, RZ, c[0x0][0x24c], !P4, P5 ;  /* 0x00009300ff007a0c */ /* 0x000fe400067a2750 */
[----:B------:R-:W-:Y:S02]  /*0b60*/  IADD3.X R5, R8, c[0x0][0x244], RZ, P0, !PT ;  /* 0x0000910008057a10 */ /* 0x000fe400007fe4ff */
[----:B------:R-:W-:-:S03]  /*0b70*/  @P3 IADD3 R6, P0, R9, c[0x0][0x250], RZ ;  /* 0x0000940009063a10 */ /* 0x000fc60007f1e0ff */
[----:B------:R1:W2:Y:S04]  /*0b80*/  @P2 LDG.E R0, [R4.64] ;  /* 0x0000000604002981 */ /* 0x0002a8000c1e1900 */
[----:B------:R1:W2:Y:S01]  /*0b90*/  @P2 LDG.E R2, [R4.64+0x4] ;  /* 0x0000040604022981 */ /* 0x0002a2000c1e1900 */
[----:B------:R-:W-:Y:S01]  /*0ba0*/  IMAD.MOV.U32 R232, RZ, RZ, RZ ;  /* 0x000000ffffe87224 */ /* 0x000fe200078e00ff */
[----:B------:R-:W-:Y:S01]  /*0bb0*/  @P3 IADD3.X R7, R8, c[0x0][0x254], RZ, P0, !PT ;  /* 0x0000950008073a10 */ /* 0x000fe200007fe4ff */
[----:B------:R-:W-:-:S04]  /*0bc0*/  IMAD.MOV.U32 R244, RZ, RZ, -0x1 ;  /* 0xfffffffffff47424 */ /* 0x000fc800078e00ff */
[----:B-----5:R3:W5:Y:S01]  /*0bd0*/  @P3 LDG.E R232, [R6.64] ;  /* 0x0000000606e83981 */ /* 0x020762000c1e1900 */
        /* <DEDUP_REMOVED lines=12> */
.L_x_910:
        /* <DEDUP_REMOVED lines=13> */
[C---:B------:R-:W-:Y:S01]  /*0d70*/  IADD3 R2, R212.reuse, 0x80, R17 ;  /* 0x00000080d4027810 */ /* 0x040fe20007ffe011 */
[----:B------:R-:W-:Y:S01]  /*0d80*/  IMAD.WIDE.U32 R10, R33, c[0x0][0x178], RZ ;  /* 0x00005e00210a7a25 */ /* 0x000fe200078e00ff */
[----:B------:R-:W-:Y:S02]  /*0d90*/  IADD3 R4, R212, 0x3f, RZ ;  /* 0x0000003fd4047810 */ /* 0x000fe40007ffe0ff */
[----:B------:R-:W-:Y:S02]  /*0da0*/  IADD3 R2, R2, c[0x0][0x2e4], -R193 ;  /* 0x0000b90002027a10 */ /* 0x000fe40007ffe8c1 */
[----:B------:R-:W-:Y:S02]  /*0db0*/  ISETP.NE.AND P0, PT, R244, -0x1, PT ;  /* 0xfffffffff400780c */ /* 0x000fe40003f05270 */
[----:B------:R-:W-:Y:S02]  /*0dc0*/  IADD3 R2, R2, 0x3f, RZ ;  /* 0x0000003f02027810 */ /* 0x000fe40007ffe0ff */
[----:B------:R-:W-:-:S02]  /*0dd0*/  SHF.R.S32.HI R5, RZ, 0x1f, R4 ;  /* 0x0000001fff057819 */ /* 0x000fc40000011404 */
[----:B------:R-:W-:Y:S02]  /*0de0*/  SHF.R.S32.HI R6, RZ, 0x1f, R2 ;  /* 0x0000001fff067819 */ /* 0x000fe40000011402 */
[----:B------:R-:W-:Y:S02]  /*0df0*/  LEA.HI R4, R5, R4, RZ, 0x6 ;  /* 0x0000000405047211 */ /* 0x000fe400078f30ff */
[----:B------:R-:W-:Y:S01]  /*0e00*/  LEA.HI R2, R6, R2, RZ, 0x6 ;  /* 0x0000000206027211 */ /* 0x000fe200078f30ff */
[----:B------:R-:W-:Y:S01]  /*0e10*/  IMAD R6, R30, c[0x0][0x178], RZ ;  /* 0x00005e001e067a24 */ /* 0x000fe200078e02ff */
[C---:B------:R-:W-:Y:S02]  /*0e20*/  ISETP.NE.AND P1, PT, R0.reuse, -0x1, PT ;  /* 0xffffffff0000780c */ /* 0x040fe40003f25270 */
[----:B------:R-:W-:Y:S01]  /*0e30*/  SHF.R.S32.HI R8, RZ, 0x6, R4 ;  /* 0x00000006ff087819 */ /* 0x000fe20000011404 */
[----:B------:R-:W-:Y:S01]  /*0e40*/  IMAD R4, R33, c[0x0][0x17c], R6 ;  /* 0x00005f0021047a24 */ /* 0x000fe200078e0206 */
[----:B------:R-:W-:Y:S01]  /*0e50*/  SHF.R.S32.HI R5, RZ, 0x6, R2 ;  /* 0x00000006ff057819 */ /* 0x000fe20000011402 */
[----:B------:R-:W-:-:S03]  /*0e60*/  IMAD.WIDE.U32 R6, R0, c[0x0][0x190], RZ ;  /* 0x0000640000067a25 */ /* 0x000fc600078e00ff */
[----:B------:R-:W-:Y:S01]  /*0e70*/  IMNMX R192, R8, R5, PT ;  /* 0x0000000508c07217 */ /* 0x000fe20003800200 */
[----:B------:R-:W-:Y:S01]  /*0e80*/  @P0 IMAD.IADD R2, R232, 0x1, R244 ;  /* 0x00000001e8020824 */ /* 0x000fe200078e02f4 */
[----:B------:R-:W-:Y:S01]  /*0e90*/  SEL R27, R10, R6, !P1 ;  /* 0x000000060a1b7207 */ /* 0x000fe20004800000 */
[----:B------:R-:W-:Y:S01]  /*0ea0*/  IMAD.IADD R24, R11, 0x1, R4 ;  /* 0x000000010b187824 */ /* 0x000fe200078e0204 */
[----:B------:R-:W-:Y:S01]  /*0eb0*/  LEA R10, R192, 0xffffffc0, 0x6 ;  /* 0xffffffc0c00a7811 */ /* 0x000fe200078e30ff */
[----:B------:R-:W-:Y:S02]  /*0ec0*/  IMAD R8, R0, c[0x0][0x194], RZ ;  /* 0x0000650000087a24 */ /* 0x000fe400078e02ff */
[----:B------:R-:W-:Y:S01]  /*0ed0*/  @P0 IMAD.WIDE.U32 R4, R2, c[0x0][0x198], RZ ;  /* 0x0000660002040a25 */ /* 0x000fe200078e00ff */
[----:B------:R-:W-:-:S03]  /*0ee0*/  SHF.R.S32.HI R19, RZ, 0x1f, R10 ;  /* 0x0000001fff137819 */ /* 0x000fc6000001140a */
[----:B------:R-:W-:Y:S02]  /*0ef0*/  @P1 IMAD.IADD R24, R7, 0x1, R8 ;  /* 0x0000000107181824 */ /* 0x000fe400078e0208 */
        /* <DEDUP_REMOVED lines=13> */
.L_x_912:
        /* <DEDUP_REMOVED lines=15> */
.L_x_913:
        /* <DEDUP_REMOVED lines=39> */
[----:B------:R-:W-:-:S03]  /*1330*/  IMAD R8, R23, R20, RZ ;  /* 0x0000001417087224 */ /* 0x000fc600078e02ff */
[----:B------:R-:W-:Y:S01]  /*1340*/  IADD3 R5, R21, R5, RZ ;  /* 0x0000000515057210 */ /* 0x000fe20007ffe0ff */
[----:B------:R-:W-:-:S04]  /*1350*/  IMAD.WIDE.U32 R20, R22, R20, RZ ;  /* 0x0000001416147225 */ /* 0x000fc800078e00ff */
[----:B------:R-:W-:Y:S01]  /*1360*/  IMAD R8, R22, R5, R8 ;  /* 0x0000000516087224 */ /* 0x000fe200078e0208 */
[----:B------:R-:W-:Y:S01]  /*1370*/  SEL R5, R6, RZ, P2 ;  /* 0x000000ff06057207 */ /* 0x000fe20001000000 */
[-C--:B------:R-:W-:Y:S01]  /*1380*/  IMAD.WIDE.U32 R6, R22, R0.reuse, RZ ;  /* 0x0000000016067225 */ /* 0x080fe200078e00ff */
[----:B------:R-:W-:Y:S02]  /*1390*/  @!P5 IADD3 R4, R4, -R11, RZ ;  /* 0x8000000b0404d210 */ /* 0x000fe40007ffe0ff */
[----:B------:R-:W-:Y:S02]  /*13a0*/  IADD3 R5, P2, R10, R5, RZ ;  /* 0x000000050a057210 */ /* 0x000fe40007f5e0ff */
[----:B------:R-:W-:Y:S01]  /*13b0*/  ISETP.GE.U32.AND P6, PT, R4, R11, PT ;  /* 0x0000000b0400720c */ /* 0x000fe20003fc6070 */
[----:B------:R-:W-:Y:S01]  /*13c0*/  IMAD R11, R23, R0, RZ ;  /* 0x00000000170b7224 */ /* 0x000fe200078e02ff */
[----:B------:R-:W-:Y:S01]  /*13d0*/  @!P5 IADD3 R2, R2, 0x1, RZ ;  /* 0x000000010202d810 */ /* 0x000fe20007ffe0ff */
[----:B------:R-:W-:Y:S01]  /*13e0*/  IMAD.X R9, R19, 0x1, R9, P2 ;  /* 0x0000000113097824 */ /* 0x000fe200010e0609 */
[----:B------:R-:W-:Y:S01]  /*13f0*/  ISETP.NE.AND P2, PT, RZ, c[0x0][0x1c8], PT ;  /* 0x00007200ff007a0c */ /* 0x000fe20003f45270 */
[----:B------:R-:W-:Y:S01]  /*1400*/  IMAD R15, R23, R5, RZ ;  /* 0x00000005170f7224 */ /* 0x000fe200078e02ff */
[----:B------:R-:W-:Y:S01]  /*1410*/  SEL R16, R20, R6, !P1 ;  /* 0x0000000614107207 */ /* 0x000fe20004800000 */
[----:B------:R-:W-:Y:S01]  /*1420*/  @P3 IMAD R6, R33, c[0x0][0x214], RZ ;  /* 0x0000850021063a24 */ /* 0x000fe200078e02ff */
[----:B------:R-:W-:Y:S01]  /*1430*/  IADD3 R13, R21, R8, RZ ;  /* 0x00000008150d7210 */ /* 0x000fe20007ffe0ff */
[----:B------:R-:W-:Y:S01]  /*1440*/  IMAD R9, R22, R9, R15 ;  /* 0x0000000916097224 */ /* 0x000fe200078e020f */
[----:B------:R-:W-:Y:S01]  /*1450*/  @P1 IADD3 R13, R7, R11, RZ ;  /* 0x0000000b070d1210 */ /* 0x000fe20007ffe0ff */
[----:B----4-:R-:W-:Y:S01]  /*1460*/  IMAD.WIDE.U32 R20, R18, c[0x0][0x3d8], RZ ;  /* 0x0000f60012147a25 */ /* 0x010fe200078e00ff */
[----:B------:R-:W-:-:S02]  /*1470*/  @P3 SEL R6, R6, R0, !P1 ;  /* 0x0000000006063207 */ /* 0x000fc40004800000 */
[----:B------:R-:W-:Y:S01]  /*1480*/  @P6 IADD3 R2, R2, 0x1, RZ ;  /* 0x0000000102026810 */ /* 0x000fe20007ffe0ff */
[----:B------:R-:W-:Y:S01]  /*1490*/  IMAD R7, R18, c[0x0][0x3dc], R21 ;  /* 0x0000f70012077a24 */ /* 0x000fe200078e0215 */
[----:B-----5:R-:W-:Y:S01]  /*14a0*/  ISETP.NE.AND P5, PT, R32, RZ, PT ;  /* 0x000000ff2000720c */ /* 0x020fe20003fa5270 */
[----:B------:R-:W-:Y:S01]  /*14b0*/  IMAD.WIDE.U32 R4, R22, R5, RZ ;  /* 0x0000000516047225 */ /* 0x000fe200078e00ff */
[----:B------:R-:W-:Y:S02]  /*14c0*/  SHF.R.S32.HI R21, RZ, 0x1f, R17 ;  /* 0x0000001fff157819 */ /* 0x000fe40000011411 */
[----:B------:R-:W-:Y:S01]  /*14d0*/  SEL R18, R7, RZ, P5 ;  /* 0x000000ff07127207 */ /* 0x000fe20002800000 */
[----:B------:R-:W-:Y:S01]  /*14e0*/  IMAD.MOV.U32 R15, RZ, RZ, R2 ;  /* 0x000000ffff0f7224 */ /* 0x000fe200078e0002 */
[----:B------:R-:W-:Y:S01]  /*14f0*/  SEL R20, R20, RZ, P5 ;  /* 0x000000ff14147207 */ /* 0x000fe20002800000 */
[--C-:B------:R-:W-:Y:S01]  /*1500*/  @!P3 IMAD R8, R33, c[0x0][0x1c0], R34.reuse ;  /* 0x000070002108ba24 */ /* 0x100fe200078e0222 */
[----:B------:R-:W-:Y:S01]  /*1510*/  SHF.R.S32.HI R32, RZ, 0x1f, R34 ;  /* 0x0000001fff207819 */ /* 0x000fe20000011422 */
[C---:B------:R-:W-:Y:S01]  /*1520*/  IMAD R11, R34.reuse, c[0x0][0x22c], RZ ;  /* 0x00008b00220b7a24 */ /* 0x040fe200078e02ff */
[----:B------:R-:W-:Y:S01]  /*1530*/  @!P4 IADD3 R15, -R15, RZ, RZ ;  /* 0x000000ff0f0fc210 */ /* 0x000fe20007ffe1ff */
[----:B------:R-:W-:Y:S01]  /*1540*/  @P3 IMAD R6, R34, c[0x0][0x234], R6 ;  /* 0x00008d0022063a24 */ /* 0x000fe200078e0206 */
[----:B------:R-:W-:Y:S01]  /*1550*/  @!P2 LOP3.LUT R15, RZ, c[0x0][0x1c8], RZ, 0x33, !PT ;  /* 0x00007200ff0faa12 */ /* 0x000fe200078e33ff */
[----:B------:R-:W-:Y:S01]  /*1560*/  @!P3 IMAD R6, R8, c[0x0][0x214], RZ ;  /* 0x000085000806ba24 */ /* 0x000fe200078e02ff */
[----:B------:R-:W-:-:S02]  /*1570*/  SHF.R.S32.HI R8, RZ, 0x1f, R11 ;  /* 0x0000001fff087819 */ /* 0x000fc4000001140b */
        /* <DEDUP_REMOVED lines=10> */
.L_x_914:
[----:B------:R-:W-:-:S04]  /*1620*/  IMAD R0, R33, c[0x0][0x1c0], R34 ;  /* 0x0000700021007a24 */ /* 0x000fc800078e0222 */
[----:B------:R-:W-:Y:S02]  /*1630*/  IMAD R0, R0, c[0x0][0x224], RZ ;  /* 0x0000890000007a24 */ /* 0x000fe400078e02ff */
.L_x_915:
[----:B------:R-:W1:Y:S01]  /*1640*/  S2R R23, SR_TID.X ;  /* 0x0000000000177919 */ /* 0x000e620000002100 */
[----:B------:R-:W-:Y:S01]  /*1650*/  IMAD R31, R31, c[0x0][0x1c0], RZ ;  /* 0x000070001f1f7a24 */ /* 0x000fe200078e02ff */
[----:B------:R-:W-:Y:S01]  /*1660*/  SHF.R.S32.HI R201, RZ, 0x1f, R200 ;  /* 0x0000001fffc97819 */ /* 0x000fe200000114c8 */
[----:B------:R-:W-:Y:S01]  /*1670*/  IMAD.IADD R210, R10, 0x1, R6 ;  /* 0x000000010ad27824 */ /* 0x000fe200078e0206 */
[----:B------:R-:W-:Y:S01]  /*1680*/  BSSY B1, `(.L_x_911) ;  /* 0x000080b000017945 */ /* 0x000fe20003800000 */
[----:B------:R-:W-:Y:S02]  /*1690*/  IMAD.SHL.U32 R2, R31, 0x40, RZ ;  /* 0x000000401f027824 */ /* 0x000fe400078e00ff */
[----:B------:R-:W-:-:S03]  /*16a0*/  IMAD.MOV.U32 R211, RZ, RZ, 0x4 ;  /* 0x00000004ffd37424 */ /* 0x000fc600078e00ff */
[----:B------:R-:W-:Y:S02]  /*16b0*/  IADD3 R4, P2, P1, R4, R2, R11 ;  /* 0x0000000204047210 */ /* 0x000fe4000795e00b */
[----:B------:R-:W-:-:S04]  /*16c0*/  SHF.R.S32.HI R2, RZ, 0x1f, R2 ;  /* 0x0000001fff027819 */ /* 0x000fc80000011402 */
[----:B------:R-:W-:Y:S01]  /*16d0*/  IADD3.X R11, R7, R2, R8, P2, P1 ;  /* 0x00000002070b7210 */ /* 0x000fe200017e2408 */
[----:B------:R-:W-:Y:S01]  /*16e0*/  IMAD.IADD R2, R10, 0x1, R0 ;  /* 0x000000010a027824 */ /* 0x000fe200078e0200 */
[----:B------:R-:W-:Y:S01]  /*16f0*/  IADD3 R16, P2, P1, R20, R4, R16 ;  /* 0x0000000414107210 */ /* 0x000fe2000795e010 */
[----:B------:R-:W-:Y:S01]  /*1700*/  IMAD R0, R19, c[0x0][0x370], RZ ;  /* 0x0000dc0013007a24 */ /* 0x000fe200078e02ff */
[----:B------:R-:W-:Y:S01]  /*1710*/  IADD3 R4, P3, R200, R12, RZ ;  /* 0x0000000cc8047210 */ /* 0x000fe20007f7e0ff */
[----:B------:R-:W-:Y:S01]  /*1720*/  IMAD.WIDE R8, R2, R211, c[0x0][0x3c8] ;  /* 0x0000f20002087625 */ /* 0x000fe200078e02d3 */
[----:B------:R-:W-:Y:S02]  /*1730*/  SHF.R.S32.HI R20, RZ, 0x1f, R231 ;  /* 0x0000001fff147819 */ /* 0x000fe400000114e7 */
[----:B-1----:R-:W-:Y:S01]  /*1740*/  SHF.R.S32.HI R7, RZ, 0x1f, R23 ;  /* 0x0000001fff077819 */ /* 0x002fe20000011417 */
[----:B------:R-:W-:Y:S01]  /*1750*/  IMAD.X R5, R201, 0x1, R14, P3 ;  /* 0x00000001c9057824 */ /* 0x000fe200018e060e */
[----:B------:R-:W-:Y:S01]  /*1760*/  IADD3 R6, P3, R231, R10, RZ ;  /* 0x0000000ae7067210 */ /* 0x000fe20007f7e0ff */
[C---:B------:R-:W-:Y:S01]  /*1770*/  IMAD R0, R10.reuse, c[0x0][0x374], R0 ;  /* 0x0000dd000a007a24 */ /* 0x040fe200078e0200 */
[----:B------:R-:W-:Y:S01]  /*1780*/  LEA.HI R7, R7, R23, RZ, 0x5 ;  /* 0x0000001707077211 */ /* 0x000fe200078f28ff */
[----:B------:R-:W-:Y:S01]  /*1790*/  IMAD.WIDE.U32 R4, R10, c[0x0][0x370], R4 ;  /* 0x0000dc000a047a25 */ /* 0x000fe200078e0004 */
[----:B------:R-:W-:-:S02]  /*17a0*/  IADD3.X R11, R18, R11, R13, P2, P1 ;  /* 0x0000000b120b7210 */ /* 0x000fc400017e240d */
[----:B------:R-:W-:Y:S01]  /*17b0*/  LOP3.LUT R2, R7, 0xffffffe0, RZ, 0xc0, !PT ;  /* 0xffffffe007027812 */ /* 0x000fe200078ec0ff */
[----:B------:R-:W-:Y:S01]  /*17c0*/  IMAD.IADD R5, R5, 0x1, R0 ;  /* 0x0000000105057824 */ /* 0x000fe200078e0200 */
[----:B------:R-:W-:Y:S01]  /*17d0*/  IADD3 R14, R200, 0x20, RZ ;  /* 0x00000020c80e7810 */ /* 0x000fe20007ffe0ff */
[----:B------:R-:W-:Y:S02]  /*17e0*/  IMAD.X R0, R20, 0x1, R19, P3 ;  /* 0x0000000114007824 */ /* 0x000fe400018e0613 */
[----:B------:R-:W-:Y:S02]  /*17f0*/  IMAD.MOV.U32 R220, RZ, RZ, R8 ;  /* 0x000000ffffdc7224 */ /* 0x000fe400078e0008 */
[----:B------:R-:W-:Y:S01]  /*1800*/  IMAD R8, R0, c[0x0][0x190], RZ ;  /* 0x0000640000087a24 */ /* 0x000fe200078e02ff */
[----:B------:R-:W-:Y:S01]  /*1810*/  SHF.R.S32.HI R0, RZ, 0x5, R7 ;  /* 0x00000005ff007819 */ /* 0x000fe20000011407 */
[----:B------:R-:W-:Y:S01]  /*1820*/  IMAD.IADD R18, R23, 0x1, -R2 ;  /* 0x0000000117127824 */ /* 0x000fe200078e0a02 */
[----:B------:R-:W-:Y:S01]  /*1830*/  IADD3 R2, -R193, R212, R17 ;  /* 0x000000d4c1027210 */ /* 0x000fe20007ffe111 */
[----:B------:R-:W-:-:S02]  /*1840*/  IMAD R12, R6, c[0x0][0x194], R8 ;  /* 0x00006500060c7a24 */ /* 0x000fc400078e0208 */
[----:B------:R-:W-:Y:S01]  /*1850*/  IMAD.WIDE.U32 R6, R6, c[0x0][0x190], R200 ;  /* 0x0000640006067a25 */ /* 0x000fe200078e00c8 */
[----:B------:R-:W-:-:S03]  /*1860*/  IADD3 R2, R2, -c[0x0][0x2e8], RZ ;  /* 0x8000ba0002027a10 */ /* 0x000fc60007ffe0ff */
[----:B------:R-:W-:Y:S01]  /*1870*/  IMAD.MOV.U32 R219, RZ, RZ, R9 ;  /* 0x000000ffffdb7224 */ /* 0x000fe200078e0009 */
[----:B------:R-:W-:Y:S01]  /*1880*/  SHF.R.S32.HI R9, RZ, 0x1f, R2 ;  /* 0x0000001fff097819 */ /* 0x000fe20000011402 */
[----:B------:R-:W-:Y:S01]  /*1890*/  IMAD R13, R32, c[0x0][0x1a8], RZ ;  /* 0x00006a00200d7a24 */ /* 0x000fe200078e02ff */
[----:B------:R-:W-:Y:S01]  /*18a0*/  IADD3 R6, P2, R27, R6, RZ ;  /* 0x000000061b067210 */ /* 0x000fe20007f5e0ff */
[----:B------:R-:W-:Y:S01]  /*18b0*/  IMAD R0, R0, R31, R18 ;  /* 0x0000001f00007224 */ /* 0x000fe200078e0212 */
[----:B------:R-:W-:Y:S01]  /*18c0*/  LEA.HI R2, R9, R2, RZ, 0x6 ;  /* 0x0000000209027211 */ /* 0x000fe200078f30ff */
[----:B------:R-:W-:Y:S01]  /*18d0*/  IMAD R9, R34, c[0x0][0x1ac], R13 ;  /* 0x00006b0022097a24 */ /* 0x000fe200078e020d */
[----:B------:R-:W-:Y:S01]  /*18e0*/  IADD3.X R7, R24, R7, R12, P2, !PT ;  /* 0x0000000718077210 */ /* 0x000fe200017fe40c */
[----:B------:R-:W-:Y:S01]  /*18f0*/  IMAD R10, R32, c[0x0][0x378], RZ ;  /* 0x0000de00200a7a24 */ /* 0x000fe200078e02ff */
[----:B------:R-:W-:Y:S01]  /*1900*/  SHF.R.S32.HI R2, RZ, 0x6, R2 ;  /* 0x00000006ff027819 */ /* 0x000fe20000011402 */
[----:B------:R-:W-:Y:S01]  /*1910*/  IMAD.WIDE.U32 R4, R34, c[0x0][0x378], R4 ;  /* 0x0000de0022047a25 */ /* 0x000fe200078e0004 */
[----:B------:R-:W-:-:S02]  /*1920*/  IADD3 R8, P1, R0, R16, RZ ;  /* 0x0000001000087210 */ /* 0x000fc40007f3e0ff */
[----:B------:R-:W-:Y:S01]  /*1930*/  IMNMX R229, RZ, R2, !PT ;  /* 0x00000002ffe57217 */ /* 0x000fe20007800200 */
[----:B------:R-:W-:Y:S01]  /*1940*/  IMAD.WIDE.U32 R6, R34, c[0x0][0x1a8], R6 ;  /* 0x00006a0022067a25 */ /* 0x000fe200078e0006 */
[----:B------:R-:W-:Y:S02]  /*1950*/  LEA.HI.X.SX32 R179, R0, R11, 0x1, P1 ;  /* 0x0000000b00b37211 */ /* 0x000fe400008f0eff */
[----:B------:R-:W-:Y:S01]  /*1960*/  LEA R180, P1, R8, c[0x0][0x350], 0x2 ;  /* 0x0000d40008b47a11 */ /* 0x000fe200078210ff */
[----:B------:R-:W-:Y:S01]  /*1970*/  IMAD.IADD R2, R7, 0x1, R9 ;  /* 0x0000000107027824 */ /* 0x000fe200078e0209 */
[----:B------:R-:W-:Y:S01]  /*1980*/  LEA R205, P3, R6, c[0x0][0x160], 0x1 ;  /* 0x0000580006cd7a11 */ /* 0x000fe200078608ff */
[----:B------:R-:W-:Y:S01]  /*1990*/  IMAD R10, R34, c[0x0][0x37c], R10 ;  /* 0x0000df00220a7a24 */ /* 0x000fe200078e020a */
[----:B------:R-:W-:Y:S01]  /*19a0*/  LEA.HI.X R179, R8, c[0x0][0x354], R179, 0x2, P1 ;  /* 0x0000d50008b37a11 */ /* 0x000fe200008f14b3 */
[----:B------:R-:W-:Y:S01]  /*19b0*/  IMAD R0, R20, c[0x0][0x370], RZ ;  /* 0x0000dc0014007a24 */ /* 0x000fe200078e02ff */
[----:B------:R-:W-:Y:S01]  /*19c0*/  LEA.HI.X R203, R6, c[0x0][0x164], R2, 0x1, P3 ;  /* 0x0000590006cb7a11 */ /* 0x000fe200018f0c02 */
[----:B------:R-:W-:Y:S01]  /*19d0*/  IMAD.IADD R5, R5, 0x1, R10 ;  /* 0x0000000105057824 */ /* 0x000fe200078e020a */
[C---:B------:R-:W-:Y:S01]  /*19e0*/  ISETP.GT.AND P3, PT, R192.reuse, R229, PT ;  /* 0x000000e5c000720c */ /* 0x040fe20003f64270 */
[C---:B------:R-:W-:Y:S01]  /*19f0*/  IMAD R0, R231.reuse, c[0x0][0x374], R0 ;  /* 0x0000dd00e7007a24 */ /* 0x040fe200078e0200 */
[----:B------:R-:W-:Y:S01]  /*1a00*/  IADD3 R192, R192, -0x1, RZ ;  /* 0xffffffffc0c07810 */ /* 0x000fe20007ffe0ff */
[----:B------:R-:W-:Y:S01]  /*1a10*/  IMAD.WIDE.U32 R4, R231, c[0x0][0x370], R4 ;  /* 0x0000dc00e7047a25 */ /* 0x000fe200078e0004 */
[----:B------:R-:W-:-:S03]  /*1a20*/  IADD3 R16, R200, 0x40, RZ ;  /* 0x00000040c8107810 */ /* 0x000fc60007ffe0ff */
[----:B------:R-:W-:Y:S01]  /*1a30*/  IMAD.IADD R0, R5, 0x1, R0 ;  /* 0x0000000105007824 */ /* 0x000fe200078e0200 */
[----:B------:R-:W-:Y:S01]  /*1a40*/  LEA R204, P2, R4, c[0x0][0x330], 0x1 ;  /* 0x0000cc0004cc7a11 */ /* 0x000fe200078408ff */
[----:B------:R-:W-:-:S03]  /*1a50*/  IMAD.WIDE R210, R210, R211, c[0x0][0x200] ;  /* 0x00008000d2d27625 */ /* 0x000fc600078e02d3 */
[----:B------:R-:W-:Y:S01]  /*1a60*/  LEA.HI.X R202, R4, c[0x0][0x334], R0, 0x1, P2 ;  /* 0x0000cd0004ca7a11 */ /* 0x000fe200010f0c00 */
[----:B------:R-:W-:Y:S05]  /*1a70*/  @P3 BRA `(.L_x_916) ;  /* 0x000007a000003947 */ /* 0x000fea0003800000 */
        /* <DEDUP_REMOVED lines=15> */
.L_x_917:
        /* <DEDUP_REMOVED lines=15> */
.L_x_918:
[----:B------:R-:W-:Y:S01]  /*1c60*/  IMAD R10, R221, -0x80, R193 ;  /* 0xffffff80dd0a7824 */ /* 0x000fe200078e02c1 */
[----:B------:R-:W-:Y:S01]  /*1c70*/  BSSY B0, `(.L_x_919) ;  /* 0x000001a000007945 */ /* 0x000fe20003800000 */
[----:B------:R-:W-:Y:S02]  /*1c80*/  IMAD R0, R21, c[0x0][0x3a0], RZ ;  /* 0x0000e80015007a24 */ /* 0x000fe400078e02ff */
[----:B------:R-:W-:Y:S01]  /*1c90*/  IMAD.WIDE.U32 R4, R17, c[0x0][0x3a0], R200 ;  /* 0x0000e80011047a25 */ /* 0x000fe200078e00c8 */
[----:B------:R-:W-:-:S03]  /*1ca0*/  ISETP.GE.AND P4, PT, R231, R10, PT ;  /* 0x0000000ae700720c */ /* 0x000fc60003f86270 */
[----:B------:R-:W-:Y:S01]  /*1cb0*/  IMAD R0, R17, c[0x0][0x3a4], R0 ;  /* 0x0000e90011007a24 */ /* 0x000fe200078e0200 */
[----:B------:R-:W-:Y:S01]  /*1cc0*/  IADD3 R6, P0, R6, R4, RZ ;  /* 0x0000000406067210 */ /* 0x000fe20007f1e0ff */
        /* <DEDUP_REMOVED lines=20> */
.L_x_920:
[----:B------:R-:W-:Y:S05]  /*1e10*/  BSYNC B0 ;  /* 0x0000000000007941 */ /* 0x000fea0003800000 */
.L_x_919:
        /* <DEDUP_REMOVED lines=19> */
.L_x_922:
[----:B------:R-:W-:Y:S05]  /*1f50*/  BSYNC B0 ;  /* 0x0000000000007941 */ /* 0x000fea0003800000 */
.L_x_921:
[----:B-1----:R-:W-:Y:S01]  /*1f60*/  IMAD.WIDE.U32 R4, R17, c[0x0][0x3a8], R200 ;  /* 0x0000ea0011047a25 */ /* 0x002fe200078e00c8 */
[----:B------:R-:W-:Y:S03]  /*1f70*/  BSSY B0, `(.L_x_923) ;  /* 0x0000018000007945 */ /* 0x000fe60003800000 */
[----:B------:R-:W-:Y:S01]  /*1f80*/  IMAD R0, R21, c[0x0][0x3a8], RZ ;  /* 0x0000ea0015007a24 */ /* 0x000fe200078e02ff */
[----:B------:R-:W-:Y:S01]  /*1f90*/  IADD3 R6, P0, R11, R4, RZ ;  /* 0x000000040b067210 */ /* 0x000fe20007f1e0ff */
[----:B------:R-:W-:-:S02]  /*1fa0*/  IMAD R2, R32, c[0x0][0x3c0], RZ ;  /* 0x0000f00020027a24 */ /* 0x000fc400078e02ff */
[----:B------:R-:W-:Y:S02]  /*1fb0*/  IMAD R0, R17, c[0x0][0x3ac], R0 ;  /* 0x0000eb0011007a24 */ /* 0x000fe400078e0200 */
[----:B------:R-:W-:-:S03]  /*1fc0*/  IMAD R2, R34, c[0x0][0x3c4], R2 ;  /* 0x0000f10022027a24 */ /* 0x000fc600078e0202 */
[----:B------:R-:W-:-:S05]  /*1fd0*/  IADD3.X R7, R12, R5, R0, P0, !PT ;  /* 0x000000050c077210 */ /* 0x000fca00007fe400 */
        /* <DEDUP_REMOVED lines=17> */
.L_x_924:
[----:B------:R-:W-:Y:S05]  /*20f0*/  BSYNC B0 ;  /* 0x0000000000007941 */ /* 0x000fea0003800000 */
.L_x_923:
[----:B------:R-:W-:Y:S05]  /*2100*/  @P3 BRA `(.L_x_925) ;  /* 0x0000762000003947 */ /* 0x000fea0003800000 */
[----:B------:R-:W-:Y:S01]  /*2110*/  IADD3 R0, P0, R231, 0x40, RZ ;  /* 0x00000040e7007810 */ /* 0x000fe20007f1e0ff */
[----:B------:R-:W-:Y:S01]  /*2120*/  IMAD.MOV.U32 R7, RZ, RZ, R2 ;  /* 0x000000ffff077224 */ /* 0x000fe200078e0002 */
[----:B------:R-:W-:-:S03]  /*2130*/  ISETP.GE.AND P1, PT, R200, c[0x0][0x220], PT ;  /* 0x00008800c8007a0c */ /* 0x000fc60003f26270 */
        /* <DEDUP_REMOVED lines=14> */
.L_x_916:
[----:B------:R-:W-:Y:S01]  /*2220*/  @P5 BAR.SYNC.DEFER_BLOCKING 0x0 ;  /* 0x0000000000005b1d */ /* 0x000fe20000010000 */
[C---:B------:R-:W-:Y:S01]  /*2230*/  IMAD R2, R192.reuse, -0x40, R212 ;  /* 0xffffffc0c0027824 */ /* 0x040fe200078e02d4 */
[----:B------:R-:W-:Y:S01]  /*2240*/  LEA.HI R4, R192, R192, RZ, 0x1 ;  /* 0x000000c0c0047211 */ /* 0x000fe200078f08ff */
[----:B------:R-:W-:-:S03]  /*2250*/  IMAD.SHL.U32 R0, R239, 0x2, RZ ;  /* 0x00000002ef007824 */ /* 0x000fc600078e00ff */
[----:B------:R-:W-:Y:S01]  /*2260*/  ISETP.GE.AND P0, PT, R231, R2, PT ;  /* 0x00000002e700720c */ /* 0x000fe20003f06270 */
[----:B------:R-:W-:Y:S01]  /*2270*/  BSSY B0, `(.L_x_926) ;  /* 0x0000025000007945 */ /* 0x000fe20003800000 */
[----:B------:R-:W-:-:S05]  /*2280*/  LOP3.LUT R4, R4, 0xfffffffe, RZ, 0xc0, !PT ;  /* 0xfffffffe04047812 */ /* 0x000fca00078ec0ff */
[----:B------:R-:W-:-:S05]  /*2290*/  IMAD.IADD R4, R192, 0x1, -R4 ;  /* 0x00000001c0047824 */ /* 0x000fca00078e0a04 */
[----:B------:R-:W-:Y:S01]  /*22a0*/  ISETP.NE.AND P6, PT, R4, 0x1, PT ;  /* 0x000000010400780c */ /* 0x000fe20003fc5270 */
        /* <DEDUP_REMOVED lines=33> */
.L_x_927:
[----:B------:R-:W-:Y:S05]  /*24c0*/  BSYNC B0 ;  /* 0x0000000000007941 */ /* 0x000fea0003800000 */
.L_x_926:
        /* <DEDUP_REMOVED lines=18> */
.L_x_929:
        /* <DEDUP_REMOVED lines=34> */
.L_x_930:
[----:B------:R-:W-:Y:S05]  /*2810*/  BSYNC B0 ;  /* 0x0000000000007941 */ /* 0x000fea0003800000 */
.L_x_928:
        /* <DEDUP_REMOVED lines=68> */
.L_x_932:
[----:B--2---:R-:W-:Y:S05]  /*2c60*/  BSYNC B0 ;  /* 0x0000000000007941 */ /* 0x004fea0003800000 */
.L_x_931:
        /* <DEDUP_REMOVED lines=39> */
.L_x_934:
[----:B------:R-:W-:Y:S05]  /*2ee0*/  BSYNC B0 ;  /* 0x0000000000007941 */ /* 0x000fea0003800000 */
.L_x_933:
        /* <DEDUP_REMOVED lines=49> */
.L_x_936:
[----:B------:R-:W-:Y:S05]  /*3200*/  BSYNC B0 ;  /* 0x0000000000007941 */ /* 0x000fea0003800000 */
.L_x_935:
        /* <DEDUP_REMOVED lines=36> */
.L_x_938:
[----:B------:R-:W-:Y:S05]  /*3450*/  BSYNC B0 ;  /* 0x0000000000007941 */ /* 0x000fea0003800000 */
.L_x_937:
[----:B------:R-:W-:Y:S01]  /*3460*/  IMAD.MOV.U32 R194, RZ, RZ, c[0x0][0x308] ;  /* 0x0000c200ffc27624 */ /* 0x000fe200078e00ff */
[----:B------:R-:W0:Y:S01]  /*3470*/  LDGDEPBAR ;  /* 0x00000000000079af */ /* 0x000e220000000000 */
[----:B------:R-:W-:-:S05]  /*3480*/  IMAD.MOV.U32 R195, RZ, RZ, c[0x0][0x30c] ;  /* 0x0000c300ffc37624 */ /* 0x000fca00078e00ff */
[----:B--23--:R3:W2:Y:S04]  /*3490*/  LDG.E.64 R4, [R194.64+0x8] ;  /* 0x00000806c2047981 */ /* 0x00c6a8000c1e1b00 */
[----:B---3--:R-:W3:Y:S01]  /*34a0*/  LDG.E.64 R194, [R194.64] ;  /* 0x00000006c2c27981 */ /* 0x008ee2000c1e1b00 */
[----:B-1--4-:R-:W-:Y:S01]  /*34b0*/  IMAD R0, R33, c[0x0][0x1c0], R34 ;  /* 0x0000700021007a24 */ /* 0x012fe200078e0222 */
[----:B------:R-:W-:Y:S01]  /*34c0*/  SHF.R.S32.HI R2, RZ, 0x1f, R18 ;  /* 0x0000001fff027819 */ /* 0x000fe20000011412 */
[----:B------:R-:W-:Y:S01]  /*34d0*/  IMAD.IADD R17, R17, 0x1, R212 ;  /* 0x0000000111117824 */ /* 0x000fe200078e02d4 */
[----:B------:R-:W-:Y:S01]  /*34e0*/  MOV R206, R191 ;  /* 0x000000bf00ce7202 */ /* 0x000fe20000000f00 */
[----:B------:R-:W-:Y:S01]  /*34f0*/  IMAD.MOV.U32 R213, RZ, RZ, c[0x0][0x2e4] ;  /* 0x0000b900ffd57624 */ /* 0x000fe200078e00ff */
[----:B------:R-:W-:Y:S01]  /*3500*/  SHF.L.U32 R0, R0, 0x5, RZ ;  /* 0x0000000500007819 */ /* 0x000fe200000006ff */
[----:B------:R-:W-:Y:S01]  /*3510*/  CS2R R126, SRZ ;  /* 0x00000000007e7805 */ /* 0x000fe2000001ff00 */
[----:B------:R-:W-:Y:S01]  /*3520*/  IADD3 R17, -R193, 0x80, R17 ;  /* 0x00000080c1117810 */ /* 0x000fe20007ffe111 */
        /* <DEDUP_REMOVED lines=47> */
[----:B------:R-:W-:-:S02]  /*3820*/  IADD3 R236, R17, -c[0x0][0x2e8], RZ ;  /* 0x8000ba0011ec7a10 */ /* 0x000fc40007ffe0ff */
[----:B--2---:R-:W-:Y:S02]  /*3830*/  IADD3 R233, P1, P0, R0, R4, R18 ;  /* 0x0000000400e97210 */ /* 0x004fe4000783e012 */
[----:B------:R-:W-:-:S04]  /*3840*/  SHF.R.S32.HI R0, RZ, 0x1f, R0 ;  /* 0x0000001fff007819 */ /* 0x000fc80000011400 */
[----:B------:R-:W-:Y:S02]  /*3850*/  IADD3.X R228, R0, R5, R2, P1, P0 ;  /* 0x0000000500e47210 */ /* 0x000fe40000fe0402 */
[----:B------:R-:W-:Y:S02]  /*3860*/  IADD3 R0, R173, 0x1800, RZ ;  /* 0x00001800ad007810 */ /* 0x000fe40007ffe0ff */
[----:B------:R-:W-:Y:S02]  /*3870*/  IADD3 R2, R174, 0x1800, RZ ;  /* 0x00001800ae027810 */ /* 0x000fe40007ffe0ff */
[----:B------:R-:W-:Y:S02]  /*3880*/  SEL R0, R0, R173, !P6 ;  /* 0x000000ad00007207 */ /* 0x000fe40007000000 */
[----:B------:R-:W-:-:S03]  /*3890*/  SEL R2, R2, R174, !P6 ;  /* 0x000000ae02027207 */ /* 0x000fc60007000000 */
[----:B------:R-:W-:Y:S01]  /*38a0*/  IMAD.SHL.U32 R164, R0, 0x2, RZ ;  /* 0x0000000200a47824 */ /* 0x000fe200078e00ff */
[----:B------:R-:W-:Y:S01]  /*38b0*/  MOV R0, c[0x0][0x22c] ;  /* 0x00008b0000007a02 */ /* 0x000fe20000000f00 */
[----:B------:R-:W-:-:S04]  /*38c0*/  IMAD.SHL.U32 R167, R2, 0x2, RZ ;  /* 0x0000000202a77824 */ /* 0x000fc800078e00ff */
[----:B------:R-:W-:Y:S01]  /*38d0*/  IMAD R0, R0, c[0x0][0x1c0], RZ ;  /* 0x0000700000007a24 */ /* 0x000fe200078e02ff */
[----:B---3--:R-:W-:-:S03]  /*38e0*/  LOP3.LUT R228, R228, R194, RZ, 0x3c, !PT ;  /* 0x000000c2e4e47212 */ /* 0x008fc600078e3cff */
[C---:B------:R-:W-:Y:S01]  /*38f0*/  IMAD.SHL.U32 R240, R0.reuse, 0x10, RZ ;  /* 0x0000001000f07824 */ /* 0x040fe200078e00ff */
[C---:B------:R-:W-:Y:S01]  /*3900*/  SHF.L.U32 R249, R0.reuse, 0x5, RZ ;  /* 0x0000000500f97819 */ /* 0x040fe200000006ff */
[C---:B------:R-:W-:Y:S02]  /*3910*/  IMAD.SHL.U32 R218, R0.reuse, 0x8, RZ ;  /* 0x0000000800da7824 */ /* 0x040fe400078e00ff */
[----:B------:R-:W-:Y:S01]  /*3920*/  IMAD.U32 R246, R0, -0x40, RZ ;  /* 0xffffffc000f67824 */ /* 0x000fe200078e00ff */
[----:B------:R-:W-:Y:S01]  /*3930*/  IADD3 R242, R240, 0x40, RZ ;  /* 0x00000040f0f27810 */ /* 0x000fe20007ffe0ff */
[----:B------:R-:W-:Y:S01]  /*3940*/  IMAD R250, R0, 0x18, RZ ;  /* 0x0000001800fa7824 */ /* 0x000fe200078e02ff */
[----:B------:R-:W-:Y:S01]  /*3950*/  IADD3 R243, R240, 0x20, RZ ;  /* 0x00000020f0f37810 */ /* 0x000fe20007ffe0ff */
[----:B------:R-:W-:Y:S02]  /*3960*/  IMAD R248, R0, 0x28, RZ ;  /* 0x0000002800f87824 */ /* 0x000fe400078e02ff */
[C---:B------:R-:W-:Y:S01]  /*3970*/  IMAD.IADD R237, R218.reuse, 0x1, R242 ;  /* 0x00000001daed7824 */ /* 0x040fe200078e02f2 */
[----:B------:R-:W-:Y:S01]  /*3980*/  IADD3 R238, R218, R243, RZ ;  /* 0x000000f3daee7210 */ /* 0x000fe20007ffe0ff */
[----:B------:R-:W-:-:S02]  /*3990*/  IMAD R247, R0, 0x30, RZ ;  /* 0x0000003000f77824 */ /* 0x000fc400078e02ff */
[----:B------:R-:W-:Y:S01]  /*39a0*/  IMAD R245, R0, 0x38, RZ ;  /* 0x0000003800f57824 */ /* 0x000fe200078e02ff */
[C---:B------:R-:W-:Y:S01]  /*39b0*/  IADD3 R251, R218.reuse, R237, RZ ;  /* 0x000000eddafb7210 */ /* 0x040fe20007ffe0ff */
[----:B------:R-:W-:-:S04]  /*39c0*/  IMAD.IADD R252, R218, 0x1, R238 ;  /* 0x00000001dafc7824 */ /* 0x000fc800078e02ee */
[C---:B------:R-:W-:Y:S01]  /*39d0*/  IMAD.IADD R223, R218.reuse, 0x1, R251 ;  /* 0x00000001dadf7824 */ /* 0x040fe200078e02fb */
[----:B------:R-:W-:-:S04]  /*39e0*/  IADD3 R225, R218, R252, RZ ;  /* 0x000000fcdae17210 */ /* 0x000fc80007ffe0ff */
[C---:B------:R-:W-:Y:S01]  /*39f0*/  IADD3 R222, R218.reuse, R223, RZ ;  /* 0x000000dfdade7210 */ /* 0x040fe20007ffe0ff */
[----:B------:R-:W-:-:S03]  /*3a00*/  IMAD.IADD R224, R218, 0x1, R225 ;  /* 0x00000001dae07824 */ /* 0x000fc600078e02e1 */
[C---:B------:R-:W-:Y:S01]  /*3a10*/  IADD3 R226, R218.reuse, R222, RZ ;  /* 0x000000dedae27210 */ /* 0x040fe20007ffe0ff */
[----:B------:R-:W-:Y:S02]  /*3a20*/  IMAD.IADD R227, R218, 0x1, R224 ;  /* 0x00000001dae37824 */ /* 0x000fe400078e02e0 */
.L_x_943:
[----:B------:R-:W0:Y:S01]  /*3a30*/  LDGDEPBAR ;  /* 0x00000000000079af */ /* 0x000e220000000000 */
[----:B------:R-:W-:Y:S01]  /*3a40*/  IMAD.MOV.U32 R4, RZ, RZ, R220 ;  /* 0x000000ffff047224 */ /* 0x000fe200078e00dc */
[----:B------:R-:W-:Y:S01]  /*3a50*/  IADD3 R0, R172, R167, RZ ;  /* 0x000000a7ac007210 */ /* 0x000fe20007ffe0ff */
[----:B------:R-:W-:Y:S01]  /*3a60*/  IMAD.MOV.U32 R5, RZ, RZ, R219 ;  /* 0x000000ffff057224 */ /* 0x000fe200078e00db */
[----:B------:R-:W-:Y:S01]  /*3a70*/  MOV R209, R179 ;  /* 0x000000b300d17202 */ /* 0x000fe20000000f00 */
[----:B------:R-:W-:Y:S01]  /*3a80*/  IMAD.MOV.U32 R208, RZ, RZ, R180 ;  /* 0x000000ffffd07224 */ /* 0x000fe200078e00b4 */
[C---:B------:R-:W-:Y:S04]  /*3a90*/  LEA R4, P0, R207.reuse, R4, 0x2 ;  /* 0x00000004cf047211 */ /* 0x040fe800078010ff */
[----:B------:R-:W-:Y:S01]  /*3aa0*/  LEA.HI.X.SX32 R5, R207, R5, 0x2, P0 ;  /* 0x00000005cf057211 */ /* 0x000fe200000f16ff */
[----:B------:R-:W-:Y:S04]  /*3ab0*/  DEPBAR.LE SB0, 0x0 ;  /* 0x000080000000791a */ /* 0x000fe80000000000 */
[----:B------:R-:W-:Y:S06]  /*3ac0*/  BAR.SYNC.DEFER_BLOCKING 0x0 ;  /* 0x0000000000007b1d */ /* 0x000fec0000010000 */
[----:B------:R-:W-:Y:S05]  /*3ad0*/  LDSM.16.M88.4 R32, [R167] ;  /* 0x00000000a720783b */ /* 0x000fea0000000200 */
[----:B------:R-:W1:Y:S05]  /*3ae0*/  LDSM.16.M88.4 R16, [R165+0x9000] ;  /* 0x00900000a510783b */ /* 0x000e6a0000000200 */
[----:B------:R-:W2:Y:S05]  /*3af0*/  LDSM.16.M88.4 R28, [R167+0x800] ;  /* 0x00080000a71c783b */ /* 0x000eaa0000000200 */
[----:B-----5:R1:W5:Y:S05]  /*3b00*/  LDG.E R178, [R4.64] ;  /* 0x0000000604b27981 */ /* 0x02036a000c1e1900 */
[----:B------:R1:W5:Y:S05]  /*3b10*/  LDG.E R177, [R4.64+0x20] ;  /* 0x0000200604b17981 */ /* 0x00036a000c1e1900 */
[----:B------:R1:W5:Y:S05]  /*3b20*/  LDG.E R176, [R4.64+0x80] ;  /* 0x0000800604b07981 */ /* 0x00036a000c1e1900 */
[----:B------:R1:W5:Y:S05]  /*3b30*/  LDG.E R175, [R4.64+0xa0] ;  /* 0x0000a00604af7981 */ /* 0x00036a000c1e1900 */
[----:B------:R-:W3:Y:S05]  /*3b40*/  LDSM.16.M88.4 R132, [R165+0x9400] ;  /* 0x00940000a584783b */ /* 0x000eea0000000200 */
[----:B------:R-:W-:Y:S05]  /*3b50*/  LDSM.16.M88.4 R136, [R0] ;  /* 0x000000000088783b */ /* 0x000fea0000000200 */
[----:B------:R-:W4:Y:S05]  /*3b60*/  LDSM.16.M88.4 R140, [R166+0x9000] ;  /* 0x00900000a68c783b */ /* 0x000f2a0000000200 */
[----:B------:R-:W4:Y:S01]  /*3b70*/  LDSM.16.M88.4 R144, [R0+0x800] ;  /* 0x000800000090783b */ /* 0x000f220000000200 */
[-C--:B-1----:R-:W-:Y:S04]  /*3b80*/  HMMA.16816.F32.BF16 R4, R32, R16.reuse, RZ ;  /* 0x000000102004723c */ /* 0x082fe800000418ff */
[----:B------:R-:W1:Y:S05]  /*3b90*/  LDSM.16.M88.4 R148, [R166+0x9400] ;  /* 0x00940000a694783b */ /* 0x000e6a0000000200 */
[----:B------:R-:W-:Y:S01]  /*3ba0*/  LDSM.16.M88.4 R152, [R165+0xb000] ;  /* 0x00b00000a598783b */ /* 0x000fe20000000200 */
[C---:B--2---:R-:W-:Y:S04]  /*3bb0*/  HMMA.16816.F32.BF16 R8, R28.reuse, R16, RZ ;  /* 0x000000101c08723c */ /* 0x044fe800000418ff */
[----:B------:R-:W-:Y:S04]  /*3bc0*/  LDSM.16.M88.4 R156, [R167+0x1800] ;  /* 0x00180000a79c783b */ /* 0x000fe80000000200 */
[-C--:B------:R-:W-:Y:S01]  /*3bd0*/  HMMA.16816.F32.BF16 R12, R28, R18.reuse, RZ ;  /* 0x000000121c0c723c */ /* 0x080fe200000418ff */
[----:B------:R-:W-:Y:S07]  /*3be0*/  LDSM.16.M88.4 R160, [R165+0xb400] ;  /* 0x00b40000a5a0783b */ /* 0x000fee0000000200 */
[C---:B------:R-:W-:Y:S08]  /*3bf0*/  HMMA.16816.F32.BF16 R16, R32.reuse, R18, RZ ;  /* 0x000000122010723c */ /* 0x040ff000000418ff */
[-C--:B---3--:R-:W-:Y:S08]  /*3c00*/  HMMA.16816.F32.BF16 R20, R32, R132.reuse, RZ ;  /* 0x000000842014723c */ /* 0x088ff000000418ff */
[C---:B------:R-:W-:Y:S08]  /*3c10*/  HMMA.16816.F32.BF16 R24, R28.reuse, R132, RZ ;  /* 0x000000841c18723c */ /* 0x040ff000000418ff */
[-C--:B------:R-:W-:Y:S08]  /*3c20*/  HMMA.16816.F32.BF16 R28, R28, R134.reuse, RZ ;  /* 0x000000861c1c723c */ /* 0x080ff000000418ff */
[----:B------:R-:W-:Y:S01]  /*3c30*/  HMMA.16816.F32.BF16 R32, R32, R134, RZ ;  /* 0x000000862020723c */ /* 0x000fe200000418ff */
[----:B------:R-:W2:Y:S07]  /*3c40*/  LDSM.16.M88.4 R132, [R167+0x1000] ;  /* 0x00100000a784783b */ /* 0x000eae0000000200 */
        /* <DEDUP_REMOVED lines=8> */
[----:B------:R-:W-:Y:S07]  /*3cd0*/  LDSM.16.M88.4 R144, [R0+0x1800] ;  /* 0x001800000090783b */ /* 0x000fee0000000200 */
[----:B------:R-:W-:Y:S01]  /*3ce0*/  HMMA.16816.F32.BF16 R32, R136, R150, R32 ;  /* 0x000000968820723c */ /* 0x000fe20000041820 */
[----:B------:R-:W1:Y:S05]  /*3cf0*/  LDSM.16.M88.4 R136, [R0+0x1000] ;  /* 0x001000000088783b */ /* 0x000e6a0000000200 */
[----:B------:R-:W3:Y:S02]  /*3d00*/  LDSM.16.M88.4 R148, [R166+0xb400] ;  /* 0x00b40000a694783b */ /* 0x000ee40000000200 */
[-C--:B--2---:R-:W-:Y:S08]  /*3d10*/  HMMA.16816.F32.BF16 R4, R132, R152.reuse, R4 ;  /* 0x000000988404723c */ /* 0x084ff00000041804 */
        /* <DEDUP_REMOVED lines=9> */
[----:B------:R-:W2:Y:S05]  /*3db0*/  LDSM.16.M88.4 R132, [R167+0x2000] ;  /* 0x00200000a784783b */ /* 0x000eaa0000000200 */
[----:B------:R-:W4:Y:S02]  /*3dc0*/  LDSM.16.M88.4 R160, [R165+0xd400] ;  /* 0x00d40000a5a0783b */ /* 0x000f240000000200 */
[-C--:B-1----:R-:W-:Y:S08]  /*3dd0*/  HMMA.16816.F32.BF16 R4, R136, R140.reuse, R4 ;  /* 0x0000008c8804723c */ /* 0x082ff00000041804 */
[C---:B------:R-:W-:Y:S08]  /*3de0*/  HMMA.16816.F32.BF16 R8, R144.reuse, R140, R8 ;  /* 0x0000008c9008723c */ /* 0x040ff00000041808 */
        /* <DEDUP_REMOVED lines=8> */
[----:B------:R1:W3:Y:S05]  /*3e70*/  LDSM.16.M88.4 R136, [R0+0x2000] ;  /* 0x002000000088783b */ /* 0x0002ea0000000200 */
[----:B------:R-:W3:Y:S02]  /*3e80*/  LDSM.16.M88.4 R148, [R166+0xd400] ;  /* 0x00d40000a694783b */ /* 0x000ee40000000200 */
[-C--:B--2---:R-:W-:Y:S08]  /*3e90*/  HMMA.16816.F32.BF16 R4, R132, R152.reuse, R4 ;  /* 0x000000988404723c */ /* 0x084ff00000041804 */
[C---:B------:R-:W-:Y:S08]  /*3ea0*/  HMMA.16816.F32.BF16 R8, R156.reuse, R152, R8 ;  /* 0x000000989c08723c */ /* 0x040ff00000041808 */
[-C--:B------:R-:W-:Y:S04]  /*3eb0*/  HMMA.16816.F32.BF16 R12, R156, R154.reuse, R12 ;  /* 0x0000009a9c0c723c */ /* 0x080fe8000004180c */
[----:B-1----:R-:W-:Y:S04]  /*3ec0*/  IMAD.SHL.U32 R0, R192, 0x40, RZ ;  /* 0x00000040c0007824 */ /* 0x002fe800078e00ff */
[C---:B------:R-:W-:Y:S04]  /*3ed0*/  HMMA.16816.F32.BF16 R16, R132.reuse, R154, R16 ;  /* 0x0000009a8410723c */ /* 0x040fe80000041810 */
[----:B------:R-:W-:Y:S04]  /*3ee0*/  ISETP.GE.AND P0, PT, R0, R236, PT ;  /* 0x000000ec0000720c */ /* 0x000fe80003f06270 */
[-C--:B----4-:R-:W-:Y:S08]  /*3ef0*/  HMMA.16816.F32.BF16 R20, R132, R160.reuse, R20 ;  /* 0x000000a08414723c */ /* 0x090ff00000041814 */
[C---:B------:R-:W-:Y:S08]  /*3f00*/  HMMA.16816.F32.BF16 R24, R156.reuse, R160, R24 ;  /* 0x000000a09c18723c */ /* 0x040ff00000041818 */
[-C--:B------:R-:W-:Y:S08]  /*3f10*/  HMMA.16816.F32.BF16 R28, R156, R162.reuse, R28 ;  /* 0x000000a29c1c723c */ /* 0x080ff0000004181c */
[----:B------:R-:W-:Y:S08]  /*3f20*/  HMMA.16816.F32.BF16 R32, R132, R162, R32 ;  /* 0x000000a28420723c */ /* 0x000ff00000041820 */
[-C--:B---3--:R-:W-:Y:S08]  /*3f30*/  HMMA.16816.F32.BF16 R4, R136, R140.reuse, R4 ;  /* 0x0000008c8804723c */ /* 0x088ff00000041804 */
[C---:B------:R-:W-:Y:S08]  /*3f40*/  HMMA.16816.F32.BF16 R8, R144.reuse, R140, R8 ;  /* 0x0000008c9008723c */ /* 0x040ff00000041808 */
[-C--:B------:R-:W-:Y:S08]  /*3f50*/  HMMA.16816.F32.BF16 R12, R144, R142.reuse, R12 ;  /* 0x0000008e900c723c */ /* 0x080ff0000004180c */
[C---:B------:R-:W-:Y:S08]  /*3f60*/  HMMA.16816.F32.BF16 R16, R136.reuse, R142, R16 ;  /* 0x0000008e8810723c */ /* 0x040ff00000041810 */
[-C--:B------:R-:W-:Y:S08]  /*3f70*/  HMMA.16816.F32.BF16 R20, R136, R148.reuse, R20 ;  /* 0x000000948814723c */ /* 0x080ff00000041814 */
[C---:B------:R-:W-:Y:S08]  /*3f80*/  HMMA.16816.F32.BF16 R24, R144.reuse, R148, R24 ;  /* 0x000000949018723c */ /* 0x040ff00000041818 */
[-C--:B------:R-:W-:Y:S07]  /*3f90*/  HMMA.16816.F32.BF16 R28, R144, R150.reuse, R28 ;  /* 0x00000096901c723c */ /* 0x080fee000004181c */
[----:B------:R-:W-:Y:S01]  /*3fa0*/  MOV R145, c[0x0][0x2e4] ;  /* 0x0000b90000917a02 */ /* 0x000fe20000000f00 */
[----:B------:R-:W-:Y:S01]  /*3fb0*/  HMMA.16816.F32.BF16 R32, R136, R150, R32 ;  /* 0x000000968820723c */ /* 0x000fe20000041820 */
[----:B------:R-:W-:-:S07]  /*3fc0*/  @!P0 BRA `(.L_x_939) ;  /* 0x000000a000008947 */ /* 0x000fce0003800000 */
[----:B------:R-:W-:Y:S01]  /*3fd0*/  IADD3 R134, R0, 0x40, RZ ;  /* 0x0000004000867810 */ /* 0x000fe20007ffe0ff */
[----:B------:R-:W-:Y:S02]  /*3fe0*/  IMAD.SHL.U32 R2, R221, 0x80, RZ ;  /* 0x00000080dd027824 */ /* 0x000fe400078e00ff */
[----:B------:R-:W-:Y:S02]  /*3ff0*/  IMAD.MOV.U32 R145, RZ, RZ, R213 ;  /* 0x000000ffff917224 */ /* 0x000fe400078e00d5 */
[C---:B------:R-:W-:Y:S01]  /*4000*/  IMAD.IADD R132, R2.reuse, 0x1, R212 ;  /* 0x0000000102847824 */ /* 0x040fe200078e02d4 */
[----:B------:R-:W-:Y:S04]  /*4010*/  IADD3 R133, R2, 0x80, RZ ;  /* 0x0000008002857810 */ /* 0x000fe80007ffe0ff */
[----:B------:R-:W-:Y:S02]  /*4020*/  IADD3 R2, R213, R132, -R193 ;  /* 0x00000084d5027210 */ /* 0x000fe40007ffe8c1 */
[----:B------:R-:W-:Y:S02]  /*4030*/  ISETP.LT.AND P0, PT, R133, R193, PT ;  /* 0x000000c18500720c */ /* 0x000fe40003f01270 */
[----:B------:R-:W-:Y:S11]  /*4040*/  ISETP.GE.AND P1, PT, R134, R2, PT ;  /* 0x000000028600720c */ /* 0x000ff60003f26270 */
[----:B------:R-:W-:Y:S02]  /*4050*/  @!UPT UIADD3 URZ, URZ, URZ, URZ ;  /* 0x0000003f3f3ff290 */ /* 0x000fe4000fffe03f */
[----:B------:R-:W-:-:S05]  /*4060*/  @!P1 BRA P0, `(.L_x_940) ;  /* 0x0000084000009947 */ /* 0x000fca0000000000 */
.L_x_939:
[----:B------:R-:W-:Y:S01]  /*4070*/  IADD3 R2, R193, 0x1, -R212 ;  /* 0x00000001c1027810 */ /* 0x000fe20007ffe8d4 */
[----:B------:R-:W1:Y:S01]  /*4080*/  S2R R132, SR_TID.X ;  /* 0x0000000000847919 */ /* 0x000e620000002100 */
[----:B------:R-:W-:Y:S02]  /*4090*/  IMAD.SHL.U32 R137, R230, 0x20, RZ ;  /* 0x00000020e6897824 */ /* 0x000fe400078e00ff */
[----:B------:R-:W-:Y:S01]  /*40a0*/  IADD3 R2, R2, c[0x0][0x2e8], RZ ;  /* 0x0000ba0002027a10 */ /* 0x000fe20007ffe0ff */
[----:B------:R-:W-:Y:S02]  /*40b0*/  IMAD.IADD R0, R207, 0x1, R0 ;  /* 0x00000001cf007824 */ /* 0x000fe400078e0200 */
[----:B------:R-:W-:Y:S02]  /*40c0*/  IMAD.MOV.U32 R213, RZ, RZ, R145 ;  /* 0x000000ffffd57224 */ /* 0x000fe400078e0091 */
[C---:B------:R-:W-:Y:S01]  /*40d0*/  IMAD.IADD R141, R0.reuse, 0x1, R2 ;  /* 0x00000001008d7824 */ /* 0x040fe200078e0202 */
[C---:B------:R-:W-:Y:S02]  /*40e0*/  IADD3 R135, R0.reuse, 0x8, RZ ;  /* 0x0000000800877810 */ /* 0x040fe40007ffe0ff */
[C---:B------:R-:W-:Y:S02]  /*40f0*/  IADD3 R134, R0.reuse, 0x20, RZ ;  /* 0x0000002000867810 */ /* 0x040fe40007ffe0ff */
[----:B------:R-:W-:Y:S03]  /*4100*/  IADD3 R133, R0, 0x28, RZ ;  /* 0x0000002800857810 */ /* 0x000fe60007ffe0ff */
[----:B------:R-:W-:Y:S02]  /*4110*/  IMAD.IADD R139, R2, 0x1, R134 ;  /* 0x00000001028b7824 */ /* 0x000fe400078e0286 */
[----:B-1----:R-:W-:Y:S05]  /*4120*/  IMAD.SHL.U32 R132, R132, 0x2, RZ ;  /* 0x0000000284847824 */ /* 0x002fea00078e00ff */
[----:B------:R-:W-:Y:S02]  /*4130*/  LOP3.LUT R137, R137, 0x6, R132, 0xf8, !PT ;  /* 0x0000000689897812 */ /* 0x000fe400078ef884 */
[-C--:B------:R-:W-:Y:S05]  /*4140*/  IADD3 R132, -R145, R193.reuse, -R212 ;  /* 0x000000c191847210 */ /* 0x080fea0007ffe9d4 */
[----:B------:R-:W-:Y:S02]  /*4150*/  IMAD.IADD R138, R0, 0x1, R132 ;  /* 0x00000001008a7824 */ /* 0x000fe400078e0284 */
[C---:B------:R-:W-:Y:S02]  /*4160*/  IMAD.IADD R136, R132.reuse, 0x1, R135 ;  /* 0x0000000184887824 */ /* 0x040fe400078e0287 */
[C---:B------:R-:W-:Y:S01]  /*4170*/  IMAD.IADD R140, R132.reuse, 0x1, R134 ;  /* 0x00000001848c7824 */ /* 0x040fe200078e0286 */
[----:B------:R-:W-:Y:S01]  /*4180*/  IMNMX R138, RZ, R138, !PT ;  /* 0x0000008aff8a7217 */ /* 0x000fe20007800200 */
[----:B------:R-:W-:Y:S01]  /*4190*/  IMAD.IADD R132, R132, 0x1, R133 ;  /* 0x0000000184847824 */ /* 0x000fe200078e0285 */
[----:B------:R-:W-:Y:S01]  /*41a0*/  IMNMX R136, RZ, R136, !PT ;  /* 0x00000088ff887217 */ /* 0x000fe20007800200 */
[C---:B------:R-:W-:Y:S01]  /*41b0*/  IMAD.IADD R135, R2.reuse, 0x1, R135 ;  /* 0x0000000102877824 */ /* 0x040fe200078e0287 */
[----:B------:R-:W-:Y:S01]  /*41c0*/  IMNMX R134, RZ, R140, !PT ;  /* 0x0000008cff867217 */ /* 0x000fe20007800200 */
[----:B------:R-:W-:Y:S01]  /*41d0*/  IMAD.IADD R2, R2, 0x1, R133 ;  /* 0x0000000102027824 */ /* 0x000fe200078e0285 */
[----:B------:R-:W-:Y:S01]  /*41e0*/  IMNMX R132, RZ, R132, !PT ;  /* 0x00000084ff847217 */ /* 0x000fe20007800200 */
[----:B------:R-:W-:Y:S01]  /*41f0*/  IMAD R0, R221, 0x80, R137 ;  /* 0x00000080dd007824 */ /* 0x000fe200078e0289 */
[-C--:B------:R-:W-:Y:S02]  /*4200*/  IMNMX R137, R141, R193.reuse, PT ;  /* 0x000000c18d897217 */ /* 0x080fe40003800200 */
[-C--:B------:R-:W-:Y:S02]  /*4210*/  IMNMX R135, R135, R193.reuse, PT ;  /* 0x000000c187877217 */ /* 0x080fe40003800200 */
[-C--:B------:R-:W-:Y:S02]  /*4220*/  IMNMX R133, R139, R193.reuse, PT ;  /* 0x000000c18b857217 */ /* 0x080fe40003800200 */
[----:B------:R-:W-:Y:S02]  /*4230*/  IMNMX R2, R2, R193, PT ;  /* 0x000000c102027217 */ /* 0x000fe40003800200 */
[C---:B------:R-:W-:Y:S02]  /*4240*/  ISETP.GE.AND P3, PT, R0.reuse, R138, PT ;  /* 0x0000008a0000720c */ /* 0x040fe40003f66270 */
[C---:B------:R-:W-:Y:S02]  /*4250*/  ISETP.GE.AND P2, PT, R0.reuse, R136, PT ;  /* 0x000000880000720c */ /* 0x040fe40003f46270 */
[C---:B------:R-:W-:Y:S02]  /*4260*/  ISETP.GE.AND P1, PT, R0.reuse, R134, PT ;  /* 0x000000860000720c */ /* 0x040fe40003f26270 */
[C---:B------:R-:W-:Y:S02]  /*4270*/  ISETP.GE.AND P0, PT, R0.reuse, R132, PT ;  /* 0x000000840000720c */ /* 0x040fe40003f06270 */
[C---:B------:R-:W-:Y:S02]  /*4280*/  IADD3 R144, R0.reuse, 0x1, RZ ;  /* 0x0000000100907810 */ /* 0x040fe40007ffe0ff */
[C---:B------:R-:W-:Y:S02]  /*4290*/  IADD3 R143, R0.reuse, 0x8, RZ ;  /* 0x00000008008f7810 */ /* 0x040fe40007ffe0ff */
[C---:B------:R-:W-:Y:S02]  /*42a0*/  IADD3 R142, R0.reuse, 0x9, RZ ;  /* 0x00000009008e7810 */ /* 0x040fe40007ffe0ff */
[C---:B------:R-:W-:Y:S02]  /*42b0*/  IADD3 R141, R0.reuse, 0x10, RZ ;  /* 0x00000010008d7810 */ /* 0x040fe40007ffe0ff */
[C---:B------:R-:W-:Y:S02]  /*42c0*/  IADD3 R140, R0.reuse, 0x11, RZ ;  /* 0x00000011008c7810 */ /* 0x040fe40007ffe0ff */
[C---:B------:R-:W-:Y:S02]  /*42d0*/  IADD3 R139, R0.reuse, 0x18, RZ ;  /* 0x00000018008b7810 */ /* 0x040fe40007ffe0ff */
[C---:B------:R-:W-:Y:S02]  /*42e0*/  ISETP.GE.OR P3, PT, R0.reuse, R137, !P3 ;  /* 0x000000890000720c */ /* 0x040fe40005f66670 */
[C---:B------:R-:W-:Y:S02]  /*42f0*/  ISETP.GE.OR P2, PT, R0.reuse, R135, !P2 ;  /* 0x000000870000720c */ /* 0x040fe40005746670 */
[C---:B------:R-:W-:Y:S02]  /*4300*/  ISETP.GE.OR P1, PT, R0.reuse, R133, !P1 ;  /* 0x000000850000720c */ /* 0x040fe40004f26670 */
[C---:B------:R-:W-:Y:S02]  /*4310*/  ISETP.GE.OR P0, PT, R0.reuse, R2, !P0 ;  /* 0x000000020000720c */ /* 0x040fe40004706670 */
[----:B------:R-:W-:Y:S02]  /*4320*/  IADD3 R0, R0, 0x19, RZ ;  /* 0x0000001900007810 */ /* 0x000fe40007ffe0ff */
[-C--:B------:R-:W-:Y:S02]  /*4330*/  ISETP.GE.AND P6, PT, R144, R138.reuse, PT ;  /* 0x0000008a9000720c */ /* 0x080fe40003fc6270 */
[-C--:B------:R-:W-:Y:S02]  /*4340*/  ISETP.GE.AND P5, PT, R143, R138.reuse, PT ;  /* 0x0000008a8f00720c */ /* 0x080fe40003fa6270 */
        /* <DEDUP_REMOVED lines=86> */
.L_x_940:
[C---:B------:R-:W-:Y:S01]  /*48b0*/  FSETP.NEU.FTZ.AND P0, PT, R216.reuse, -INF , PT ;  /* 0xff800000d800780b */ /* 0x040fe20003f1d000 */
[----:B------:R-:W-:Y:S01]  /*48c0*/  FMUL.FTZ R132, R216, 1.4426950216293334961 ;  /* 0x3fb8aa3bd8847820 */ /* 0x000fe20000410000 */
[----:B------:R-:W-:Y:S01]  /*48d0*/  ULDC.U8 UR4, c[0x0][0x2d8] ;  /* 0x0000b60000047ab9 */ /* 0x000fe20000000000 */
[C---:B------:R-:W-:Y:S02]  /*48e0*/  FMUL.FTZ R0, R217.reuse, 1.4426950216293334961 ;  /* 0x3fb8aa3bd9007820 */ /* 0x040fe40000410000 */
[----:B------:R-:W-:Y:S01]  /*48f0*/  FMUL.FTZ R2, R214, 1.4426950216293334961 ;  /* 0x3fb8aa3bd6027820 */ /* 0x000fe20000410000 */
        /* <DEDUP_REMOVED lines=8> */
[----:B------:R-:W-:Y:S03]  /*4980*/  FFMA.FTZ R157, R21, c[0x0][0x23c], -R132 ;  /* 0x00008f00159d7a23 */ /* 0x000fe60000010884 */
[----:B------:R-:W-:Y:S10]  /*4990*/  MUFU.EX2 R184, R33 ;  /* 0x0000002100b87308 */ /* 0x000ff40000000800 */
[----:B------:R2:W-:Y:S01]  /*49a0*/  MUFU.EX2 R182, R16 ;  /* 0x0000001000b67308 */ /* 0x0005e20000000800 */
[----:B-1----:R-:W-:Y:S01]  /*49b0*/  FSEL R32, R0, RZ, P0 ;  /* 0x000000ff00207208 */ /* 0x002fe20000000000 */
[----:B------:R-:W-:Y:S01]  /*49c0*/  FMUL.FTZ R0, R215, 1.4426950216293334961 ;  /* 0x3fb8aa3bd7007820 */ /* 0x000fe20000410000 */
[----:B------:R-:W-:Y:S03]  /*49d0*/  FSETP.NEU.FTZ.AND P0, PT, R214, -INF , PT ;  /* 0xff800000d600780b */ /* 0x000fe60003f1d000 */
[--C-:B------:R-:W-:Y:S01]  /*49e0*/  FFMA.FTZ R19, R19, c[0x0][0x23c], -R32.reuse ;  /* 0x00008f0013137a23 */ /* 0x100fe20000010820 */
[----:B------:R-:W-:Y:S01]  /*49f0*/  FSEL R2, R2, RZ, P0 ;  /* 0x000000ff02027208 */ /* 0x000fe20000000000 */
[--C-:B------:R-:W-:Y:S01]  /*4a00*/  FFMA.FTZ R18, R18, c[0x0][0x23c], -R32.reuse ;  /* 0x00008f0012127a23 */ /* 0x100fe20000010820 */
[----:B------:R-:W-:Y:S01]  /*4a10*/  FSETP.NEU.FTZ.AND P0, PT, R215, -INF , PT ;  /* 0xff800000d700780b */ /* 0x000fe20003f1d000 */
[----:B------:R-:W-:Y:S01]  /*4a20*/  MUFU.EX2 R183, R19 ;  /* 0x0000001300b77308 */ /* 0x000fe20000000800 */
[----:B------:R-:W-:Y:S02]  /*4a30*/  FFMA.FTZ R7, R7, c[0x0][0x23c], -R32 ;  /* 0x00008f0007077a23 */ /* 0x000fe40000010820 */
[----:B------:R-:W-:Y:S01]  /*4a40*/  FSEL R0, R0, RZ, P0 ;  /* 0x000000ff00007208 */ /* 0x000fe20000000000 */
[----:B------:R-:W-:Y:S02]  /*4a50*/  FFMA.FTZ R12, R12, c[0x0][0x23c], -R2 ;  /* 0x00008f000c0c7a23 */ /* 0x000fe40000010802 */
[----:B------:R-:W-:Y:S02]  /*4a60*/  FFMA.FTZ R22, R22, c[0x0][0x23c], -R32 ;  /* 0x00008f0016167a23 */ /* 0x000fe40000010820 */
[----:B------:R-:W-:Y:S02]  /*4a70*/  FFMA.FTZ R15, R15, c[0x0][0x23c], -R0 ;  /* 0x00008f000f0f7a23 */ /* 0x000fe40000010800 */
[----:B------:R1:W-:Y:S01]  /*4a80*/  MUFU.EX2 R160, R4 ;  /* 0x0000000400a07308 */ /* 0x0003e20000000800 */
[----:B--2---:R-:W-:Y:S02]  /*4a90*/  IMAD R16, R192, 0x4, R241 ;  /* 0x00000004c0107824 */ /* 0x004fe400078e02f1 */
[--C-:B------:R-:W-:Y:S02]  /*4aa0*/  FFMA.FTZ R23, R23, c[0x0][0x23c], -R32.reuse ;  /* 0x00008f0017177a23 */ /* 0x100fe40000010820 */
[--C-:B------:R-:W-:Y:S02]  /*4ab0*/  FFMA.FTZ R35, R35, c[0x0][0x23c], -R32.reuse ;  /* 0x00008f0023237a23 */ /* 0x100fe40000010820 */
[--C-:B------:R-:W-:Y:S02]  /*4ac0*/  FFMA.FTZ R34, R34, c[0x0][0x23c], -R32.reuse ;  /* 0x00008f0022227a23 */ /* 0x100fe40000010820 */
[----:B------:R-:W-:Y:S01]  /*4ad0*/  FFMA.FTZ R32, R6, c[0x0][0x23c], -R32 ;  /* 0x00008f0006207a23 */ /* 0x000fe20000010820 */
[----:B------:R-:W-:Y:S01]  /*4ae0*/  IADD3 R6, R16, 0x2, RZ ;  /* 0x0000000210067810 */ /* 0x000fe20007ffe0ff */
[----:B------:R2:W-:Y:S01]  /*4af0*/  MUFU.EX2 R180, R18 ;  /* 0x0000001200b47308 */ /* 0x0005e20000000800 */
[--C-:B------:R-:W-:Y:S02]  /*4b00*/  FFMA.FTZ R21, R8, c[0x0][0x23c], -R2.reuse ;  /* 0x00008f0008157a23 */ /* 0x100fe40000010802 */
[--C-:B------:R-:W-:Y:S02]  /*4b10*/  FFMA.FTZ R145, R9, c[0x0][0x23c], -R2.reuse ;  /* 0x00008f0009917a23 */ /* 0x100fe40000010802 */
[----:B------:R-:W-:Y:S02]  /*4b20*/  FFMA.FTZ R150, R13, c[0x0][0x23c], -R2 ;  /* 0x00008f000d967a23 */ /* 0x000fe40000010802 */
[--C-:B------:R-:W-:Y:S02]  /*4b30*/  FFMA.FTZ R11, R11, c[0x0][0x23c], -R0.reuse ;  /* 0x00008f000b0b7a23 */ /* 0x100fe40000010800 */
[----:B------:R-:W-:Y:S01]  /*4b40*/  FFMA.FTZ R149, R10, c[0x0][0x23c], -R0 ;  /* 0x00008f000a957a23 */ /* 0x000fe20000010800 */
[----:B------:R3:W-:Y:S01]  /*4b50*/  MUFU.EX2 R162, R7 ;  /* 0x0000000700a27308 */ /* 0x0007e20000000800 */
[----:B------:R-:W-:Y:S02]  /*4b60*/  FFMA.FTZ R28, R28, c[0x0][0x23c], -R2 ;  /* 0x00008f001c1c7a23 */ /* 0x000fe40000010802 */
[----:B-1----:R-:W-:Y:S02]  /*4b70*/  IMAD R4, R221, 0x4, R230 ;  /* 0x00000004dd047824 */ /* 0x002fe400078e02e6 */
[----:B------:R-:W-:Y:S02]  /*4b80*/  FFMA.FTZ R31, R31, c[0x0][0x23c], -R0 ;  /* 0x00008f001f1f7a23 */ /* 0x000fe40000010800 */
[--C-:B------:R-:W-:Y:S02]  /*4b90*/  FFMA.FTZ R24, R24, c[0x0][0x23c], -R2.reuse ;  /* 0x00008f0018187a23 */ /* 0x100fe40000010802 */
[--C-:B------:R-:W-:Y:S01]  /*4ba0*/  FFMA.FTZ R25, R25, c[0x0][0x23c], -R2.reuse ;  /* 0x00008f0019197a23 */ /* 0x100fe20000010802 */
[----:B------:R1:W-:Y:S01]  /*4bb0*/  MUFU.EX2 R179, R12 ;  /* 0x0000000c00b37308 */ /* 0x0003e20000000800 */
[----:B------:R-:W-:Y:S02]  /*4bc0*/  FFMA.FTZ R2, R29, c[0x0][0x23c], -R2 ;  /* 0x00008f001d027a23 */ /* 0x000fe40000010802 */
[--C-:B------:R-:W-:Y:S02]  /*4bd0*/  FFMA.FTZ R27, R27, c[0x0][0x23c], -R0.reuse ;  /* 0x00008f001b1b7a23 */ /* 0x100fe40000010800 */
[----:B--2---:R-:W-:Y:S04]  /*4be0*/  IMAD.WIDE.U32 R18, R233, -0x2daee0ad, RZ ;  /* 0xd2511f53e9127825 */ /* 0x004fe800078e00ff */
[----:B------:R-:W-:Y:S01]  /*4bf0*/  FFMA.FTZ R26, R26, c[0x0][0x23c], -R0 ;  /* 0x00008f001a1a7a23 */ /* 0x000fe20000010800 */
[----:B------:R-:W-:Y:S01]  /*4c00*/  LOP3.LUT R4, R19, R195, R4, 0x96, !PT ;  /* 0x000000c313047212 */ /* 0x000fe200078e9604 */
[----:B------:R2:W-:Y:S01]  /*4c10*/  MUFU.EX2 R163, R15 ;  /* 0x0000000f00a37308 */ /* 0x0005e20000000800 */
[--C-:B------:R-:W-:Y:S01]  /*4c20*/  FFMA.FTZ R19, R17, c[0x0][0x23c], -R132.reuse ;  /* 0x00008f0011137a23 */ /* 0x100fe20000010884 */
[----:B---3--:R-:W-:Y:S01]  /*4c30*/  IADD3 R7, R195, -0x4498517b, RZ ;  /* 0xbb67ae85c3077810 */ /* 0x008fe20007ffe0ff */
[----:B------:R-:W-:Y:S03]  /*4c40*/  IMAD.WIDE.U32 R16, R16, -0x326172a9, RZ ;  /* 0xcd9e8d5710107825 */ /* 0x000fe600078e00ff */
[----:B------:R-:W-:Y:S01]  /*4c50*/  LOP3.LUT R18, R18, R7, RZ, 0x3c, !PT ;  /* 0x0000000712127212 */ /* 0x000fe200078e3cff */
[----:B------:R-:W-:Y:S01]  /*4c60*/  FFMA.FTZ R132, R5, c[0x0][0x23c], -R132 ;  /* 0x00008f0005847a23 */ /* 0x000fe20000010884 */
[----:B------:R-:W-:Y:S02]  /*4c70*/  LOP3.LUT R8, R17, R228, RZ, 0x3c, !PT ;  /* 0x000000e411087212 */ /* 0x000fe400078e3cff */
[----:B------:R3:W-:Y:S01]  /*4c80*/  MUFU.EX2 R185, R20 ;  /* 0x0000001400b97308 */ /* 0x0007e20000000800 */
[----:B------:R-:W-:Y:S01]  /*4c90*/  IMAD.WIDE.U32 R4, R4, -0x326172a9, RZ ;  /* 0xcd9e8d5704047825 */ /* 0x000fe200078e00ff */
[----:B-1----:R-:W-:Y:S03]  /*4ca0*/  IADD3 R12, R194, -0x61c88647, RZ ;  /* 0x9e3779b9c20c7810 */ /* 0x002fe60007ffe0ff */
[----:B------:R-:W-:Y:S01]  /*4cb0*/  IMAD.WIDE.U32 R6, R6, -0x326172a9, RZ ;  /* 0xcd9e8d5706067825 */ /* 0x000fe200078e00ff */
[C-C-:B------:R-:W-:Y:S03]  /*4cc0*/  LOP3.LUT R16, R5.reuse, R16, R12.reuse, 0x96, !PT ;  /* 0x0000001005107212 */ /* 0x140fe600078e960c */
[----:B------:R-:W-:Y:S01]  /*4cd0*/  IMAD.WIDE.U32 R8, R8, -0x2daee0ad, RZ ;  /* 0xd2511f5308087825 */ /* 0x000fe200078e00ff */
[----:B------:R-:W-:Y:S01]  /*4ce0*/  LOP3.LUT R12, R5, R6, R12, 0x96, !PT ;  /* 0x00000006050c7212 */ /* 0x000fe200078e960c */
[----:B------:R1:W-:Y:S01]  /*4cf0*/  MUFU.EX2 R181, R22 ;  /* 0x0000001600b57308 */ /* 0x0003e20000000800 */
[----:B------:R-:W-:Y:S01]  /*4d00*/  LOP3.LUT R6, R7, R228, RZ, 0x3c, !PT ;  /* 0x000000e407067212 */ /* 0x000fe200078e3cff */
[----:B------:R-:W-:Y:S01]  /*4d10*/  IMAD.WIDE.U32 R16, R16, -0x2daee0ad, RZ ;  /* 0xd2511f5310107825 */ /* 0x000fe200078e00ff */
[----:B--2---:R-:W-:Y:S03]  /*4d20*/  IADD3 R15, R194, 0x3c6ef372, RZ ;  /* 0x3c6ef372c20f7810 */ /* 0x004fe60007ffe0ff */
[----:B------:R-:W-:Y:S01]  /*4d30*/  IMAD.WIDE.U32 R6, R6, -0x2daee0ad, RZ ;  /* 0xd2511f5306067825 */ /* 0x000fe200078e00ff */
[----:B------:R-:W-:Y:S02]  /*4d40*/  LOP3.LUT R15, R4, R15, RZ, 0x3c, !PT ;  /* 0x0000000f040f7212 */ /* 0x000fe400078e3cff */
[C---:B------:R-:W-:Y:S01]  /*4d50*/  LOP3.LUT R4, R18.reuse, R9, RZ, 0x3c, !PT ;  /* 0x0000000912047212 */ /* 0x040fe200078e3cff */
[----:B------:R2:W-:Y:S01]  /*4d60*/  MUFU.EX2 R186, R23 ;  /* 0x0000001700ba7308 */ /* 0x0005e20000000800 */
[----:B------:R-:W-:Y:S01]  /*4d70*/  LOP3.LUT R5, R18, R7, RZ, 0x3c, !PT ;  /* 0x0000000712057212 */ /* 0x000fe200078e3cff */
[----:B------:R-:W-:Y:S01]  /*4d80*/  IMAD.WIDE.U32 R12, R12, -0x2daee0ad, RZ ;  /* 0xd2511f530c0c7825 */ /* 0x000fe200078e00ff */
[----:B---3--:R-:W-:Y:S02]  /*4d90*/  IADD3 R20, R195, 0x76cf5d0a, RZ ;  /* 0x76cf5d0ac3147810 */ /* 0x008fe40007ffe0ff */
[----:B------:R-:W-:Y:S05]  /*4da0*/  IADD3 R18, R194, -0x255992d5, RZ ;  /* 0xdaa66d2bc2127810 */ /* 0x000fea0007ffe0ff */
[----:B------:R3:W-:Y:S01]  /*4db0*/  MUFU.EX2 R161, R19 ;  /* 0x0000001300a17308 */ /* 0x0007e20000000800 */
[----:B-1----:R-:W-:Y:S01]  /*4dc0*/  LOP3.LUT R22, R17, R8, R20, 0x96, !PT ;  /* 0x0000000811167212 */ /* 0x002fe200078e9614 */
[----:B------:R-:W-:Y:S01]  /*4dd0*/  FFMA.FTZ R17, R14, c[0x0][0x23c], -R0 ;  /* 0x00008f000e117a23 */ /* 0x000fe20000010800 */
[----:B------:R-:W-:Y:S01]  /*4de0*/  LOP3.LUT R8, R13, R6, R20, 0x96, !PT ;  /* 0x000000060d087212 */ /* 0x000fe200078e9614 */
[----:B------:R-:W-:Y:S01]  /*4df0*/  IMAD.WIDE.U32 R6, R4, -0x326172a9, RZ ;  /* 0xcd9e8d5704067825 */ /* 0x000fe200078e00ff */
[----:B------:R-:W-:Y:S05]  /*4e00*/  IADD3 R14, R195, -0x126145ec, RZ ;  /* 0xed9eba14c30e7810 */ /* 0x000fea0007ffe0ff */
[----:B------:R1:W-:Y:S01]  /*4e10*/  MUFU.EX2 R158, R21 ;  /* 0x00000015009e7308 */ /* 0x0003e20000000800 */
[----:B------:R-:W-:Y:S01]  /*4e20*/  IMAD.WIDE.U32 R4, R5, -0x326172a9, RZ ;  /* 0xcd9e8d5705047825 */ /* 0x000fe200078e00ff */
[C---:B------:R-:W-:Y:S03]  /*4e30*/  LOP3.LUT R7, R15.reuse, R7, RZ, 0x3c, !PT ;  /* 0x000000070f077212 */ /* 0x040fe600078e3cff */
[----:B--2---:R-:W-:Y:S01]  /*4e40*/  IMAD.WIDE.U32 R22, R22, -0x326172a9, RZ ;  /* 0xcd9e8d5716167825 */ /* 0x004fe200078e00ff */
[----:B------:R-:W-:Y:S03]  /*4e50*/  LOP3.LUT R5, R15, R5, RZ, 0x3c, !PT ;  /* 0x000000050f057212 */ /* 0x000fe600078e3cff */
[----:B------:R-:W-:Y:S01]  /*4e60*/  IMAD.WIDE.U32 R8, R8, -0x326172a9, RZ ;  /* 0xcd9e8d5708087825 */ /* 0x000fe200078e00ff */
[----:B------:R2:W-:Y:S01]  /*4e70*/  MUFU.EX2 R156, R11 ;  /* 0x0000000b009c7308 */ /* 0x0005e20000000800 */
[--C-:B------:R-:W-:Y:S02]  /*4e80*/  LOP3.LUT R20, R23, R6, R18.reuse, 0x96, !PT ;  /* 0x0000000617147212 */ /* 0x100fe400078e9612 */
[----:B------:R-:W-:Y:S01]  /*4e90*/  IMAD.WIDE.U32 R6, R7, -0x2daee0ad, RZ ;  /* 0xd2511f5307067825 */ /* 0x000fe200078e00ff */
[----:B------:R-:W-:Y:S02]  /*4ea0*/  LOP3.LUT R18, R9, R4, R18, 0x96, !PT ;  /* 0x0000000409127212 */ /* 0x000fe400078e9612 */
[----:B------:R-:W-:Y:S01]  /*4eb0*/  IADD3 R9, R195, 0x32370b8f, RZ ;  /* 0x32370b8fc3097810 */ /* 0x000fe20007ffe0ff */
[----:B------:R-:W-:Y:S03]  /*4ec0*/  IMAD.WIDE.U32 R4, R5, -0x2daee0ad, RZ ;  /* 0xd2511f5305047825 */ /* 0x000fe600078e00ff */
[--C-:B------:R-:W-:Y:S01]  /*4ed0*/  LOP3.LUT R7, R7, R16, R9.reuse, 0x96, !PT ;  /* 0x0000001007077212 */ /* 0x100fe200078e9609 */
[----:B---3--:R-:W-:Y:S01]  /*4ee0*/  IMAD.WIDE.U32 R18, R18, -0x2daee0ad, RZ ;  /* 0xd2511f5312127825 */ /* 0x008fe200078e00ff */
[----:B------:R-:W-:Y:S01]  /*4ef0*/  LOP3.LUT R5, R5, R12, R9, 0x96, !PT ;  /* 0x0000000c05057212 */ /* 0x000fe200078e9609 */
[----:B------:R3:W-:Y:S01]  /*4f00*/  MUFU.EX2 R154, R17 ;  /* 0x00000011009a7308 */ /* 0x0007e20000000800 */
[----:B------:R-:W-:Y:S01]  /*4f10*/  IADD3 R9, R194, 0x78dde6e4, RZ ;  /* 0x78dde6e4c2097810 */ /* 0x000fe20007ffe0ff */
[----:B-1----:R-:W-:Y:S01]  /*4f20*/  IMAD.WIDE.U32 R20, R20, -0x2daee0ad, RZ ;  /* 0xd2511f5314147825 */ /* 0x002fe200078e00ff */
[----:B------:R-:W-:Y:S03]  /*4f30*/  IADD3 R16, R194, 0x1715609d, RZ ;  /* 0x1715609dc2107810 */ /* 0x000fe60007ffe0ff */
[----:B------:R-:W-:Y:S01]  /*4f40*/  FFMA.FTZ R0, R30, c[0x0][0x23c], -R0 ;  /* 0x00008f001e007a23 */ /* 0x000fe20000010800 */
[--C-:B------:R-:W-:Y:S01]  /*4f50*/  LOP3.LUT R12, R21, R6, R14.reuse, 0x96, !PT ;  /* 0x00000006150c7212 */ /* 0x100fe200078e960e */
[----:B------:R-:W-:Y:S01]  /*4f60*/  IMAD.WIDE.U32 R6, R7, -0x326172a9, RZ ;  /* 0xcd9e8d5707067825 */ /* 0x000fe200078e00ff */
[----:B------:R-:W-:Y:S01]  /*4f70*/  LOP3.LUT R14, R19, R4, R14, 0x96, !PT ;  /* 0x00000004130e7212 */ /* 0x000fe200078e960e */
[----:B------:R-:W-:Y:S02]  /*4f80*/  MUFU.EX2 R190, R35 ;  /* 0x0000002300be7308 */ /* 0x000fe40000000800 */
[----:B------:R-:W-:Y:S01]  /*4f90*/  IMAD.WIDE.U32 R4, R5, -0x326172a9, RZ ;  /* 0xcd9e8d5705047825 */ /* 0x000fe200078e00ff */
[--C-:B------:R-:W-:Y:S03]  /*4fa0*/  LOP3.LUT R10, R7, R22, R9.reuse, 0x96, !PT ;  /* 0x00000016070a7212 */ /* 0x100fe600078e9609 */
[----:B------:R-:W-:Y:S01]  /*4fb0*/  IMAD.WIDE.U32 R12, R12, -0x326172a9, RZ ;  /* 0xcd9e8d570c0c7825 */ /* 0x000fe200078e00ff */
[----:B------:R-:W-:Y:S03]  /*4fc0*/  LOP3.LUT R8, R5, R8, R9, 0x96, !PT ;  /* 0x0000000805087212 */ /* 0x000fe600078e9609 */
[----:B------:R-:W-:Y:S01]  /*4fd0*/  IMAD.WIDE.U32 R14, R14, -0x326172a9, RZ ;  /* 0xcd9e8d570e0e7825 */ /* 0x000fe200078e00ff */
[--C-:B------:R-:W-:Y:S01]  /*4fe0*/  LOP3.LUT R6, R13, R6, R16.reuse, 0x96, !PT ;  /* 0x000000060d067212 */ /* 0x100fe200078e9610 */
[----:B------:R-:W-:Y:S01]  /*4ff0*/  MUFU.EX2 R187, R34 ;  /* 0x0000002200bb7308 */ /* 0x000fe20000000800 */
[----:B------:R-:W-:Y:S01]  /*5000*/  IADD3 R13, R195, -0x56f99767, RZ ;  /* 0xa9066899c30d7810 */ /* 0x000fe20007ffe0ff */
[----:B--2---:R-:W-:Y:S01]  /*5010*/  IMAD.WIDE.U32 R10, R10, -0x2daee0ad, RZ ;  /* 0xd2511f530a0a7825 */ /* 0x004fe200078e00ff */
[----:B------:R-:W-:Y:S02]  /*5020*/  LOP3.LUT R4, R15, R4, R16, 0x96, !PT ;  /* 0x000000040f047212 */ /* 0x000fe400078e9610 */
[----:B------:R-:W-:Y:S01]  /*5030*/  IADD3 R15, R195, 0x646e171e, RZ ;  /* 0x646e171ec30f7810 */ /* 0x000fe20007ffe0ff */
[----:B------:R-:W-:Y:S01]  /*5040*/  IMAD.WIDE.U32 R8, R8, -0x2daee0ad, RZ ;  /* 0xd2511f5308087825 */ /* 0x000fe200078e00ff */
[--C-:B------:R-:W-:Y:S03]  /*5050*/  LOP3.LUT R20, R11, R20, R13.reuse, 0x96, !PT ;  /* 0x000000140b147212 */ /* 0x100fe600078e960d */
[----:B------:R-:W-:Y:S01]  /*5060*/  IMAD.WIDE.U32 R6, R6, -0x2daee0ad, RZ ;  /* 0xd2511f5306067825 */ /* 0x000fe200078e00ff */
[----:B------:R-:W-:Y:S01]  /*5070*/  LOP3.LUT R18, R9, R18, R13, 0x96, !PT ;  /* 0x0000001209127212 */ /* 0x000fe200078e960d */
[----:B------:R-:W-:Y:S02]  /*5080*/  MUFU.EX2 R188, R28 ;  /* 0x0000001c00bc7308 */ /* 0x000fe40000000800 */
[----:B------:R-:W-:Y:S01]  /*5090*/  IMAD.WIDE.U32 R4, R4, -0x2daee0ad, RZ ;  /* 0xd2511f5304047825 */ /* 0x000fe200078e00ff */
[--C-:B------:R-:W-:Y:S02]  /*50a0*/  SHF.R.U32.HI R16, RZ, 0x10, R6.reuse ;  /* 0x00000010ff107819 */ /* 0x100fe40000011606 */
[C---:B------:R-:W-:Y:S02]  /*50b0*/  LOP3.LUT R19, R6.reuse, 0xffff, RZ, 0xc0, !PT ;  /* 0x0000ffff06137812 */ /* 0x040fe400078ec0ff */
[--C-:B------:R-:W-:Y:S02]  /*50c0*/  LOP3.LUT R9, R5, R8, R15.reuse, 0x96, !PT ;  /* 0x0000000805097212 */ /* 0x100fe400078e960f */
[----:B------:R-:W-:Y:S01]  /*50d0*/  LOP3.LUT R10, R7, R10, R15, 0x96, !PT ;  /* 0x0000000a070a7212 */ /* 0x000fe200078e960f */
[----:B------:R-:W-:Y:S01]  /*50e0*/  MUFU.EX2 R159, R32 ;  /* 0x00000020009f7308 */ /* 0x000fe20000000800 */
[----:B------:R-:W-:Y:S02]  /*50f0*/  LOP3.LUT R13, R6, 0xff, RZ, 0xc0, !PT ;  /* 0x000000ff060d7812 */ /* 0x000fe400078ec0ff */
[----:B------:R-:W-:Y:S01]  /*5100*/  SHF.R.U32.HI R8, RZ, 0x18, R6 ;  /* 0x00000018ff087819 */ /* 0x000fe20000011606 */
[----:B------:R-:W-:Y:S01]  /*5110*/  IMAD.WIDE.U32 R6, R20, -0x326172a9, RZ ;  /* 0xcd9e8d5714067825 */ /* 0x000fe200078e00ff */
[----:B------:R-:W-:Y:S02]  /*5120*/  IADD3 R20, R194, -0x4ab325aa, RZ ;  /* 0xb54cda56c2147810 */ /* 0x000fe40007ffe0ff */
[----:B------:R-:W-:Y:S02]  /*5130*/  ISETP.LE.U32.AND P4, PT, R13, UR4, PT ;  /* 0x000000040d007c0c */ /* 0x000fe4000bf83070 */
[----:B------:R-:W-:Y:S01]  /*5140*/  LOP3.LUT R11, R4, 0xff, RZ, 0xc0, !PT ;  /* 0x000000ff040b7812 */ /* 0x000fe200078ec0ff */
[----:B------:R-:W-:Y:S01]  /*5150*/  MUFU.EX2 R157, R157 ;  /* 0x0000009d009d7308 */ /* 0x000fe20000000800 */
[----:B------:R-:W-:Y:S02]  /*5160*/  ISETP.LE.U32.AND P1, PT, R8, UR4, PT ;  /* 0x0000000408007c0c */ /* 0x000fe4000bf23070 */
[----:B------:R-:W-:Y:S02]  /*5170*/  LOP3.LUT R8, R7, R12, R20, 0x96, !PT ;  /* 0x0000000c07087212 */ /* 0x000fe400078e9614 */
[----:B------:R-:W-:Y:S02]  /*5180*/  LOP3.LUT R12, R6, 0xff, RZ, 0xc0, !PT ;  /* 0x000000ff060c7812 */ /* 0x000fe400078ec0ff */
[----:B------:R-:W-:Y:S02]  /*5190*/  ISETP.LE.U32.AND P5, PT, R11, UR4, PT ;  /* 0x000000040b007c0c */ /* 0x000fe4000bfa3070 */
[----:B------:R-:W-:Y:S01]  /*51a0*/  SHF.R.U32.HI R11, RZ, 0x18, R6 ;  /* 0x00000018ff0b7819 */ /* 0x000fe20000011606 */
[----:B------:R-:W-:Y:S01]  /*51b0*/  MUFU.EX2 R147, R2 ;  /* 0x0000000200937308 */ /* 0x000fe20000000800 */
[----:B------:R-:W-:Y:S02]  /*51c0*/  ISETP.LE.U32.AND P2, PT, R12, UR4, PT ;  /* 0x000000040c007c0c */ /* 0x000fe4000bf43070 */
[--C-:B------:R-:W-:Y:S02]  /*51d0*/  SHF.R.U32.HI R15, RZ, 0x18, R4.reuse ;  /* 0x00000018ff0f7819 */ /* 0x100fe40000011604 */
[----:B------:R-:W-:Y:S02]  /*51e0*/  SHF.R.U32.HI R21, RZ, 0x10, R4 ;  /* 0x00000010ff157819 */ /* 0x000fe40000011604 */
[----:B------:R-:W-:Y:S01]  /*51f0*/  LOP3.LUT R22, R4, 0xffff, RZ, 0xc0, !PT ;  /* 0x0000ffff04167812 */ /* 0x000fe200078ec0ff */
[----:B------:R-:W-:Y:S01]  /*5200*/  IMAD.WIDE.U32 R4, R18, -0x326172a9, RZ ;  /* 0xcd9e8d5712047825 */ /* 0x000fe200078e00ff */
[----:B------:R-:W-:Y:S01]  /*5210*/  ISETP.LE.U32.AND P6, PT, R11, UR4, PT ;  /* 0x000000040b007c0c */ /* 0x000fe2000bfc3070 */
[----:B------:R-:W-:Y:S01]  /*5220*/  MUFU.EX2 R149, R149 ;  /* 0x0000009500957308 */ /* 0x000fe20000000800 */
[----:B------:R-:W-:Y:S02]  /*5230*/  SHF.R.U32.HI R11, RZ, 0x18, R10 ;  /* 0x00000018ff0b7819 */ /* 0x000fe4000001160a */
[----:B---3--:R-:W-:Y:S02]  /*5240*/  LOP3.LUT R17, R6, 0xffff, RZ, 0xc0, !PT ;  /* 0x0000ffff06117812 */ /* 0x008fe400078ec0ff */
[----:B------:R-:W-:Y:S02]  /*5250*/  LOP3.LUT R7, R10, 0xff, RZ, 0xc0, !PT ;  /* 0x000000ff0a077812 */ /* 0x000fe400078ec0ff */
[----:B------:R-:W-:Y:S02]  /*5260*/  SHF.R.U32.HI R13, RZ, 0x10, R6 ;  /* 0x00000010ff0d7819 */ /* 0x000fe40000011606 */
[----:B------:R-:W-:Y:S01]  /*5270*/  LOP3.LUT R6, R5, R14, R20, 0x96, !PT ;  /* 0x0000000e05067212 */ /* 0x000fe200078e9614 */
[----:B------:R-:W-:Y:S01]  /*5280*/  MUFU.EX2 R151, R132 ;  /* 0x0000008400977308 */ /* 0x000fe20000000800 */
[----:B------:R-:W-:Y:S02]  /*5290*/  ISETP.LE.U32.AND P3, PT, R7, UR4, PT ;  /* 0x0000000407007c0c */ /* 0x000fe4000bf63070 */
[----:B------:R-:W-:Y:S02]  /*52a0*/  LOP3.LUT R7, R16, 0xff, RZ, 0xc0, !PT ;  /* 0x000000ff10077812 */ /* 0x000fe400078ec0ff */
[----:B------:R-:W-:Y:S02]  /*52b0*/  ISETP.LE.U32.AND P0, PT, R15, UR4, PT ;  /* 0x000000040f007c0c */ /* 0x000fe4000bf03070 */
[--C-:B------:R-:W-:Y:S02]  /*52c0*/  SHF.R.U32.HI R12, RZ, 0x18, R4.reuse ;  /* 0x00000018ff0c7819 */ /* 0x100fe40000011604 */
[----:B------:R-:W-:Y:S01]  /*52d0*/  SHF.R.U32.HI R14, RZ, 0x10, R4 ;  /* 0x00000010ff0e7819 */ /* 0x000fe20000011604 */
[----:B------:R-:W-:Y:S01]  /*52e0*/  MUFU.EX2 R145, R145 ;  /* 0x0000009100917308 */ /* 0x000fe20000000800 */
[----:B------:R-:W-:Y:S02]  /*52f0*/  LOP3.LUT R15, R4, 0xffff, RZ, 0xc0, !PT ;  /* 0x0000ffff040f7812 */ /* 0x000fe400078ec0ff */
[----:B------:R-:W-:Y:S07]  /*5300*/  SHF.R.U32.HI R5, RZ, 0x18, R9 ;  /* 0x00000018ff057819 */ /* 0x000fee0000011609 */
[----:B------:R-:W-:Y:S10]  /*5310*/  MUFU.EX2 R144, R0 ;  /* 0x0000000000907308 */ /* 0x000ff40000000800 */
[----:B------:R-:W-:Y:S10]  /*5320*/  MUFU.EX2 R150, R150 ;  /* 0x0000009600967308 */ /* 0x000ff40000000800 */
[----:B------:R-:W-:Y:S10]  /*5330*/  MUFU.EX2 R153, R24 ;  /* 0x0000001800997308 */ /* 0x000ff40000000800 */
[----:B------:R-:W-:Y:S10]  /*5340*/  MUFU.EX2 R152, R27 ;  /* 0x0000001b00987308 */ /* 0x000ff40000000800 */
[----:B------:R-:W-:Y:S10]  /*5350*/  MUFU.EX2 R148, R25 ;  /* 0x0000001900947308 */ /* 0x000ff40000000800 */
[----:B------:R-:W-:Y:S10]  /*5360*/  MUFU.EX2 R146, R26 ;  /* 0x0000001a00927308 */ /* 0x000ff40000000800 */
[----:B------:R-:W1:Y:S02]  /*5370*/  MUFU.EX2 R155, R31 ;  /* 0x0000001f009b7308 */ /* 0x000e640000000800 */
[----:B-1----:R-:W-:Y:S02]  /*5380*/  @!P0 FADD.FTZ R155, -R155, -RZ ;  /* 0x800000ff9b9b8221 */ /* 0x002fe40000010100 */
[----:B------:R-:W-:Y:S01]  /*5390*/  @!P4 FADD.FTZ R189, -R189, -RZ ;  /* 0x800000ffbdbdc221 */ /* 0x000fe20000010100 */
[----:B------:R-:W-:Y:S01]  /*53a0*/  ISETP.LE.U32.AND P4, PT, R11, UR4, PT ;  /* 0x000000040b007c0c */ /* 0x000fe2000bf83070 */
[----:B------:R-:W-:Y:S01]  /*53b0*/  @!P1 FADD.FTZ R190, -R190, -RZ ;  /* 0x800000ffbebe9221 */ /* 0x000fe20000010100 */
[----:B------:R-:W-:Y:S01]  /*53c0*/  LOP3.LUT R11, R4, 0xff, RZ, 0xc0, !PT ;  /* 0x000000ff040b7812 */ /* 0x000fe200078ec0ff */
[----:B------:R-:W-:Y:S01]  /*53d0*/  @!P2 FADD.FTZ R182, -R182, -RZ ;  /* 0x800000ffb6b6a221 */ /* 0x000fe20000010100 */
[----:B------:R-:W-:Y:S01]  /*53e0*/  SHF.R.U32.HI R4, RZ, 0x18, R8 ;  /* 0x00000018ff047819 */ /* 0x000fe20000011608 */
[----:B------:R-:W-:Y:S01]  /*53f0*/  @!P6 FADD.FTZ R183, -R183, -RZ ;  /* 0x800000ffb7b7e221 */ /* 0x000fe20000010100 */
[----:B------:R-:W-:Y:S01]  /*5400*/  ISETP.LE.U32.AND P1, PT, R7, UR4, PT ;  /* 0x0000000407007c0c */ /* 0x000fe2000bf23070 */
[----:B------:R-:W-:Y:S01]  /*5410*/  @!P3 FADD.FTZ R185, -R185, -RZ ;  /* 0x800000ffb9b9b221 */ /* 0x000fe20000010100 */
[----:B------:R-:W-:Y:S01]  /*5420*/  ISETP.LE.U32.AND P2, PT, R4, UR4, PT ;  /* 0x0000000404007c0c */ /* 0x000fe2000bf43070 */
[----:B------:R-:W-:Y:S01]  /*5430*/  @!P5 FADD.FTZ R188, -R188, -RZ ;  /* 0x800000ffbcbcd221 */ /* 0x000fe20000010100 */
        /* <DEDUP_REMOVED lines=9> */
[----:B------:R-:W-:Y:S02]  /*54d0*/  SHF.R.U32.HI R4, RZ, 0x10, R10 ;  /* 0x00000010ff047819 */ /* 0x000fe4000001160a */
[----:B------:R-:W-:Y:S01]  /*54e0*/  ISETP.LE.U32.AND P1, PT, R11, UR4, PT ;  /* 0x000000040b007c0c */ /* 0x000fe2000bf23070 */
[----:B------:R-:W-:Y:S01]  /*54f0*/  @!P3 FADD.FTZ R152, -R152, -RZ ;  /* 0x800000ff9898b221 */ /* 0x000fe20000010100 */
[----:B------:R-:W-:Y:S01]  /*5500*/  LOP3.LUT R4, R4, 0xff, RZ, 0xc0, !PT ;  /* 0x000000ff04047812 */ /* 0x000fe200078ec0ff */
[----:B------:R-:W-:Y:S01]  /*5510*/  @!P6 FADD.FTZ R160, -R160, -RZ ;  /* 0x800000ffa0a0e221 */ /* 0x000fe20000010100 */
[----:B------:R-:W-:Y:S02]  /*5520*/  ISETP.LE.U32.AND P2, PT, R12, UR4, PT ;  /* 0x000000040c007c0c */ /* 0x000fe4000bf43070 */
[----:B------:R-:W-:Y:S02]  /*5530*/  LOP3.LUT R7, R9, 0xff, RZ, 0xc0, !PT ;  /* 0x000000ff09077812 */ /* 0x000fe400078ec0ff */
[----:B------:R-:W-:Y:S01]  /*5540*/  ISETP.LE.U32.AND P6, PT, R4, UR4, PT ;  /* 0x0000000404007c0c */ /* 0x000fe2000bfc3070 */
[----:B------:R-:W-:Y:S01]  /*5550*/  @!P4 FADD.FTZ R180, -R180, -RZ ;  /* 0x800000ffb4b4c221 */ /* 0x000fe20000010100 */
[----:B------:R-:W-:Y:S02]  /*5560*/  LOP3.LUT R4, R5, 0xffff, RZ, 0xc0, !PT ;  /* 0x0000ffff05047812 */ /* 0x000fe400078ec0ff */
[----:B------:R-:W-:Y:S01]  /*5570*/  SHF.R.U32.HI R5, RZ, 0x10, R8 ;  /* 0x00000010ff057819 */ /* 0x000fe20000011608 */
[----:B------:R-:W-:Y:S01]  /*5580*/  @!P1 FADD.FTZ R179, -R179, -RZ ;  /* 0x800000ffb3b39221 */ /* 0x000fe20000010100 */
[----:B------:R-:W-:Y:S02]  /*5590*/  ISETP.LE.U32.AND P5, PT, R7, UR4, PT ;  /* 0x0000000407007c0c */ /* 0x000fe4000bfa3070 */
[----:B------:R-:W-:Y:S01]  /*55a0*/  SHF.R.U32.HI R7, RZ, 0x8, R17 ;  /* 0x00000008ff077819 */ /* 0x000fe20000011611 */
[----:B------:R-:W-:Y:S01]  /*55b0*/  @!P2 FADD.FTZ R163, -R163, -RZ ;  /* 0x800000ffa3a3a221 */ /* 0x000fe20000010100 */
[----:B------:R-:W-:Y:S02]  /*55c0*/  ISETP.LE.U32.AND P4, PT, R4, UR4, PT ;  /* 0x0000000404007c0c */ /* 0x000fe4000bf83070 */
[----:B------:R-:W-:Y:S01]  /*55d0*/  LOP3.LUT R4, R5, 0xff, RZ, 0xc0, !PT ;  /* 0x000000ff05047812 */ /* 0x000fe200078ec0ff */
[----:B------:R-:W-:Y:S01]  /*55e0*/  @!P6 FADD.FTZ R181, -R181, -RZ ;  /* 0x800000ffb5b5e221 */ /* 0x000fe20000010100 */
[----:B------:R-:W-:Y:S02]  /*55f0*/  LOP3.LUT R5, R7, 0xffff, RZ, 0xc0, !PT ;  /* 0x0000ffff07057812 */ /* 0x000fe400078ec0ff */
[----:B------:R-:W-:Y:S02]  /*5600*/  ISETP.LE.U32.AND P1, PT, R4, UR4, PT ;  /* 0x0000000404007c0c */ /* 0x000fe4000bf23070 */
[----:B------:R-:W-:Y:S01]  /*5610*/  LOP3.LUT R4, R6, 0xff, RZ, 0xc0, !PT ;  /* 0x000000ff06047812 */ /* 0x000fe200078ec0ff */
[----:B------:R-:W-:Y:S01]  /*5620*/  @!P5 FADD.FTZ R153, -R153, -RZ ;  /* 0x800000ff9999d221 */ /* 0x000fe20000010100 */
[----:B------:R-:W-:Y:S02]  /*5630*/  ISETP.LE.U32.AND P2, PT, R5, UR4, PT ;  /* 0x0000000405007c0c */ /* 0x000fe4000bf43070 */
[----:B------:R-:W-:Y:S01]  /*5640*/  ISETP.LE.U32.AND P6, PT, R4, UR4, PT ;  /* 0x0000000404007c0c */ /* 0x000fe2000bfc3070 */
[----:B------:R-:W-:Y:S01]  /*5650*/  @!P4 FADD.FTZ R184, -R184, -RZ ;  /* 0x800000ffb8b8c221 */ /* 0x000fe20000010100 */
[----:B------:R-:W-:Y:S02]  /*5660*/  SHF.R.U32.HI R5, RZ, 0x18, R6 ;  /* 0x00000018ff057819 */ /* 0x000fe40000011606 */
        /* <DEDUP_REMOVED lines=66> */
[----:B------:R-:W-:Y:S02]  /*5a90*/  FSETP.GE.FTZ.AND P4, PT, R184, RZ, PT ;  /* 0x000000ffb800720b */ /* 0x000fe40003f96000 */
[----:B------:R-:W-:Y:S02]  /*5aa0*/  ISETP.GT.AND P6, PT, R192, R229, PT ;  /* 0x000000e5c000720c */ /* 0x000fe40003fc4270 */
[----:B------:R-:W-:Y:S02]  /*5ab0*/  FSETP.GE.FTZ.AND P5, PT, R189, RZ, PT ;  /* 0x000000ffbd00720b */ /* 0x000fe40003fb6000 */
        /* <DEDUP_REMOVED lines=16> */
[----:B------:R2:W-:Y:S04]  /*5bc0*/  STS [R196+0x1a400], R2 ;  /* 0x01a40002c4007388 */ /* 0x0005e80000000800 */
[----:B------:R-:W-:Y:S01]  /*5bd0*/  LDSM.16.M88.4 R16, [R165+0xf000] ;  /* 0x00f00000a510783b */ /* 0x000fe20000000200 */
[----:B-1----:R-:W-:Y:S07]  /*5be0*/  IMAD.SHL.U32 R0, R174, 0x2, RZ ;  /* 0x00000002ae007824 */ /* 0x002fee00078e00ff */
[----:B------:R-:W-:Y:S08]  /*5bf0*/  LDSM.16.M88.4 R132, [R165+0xf400] ;  /* 0x00f40000a584783b */ /* 0x000ff00000000200 */
[----:B------:R-:W1:Y:S01]  /*5c00*/  LDSM.16.M88.4 R32, [R0+0x6000] ;  /* 0x006000000020783b */ /* 0x000e620000000200 */
[----:B--2---:R-:W-:Y:S07]  /*5c10*/  IMAD.IADD R2, R0, 0x1, R172 ;  /* 0x0000000100027824 */ /* 0x004fee00078e02ac */
[----:B------:R-:W2:Y:S08]  /*5c20*/  LDSM.16.M88.4 R28, [R0+0x6800] ;  /* 0x00680000001c783b */ /* 0x000eb00000000200 */
[----:B------:R-:W-:Y:S08]  /*5c30*/  LDSM.16.M88.4 R136, [R2+0x6000] ;  /* 0x006000000288783b */ /* 0x000ff00000000200 */
[----:B------:R-:W-:Y:S01]  /*5c40*/  LDSM.16.M88.4 R140, [R2+0x6800] ;  /* 0x00680000028c783b */ /* 0x000fe20000000200 */
[-C--:B-1----:R-:W-:Y:S08]  /*5c50*/  HMMA.16816.F32.BF16 R4, R32, R16.reuse, RZ ;  /* 0x000000102004723c */ /* 0x082ff000000418ff */
[C---:B--2---:R-:W-:Y:S08]  /*5c60*/  HMMA.16816.F32.BF16 R8, R28.reuse, R16, RZ ;  /* 0x000000101c08723c */ /* 0x044ff000000418ff */
[-C--:B------:R-:W-:Y:S08]  /*5c70*/  HMMA.16816.F32.BF16 R12, R28, R18.reuse, RZ ;  /* 0x000000121c0c723c */ /* 0x080ff000000418ff */
[C---:B------:R-:W-:Y:S08]  /*5c80*/  HMMA.16816.F32.BF16 R16, R32.reuse, R18, RZ ;  /* 0x000000122010723c */ /* 0x040ff000000418ff */
[-C--:B------:R-:W-:Y:S08]  /*5c90*/  HMMA.16816.F32.BF16 R20, R32, R132.reuse, RZ ;  /* 0x000000842014723c */ /* 0x080ff000000418ff */
[C---:B------:R-:W-:Y:S08]  /*5ca0*/  HMMA.16816.F32.BF16 R24, R28.reuse, R132, RZ ;  /* 0x000000841c18723c */ /* 0x040ff000000418ff */
[-C--:B------:R-:W-:Y:S08]  /*5cb0*/  HMMA.16816.F32.BF16 R28, R28, R134.reuse, RZ ;  /* 0x000000861c1c723c */ /* 0x080ff000000418ff */
[----:B------:R-:W-:Y:S01]  /*5cc0*/  HMMA.16816.F32.BF16 R32, R32, R134, RZ ;  /* 0x000000862020723c */ /* 0x000fe200000418ff */
[----:B------:R-:W1:Y:S07]  /*5cd0*/  LDSM.16.M88.4 R132, [R166+0xf000] ;  /* 0x00f00000a684783b */ /* 0x000e6e0000000200 */
[-C--:B-1----:R-:W-:Y:S08]  /*5ce0*/  HMMA.16816.F32.BF16 R4, R136, R132.reuse, R4 ;  /* 0x000000848804723c */ /* 0x082ff00000041804 */
[C---:B------:R-:W-:Y:S08]  /*5cf0*/  HMMA.16816.F32.BF16 R8, R140.reuse, R132, R8 ;  /* 0x000000848c08723c */ /* 0x040ff00000041808 */
        /* <DEDUP_REMOVED lines=8> */
[----:B------:R-:W-:Y:S08]  /*5d80*/  LDSM.16.M88.4 R132, [R0+0x7000] ;  /* 0x007000000084783b */ /* 0x000ff00000000200 */
[----:B------:R-:W1:Y:S02]  /*5d90*/  LDSM.16.M88.4 R136, [R165+0x11000] ;  /* 0x01100000a588783b */ /* 0x000e640000000200 */
        /* <DEDUP_REMOVED lines=39> */
[C---:B-----5:R-:W-:Y:S01]  /*6010*/  FADD.FTZ R0, -R178.reuse, R4 ;  /* 0x00000004b2007221 */ /* 0x060fe20000010100 */
[C---:B------:R-:W-:Y:S01]  /*6020*/  HMMA.16816.F32.BF16 R16, R140.reuse, R134, R16 ;  /* 0x000000868c10723c */ /* 0x040fe20000041810 */
[----:B------:R-:W1:Y:S02]  /*6030*/  LDSM.16.M88.4 R132, [R166+0x13400] ;  /* 0x01340000a684783b */ /* 0x000e640000000200 */
[----:B------:R-:W-:Y:S01]  /*6040*/  FADD.FTZ R5, -R178, R5 ;  /* 0x00000005b2057221 */ /* 0x000fe20000010100 */
[-C--:B------:R-:W-:Y:S01]  /*6050*/  FSEL R0, R0, R178.reuse, P0 ;  /* 0x000000b200007208 */ /* 0x080fe20000000000 */
[C---:B------:R-:W-:Y:S01]  /*6060*/  FADD.FTZ R7, -R177.reuse, R7 ;  /* 0x00000007b1077221 */ /* 0x040fe20000010100 */
[----:B------:R-:W-:Y:S01]  /*6070*/  FSETP.GE.FTZ.AND P0, PT, R162, RZ, PT ;  /* 0x000000ffa200720b */ /* 0x000fe20003f16000 */
[----:B------:R-:W-:Y:S01]  /*6080*/  FADD.FTZ R6, -R177, R6 ;  /* 0x00000006b1067221 */ /* 0x000fe20000010100 */
[----:B------:R-:W-:Y:S01]  /*6090*/  FSEL R5, R5, R178, P2 ;  /* 0x000000b205057208 */ /* 0x000fe20001000000 */
[----:B------:R-:W-:Y:S01]  /*60a0*/  FADD.FTZ R11, -R175, R11 ;  /* 0x0000000baf0b7221 */ /* 0x000fe20000010100 */
[----:B------:R-:W-:Y:S02]  /*60b0*/  FSETP.GE.FTZ.AND P2, PT, R145, RZ, PT ;  /* 0x000000ff9100720b */ /* 0x000fe40003f56000 */
[----:B------:R-:W-:Y:S01]  /*60c0*/  FADD.FTZ R10, -R175, R10 ;  /* 0x0000000aaf0a7221 */ /* 0x000fe20000010100 */
[-C--:B------:R-:W-:Y:S01]  /*60d0*/  FSEL R7, R7, R177.reuse, P0 ;  /* 0x000000b107077208 */ /* 0x080fe20000000000 */
[----:B------:R-:W-:Y:S01]  /*60e0*/  FADD.FTZ R8, -R176, R8 ;  /* 0x00000008b0087221 */ /* 0x000fe20000010100 */
[----:B------:R-:W-:Y:S01]  /*60f0*/  FSETP.GE.FTZ.AND P0, PT, R156, RZ, PT ;  /* 0x000000ff9c00720b */ /* 0x000fe20003f16000 */
[----:B------:R-:W-:Y:S01]  /*6100*/  FADD.FTZ R9, -R176, R9 ;  /* 0x00000009b0097221 */ /* 0x000fe20000010100 */
[----:B------:R-:W-:Y:S01]  /*6110*/  FSEL R6, R6, R177, P1 ;  /* 0x000000b106067208 */ /* 0x000fe20000800000 */
[----:B------:R-:W-:Y:S01]  /*6120*/  FMUL.FTZ R160, R160, R0 ;  /* 0x00000000a0a07220 */ /* 0x000fe20000410000 */
[----:B------:R-:W-:Y:S01]  /*6130*/  FSETP.GE.FTZ.AND P1, PT, R149, RZ, PT ;  /* 0x000000ff9500720b */ /* 0x000fe20003f36000 */
[----:B------:R-:W-:Y:S01]  /*6140*/  FADD.FTZ R0, -R175, R15 ;  /* 0x0000000faf007221 */ /* 0x000fe20000010100 */
[----:B------:R-:W-:Y:S01]  /*6150*/  FSEL R11, R11, R175, P0 ;  /* 0x000000af0b0b7208 */ /* 0x000fe20000000000 */
[----:B------:R-:W-:Y:S01]  /*6160*/  FADD.FTZ R2, -R175, R14 ;  /* 0x0000000eaf027221 */ /* 0x000fe20000010100 */
[----:B------:R-:W-:Y:S01]  /*6170*/  FSETP.GE.FTZ.AND P0, PT, R163, RZ, PT ;  /* 0x000000ffa300720b */ /* 0x000fe20003f16000 */
[----:B------:R-:W-:Y:S01]  /*6180*/  FMUL.FTZ R151, R151, R5 ;  /* 0x0000000597977220 */ /* 0x000fe20000410000 */
        /* <DEDUP_REMOVED lines=13> */
[----:B------:R-:W-:Y:S01]  /*6260*/  FMUL.FTZ R149, R149, R10 ;  /* 0x0000000a95957220 */ /* 0x000fe20000410000 */
[----:B------:R-:W-:Y:S01]  /*6270*/  FSEL R2, R2, R175, P1 ;  /* 0x000000af02027208 */ /* 0x000fe20000800000 */
[----:B------:R-:W-:Y:S01]  /*6280*/  FMUL.FTZ R156, R156, R11 ;  /* 0x0000000b9c9c7220 */ /* 0x000fe20000410000 */
[-C--:B-1----:R-:W-:Y:S01]  /*6290*/  HMMA.16816.F32.BF16 R20, R140, R132.reuse, R20 ;  /* 0x000000848c14723c */ /* 0x082fe20000041814 */
[----:B------:R-:W-:Y:S01]  /*62a0*/  FMUL.FTZ R163, R163, R0 ;  /* 0x00000000a3a37220 */ /* 0x000fe20000410000 */
[----:B------:R-:W-:Y:S01]  /*62b0*/  FSETP.GE.FTZ.AND P0, PT, R182, RZ, PT ;  /* 0x000000ffb600720b */ /* 0x000fe20003f16000 */
[----:B------:R-:W-:Y:S01]  /*62c0*/  FMUL.FTZ R154, R154, R2 ;  /* 0x000000029a9a7220 */ /* 0x000fe20000410000 */
[----:B------:R-:W-:Y:S01]  /*62d0*/  FSEL R5, R5, R176, P3 ;  /* 0x000000b005057208 */ /* 0x000fe20001800000 */
[----:B------:R-:W-:Y:S01]  /*62e0*/  FMUL.FTZ R159, R159, R6 ;  /* 0x000000069f9f7220 */ /* 0x000fe20000410000 */
[----:B------:R-:W-:Y:S01]  /*62f0*/  FSETP.GE.FTZ.AND P1, PT, R180, RZ, PT ;  /* 0x000000ffb400720b */ /* 0x000fe20003f36000 */
[----:B------:R-:W-:Y:S01]  /*6300*/  FMUL.FTZ R162, R162, R7 ;  /* 0x00000007a2a27220 */ /* 0x000fe20000410000 */
[C---:B------:R-:W-:Y:S01]  /*6310*/  HMMA.16816.F32.BF16 R24, R136.reuse, R132, R24 ;  /* 0x000000848818723c */ /* 0x040fe20000041818 */
[----:B------:R-:W-:Y:S01]  /*6320*/  FMUL.FTZ R179, R179, R5 ;  /* 0x00000005b3b37220 */ /* 0x000fe20000410000 */
[----:B------:R-:W-:Y:S02]  /*6330*/  FSETP.GE.FTZ.AND P3, PT, R187, RZ, PT ;  /* 0x000000ffbb00720b */ /* 0x000fe40003f76000 */
[----:B------:R-:W-:Y:S01]  /*6340*/  FMUL.FTZ R158, R158, R8 ;  /* 0x000000089e9e7220 */ /* 0x000fe20000410000 */
[----:B------:R-:W-:Y:S01]  /*6350*/  FSEL R4, R4, R176, P2 ;  /* 0x000000b004047208 */ /* 0x000fe20001000000 */
[----:B------:R-:W-:Y:S01]  /*6360*/  FMUL.FTZ R145, R145, R9 ;  /* 0x0000000991917220 */ /* 0x000fe20000410000 */
[----:B------:R-:W-:Y:S01]  /*6370*/  FSETP.GE.FTZ.AND P2, PT, R161, RZ, PT ;  /* 0x000000ffa100720b */ /* 0x000fe20003f56000 */
[-C--:B------:R-:W-:Y:S01]  /*6380*/  HMMA.16816.F32.BF16 R28, R136, R134.reuse, R28 ;  /* 0x00000086881c723c */ /* 0x080fe2000004181c */
[----:B------:R-:W-:Y:S02]  /*6390*/  FSEL R0, R16, R178, P0 ;  /* 0x000000b210007208 */ /* 0x000fe40000000000 */
[----:B------:R-:W-:Y:S01]  /*63a0*/  FSETP.GE.FTZ.AND P0, PT, R183, RZ, PT ;  /* 0x000000ffb700720b */ /* 0x000fe20003f16000 */
[----:B------:R-:W-:Y:S01]  /*63b0*/  FMUL.FTZ R150, R150, R4 ;  /* 0x0000000496967220 */ /* 0x000fe20000410000 */
[-C--:B------:R-:W-:Y:S01]  /*63c0*/  FSEL R2, R18, R177.reuse, P1 ;  /* 0x000000b112027208 */ /* 0x080fe20000800000 */
[----:B------:R-:W-:Y:S01]  /*63d0*/  FMUL.FTZ R13, R182, R0 ;  /* 0x00000000b60d7220 */ /* 0x000fe20000410000 */
[----:B------:R-:W-:Y:S01]  /*63e0*/  FSETP.GE.FTZ.AND P1, PT, R157, RZ, PT ;  /* 0x000000ff9d00720b */ /* 0x000fe20003f36000 */
[C---:B------:R-:W-:Y:S01]  /*63f0*/  FADD.FTZ R21, -R178.reuse, R21 ;  /* 0x00000015b2157221 */ /* 0x040fe20000010100 */
[-C--:B------:R-:W-:Y:S01]  /*6400*/  FSEL R4, R17, R178.reuse, P2 ;  /* 0x000000b211047208 */ /* 0x080fe20001000000 */
[----:B------:R-:W-:Y:S01]  /*6410*/  HMMA.16816.F32.BF16 R32, R140, R134, R32 ;  /* 0x000000868c20723c */ /* 0x000fe20000041820 */
        /* <DEDUP_REMOVED lines=8> */
[----:B------:R-:W-:Y:S02]  /*64a0*/  FSEL R2, R21, R178, P1 ;  /* 0x000000b215027208 */ /* 0x000fe40000800000 */
[----:B------:R-:W-:Y:S01]  /*64b0*/  FSETP.GE.FTZ.AND P2, PT, R186, RZ, PT ;  /* 0x000000ffba00720b */ /* 0x000fe20003f56000 */
[----:B------:R-:W-:Y:S01]  /*64c0*/  FMUL.FTZ R10, R183, R0 ;  /* 0x00000000b70a7220 */ /* 0x000fe20000410000 */
[-C--:B------:R-:W-:Y:S01]  /*64d0*/  FSEL R0, R22, R177.reuse, P0 ;  /* 0x000000b116007208 */ /* 0x080fe20000000000 */
[----:B------:R-:W-:Y:S01]  /*64e0*/  FADD.FTZ R24, -R176, R24 ;  /* 0x00000018b0187221 */ /* 0x000fe20000010100 */
[----:B------:R-:W-:Y:S01]  /*64f0*/  FSETP.GE.FTZ.AND P1, PT, R153, RZ, PT ;  /* 0x000000ff9900720b */ /* 0x000fe20003f36000 */
[----:B------:R-:W-:Y:S01]  /*6500*/  FMUL.FTZ R11, R161, R4 ;  /* 0x00000004a10b7220 */ /* 0x000fe20000410000 */
[----:B------:R-:W-:Y:S01]  /*6510*/  FSETP.GE.FTZ.AND P0, PT, R148, RZ, PT ;  /* 0x000000ff9400720b */ /* 0x000fe20003f16000 */
[----:B------:R-:W-:Y:S02]  /*6520*/  FADD.FTZ R4, -R176, R25 ;  /* 0x00000019b0047221 */ /* 0x000fe40000010100 */
[----:B------:R-:W-:Y:S02]  /*6530*/  FADD.FTZ R26, -R175, R26 ;  /* 0x0000001aaf1a7221 */ /* 0x000fe40000010100 */
[----:B------:R-:W-:Y:S01]  /*6540*/  FMUL.FTZ R21, R157, R2 ;  /* 0x000000029d157220 */ /* 0x000fe20000410000 */
[----:B------:R-:W-:Y:S01]  /*6550*/  FSEL R2, R23, R177, P2 ;  /* 0x000000b117027208 */ /* 0x000fe20001000000 */
[----:B------:R-:W-:Y:S01]  /*6560*/  FADD.FTZ R27, -R175, R27 ;  /* 0x0000001baf1b7221 */ /* 0x000fe20000010100 */
[----:B------:R-:W-:Y:S01]  /*6570*/  FSETP.GE.FTZ.AND P2, PT, R146, RZ, PT ;  /* 0x000000ff9200720b */ /* 0x000fe20003f56000 */
[----:B------:R-:W-:Y:S01]  /*6580*/  FMUL.FTZ R20, R181, R0 ;  /* 0x00000000b5147220 */ /* 0x000fe20000410000 */
[----:B------:R-:W-:Y:S01]  /*6590*/  FSEL R0, R24, R176, P1 ;  /* 0x000000b018007208 */ /* 0x000fe20000800000 */
[----:B------:R-:W-:Y:S01]  /*65a0*/  FADD.FTZ R28, -R176, R28 ;  /* 0x0000001cb01c7221 */ /* 0x000fe20000010100 */
[----:B------:R-:W-:Y:S01]  /*65b0*/  FSETP.GE.FTZ.AND P1, PT, R147, RZ, PT ;  /* 0x000000ff9300720b */ /* 0x000fe20003f36000 */
[----:B------:R-:W-:Y:S01]  /*65c0*/  FMUL.FTZ R19, R186, R2 ;  /* 0x00000002ba137220 */ /* 0x000fe20000410000 */
[----:B------:R-:W-:Y:S01]  /*65d0*/  FSEL R4, R4, R176, P0 ;  /* 0x000000b004047208 */ /* 0x000fe20000000000 */
[----:B------:R-:W-:Y:S01]  /*65e0*/  FMUL.FTZ R153, R153, R0 ;  /* 0x0000000099997220 */ /* 0x000fe20000410000 */
[----:B------:R-:W-:Y:S01]  /*65f0*/  FSETP.GE.FTZ.AND P0, PT, R152, RZ, PT ;  /* 0x000000ff9800720b */ /* 0x000fe20003f16000 */
[----:B------:R-:W-:Y:S01]  /*6600*/  FMUL.FTZ R22, R185, R5 ;  /* 0x00000005b9167220 */ /* 0x000fe20000410000 */
[-C--:B------:R-:W-:Y:S01]  /*6610*/  FSEL R2, R26, R175.reuse, P2 ;  /* 0x000000af1a027208 */ /* 0x080fe20001000000 */
        /* <DEDUP_REMOVED lines=12> */
[----:B------:R-:W-:Y:S01]  /*66e0*/  @P1 FADD.FTZ R176, -R176, R29 ;  /* 0x0000001db0b01221 */ /* 0x000fe20000010100 */
[----:B------:R-:W-:Y:S01]  /*66f0*/  FSETP.GE.FTZ.AND P1, PT, R144, RZ, PT ;  /* 0x000000ff9000720b */ /* 0x000fe20003f36000 */
[----:B------:R-:W-:Y:S01]  /*6700*/  @P4 FADD.FTZ R178, -R178, R33 ;  /* 0x00000021b2b24221 */ /* 0x000fe20000010100 */
[----:B------:R-:W-:Y:S01]  /*6710*/  FSEL R0, R0, R177, P3 ;  /* 0x000000b100007208 */ /* 0x000fe20001800000 */
[----:B------:R-:W-:Y:S01]  /*6720*/  FMUL.FTZ R28, R188, R28 ;  /* 0x0000001cbc1c7220 */ /* 0x000fe20000410000 */
[----:B------:R-:W-:Y:S01]  /*6730*/  FSEL R4, R4, R175, P1 ;  /* 0x000000af04047208 */ /* 0x000fe20000800000 */
[----:B------:R-:W-:Y:S01]  /*6740*/  @P0 FADD.FTZ R175, -R175, R31 ;  /* 0x0000001fafaf0221 */ /* 0x000fe20000010100 */
[----:B------:R-:W-:Y:S01]  /*6750*/  IADD3 R181, R200, 0x40, RZ ;  /* 0x00000040c8b57810 */ /* 0x000fe20007ffe0ff */
[----:B------:R-:W-:Y:S02]  /*6760*/  FMUL.FTZ R17, R189, R2 ;  /* 0x00000002bd117220 */ /* 0x000fe40000410000 */
[----:B------:R-:W-:Y:S02]  /*6770*/  @P2 FADD.FTZ R177, -R177, R35 ;  /* 0x00000023b1b12221 */ /* 0x000fe40000010100 */
[----:B------:R-:W-:Y:S02]  /*6780*/  FMUL.FTZ R18, R144, R4 ;  /* 0x0000000490127220 */ /* 0x000fe40000410000 */
[----:B------:R-:W-:Y:S02]  /*6790*/  FMUL.FTZ R16, R187, R0 ;  /* 0x00000000bb107220 */ /* 0x000fe40000410000 */
[----:B------:R-:W-:Y:S02]  /*67a0*/  FMUL.FTZ R176, R147, R176 ;  /* 0x000000b093b07220 */ /* 0x000fe40000410000 */
[----:B------:R-:W-:Y:S02]  /*67b0*/  FMUL.FTZ R175, R155, R175 ;  /* 0x000000af9baf7220 */ /* 0x000fe40000410000 */
[----:B------:R-:W-:Y:S01]  /*67c0*/  FMUL.FTZ R2, R184, R178 ;  /* 0x000000b2b8027220 */ /* 0x000fe20000410000 */
[----:B------:R-:W-:Y:S01]  /*67d0*/  IADD3 R178, R200, 0x20, RZ ;  /* 0x00000020c8b27810 */ /* 0x000fe20007ffe0ff */
[----:B------:R-:W-:Y:S01]  /*67e0*/  FMUL.FTZ R177, R190, R177 ;  /* 0x000000b1beb17220 */ /* 0x000fe20000410000 */
        /* <DEDUP_REMOVED lines=47> */
.L_x_941:
        /* <DEDUP_REMOVED lines=9> */
[----:B-1----:R-:W-:Y:S01]  /*6b70*/  F2FP.BF16.PACK_AB R9, R150, R179 ;  /* 0x000000b39609723e */ /* 0x002fe200000010ff */
        /* <DEDUP_REMOVED lines=127> */
.L_x_942:
[----:B------:R-:W-:Y:S01]  /*7370*/  LDSM.16.M88.4 R24, [R168] ;  /* 0x00000000a818783b */ /* 0x000fe20000000200 */
[C---:B------:R-:W-:Y:S03]  /*7380*/  LEA R180, P0, R246.reuse, R208, 0x2 ;  /* 0x000000d0f6b47211 */ /* 0x040fe600078010ff */
[----:B-1----:R-:W1:Y:S01]  /*7390*/  LDSM.16.MT88.4 R8, [R0+0x9000] ;  /* 0x009000000008783b */ /* 0x002e620000004200 */
[----:B------:R-:W-:Y:S03]  /*73a0*/  LEA.HI.X.SX32 R179, R246, R209, 0x2, P0 ;  /* 0x000000d1f6b37211 */ /* 0x000fe600000f16ff */
[----:B------:R-:W2:Y:S04]  /*73b0*/  LDSM.16.MT88.4 R16, [R0+0xb000] ;  /* 0x00b000000010783b */ /* 0x000ea80000004200 */
[----:B------:R-:W3:Y:S04]  /*73c0*/  LDSM.16.MT88.4 R28, [R0+0xd000] ;  /* 0x00d00000001c783b */ /* 0x000ee80000004200 */
[----:B------:R-:W-:Y:S04]  /*73d0*/  LDSM.16.M88.4 R32, [R169] ;  /* 0x00000000a920783b */ /* 0x000fe80000000200 */
[----:B------:R-:W4:Y:S04]  /*73e0*/  LDSM.16.MT88.4 R132, [R0+0x9400] ;  /* 0x009400000084783b */ /* 0x000f280000004200 */
[----:B------:R-:W3:Y:S04]  /*73f0*/  LDSM.16.MT88.4 R136, [R0+0xb400] ;  /* 0x00b400000088783b */ /* 0x000ee80000004200 */
[----:B------:R-:W3:Y:S04]  /*7400*/  LDSM.16.MT88.4 R140, [R0+0xd400] ;  /* 0x00d40000008c783b */ /* 0x000ee80000004200 */
[----:B------:R-:W-:Y:S04]  /*7410*/  LDSM.16.M88.4 R144, [R171] ;  /* 0x00000000ab90783b */ /* 0x000fe80000000200 */
[----:B------:R-:W3:Y:S04]  /*7420*/  LDSM.16.MT88.4 R148, [R0+0x9800] ;  /* 0x009800000094783b */ /* 0x000ee80000004200 */
[----:B------:R-:W4:Y:S01]  /*7430*/  LDSM.16.MT88.4 R152, [R0+0xb800] ;  /* 0x00b800000098783b */ /* 0x000f220000004200 */
[C---:B-1----:R-:W-:Y:S03]  /*7440*/  HMMA.16816.F32.BF16 R4, R24.reuse, R8, RZ ;  /* 0x000000081804723c */ /* 0x042fe600000418ff */
[----:B------:R-:W-:Y:S05]  /*7450*/  LDSM.16.MT88.4 R156, [R0+0xbc00] ;  /* 0x00bc0000009c783b */ /* 0x000fea0000004200 */
        /* <DEDUP_REMOVED lines=59> */
[----:B---3--:R-:W-:Y:S04]  /*7810*/  LOP3.LUT R0, R192, 0x1, RZ, 0xc0, !PT ;  /* 0x00000001c0007812 */ /* 0x008fe800078ec0ff */
        /* <DEDUP_REMOVED lines=40> */
[CC--:B--2---:R-:W-:Y:S03]  /*7aa0*/  LEA R8, P2, R225.reuse, R28.reuse, 0x2 ;  /* 0x0000001ce1087211 */ /* 0x0c4fe600078410ff */
[----:B------:R1:W-:Y:S04]  /*7ab0*/  RED.E.ADD.F32.FTZ.RN.STRONG.GPU [R6.64], R11 ;  /* 0x0000000b0600798e */ /* 0x0003e8000c10e786 */
[----:B------:R2:W-:Y:S04]  /*7ac0*/  RED.E.ADD.F32.FTZ.RN.STRONG.GPU [R28.64+0x80], R12 ;  /* 0x0000800c1c00798e */ /* 0x0005e8000c10e786 */
[----:B------:R2:W-:Y:S01]  /*7ad0*/  RED.E.ADD.F32.FTZ.RN.STRONG.GPU [R30.64+0x80], R13 ;  /* 0x0000800d1e00798e */ /* 0x0005e2000c10e786 */
[CC--:B---3--:R-:W-:Y:S02]  /*7ae0*/  LEA R32, P1, R238.reuse, R28.reuse, 0x2 ;  /* 0x0000001cee207211 */ /* 0x0c8fe400078210ff */
[-C--:B------:R-:W-:Y:S02]  /*7af0*/  LEA.HI.X.SX32 R9, R225, R29.reuse, 0x2, P2 ;  /* 0x0000001de1097211 */ /* 0x080fe400010f16ff */
[CC--:B----4-:R-:W-:Y:S02]  /*7b00*/  LEA R4, P0, R243.reuse, R28.reuse, 0x2 ;  /* 0x0000001cf3047211 */ /* 0x0d0fe400078010ff */
[-C--:B------:R-:W-:Y:S02]  /*7b10*/  LEA.HI.X.SX32 R33, R238, R29.reuse, 0x2, P1 ;  /* 0x0000001dee217211 */ /* 0x080fe400008f16ff */
[-C--:B------:R-:W-:Y:S02]  /*7b20*/  LEA.HI.X.SX32 R5, R243, R29.reuse, 0x2, P0 ;  /* 0x0000001df3057211 */ /* 0x080fe400000f16ff */
[-C--:B------:R-:W-:Y:S02]  /*7b30*/  LEA R10, P0, R252, R28.reuse, 0x2 ;  /* 0x0000001cfc0a7211 */ /* 0x080fe400078010ff */
[-C--:B-1----:R-:W-:Y:S01]  /*7b40*/  LEA R6, P1, R224, R28.reuse, 0x2 ;  /* 0x0000001ce0067211 */ /* 0x082fe200078210ff */
[----:B------:R1:W-:Y:S01]  /*7b50*/  RED.E.ADD.F32.FTZ.RN.STRONG.GPU [R4.64], R14 ;  /* 0x0000000e0400798e */ /* 0x0003e2000c10e786 */
[-C--:B------:R-:W-:Y:S02]  /*7b60*/  LEA.HI.X.SX32 R11, R252, R29.reuse, 0x2, P0 ;  /* 0x0000001dfc0b7211 */ /* 0x080fe400000f16ff */
[-C--:B------:R-:W-:Y:S01]  /*7b70*/  LEA.HI.X.SX32 R7, R224, R29.reuse, 0x2, P1 ;  /* 0x0000001de0077211 */ /* 0x080fe200008f16ff */
[----:B------:R3:W-:Y:S01]  /*7b80*/  RED.E.ADD.F32.FTZ.RN.STRONG.GPU [R32.64], R15 ;  /* 0x0000000f2000798e */ /* 0x0007e2000c10e786 */
[CC--:B--2---:R-:W-:Y:S03]  /*7b90*/  LEA R12, P4, R237.reuse, R28.reuse, 0x2 ;  /* 0x0000001ced0c7211 */ /* 0x0c4fe600078810ff */
[----:B------:R2:W-:Y:S01]  /*7ba0*/  RED.E.ADD.F32.FTZ.RN.STRONG.GPU [R10.64], R16 ;  /* 0x000000100a00798e */ /* 0x0005e2000c10e786 */
[-C--:B------:R-:W-:Y:S03]  /*7bb0*/  LEA.HI.X.SX32 R13, R237, R29.reuse, 0x2, P4 ;  /* 0x0000001ded0d7211 */ /* 0x080fe600020f16ff */
[----:B------:R4:W-:Y:S04]  /*7bc0*/  RED.E.ADD.F32.FTZ.RN.STRONG.GPU [R8.64], R17 ;  /* 0x000000110800798e */ /* 0x0009e8000c10e786 */
[----:B------:R4:W-:Y:S04]  /*7bd0*/  RED.E.ADD.F32.FTZ.RN.STRONG.GPU [R6.64], R18 ;  /* 0x000000120600798e */ /* 0x0009e8000c10e786 */
[----:B------:R-:W-:Y:S01]  /*7be0*/  LDSM.16.MT88.4 R32, [R3+0x15800] ;  /* 0x015800000320783b */ /* 0x000fe20000004200 */
[CC--:B-1----:R-:W-:Y:S02]  /*7bf0*/  LEA R4, P0, R227.reuse, R28.reuse, 0x2 ;  /* 0x0000001ce3047211 */ /* 0x0c2fe400078010ff */
[CC--:B------:R-:W-:Y:S02]  /*7c00*/  LEA R14, P5, R242.reuse, R28.reuse, 0x2 ;  /* 0x0000001cf20e7211 */ /* 0x0c0fe400078a10ff */
[-C--:B------:R-:W-:Y:S02]  /*7c10*/  LEA.HI.X.SX32 R5, R227, R29.reuse, 0x2, P0 ;  /* 0x0000001de3057211 */ /* 0x080fe400000f16ff */
[-C--:B---3--:R-:W-:Y:S02]  /*7c20*/  LEA.HI.X.SX32 R15, R242, R29.reuse, 0x2, P5 ;  /* 0x0000001df20f7211 */ /* 0x088fe400028f16ff */
[-C--:B--2---:R-:W-:Y:S01]  /*7c30*/  LEA R10, P3, R251, R28.reuse, 0x2 ;  /* 0x0000001cfb0a7211 */ /* 0x084fe200078610ff */
[----:B------:R1:W-:Y:S01]  /*7c40*/  RED.E.ADD.F32.FTZ.RN.STRONG.GPU [R4.64], R19 ;  /* 0x000000130400798e */ /* 0x0003e2000c10e786 */
[-C--:B----4-:R-:W-:Y:S03]  /*7c50*/  LEA R8, P2, R223, R28.reuse, 0x2 ;  /* 0x0000001cdf087211 */ /* 0x090fe600078410ff */
[----:B------:R-:W-:Y:S01]  /*7c60*/  RED.E.ADD.F32.FTZ.RN.STRONG.GPU [R28.64+0x100], R20 ;  /* 0x000100141c00798e */ /* 0x000fe2000c10e786 */
[-C--:B------:R-:W-:Y:S02]  /*7c70*/  LEA.HI.X.SX32 R11, R251, R29.reuse, 0x2, P3 ;  /* 0x0000001dfb0b7211 */ /* 0x080fe400018f16ff */
[CC--:B------:R-:W-:Y:S01]  /*7c80*/  LEA R6, P1, R222.reuse, R28.reuse, 0x2 ;  /* 0x0000001cde067211 */ /* 0x0c0fe200078210ff */
[----:B------:R-:W-:Y:S01]  /*7c90*/  RED.E.ADD.F32.FTZ.RN.STRONG.GPU [R30.64+0x100], R21 ;  /* 0x000100151e00798e */ /* 0x000fe2000c10e786 */
[-C--:B------:R-:W-:Y:S02]  /*7ca0*/  LEA.HI.X.SX32 R9, R223, R29.reuse, 0x2, P2 ;  /* 0x0000001ddf097211 */ /* 0x080fe400010f16ff */
[----:B------:R-:W-:Y:S01]  /*7cb0*/  LEA.HI.X.SX32 R7, R222, R29, 0x2, P1 ;  /* 0x0000001dde077211 */ /* 0x000fe200008f16ff */
[----:B------:R-:W-:Y:S01]  /*7cc0*/  RED.E.ADD.F32.FTZ.RN.STRONG.GPU [R14.64], R22 ;  /* 0x000000160e00798e */ /* 0x000fe2000c10e786 */
[----:B------:R-:W-:Y:S02]  /*7cd0*/  ISETP.GT.AND P3, PT, R192, R229, PT ;  /* 0x000000e5c000720c */ /* 0x000fe40003f64270 */
[----:B------:R-:W-:Y:S01]  /*7ce0*/  @P6 IADD3 R220, P1, R220, -0x100, RZ ;  /* 0xffffff00dcdc6810 */ /* 0x000fe20007f3e0ff */
[----:B------:R-:W-:Y:S03]  /*7cf0*/  RED.E.ADD.F32.FTZ.RN.STRONG.GPU [R12.64], R23 ;  /* 0x000000170c00798e */ /* 0x000fe6000c10e786 */
[----:B------:R-:W-:Y:S01]  /*7d00*/  @P6 IADD3.X R219, R219, -0x1, RZ, P1, !PT ;  /* 0xffffffffdbdb6810 */ /* 0x000fe20000ffe4ff */
[----:B------:R-:W-:Y:S04]  /*7d10*/  RED.E.ADD.F32.FTZ.RN.STRONG.GPU [R10.64], R24 ;  /* 0x000000180a00798e */ /* 0x000fe8000c10e786 */
        /* <DEDUP_REMOVED lines=291> */
.L_x_944:
        /* <DEDUP_REMOVED lines=15> */
.L_x_945:
        /* <DEDUP_REMOVED lines=47> */
.L_x_947:
[----:B------:R-:W-:Y:S05]  /*9330*/  BSYNC B0 ;  /* 0x0000000000007941 */ /* 0x000fea0003800000 */
.L_x_946:
        /* <DEDUP_REMOVED lines=20> */
.L_x_949:
[----:B------:R-:W-:Y:S05]  /*9480*/  BSYNC B0 ;  /* 0x0000000000007941 */ /* 0x000fea0003800000 */
.L_x_948:
        /* <DEDUP_REMOVED lines=25> */
.L_x_951:
[----:B------:R-:W-:Y:S05]  /*9620*/  BSYNC B0 ;  /* 0x0000000000007941 */ /* 0x000fea0003800000 */
.L_x_950:
[----:B------:R-:W-:Y:S05]  /*9630*/  @P3 BRA `(.L_x_925) ;  /* 0x000000f000003947 */ /* 0x000fea0003800000 */
[----:B------:R-:W-:Y:S01]  /*9640*/  IADD3 R0, P0, R231, 0x40, RZ ;  /* 0x00000040e7007810 */ /* 0x000fe20007f1e0ff */
[----:B------:R-:W-:Y:S01]  /*9650*/  IMAD.MOV.U32 R7, RZ, RZ, R2 ;  /* 0x000000ffff077224 */ /* 0x000fe200078e0002 */
[----:B------:R-:W-:-:S02]  /*9660*/  ISETP.GE.AND P1, PT, R178, c[0x0][0x220], PT ;  /* 0x00008800b2007a0c */ /* 0x000fc40003f26270 */
[----:B------:R-:W-:Y:S01]  /*9670*/  ISETP.GE.AND P2, PT, R200, c[0x0][0x220], PT ;  /* 0x00008800c8007a0c */ /* 0x000fe20003f46270 */
        /* <DEDUP_REMOVED lines=11> */
.L_x_925:
[----:B------:R-:W-:Y:S05]  /*9730*/  BSYNC B1 ;  /* 0x0000000000017941 */ /* 0x000fea0003800000 */
.L_x_911:
        /* <DEDUP_REMOVED lines=9> */
.L_x_952:
[----:B------:R-:W-:Y:S05]  /*97d0*/  EXIT ;  /* 0x000000000000794d */ /* 0x000fea0003800000 */
.L_x_954:
        /* <DEDUP_REMOVED lines=10> */
.L_x_1303:


//--------------------- .text._ZN5flash44flash_bwd_dq_dk_dv_loop_seqk_parallel_kernelI23Flash_bwd_kernel_traitsILi96ELi64ELi128ELi8ELi2ELi4ELi4ELb0ELb0EN7cutlass10bfloat16_tE19Flash_kernel_traitsILi96ELi64ELi128ELi8ES3_EELb0ELb0ELb1ELb0ELb0ELb0ELb1EEEvNS_16Flash_bwd_paramsE --------------------------
	.section	.text._ZN5flash44flash_bwd_dq_dk_dv_loop_seqk_parallel_kernelI23Flash_bwd_kernel_traitsILi96ELi64ELi128ELi8ELi2ELi4ELi4ELb0ELb0EN7cutlass10bfloat16_tE19Flash_kernel_traitsILi96ELi64ELi128ELi8ES3_EELb0ELb0ELb1ELb0ELb0ELb0ELb1EEEvNS_16Flash_bwd_paramsE,"ax",@progbits
	.sectioninfo	@"SHI_REGISTERS=255"
	.align	128
        .global         _ZN5flash44flash_bwd_dq_dk_dv_loop_seqk_parallel_kernelI23Flash_bwd_kernel_traitsILi96ELi64ELi128ELi8ELi2ELi4ELi4ELb0ELb0EN7cutlass10bfloat16_tE19Flash_kernel_traitsILi96ELi64ELi128ELi8ES3_EELb0ELb0ELb1ELb0ELb0ELb0ELb1EEEvNS_16Flash_bwd_paramsE
        .type           _ZN5flash44flash_bwd_dq_dk_dv_loop_seqk_parallel_kernelI23Flash_bwd_kernel_traitsILi96ELi64ELi128ELi8ELi2ELi4ELi4ELb0ELb0EN7cutlass10bfloat16_tE19Flash_kernel_traitsILi96ELi64ELi128ELi8ES3_EELb0ELb0ELb1ELb0ELb0ELb0ELb1EEEvNS_16Flash_bwd_paramsE,@function
        .size           _ZN5flash44flash_bwd_dq_dk_dv_loop_seqk_parallel_kernelI23Flash_bwd_kernel_traitsILi96ELi64ELi128ELi8ELi2ELi4ELi4ELb0ELb0EN7cutlass10bfloat16_tE19Flash_kernel_traitsILi96ELi64ELi128ELi8ES3_EELb0ELb0ELb1ELb0ELb0ELb0ELb1EEEvNS_16Flash_bwd_paramsE,(.L_x_1304 - _ZN5flash44flash_bwd_dq_dk_dv_loop_seqk_parallel_kernelI23Flash_bwd_kernel_traitsILi96ELi64ELi128ELi8ELi2ELi4ELi4ELb0ELb0EN7cutlass10bfloat16_tE19Flash_kernel_traitsILi96ELi64ELi128ELi8ES3_EELb0ELb0ELb1ELb0ELb0ELb0ELb1EEEvNS_16Flash_bwd_paramsE)
        .other          _ZN5flash44flash_bwd_dq_dk_dv_loop_seqk_parallel_kernelI23Flash_bwd_kernel_traitsILi96ELi64ELi128ELi8ELi2ELi4ELi4ELb0ELb0EN7cutlass10bfloat16_tE19Flash_kernel_traitsILi96ELi64ELi128ELi8ES3_EELb0ELb0ELb1ELb0ELb0ELb0ELb1EEEvNS_16Flash_bwd_paramsE,@"STO_CUDA_ENTRY STV_DEFAULT"
_ZN5flash44flash_bwd_dq_dk_dv_loop_seqk_parallel_kernelI23Flash_bwd_kernel_traitsILi96ELi64ELi128ELi8ELi2ELi4ELi4ELb0ELb0EN7cutlass10bfloat16_tE19Flash_kernel_traitsILi96ELi64ELi128ELi8ES3_EELb0ELb0ELb1ELb0ELb0ELb0ELb1EEEvNS_16Flash_bwd_paramsE:
.text._ZN5flash44flash_bwd_dq_dk_dv_loop_seqk_parallel_kernelI23Flash_bwd_kernel_traitsILi96ELi64ELi128ELi8ELi2ELi4ELi4ELb0ELb0EN7cutlass10bfloat16_tE19Flash_kernel_traitsILi96ELi64ELi128ELi8ES3_EELb0ELb0ELb1ELb0ELb0ELb0ELb1EEEvNS_16Flash_bwd_paramsE:
        /* <DEDUP_REMOVED lines=35> */
[----:B------:R-:W-:Y:S01]  /*0230*/  SHF.R.S32.HI R2, RZ, 0x4, R10 ;  /* 0x00000004ff027819 */ /* 0x000fe2000001140a */
[----:B---3--:R-:W-:Y:S01]  /*0240*/  UIMAD UR51, UR40, UR50, URZ ;  /* 0x00000032283372a4 */ /* 0x008fe2000f8e023f */
[C---:B------:R-:W-:Y:S01]  /*0250*/  LEA.HI R11, R21.reuse, R22, RZ, 0x5 ;  /* 0x00000016150b7211 */ /* 0x040fe200078f28ff */
[----:B------:R-:W-:Y:S01]  /*0260*/  UIMAD UR50, UR50, UR12, URZ ;  /* 0x0000000c323272a4 */ /* 0x000fe2000f8e023f */
[----:B------:R-:W-:Y:S01]  /*0270*/  LEA.HI R0, R10, R2, RZ, 0x1 ;  /* 0x000000020a007211 */ /* 0x000fe200078f08ff */
[----:B------:R-:W-:Y:S01]  /*0280*/  ULDC UR13, c[0x0][0x1c0] ;  /* 0x00007000000d7ab9 */ /* 0x000fe20000000800 */
[----:B------:R-:W-:Y:S01]  /*0290*/  LEA.HI R16, R21, R22, RZ, 0x3 ;  /* 0x0000001615107211 */ /* 0x000fe200078f18ff */
[----:B------:R-:W-:Y:S01]  /*02a0*/  ULDC UR11, c[0x0][0x1c0] ;  /* 0x00007000000b7ab9 */ /* 0x000fe20000000800 */
[----:B------:R-:W-:Y:S01]  /*02b0*/  LOP3.LUT R0, R0, 0xfffffffe, RZ, 0xc0, !PT ;  /* 0xfffffffe00007812 */ /* 0x000fe200078ec0ff */
[----:B------:R-:W-:Y:S01]  /*02c0*/  UIMAD UR56, UR7, UR36, URZ ;  /* 0x00000024073872a4 */ /* 0x000fe2000f8e023f */
[----:B------:R-:W-:Y:S01]  /*02d0*/  LOP3.LUT R6, R3, 0xfffffffc, RZ, 0xc0, !PT ;  /* 0xfffffffc03067812 */ /* 0x000fe200078ec0ff */
[----:B------:R-:W-:Y:S01]  /*02e0*/  UIMAD UR6, UR36, UR11, UR40 ;  /* 0x0000000b240672a4 */ /* 0x000fe2000f8e0228 */
[----:B------:R-:W-:Y:S01]  /*02f0*/  LOP3.LUT R4, R11, 0xffffffe0, RZ, 0xc0, !PT ;  /* 0xffffffe00b047812 */ /* 0x000fe200078ec0ff */
[----:B------:R-:W-:Y:S01]  /*0300*/  IMAD.IADD R15, R2, 0x1, -R0 ;  /* 0x00000001020f7824 */ /* 0x000fe200078e0a00 */
[--C-:B------:R-:W-:Y:S01]  /*0310*/  SHF.R.S32.HI R0, RZ, 0x2, R3.reuse ;  /* 0x00000002ff007819 */ /* 0x100fe20000011403 */
[C---:B------:R-:W-:Y:S01]  /*0320*/  IMAD.IADD R18, R22.reuse, 0x1, -R6 ;  /* 0x0000000116127824 */ /* 0x040fe200078e0a06 */
[----:B------:R-:W-:Y:S01]  /*0330*/  SHF.R.S32.HI R2, RZ, 0x1f, R3 ;  /* 0x0000001fff027819 */ /* 0x000fe20000011403 */
[----:B------:R-:W-:Y:S01]  /*0340*/  IMAD.IADD R4, R22, 0x1, -R4 ;  /* 0x0000000116047824 */ /* 0x000fe200078e0a04 */
[----:B------:R-:W-:Y:S01]  /*0350*/  SHF.R.S32.HI R5, RZ, 0x3, R16 ;  /* 0x00000003ff057819 */ /* 0x000fe20000011410 */
[----:B------:R-:W-:Y:S01]  /*0360*/  IMAD.SHL.U32 R204, R18, 0x8, RZ ;  /* 0x0000000812cc7824 */ /* 0x000fe200078e00ff */
[-C--:B------:R-:W-:Y:S01]  /*0370*/  LEA.HI R3, R3, R0.reuse, RZ, 0x1 ;  /* 0x0000000003037211 */ /* 0x080fe200078f08ff */
[----:B------:R-:W-:Y:S01]  /*0380*/  @!UP5 UIMAD UR7, UR36, UR13, UR40 ;  /* 0x0000000d2407d2a4 */ /* 0x000fe2000f8e0228 */
[----:B------:R-:W-:Y:S01]  /*0390*/  LEA.HI R2, R2, R0, RZ, 0x3 ;  /* 0x0000000002027211 */ /* 0x000fe200078f18ff */
[----:B------:R-:W-:Y:S01]  /*03a0*/  IMAD.SHL.U32 R5, R5, 0x40, RZ ;  /* 0x0000004005057824 */ /* 0x000fe200078e00ff */
[----:B------:R-:W-:Y:S01]  /*03b0*/  LOP3.LUT R3, R3, 0x7fffffe, RZ, 0xc0, !PT ;  /* 0x07fffffe03037812 */ /* 0x000fe200078ec0ff */
[----:B------:R-:W-:Y:S01]  /*03c0*/  USHF.L.U32 UR45, UR50, 0x6, URZ ;  /* 0x00000006322d7899 */ /* 0x000fe2000800063f */
[----:B------:R-:W-:Y:S01]  /*03d0*/  LOP3.LUT R2, R2, 0xfffffff8, RZ, 0xc0, !PT ;  /* 0xfffffff802027812 */ /* 0x000fe200078ec0ff */
[----:B------:R-:W-:Y:S01]  /*03e0*/  ULDC UR53, c[0x0][0x214] ;  /* 0x0000850000357ab9 */ /* 0x000fe20000000800 */
[----:B------:R-:W-:Y:S01]  /*03f0*/  SHF.R.S32.HI R6, RZ, 0x1f, R4 ;  /* 0x0000001fff067819 */ /* 0x000fe20000011404 */
[C---:B------:R-:W-:Y:S01]  /*0400*/  IMAD.IADD R7, R0.reuse, 0x1, -R3 ;  /* 0x0000000100077824 */ /* 0x040fe200078e0a03 */
[----:B------:R-:W-:Y:S01]  /*0410*/  ULDC UR60, c[0x0][0x1c8] ;  /* 0x00007200003c7ab9 */ /* 0x000fe20000000800 */
[----:B------:R-:W-:Y:S01]  /*0420*/  IMAD.IADD R8, R0, 0x1, -R2 ;  /* 0x0000000100087824 */ /* 0x000fe200078e0a02 */
[----:B------:R-:W-:Y:S01]  /*0430*/  LOP3.LUT R0, R5, 0xc0, RZ, 0xc0, !PT ;  /* 0x000000c005007812 */ /* 0x000fe200078ec0ff */
[----:B------:R-:W-:Y:S01]  /*0440*/  ULDC.U8 UR10, c[0x0][0x3d0] ;  /* 0x0000f400000a7ab9 */ /* 0x000fe20000000000 */
[----:B------:R-:W-:Y:S01]  /*0450*/  LEA.HI R23, R6, R4, RZ, 0x2 ;  /* 0x0000000406177211 */ /* 0x000fe200078f10ff */
[----:B------:R-:W-:Y:S01]  /*0460*/  ULDC UR54, c[0x0][0x224] ;  /* 0x0000890000367ab9 */ /* 0x000fe20000000800 */
[----:B------:R-:W-:Y:S01]  /*0470*/  SHF.R.U32.HI R4, RZ, 0x3, R0 ;  /* 0x00000003ff047819 */ /* 0x000fe20000011600 */
[----:B------:R-:W-:Y:S01]  /*0480*/  @UP5 UIMAD UR58, UR36, UR53, URZ ;  /* 0x00000035243a52a4 */ /* 0x000fe2000f8e023f */
[----:B------:R-:W-:Y:S01]  /*0490*/  LOP3.LUT R3, R0, 0x18, R204, 0xf8, !PT ;  /* 0x0000001800037812 */ /* 0x000fe200078ef8cc */
[----:B------:R-:W-:Y:S01]  /*04a0*/  ULDC.64 UR4, c[0x0][0x118] ;  /* 0x0000460000047ab9 */ /* 0x000fe20000000a00 */
[--C-:B------:R-:W-:Y:S01]  /*04b0*/  SHF.R.S32.HI R2, RZ, 0x5, R11.reuse ;  /* 0x00000005ff027819 */ /* 0x100fe2000001140b */
[----:B------:R-:W-:Y:S01]  /*04c0*/  ULDC UR44, c[0x0][0x2e8] ;  /* 0x0000ba00002c7ab9 */ /* 0x000fe20000000800 */
        /* <DEDUP_REMOVED lines=9> */
[----:B------:R-:W-:Y:S01]  /*0560*/  UIMAD.WIDE.U32 UR46, UR38, UR48, URZ ;  /* 0x00000030262e72a5 */ /* 0x000fe2000f8e003f */
[----:B------:R-:W-:Y:S01]  /*0570*/  LOP3.LUT R5, R3, 0xfffffffe, RZ, 0xc0, !PT ;  /* 0xfffffffe03057812 */ /* 0x000fe200078ec0ff */
[----:B------:R-:W-:Y:S01]  /*0580*/  UIMAD UR55, UR39, UR48, URZ ;  /* 0x00000030273772a4 */ /* 0x000fe2000f8e023f */
[----:B------:R-:W-:Y:S01]  /*0590*/  LOP3.LUT R3, R0, 0xfffffffc, RZ, 0xc0, !PT ;  /* 0xfffffffc00037812 */ /* 0x000fe200078ec0ff */
[----:B------:R-:W-:Y:S01]  /*05a0*/  IMAD.IADD R0, R22, 0x1, -R4 ;  /* 0x0000000116007824 */ /* 0x000fe200078e0a04 */
[----:B------:R-:W-:Y:S01]  /*05b0*/  LEA.HI R10, R21, R22, RZ, 0x6 ;  /* 0x00000016150a7211 */ /* 0x000fe200078f30ff */
[----:B------:R-:W-:Y:S01]  /*05c0*/  IMAD.IADD R17, R2, 0x1, -R5 ;  /* 0x0000000102117824 */ /* 0x000fe200078e0a05 */
[----:B------:R-:W-:Y:S01]  /*05d0*/  LOP3.LUT P2, RZ, R8, 0x2, RZ, 0xc0, !PT ;  /* 0x0000000208ff7812 */ /* 0x000fe2000784c0ff */
[----:B------:R-:W-:Y:S01]  /*05e0*/  IMAD.IADD R11, R2, 0x1, -R3 ;  /* 0x00000001020b7824 */ /* 0x000fe200078e0a03 */
[----:B------:R-:W-:Y:S01]  /*05f0*/  SHF.R.S32.HI R4, RZ, 0x1f, R0 ;  /* 0x0000001fff047819 */ /* 0x000fe20000011400 */
[----:B------:R-:W-:Y:S01]  /*0600*/  USHF.R.S32.HI UR57, URZ, 0x1f, UR51 ;  /* 0x0000001f3f397899 */ /* 0x000fe20008011433 */
[----:B------:R-:W-:Y:S01]  /*0610*/  LOP3.LUT R3, R16, 0xfffffff8, RZ, 0xc0, !PT ;  /* 0xfffffff810037812 */ /* 0x000fe200078ec0ff */
[----:B------:R-:W-:Y:S01]  /*0620*/  UIMAD UR54, UR6, UR54, URZ ;  /* 0x00000036063672a4 */ /* 0x000fe2000f8e023f */
[-C--:B------:R-:W-:Y:S01]  /*0630*/  LEA.HI R2, R0, R0.reuse, RZ, 0x1 ;  /* 0x0000000000027211 */ /* 0x080fe200078f08ff */
[----:B------:R-:W-:Y:S01]  /*0640*/  @!UP5 UIMAD UR53, UR7, UR53, URZ ;  /* 0x000000350735d2a4 */ /* 0x000fe2000f8e023f */
[----:B------:R-:W-:Y:S01]  /*0650*/  LEA.HI R12, R4, R0, RZ, 0x3 ;  /* 0x00000000040c7211 */ /* 0x000fe200078f18ff */
[----:B------:R-:W-:Y:S01]  /*0660*/  IMAD.IADD R3, R22, 0x1, -R3 ;  /* 0x0000000116037824 */ /* 0x000fe200078e0a03 */
[----:B------:R-:W-:Y:S01]  /*0670*/  LOP3.LUT R5, R2, 0x7fffffe, RZ, 0xc0, !PT ;  /* 0x07fffffe02057812 */ /* 0x000fe200078ec0ff */
[----:B------:R-:W-:Y:S01]  /*0680*/  USHF.R.S32.HI UR52, URZ, 0x1f, UR45 ;  /* 0x0000001f3f347899 */ /* 0x000fe2000801142d */
[----:B------:R-:W-:Y:S01]  /*0690*/  LOP3.LUT R4, R12, 0xfffffff8, RZ, 0xc0, !PT ;  /* 0xfffffff80c047812 */ /* 0x000fe200078ec0ff */
[----:B------:R-:W-:Y:S01]  /*06a0*/  UMOV UR43, 0xffffd000 ;  /* 0xffffd000002b7882 */ /* 0x000fe20000000000 */
        /* <DEDUP_REMOVED lines=10> */
[----:B------:R1:W-:Y:S01]  /*0750*/  STL [R1], R4 ;  /* 0x0000000401007387 */ /* 0x0003e20000100800 */
[----:B------:R-:W-:Y:S01]  /*0760*/  IMAD R0, R10, 0x4, R15 ;  /* 0x000000040a007824 */ /* 0x000fe200078e020f */
[----:B------:R-:W-:Y:S01]  /*0770*/  LOP3.LUT P6, RZ, R14, 0x4, RZ, 0xc0, !PT ;  /* 0x000000040eff7812 */ /* 0x000fe200078cc0ff */
[----:B------:R-:W-:Y:S01]  /*0780*/  IMAD.SHL.U32 R3, R3, 0x40, RZ ;  /* 0x0000004003037824 */ /* 0x000fe200078e00ff */
[----:B------:R-:W-:Y:S01]  /*0790*/  SEL R177, R180, 0xffffffe0, !P5 ;  /* 0xffffffe0b4b17807 */ /* 0x000fe20006800000 */
[----:B------:R-:W-:Y:S01]  /*07a0*/  IMAD R19, R0, 0x8, R5 ;  /* 0x0000000800137824 */ /* 0x000fe200078e0205 */
[----:B------:R-:W-:-:S02]  /*07b0*/  SHF.R.S32.HI R5, RZ, 0x1, R2 ;  /* 0x00000001ff057819 */ /* 0x000fc40000011402 */
[----:B------:R-:W-:Y:S02]  /*07c0*/  SHF.R.S32.HI R2, RZ, 0x1f, R2 ;  /* 0x0000001fff027819 */ /* 0x000fe40000011402 */
[----:B------:R-:W-:Y:S01]  /*07d0*/  SHF.R.S32.HI R0, RZ, 0x1, R6 ;  /* 0x00000001ff007819 */ /* 0x000fe20000011406 */
[----:B------:R-:W-:Y:S01]  /*07e0*/  IMAD.SHL.U32 R6, R18, 0x2, RZ ;  /* 0x0000000212067824 */ /* 0x000fe200078e00ff */
[----:B------:R-:W-:Y:S02]  /*07f0*/  SEL R178, R178, 0x40, P6 ;  /* 0x00000040b2b27807 */ /* 0x000fe40003000000 */
[----:B------:R-:W-:-:S04]  /*0800*/  LOP3.LUT P4, RZ, R0, 0x2, RZ, 0xc0, !PT ;  /* 0x0000000200ff7812 */ /* 0x000fc8000788c0ff */
        /* <DEDUP_REMOVED lines=25> */
[----:B------:R-:W-:Y:S01]  /*09a0*/  IMAD.IADD R7, R8, 0x1, -R0 ;  /* 0x0000000108077824 */ /* 0x000fe200078e0a00 */
[----:B------:R-:W-:Y:S01]  /*09b0*/  SEL R200, R200, 0x10, !P3 ;  /* 0x00000010c8c87807 */ /* 0x000fe20005800000 */
[----:B------:R-:W-:Y:S01]  /*09c0*/  IMAD.SHL.U32 R0, R10, 0x20, RZ ;  /* 0x000000200a007824 */ /* 0x000fe200078e00ff */
[----:B------:R-:W-:Y:S01]  /*09d0*/  LOP3.LUT P0, RZ, R13, 0x2, RZ, 0xc0, !PT ;  /* 0x000000020dff7812 */ /* 0x000fe2000780c0ff */
[----:B------:R-:W-:-:S02]  /*09e0*/  IMAD R12, R3, 0x8, R20 ;  /* 0x00000008030c7824 */ /* 0x000fc400078e0214 */
[C---:B------:R-:W-:Y:S01]  /*09f0*/  IMAD R176, R11.reuse, 0x2, R3 ;  /* 0x000000020bb07824 */ /* 0x040fe200078e0203 */
[----:B------:R-:W-:Y:S02]  /*0a00*/  LOP3.LUT R8, R0, 0x6, R22, 0xf8, !PT ;  /* 0x0000000600087812 */ /* 0x000fe400078ef816 */
[----:B------:R-:W-:Y:S01]  /*0a10*/  LOP3.LUT R5, R2, 0x20, R0, 0xf8, !PT ;  /* 0x0000002002057812 */ /* 0x000fe200078ef800 */
[----:B------:R-:W-:Y:S01]  /*0a20*/  IMAD R0, R11, 0x200, R6 ;  /* 0x000002000b007824 */ /* 0x000fe200078e0206 */
[----:B------:R-:W-:Y:S01]  /*0a30*/  SHF.R.U32.HI R2, RZ, 0x3, R2 ;  /* 0x00000003ff027819 */ /* 0x000fe20000011602 */
[----:B------:R1:W-:Y:S01]  /*0a40*/  STL [R1+0x4], R8 ;  /* 0x0000040801007387 */ /* 0x0003e20000100800 */
[----:B------:R-:W-:Y:S01]  /*0a50*/  SEL R180, R180, 0xffffffe0, !P0 ;  /* 0xffffffe0b4b47807 */ /* 0x000fe20004000000 */
        /* <DEDUP_REMOVED lines=15> */
[----:B------:R-:W-:Y:S01]  /*0b50*/  IMAD R5, R15, 0x200, R16 ;  /* 0x000002000f057824 */ /* 0x000fe200078e0210 */
[----:B------:R-:W-:Y:S01]  /*0b60*/  LOP3.LUT R8, R3, R0, R2, 0x1e, !PT ;  /* 0x0000000003087212 */ /* 0x000fe200078e1e02 */
[----:B------:R-:W-:Y:S01]  /*0b70*/  IMAD.SHL.U32 R0, R14, 0x40, RZ ;  /* 0x000000400e007824 */ /* 0x000fe200078e00ff */
[----:B------:R-:W-:Y:S01]  /*0b80*/  LOP3.LUT R7, R2, 0x10, R4, 0xf8, !PT ;  /* 0x0000001002077812 */ /* 0x000fe200078ef804 */
[----:B------:R-:W-:-:S02]  /*0b90*/  IMAD.SHL.U32 R2, R13, 0x40, RZ ;  /* 0x000000400d027824 */ /* 0x000fc400078e00ff */
[----:B------:R-:W-:Y:S01]  /*0ba0*/  IMAD.SHL.U32 R3, R15, 0x8, RZ ;  /* 0x000000080f037824 */ /* 0x000fe200078e00ff */
[----:B------:R-:W-:Y:S01]  /*0bb0*/  LOP3.LUT R0, R0, 0x1c0, RZ, 0xc0, !PT ;  /* 0x000001c000007812 */ /* 0x000fe200078ec0ff */
[----:B------:R-:W-:Y:S01]  /*0bc0*/  IMAD.SHL.U32 R203, R203, 0x2, RZ ;  /* 0x00000002cbcb7824 */ /* 0x000fe200078e00ff */
[----:B------:R-:W-:Y:S01]  /*0bd0*/  LOP3.LUT R2, R2, 0xc0, RZ, 0xc0, !PT ;  /* 0x000000c002027812 */ /* 0x000fe200078ec0ff */
[----:B------:R-:W-:Y:S01]  /*0be0*/  IMAD.IADD R8, R8, 0x1, R10 ;  /* 0x0000000108087824 */ /* 0x000fe200078e020a */
[----:B------:R-:W-:Y:S01]  /*0bf0*/  LOP3.LUT R3, R3, 0x8, RZ, 0xc0, !PT ;  /* 0x0000000803037812 */ /* 0x000fe200078ec0ff */
[C---:B------:R-:W-:Y:S01]  /*0c00*/  IMAD.IADD R202, R203.reuse, 0x1, R200 ;  /* 0x00000001cbca7824 */ /* 0x040fe200078e02c8 */
[----:B------:R-:W-:Y:S02]  /*0c10*/  SHF.R.U32.HI R6, RZ, 0x3, R0 ;  /* 0x00000003ff067819 */ /* 0x000fe40000011600 */
        /* <DEDUP_REMOVED lines=18> */
[----:B------:R-:W-:Y:S01]  /*0d40*/  IMAD.IADD R182, R4, 0x1, R3 ;  /* 0x0000000104b67824 */ /* 0x000fe200078e0203 */
[C---:B------:R-:W-:Y:S01]  /*0d50*/  IADD3 R250, R249.reuse, 0x20, RZ ;  /* 0x00000020f9fa7810 */ /* 0x040fe20007ffe0ff */
[----:B------:R-:W-:Y:S01]  /*0d60*/  IMAD.IADD R179, R176, 0x1, R178 ;  /* 0x00000001b0b37824 */ /* 0x000fe200078e02b2 */
[----:B------:R-:W-:Y:S01]  /*0d70*/  SHF.R.S32.HI R2, RZ, 0x1f, R0 ;  /* 0x0000001fff027819 */ /* 0x000fe20000011400 */
[----:B------:R-:W-:Y:S01]  /*0d80*/  IMAD.U32 R7, RZ, RZ, UR8 ;  /* 0x00000008ff077e24 */ /* 0x000fe2000f8e00ff */
[----:B------:R-:W-:Y:S01]  /*0d90*/  @P1 IADD3 R250, R249, -0x20, RZ ;  /* 0xffffffe0f9fa1810 */ /* 0x000fe20007ffe0ff */
[----:B------:R-:W-:Y:S01]  /*0da0*/  IMAD.SHL.U32 R3, R5, 0x2, RZ ;  /* 0x0000000205037824 */ /* 0x000fe200078e00ff */
[C---:B------:R-:W-:Y:S01]  /*0db0*/  SHF.L.U64.HI R2, R0.reuse, 0x2, R2 ;  /* 0x0000000200027819 */ /* 0x040fe20000010202 */
[----:B------:R-:W-:-:S02]  /*0dc0*/  IMAD.SHL.U32 R0, R0, 0x4, RZ ;  /* 0x0000000400007824 */ /* 0x000fc400078e00ff */
[----:B------:R-:W-:Y:S02]  /*0dd0*/  IMAD.IADD R200, R200, 0x1, R201 ;  /* 0x00000001c8c87824 */ /* 0x000fe400078e02c9 */
[----:B------:R-:W-:Y:S02]  /*0de0*/  IMAD.IADD R178, R177, 0x1, R178 ;  /* 0x00000001b1b27824 */ /* 0x000fe400078e02b2 */
.L_x_998:
[----:B------:R-:W-:Y:S02]  /*0df0*/  ULDC.64 UR6, c[0x0][0x240] ;  /* 0x0000900000067ab9 */ /* 0x000fe40000000a00 */
[----:B------:R-:W-:Y:S02]  /*0e00*/  UISETP.NE.U32.AND UP1, UPT, URZ, UR6, UPT ;  /* 0x000000063f00728c */ /* 0x000fe4000bf25070 */
[----:B------:R-:W-:Y:S02]  /*0e10*/  USHF.L.U32 UR13, UR36, 0x2, URZ ;  /* 0x00000002240d7899 */ /* 0x000fe4000800063f */
[----:B------:R-:W-:Y:S02]  /*0e20*/  USHF.R.S32.HI UR42, URZ, 0x1f, UR36 ;  /* 0x0000001f3f2a7899 */ /* 0x000fe40008011424 */
[----:B------:R-:W-:-:S02]  /*0e30*/  UISETP.NE.AND.EX UP1, UPT, URZ, UR7, UPT, UP1 ;  /* 0x000000073f00728c */ /* 0x000fc4000bf25310 */
[----:B------:R-:W-:Y:S02]  /*0e40*/  ULDC.64 UR10, c[0x0][0x250] ;  /* 0x00009400000a7ab9 */ /* 0x000fe40000000a00 */
[----:B------:R-:W-:Y:S02]  /*0e50*/  UISETP.NE.U32.AND UP3, UPT, URZ, UR10, UPT ;  /* 0x0000000a3f00728c */ /* 0x000fe4000bf65070 */
[----:B------:R-:W-:Y:S01]  /*0e60*/  USHF.L.U64.HI UR12, UR36, 0x2, UR42 ;  /* 0x00000002240c7899 */ /* 0x000fe2000801022a */
[----:B------:R-:W-:Y:S01]  /*0e70*/  PLOP3.LUT P2, PT, PT, PT, UP1, 0x80, 0x0 ;  /* 0x000000000000781c */ /* 0x000fe20003f4f018 */
[----:B------:R-:W-:Y:S02]  /*0e80*/  UIADD3 UR6, UP0, UR13, UR6, URZ ;  /* 0x000000060d067290 */ /* 0x000fe4000ff1e03f */
[----:B------:R-:W-:Y:S02]  /*0e90*/  UISETP.NE.AND.EX UP3, UPT, URZ, UR11, UPT, UP3 ;  /* 0x0000000b3f00728c */ /* 0x000fe4000bf65330 */
[----:B------:R-:W-:-:S02]  /*0ea0*/  UIADD3.X UR7, UR12, UR7, URZ, UP0, !UPT ;  /* 0x000000070c077290 */ /* 0x000fc400087fe43f */
[----:B-123--:R-:W-:Y:S01]  /*0eb0*/  IMAD.U32 R4, RZ, RZ, UR6 ;  /* 0x00000006ff047e24 */ /* 0x00efe2000f8e00ff */
[----:B------:R-:W-:Y:S01]  /*0ec0*/  ULDC.U8 UR14, c[0x0][0x312] ;  /* 0x0000c480000e7ab9 */ /* 0x000fe20000000000 */
[----:B------:R-:W-:Y:S01]  /*0ed0*/  PLOP3.LUT P0, PT, PT, PT, UP3, 0x80, 0x0 ;  /* 0x000000000000781c */ /* 0x000fe20003f0f038 */
[----:B------:R-:W-:Y:S01]  /*0ee0*/  ULDC.64 UR8, c[0x0][0x248] ;  /* 0x0000920000087ab9 */ /* 0x000fe20000000a00 */
[----:B------:R-:W-:Y:S01]  /*0ef0*/  IMAD.U32 R5, RZ, RZ, UR7 ;  /* 0x00000007ff057e24 */ /* 0x000fe2000f8e00ff */
[----:B------:R-:W-:Y:S02]  /*0f00*/  UISETP.NE.AND UP4, UPT, UR14, URZ, UPT ;  /* 0x0000003f0e00728c */ /* 0x000fe4000bf85270 */
[----:B------:R-:W-:Y:S02]  /*0f10*/  @UP3 UIADD3 UR6, UP0, UR13, UR10, URZ ;  /* 0x0000000a0d063290 */ /* 0x000fe4000ff1e03f */
[----:B------:R1:W2:Y:S01]  /*0f20*/  @P2 LDG.E R8, [R4.64] ;  /* 0x0000000404082981 */ /* 0x0002a2000c1e1900 */
[----:B------:R-:W-:-:S02]  /*0f30*/  UISETP.EQ.U32.AND UP2, UPT, URZ, UR8, UPT ;  /* 0x000000083f00728c */ /* 0x000fc4000bf42070 */
        /* <DEDUP_REMOVED lines=32> */
.L_x_955:
        /* <DEDUP_REMOVED lines=67> */
.L_x_957:
        /* <DEDUP_REMOVED lines=18> */
.L_x_958:
        /* <DEDUP_REMOVED lines=40> */
[----:B------:R-:W-:Y:S02]  /*1910*/  ULDC UR12, c[0x0][0x234] ;  /* 0x00008d00000c7ab9 */ /* 0x000fe40000000800 */
[----:B------:R-:W-:-:S02]  /*1920*/  UIADD3 UR8, UP1, UR18, UR8, URZ ;  /* 0x0000000812087290 */ /* 0x000fc4000ff3e03f */
[----:B------:R-:W-:Y:S01]  /*1930*/  USEL UR13, UR13, URZ, UP6 ;  /* 0x0000003f0d0d7287 */ /* 0x000fe2000b000000 */
        /* <DEDUP_REMOVED lines=28> */
.L_x_959:
[----:B------:R-:W-:Y:S02]  /*1b00*/  UMOV UR12, UR54 ;  /* 0x00000036000c7c82 */ /* 0x000fe40008000000 */
.L_x_960:
[----:B------:R-:W1:Y:S01]  /*1b10*/  S2R R10, SR_TID.X ;  /* 0x00000000000a7919 */ /* 0x000e620000002100 */
[----:B------:R-:W-:Y:S01]  /*1b20*/  UIADD3 UR8, UP4, UP3, UR8, UR45, UR51 ;  /* 0x0000002d08087290 */ /* 0x000fe2000fb9e033 */
[----:B------:R-:W-:Y:S01]  /*1b30*/  SHF.R.S32.HI R205, RZ, 0x1f, R204 ;  /* 0x0000001fffcd7819 */ /* 0x000fe200000114cc */
[----:B------:R-:W-:Y:S01]  /*1b40*/  IMAD.U32 R9, RZ, RZ, UR18 ;  /* 0x00000012ff097e24 */ /* 0x000fe2000f8e00ff */
[----:B------:R-:W-:Y:S01]  /*1b50*/  BSSY B1, `(.L_x_956) ;  /* 0x00007fb000017945 */ /* 0x000fe20003800000 */
[----:B------:R-:W-:Y:S01]  /*1b60*/  UIADD3 UR32, UP2, UP1, UR15, UR8, UR22 ;  /* 0x000000080f207290 */ /* 0x000fe2000f95e016 */
[C---:B------:R-:W-:Y:S01]  /*1b70*/  IADD3 R14, R204.reuse, 0x20, RZ ;  /* 0x00000020cc0e7810 */ /* 0x040fe20007ffe0ff */
[----:B------:R-:W-:Y:S01]  /*1b80*/  UIADD3.X UR7, UR10, UR52, UR57, UP4, UP3 ;  /* 0x000000340a077290 */ /* 0x000fe2000a7e6439 */
[----:B------:R-:W-:Y:S01]  /*1b90*/  IADD3 R16, R204, 0x40, RZ ;  /* 0x00000040cc107810 */ /* 0x000fe20007ffe0ff */
[----:B------:R-:W-:-:S02]  /*1ba0*/  ULDC.64 UR8, c[0x0][0x1a8] ;  /* 0x00006a0000087ab9 */ /* 0x000fc40000000a00 */
[----:B------:R-:W-:Y:S02]  /*1bb0*/  UIADD3.X UR30, UR13, UR7, UR14, UP2, UP1 ;  /* 0x000000070d1e7290 */ /* 0x000fe400097e240e */
[----:B------:R-:W-:Y:S02]  /*1bc0*/  UIMAD UR7, UR61, UR8, URZ ;  /* 0x000000083d0772a4 */ /* 0x000fe4000f8e023f */
[----:B------:R-:W-:Y:S02]  /*1bd0*/  UMOV UR14, 0x4 ;  /* 0x00000004000e7882 */ /* 0x000fe40000000000 */
        /* <DEDUP_REMOVED lines=12> */
[----:B------:R-:W-:Y:S01]  /*1ca0*/  ULDC.64 UR12, c[0x0][0x3c8] ;  /* 0x0000f200000c7ab9 */ /* 0x000fe20000000a00 */
[----:B------:R-:W-:Y:S01]  /*1cb0*/  IADD3 R0, P0, R2, UR18, RZ ;  /* 0x0000001202007c10 */ /* 0x000fe2000ff1e0ff */
[----:B------:R-:W-:-:S02]  /*1cc0*/  UIMAD.WIDE UR8, UR8, UR14, UR12 ;  /* 0x0000000e080872a5 */ /* 0x000fc4000f8e020c */
[----:B------:R-:W-:Y:S01]  /*1cd0*/  UIADD3 UR7, -UR6, UR11, UR21 ;  /* 0x0000000b06077290 */ /* 0x000fe2000fffe115 */
[----:B------:R-:W-:Y:S01]  /*1ce0*/  IADD3.X R7, R20, UR34, RZ, P0, !PT ;  /* 0x0000002214077c10 */ /* 0x000fe200087fe4ff */
[----:B------:R-:W-:Y:S01]  /*1cf0*/  IMAD.WIDE.U32 R4, R0, c[0x0][0x190], R204 ;  /* 0x0000640000047a25 */ /* 0x000fe200078e00cc */
[----:B------:R-:W-:Y:S02]  /*1d00*/  ULDC UR34, c[0x0][0x2e8] ;  /* 0x0000ba0000227ab9 */ /* 0x000fe40000000800 */
[----:B------:R-:W-:Y:S01]  /*1d10*/  UIADD3 UR7, UR7, -UR34, URZ ;  /* 0x8000002207077290 */ /* 0x000fe2000fffe03f */
[----:B------:R-:W-:Y:S01]  /*1d20*/  IMAD R7, R7, c[0x0][0x190], RZ ;  /* 0x0000640007077a24 */ /* 0x000fe200078e02ff */
[----:B------:R-:W-:Y:S01]  /*1d30*/  IADD3 R6, P0, R4, UR41, RZ ;  /* 0x0000002904067c10 */ /* 0x000fe2000ff1e0ff */
[----:B------:R-:W-:Y:S02]  /*1d40*/  UMOV UR16, UR8 ;  /* 0x0000000800107c82 */ /* 0x000fe40008000000 */
[----:B------:R-:W-:Y:S01]  /*1d50*/  IMAD R0, R0, c[0x0][0x194], R7 ;  /* 0x0000650000007a24 */ /* 0x000fe200078e0207 */
[----:B------:R-:W-:-:S02]  /*1d60*/  UIADD3 UR8, UR18, UR17, URZ ;  /* 0x0000001112087290 */ /* 0x000fc4000fffe03f */
[----:B------:R-:W-:Y:S02]  /*1d70*/  USHF.R.S32.HI UR17, URZ, 0x1f, UR7 ;  /* 0x0000001f3f117899 */ /* 0x000fe40008011407 */
[----:B------:R-:W-:Y:S01]  /*1d80*/  IADD3.X R7, R5, UR37, R0, P0, !PT ;  /* 0x0000002505077c10 */ /* 0x000fe200087fe400 */
[----:B------:R-:W-:Y:S01]  /*1d90*/  ULDC.64 UR12, c[0x0][0x200] ;  /* 0x00008000000c7ab9 */ /* 0x000fe20000000a00 */
[----:B------:R-:W-:Y:S01]  /*1da0*/  LEA.HI R0, R8, R10, RZ, 0x5 ;  /* 0x0000000a08007211 */ /* 0x000fe200078f28ff */
[----:B------:R-:W-:Y:S01]  /*1db0*/  ULEA.HI UR17, UR17, UR7, URZ, 0x6 ;  /* 0x0000000711117291 */ /* 0x000fe2000f8f303f */
[----:B------:R-:W-:Y:S01]  /*1dc0*/  IADD3 R4, P0, R204, UR31, RZ ;  /* 0x0000001fcc047c10 */ /* 0x000fe2000ff1e0ff */
[----:B------:R-:W-:Y:S01]  /*1dd0*/  UMOV UR15, UR9 ;  /* 0x00000009000f7c82 */ /* 0x000fe20008000000 */
[----:B------:R-:W-:Y:S01]  /*1de0*/  LOP3.LUT R8, R0, 0xffffffe0, RZ, 0xc0, !PT ;  /* 0xffffffe000087812 */ /* 0x000fe200078ec0ff */
[----:B------:R-:W-:Y:S01]  /*1df0*/  USHF.R.S32.HI UR17, URZ, 0x6, UR17 ;  /* 0x000000063f117899 */ /* 0x000fe20008011411 */
[----:B------:R-:W-:Y:S01]  /*1e00*/  SHF.R.S32.HI R0, RZ, 0x5, R0 ;  /* 0x00000005ff007819 */ /* 0x000fe20000011400 */
[----:B------:R-:W-:Y:S01]  /*1e10*/  UIMAD.WIDE UR8, UR8, UR14, UR12 ;  /* 0x0000000e080872a5 */ /* 0x000fe2000f8e020c */
[----:B------:R-:W-:Y:S01]  /*1e20*/  IADD3.X R5, R205, UR33, RZ, P0, !PT ;  /* 0x00000021cd057c10 */ /* 0x000fe200087fe4ff */
[----:B------:R-:W-:Y:S01]  /*1e30*/  IMAD.IADD R8, R10, 0x1, -R8 ;  /* 0x000000010a087824 */ /* 0x000fe200078e0a08 */
[----:B------:R-:W-:-:S02]  /*1e40*/  UISETP.LT.AND UP1, UPT, URZ, UR17, UPT ;  /* 0x000000113f00728c */ /* 0x000fc4000bf21270 */
[----:B------:R-:W-:Y:S01]  /*1e50*/  UIADD3 UR7, UR35, -0x1, URZ ;  /* 0xffffffff23077890 */ /* 0x000fe2000fffe03f */
[----:B------:R-:W-:Y:S01]  /*1e60*/  IMAD R0, R0, UR50, R8 ;  /* 0x0000003200007c24 */ /* 0x000fe2000f8e0208 */
[----:B------:R-:W-:Y:S01]  /*1e70*/  USEL UR17, URZ, UR17, !UP1 ;  /* 0x000000113f117287 */ /* 0x000fe2000c800000 */
[----:B------:R-:W-:Y:S01]  /*1e80*/  IMAD.WIDE.U32 R4, R9, c[0x0][0x370], R4 ;  /* 0x0000dc0009047a25 */ /* 0x000fe200078e0004 */
[----:B------:R-:W-:Y:S02]  /*1e90*/  UMOV UR14, UR8 ;  /* 0x00000008000e7c82 */ /* 0x000fe40008000000 */
[C---:B------:R-:W-:Y:S01]  /*1ea0*/  IADD3 R8, P0, R0.reuse, UR32, RZ ;  /* 0x0000002000087c10 */ /* 0x040fe2000ff1e0ff */
[----:B------:R-:W-:Y:S01]  /*1eb0*/  UISETP.GT.AND UP1, UPT, UR35, UR17, UPT ;  /* 0x000000112300728c */ /* 0x000fe2000bf24270 */
[----:B------:R-:W-:Y:S01]  /*1ec0*/  IADD3 R5, R5, UR10, RZ ;  /* 0x0000000a05057c10 */ /* 0x000fe2000fffe0ff */
[----:B------:R-:W-:Y:S01]  /*1ed0*/  UMOV UR13, UR9 ;  /* 0x00000009000d7c82 */ /* 0x000fe20008000000 */
[----:B------:R-:W-:Y:S01]  /*1ee0*/  LEA.HI.X.SX32 R198, R0, UR30, 0x1, P0 ;  /* 0x0000001e00c67c11 */ /* 0x000fe200080f0eff */
[----:B------:R-:W-:Y:S01]  /*1ef0*/  IMAD.U32 R0, RZ, RZ, UR40 ;  /* 0x00000028ff007e24 */ /* 0x000fe2000f8e00ff */
[----:B------:R-:W-:-:S02]  /*1f00*/  LEA R199, P2, R8, c[0x0][0x350], 0x2 ;  /* 0x0000d40008c77a11 */ /* 0x000fc400078410ff */
[----:B------:R-:W-:Y:S01]  /*1f10*/  PLOP3.LUT P0, PT, PT, PT, UP1, 0x80, 0x0 ;  /* 0x000000000000781c */ /* 0x000fe20003f0f018 */
[----:B------:R-:W-:Y:S01]  /*1f20*/  IMAD.WIDE.U32 R4, R0, c[0x0][0x378], R4 ;  /* 0x0000de0000047a25 */ /* 0x000fe200078e0004 */
[----:B------:R-:W-:-:S03]  /*1f30*/  LEA.HI.X R198, R8, c[0x0][0x354], R198, 0x2, P2 ;  /* 0x0000d50008c67a11 */ /* 0x000fc600010f14c6 */
        /* <DEDUP_REMOVED lines=30> */
.L_x_962:
        /* <DEDUP_REMOVED lines=18> */
.L_x_963:
        /* <DEDUP_REMOVED lines=32> */
.L_x_965:
[----:B------:R-:W-:Y:S05]  /*2440*/  BSYNC B0 ;  /* 0x0000000000007941 */ /* 0x000fea0003800000 */
.L_x_964:
        /* <DEDUP_REMOVED lines=19> */
.L_x_967:
[----:B------:R-:W-:Y:S05]  /*2580*/  BSYNC B0 ;  /* 0x0000000000007941 */ /* 0x000fea0003800000 */
.L_x_966:
        /* <DEDUP_REMOVED lines=29> */
.L_x_969:
[----:B------:R-:W-:Y:S05]  /*2760*/  BSYNC B0 ;  /* 0x0000000000007941 */ /* 0x000fea0003800000 */
.L_x_968:
        /* <DEDUP_REMOVED lines=18> */
.L_x_961:
[----:B------:R-:W2:Y:S01]  /*2890*/  LDL R8, [R1] ;  /* 0x0000000001087983 */ /* 0x000ea20000100800 */
[----:B------:R-:W-:Y:S01]  /*28a0*/  PLOP3.LUT P0, PT, PT, PT, UP6, 0x80, 0x0 ;  /* 0x000000000000781c */ /* 0x000fe20003f0f068 */
[----:B------:R-:W-:Y:S01]  /*28b0*/  ULEA.HI UR8, UR7, UR7, URZ, 0x1 ;  /* 0x0000000707087291 */ /* 0x000fe2000f8f083f */
[----:B------:R-:W-:Y:S03]  /*28c0*/  BSSY B0, `(.L_x_971) ;  /* 0x0000029000007945 */ /* 0x000fe60003800000 */
[----:B------:R-:W-:-:S04]  /*28d0*/  ULOP3.LUT UR8, UR8, 0xfffffffe, URZ, 0xc0, !UPT ;  /* 0xfffffffe08087892 */ /* 0x000fc8000f8ec03f */
[----:B------:R-:W-:-:S04]  /*28e0*/  UIADD3 UR8, UR7, -UR8, URZ ;  /* 0x8000000807087290 */ /* 0x000fc8000fffe03f */
[----:B------:R-:W-:Y:S02]  /*28f0*/  UISETP.NE.AND UP0, UPT, UR8, 0x1, UPT ;  /* 0x000000010800788c */ /* 0x000fe4000bf05270 */
[----:B------:R-:W-:Y:S01]  /*2900*/  UIMAD UR8, UR7, -0x40, UR11 ;  /* 0xffffffc0070878a4 */ /* 0x000fe2000f8e020b */
[----:B------:R-:W-:Y:S05]  /*2910*/  @P0 BAR.SYNC.DEFER_BLOCKING 0x0 ;  /* 0x0000000000000b1d */ /* 0x000fea0000010000 */
[----:B------:R-:W-:Y:S01]  /*2920*/  ISETP.GE.AND P1, PT, R2, UR8, PT ;  /* 0x0000000802007c0c */ /* 0x000fe2000bf26270 */
[----:B--2---:R-:W-:-:S12]  /*2930*/  IMAD.SHL.U32 R0, R8, 0x2, RZ ;  /* 0x0000000208007824 */ /* 0x004fd800078e00ff */
        /* <DEDUP_REMOVED lines=33> */
.L_x_972:
[----:B------:R-:W-:Y:S05]  /*2b50*/  BSYNC B0 ;  /* 0x0000000000007941 */ /* 0x000fea0003800000 */
.L_x_971:
        /* <DEDUP_REMOVED lines=19> */
.L_x_974:
        /* <DEDUP_REMOVED lines=34> */
.L_x_975:
[----:B------:R-:W-:Y:S05]  /*2eb0*/  BSYNC B0 ;  /* 0x0000000000007941 */ /* 0x000fea0003800000 */
.L_x_973:
[C---:B--2---:R-:W-:Y:S01]  /*2ec0*/  IADD3 R5, R248.reuse, 0x28, RZ ;  /* 0x00000028f8057810 */ /* 0x044fe20007ffe0ff */
[----:B------:R-:W-:Y:S01]  /*2ed0*/  IMAD.MOV.U32 R239, RZ, RZ, 0x7f800000 ;  /* 0x7f800000ffef7424 */ /* 0x000fe200078e00ff */
[C---:B------:R-:W-:Y:S01]  /*2ee0*/  IADD3 R4, R248.reuse, 0x20, RZ ;  /* 0x00000020f8047810 */ /* 0x040fe20007ffe0ff */
[----:B------:R-:W-:Y:S01]  /*2ef0*/  ULDC.64 UR22, c[0x0][0x198] ;  /* 0x0000660000167ab9 */ /* 0x000fe20000000a00 */
[C---:B------:R-:W-:Y:S01]  /*2f00*/  ISETP.GE.AND P3, PT, R5.reuse, UR8, PT ;  /* 0x0000000805007c0c */ /* 0x040fe2000bf66270 */
[----:B------:R-:W-:Y:S01]  /*2f10*/  IMAD.MOV.U32 R240, RZ, RZ, 0x7f800000 ;  /* 0x7f800000fff07424 */ /* 0x000fe200078e00ff */
[----:B------:R-:W-:Y:S01]  /*2f20*/  IADD3 R6, R248, 0x8, RZ ;  /* 0x00000008f8067810 */ /* 0x000fe20007ffe0ff */
[----:B------:R-:W-:Y:S01]  /*2f30*/  IMAD.MOV.U32 R237, RZ, RZ, 0x7f800000 ;  /* 0x7f800000ffed7424 */ /* 0x000fe200078e00ff */
[----:B------:R-:W-:Y:S01]  /*2f40*/  ISETP.GE.AND P4, PT, R4, UR8, PT ;  /* 0x0000000804007c0c */ /* 0x000fe2000bf86270 */
[C---:B------:R-:W-:Y:S01]  /*2f50*/  IMAD.SHL.U32 R4, R248.reuse, 0x4, RZ ;  /* 0x00000004f8047824 */ /* 0x040fe200078e00ff */
[----:B------:R-:W-:Y:S01]  /*2f60*/  ISETP.GE.AND P6, PT, R248, UR8, PT ;  /* 0x00000008f8007c0c */ /* 0x000fe2000bfc6270 */
[----:B------:R-:W-:Y:S01]  /*2f70*/  UIMAD UR9, UR24, UR22, URZ ;  /* 0x00000016180972a4 */ /* 0x000fe2000f8e023f */
[----:B------:R-:W-:Y:S01]  /*2f80*/  SHF.R.S32.HI R19, RZ, 0x1f, R248 ;  /* 0x0000001fff137819 */ /* 0x000fe200000114f8 */
[----:B------:R-:W-:Y:S01]  /*2f90*/  IMAD.MOV.U32 R238, RZ, RZ, 0x7f800000 ;  /* 0x7f800000ffee7424 */ /* 0x000fe200078e00ff */
[----:B------:R-:W-:Y:S01]  /*2fa0*/  ISETP.GE.AND P5, PT, R6, UR8, PT ;  /* 0x0000000806007c0c */ /* 0x000fe2000bfa6270 */
[----:B------:R-:W-:Y:S01]  /*2fb0*/  IMAD.U32 R17, RZ, RZ, UR21 ;  /* 0x00000015ff117e24 */ /* 0x000fe2000f8e00ff */
[----:B------:R-:W-:Y:S01]  /*2fc0*/  SHF.R.S32.HI R7, RZ, 0x1f, R5 ;  /* 0x0000001fff077819 */ /* 0x000fe20000011405 */
[----:B------:R-:W-:Y:S01]  /*2fd0*/  UIMAD UR9, UR21, UR23, UR9 ;  /* 0x00000017150972a4 */ /* 0x000fe2000f8e0209 */
[----:B------:R-:W-:-:S02]  /*2fe0*/  @!P3 LEA R6, P1, R5, UR14, 0x2 ;  /* 0x0000000e0506bc11 */ /* 0x000fc4000f8210ff */
[----:B------:R-:W-:Y:S02]  /*2ff0*/  IADD3 R4, P2, R4, UR14, RZ ;  /* 0x0000000e04047c10 */ /* 0x000fe4000ff5e0ff */
[----:B------:R-:W-:Y:S01]  /*3000*/  SHF.L.U64.HI R8, R248, 0x2, R19 ;  /* 0x00000002f8087819 */ /* 0x000fe20000010213 */
[----:B------:R-:W-:Y:S01]  /*3010*/  UIMAD UR8, UR19, -0x80, UR6 ;  /* 0xffffff80130878a4 */ /* 0x000fe2000f8e0206 */
[----:B------:R-:W-:Y:S01]  /*3020*/  @!P3 LEA.HI.X R7, R5, UR13, R7, 0x2, P1 ;  /* 0x0000000d0507bc11 */ /* 0x000fe200088f1407 */
[----:B------:R-:W-:Y:S01]  /*3030*/  IMAD.U32 R9, RZ, RZ, UR9 ;  /* 0x00000009ff097e24 */ /* 0x000fe2000f8e00ff */
        /* <DEDUP_REMOVED lines=13> */
[----:B------:R-:W-:-:S03]  /*3110*/  IMAD R4, R18, c[0x0][0x1b0], RZ ;  /* 0x00006c0012047a24 */ /* 0x000fc600078e02ff */
[----:B------:R-:W-:Y:S01]  /*3120*/  IADD3.X R7, R5, UR28, R9, P1, !PT ;  /* 0x0000001c05077c10 */ /* 0x000fe20008ffe409 */
[C---:B------:R-:W-:Y:S01]  /*3130*/  IMAD R4, R15.reuse, c[0x0][0x1b4], R4 ;  /* 0x00006d000f047a24 */ /* 0x040fe200078e0204 */
[----:B------:R-:W-:Y:S03]  /*3140*/  BSSY B0, `(.L_x_976) ;  /* 0x0000025000007945 */ /* 0x000fe60003800000 */
[----:B------:R-:W-:-:S04]  /*3150*/  IMAD.WIDE.U32 R6, R15, c[0x0][0x1b0], R6 ;  /* 0x00006c000f067a25 */ /* 0x000fc800078e0006 */
[----:B------:R-:W-:Y:S01]  /*3160*/  IMAD.IADD R13, R7, 0x1, R4 ;  /* 0x00000001070d7824 */ /* 0x000fe200078e0204 */
        /* <DEDUP_REMOVED lines=34> */
.L_x_977:
[----:B------:R-:W-:Y:S05]  /*3390*/  BSYNC B0 ;  /* 0x0000000000007941 */ /* 0x000fea0003800000 */
.L_x_976:
        /* <DEDUP_REMOVED lines=39> */
.L_x_979:
[----:B------:R-:W-:Y:S05]  /*3610*/  BSYNC B0 ;  /* 0x0000000000007941 */ /* 0x000fea0003800000 */
.L_x_978:
        /* <DEDUP_REMOVED lines=51> */
.L_x_981:
[----:B------:R-:W-:Y:S05]  /*3950*/  BSYNC B0 ;  /* 0x0000000000007941 */ /* 0x000fea0003800000 */
.L_x_980:
        /* <DEDUP_REMOVED lines=37> */
.L_x_983:
[----:B------:R-:W-:Y:S05]  /*3bb0*/  BSYNC B0 ;  /* 0x0000000000007941 */ /* 0x000fea0003800000 */
.L_x_982:
[----:B-1234-:R-:W-:Y:S01]  /*3bc0*/  IADD3 R0, R182, 0x1800, RZ ;  /* 0x00001800b6007810 */ /* 0x01efe20007ffe0ff */
[----:B------:R-:W0:Y:S01]  /*3bd0*/  LDGDEPBAR ;  /* 0x00000000000079af */ /* 0x000e220000000000 */
[----:B------:R-:W-:Y:S01]  /*3be0*/  IADD3 R2, R181, 0x1800, RZ ;  /* 0x00001800b5027810 */ /* 0x000fe20007ffe0ff */
[----:B------:R-:W-:Y:S01]  /*3bf0*/  UIADD3 UR8, UR21, UR11, URZ ;  /* 0x0000000b15087290 */ /* 0x000fe2000fffe03f */
[----:B------:R-:W-:Y:S01]  /*3c00*/  SEL R0, R0, R182, !P0 ;  /* 0x000000b600007207 */ /* 0x000fe20004000000 */
[----:B------:R-:W-:Y:S01]  /*3c10*/  IMAD.MOV.U32 R226, RZ, RZ, R187 ;  /* 0x000000ffffe27224 */ /* 0x000fe200078e00bb */
[----:B------:R-:W-:Y:S01]  /*3c20*/  SEL R2, R2, R181, !P0 ;  /* 0x000000b502027207 */ /* 0x000fe20004000000 */
[----:B------:R-:W-:Y:S01]  /*3c30*/  UIADD3 UR8, -UR6, 0x80, UR8 ;  /* 0x0000008006087890 */ /* 0x000fe2000fffe108 */
[----:B------:R-:W-:Y:S01]  /*3c40*/  CS2R R126, SRZ ;  /* 0x00000000007e7805 */ /* 0x000fe2000001ff00 */
[----:B------:R-:W-:Y:S01]  /*3c50*/  IMAD.SHL.U32 R175, R0, 0x2, RZ ;  /* 0x0000000200af7824 */ /* 0x000fe200078e00ff */
[----:B------:R-:W-:Y:S01]  /*3c60*/  SHF.L.U32 R172, R2, 0x1, RZ ;  /* 0x0000000102ac7819 */ /* 0x000fe200000006ff */
[----:B------:R-:W-:Y:S01]  /*3c70*/  IMAD.MOV.U32 R0, RZ, RZ, c[0x0][0x22c] ;  /* 0x00008b00ff007624 */ /* 0x000fe200078e00ff */
[----:B------:R-:W-:Y:S01]  /*3c80*/  CS2R R124, SRZ ;  /* 0x00000000007c7805 */ /* 0x000fe2000001ff00 */
[----:B------:R-:W-:Y:S01]  /*3c90*/  CS2R R130, SRZ ;  /* 0x0000000000827805 */ /* 0x000fe2000001ff00 */
[----:B------:R-:W-:Y:S01]  /*3ca0*/  CS2R R128, SRZ ;  /* 0x0000000000807805 */ /* 0x000fe2000001ff00 */
[----:B------:R-:W-:Y:S01]  /*3cb0*/  IMAD R0, R0, c[0x0][0x1c0], RZ ;  /* 0x0000700000007a24 */ /* 0x000fe200078e02ff */
[----:B------:R-:W-:Y:S01]  /*3cc0*/  CS2R R122, SRZ ;  /* 0x00000000007a7805 */ /* 0x000fe2000001ff00 */
[----:B------:R-:W-:Y:S01]  /*3cd0*/  CS2R R120, SRZ ;  /* 0x0000000000787805 */ /* 0x000fe2000001ff00 */
[----:B------:R-:W-:Y:S01]  /*3ce0*/  CS2R R118, SRZ ;  /* 0x0000000000767805 */ /* 0x000fe2000001ff00 */
[C---:B------:R-:W-:Y:S01]  /*3cf0*/  IMAD.SHL.U32 R5, R0.reuse, 0x10, RZ ;  /* 0x0000001000057824 */ /* 0x040fe200078e00ff */
[----:B------:R-:W-:Y:S01]  /*3d00*/  SHF.L.U32 R241, R0, 0x3, RZ ;  /* 0x0000000300f17819 */ /* 0x000fe200000006ff */
[----:B------:R-:W-:Y:S01]  /*3d10*/  CS2R R116, SRZ ;  /* 0x0000000000747805 */ /* 0x000fe2000001ff00 */
[----:B------:R-:W-:Y:S01]  /*3d20*/  CS2R R110, SRZ ;  /* 0x00000000006e7805 */ /* 0x000fe2000001ff00 */
[----:B------:R-:W-:Y:S01]  /*3d30*/  CS2R R108, SRZ ;  /* 0x00000000006c7805 */ /* 0x000fe2000001ff00 */
[C---:B------:R-:W-:Y:S01]  /*3d40*/  IADD3 R4, R5.reuse, 0x20, RZ ;  /* 0x0000002005047810 */ /* 0x040fe20007ffe0ff */
[----:B------:R-:W-:Y:S01]  /*3d50*/  CS2R R114, SRZ ;  /* 0x0000000000727805 */ /* 0x000fe2000001ff00 */
[----:B------:R-:W-:Y:S01]  /*3d60*/  IADD3 R0, R5, 0x40, RZ ;  /* 0x0000004005007810 */ /* 0x000fe20007ffe0ff */
[----:B------:R-:W-:Y:S01]  /*3d70*/  CS2R R112, SRZ ;  /* 0x0000000000707805 */ /* 0x000fe2000001ff00 */
[----:B------:R-:W-:Y:S01]  /*3d80*/  CS2R R106, SRZ ;  /* 0x00000000006a7805 */ /* 0x000fe2000001ff00 */
[C---:B------:R-:W-:Y:S01]  /*3d90*/  IMAD.IADD R2, R241.reuse, 0x1, R4 ;  /* 0x00000001f1027824 */ /* 0x040fe200078e0204 */
[----:B------:R-:W-:Y:S01]  /*3da0*/  CS2R R104, SRZ ;  /* 0x0000000000687805 */ /* 0x000fe2000001ff00 */
[C---:B------:R-:W-:Y:S01]  /*3db0*/  IMAD.IADD R0, R241.reuse, 0x1, R0 ;  /* 0x00000001f1007824 */ /* 0x040fe200078e0200 */
[----:B------:R-:W-:Y:S01]  /*3dc0*/  CS2R R102, SRZ ;  /* 0x0000000000667805 */ /* 0x000fe2000001ff00 */
[C---:B------:R-:W-:Y:S01]  /*3dd0*/  IMAD.IADD R4, R241.reuse, 0x1, R2 ;  /* 0x00000001f1047824 */ /* 0x040fe200078e0202 */
[----:B------:R-:W-:Y:S01]  /*3de0*/  CS2R R100, SRZ ;  /* 0x0000000000647805 */ /* 0x000fe2000001ff00 */
[----:B------:R-:W-:Y:S01]  /*3df0*/  CS2R R94, SRZ ;  /* 0x00000000005e7805 */ /* 0x000fe2000001ff00 */
[C---:B------:R-:W-:Y:S01]  /*3e00*/  IADD3 R2, R241.reuse, R0, RZ ;  /* 0x00000000f1027210 */ /* 0x040fe20007ffe0ff */
        /* <DEDUP_REMOVED lines=36> */
[C---:B------:R-:W-:Y:S01]  /*4050*/  IMAD.IADD R247, R241.reuse, 0x1, R244 ;  /* 0x00000001f1f77824 */ /* 0x040fe200078e02f4 */
[----:B------:R-:W-:Y:S01]  /*4060*/  SHF.L.U32 R251, R248, 0x2, RZ ;  /* 0x00000002f8fb7819 */ /* 0x000fe200000006ff */
[----:B------:R-:W-:Y:S01]  /*4070*/  ULDC UR9, c[0x0][0x2e8] ;  /* 0x0000ba0000097ab9 */ /* 0x000fe20000000800 */
[----:B------:R-:W-:Y:S01]  /*4080*/  IADD3 R246, R241, R242, RZ ;  /* 0x000000f2f1f67210 */ /* 0x000fe20007ffe0ff */
[----:B------:R-:W-:-:S02]  /*4090*/  UIADD3 UR18, UR8, -UR9, URZ ;  /* 0x8000000908127290 */ /* 0x000fc4000fffe03f */
[----:B------:R-:W-:Y:S02]  /*40a0*/  ULDC UR12, c[0x0][0x2e4] ;  /* 0x0000b900000c7ab9 */ /* 0x000fe40000000800 */
.L_x_988:
[----:B------:R-:W0:Y:S01]  /*40b0*/  LDGDEPBAR ;  /* 0x00000000000079af */ /* 0x000e220000000000 */
[----:B------:R-:W-:Y:S01]  /*40c0*/  IADD3 R0, R180, R175, RZ ;  /* 0x000000afb4007210 */ /* 0x000fe20007ffe0ff */
[----:B------:R-:W-:Y:S01]  /*40d0*/  USHF.L.U32 UR8, UR7, 0x6, URZ ;  /* 0x0000000607087899 */ /* 0x000fe2000800063f */
[----:B------:R-:W-:Y:S01]  /*40e0*/  MOV R214, R199 ;  /* 0x000000c700d67202 */ /* 0x000fe20000000f00 */
[----:B------:R-:W-:Y:S01]  /*40f0*/  ULDC UR10, c[0x0][0x2e4] ;  /* 0x0000b900000a7ab9 */ /* 0x000fe20000000800 */
[----:B------:R-:W-:Y:S01]  /*4100*/  MOV R215, R198 ;  /* 0x000000c600d77202 */ /* 0x000fe20000000f00 */
[----:B------:R-:W-:Y:S01]  /*4110*/  UISETP.GE.AND UP0, UPT, UR8, UR18, UPT ;  /* 0x000000120800728c */ /* 0x000fe2000bf06270 */
        /* <DEDUP_REMOVED lines=30> */
[C---:B------:R-:W-:Y:S07]  /*4300*/  HMMA.16816.F32.BF16 R24, R144.reuse, R148, R24 ;  /* 0x000000949018723c */ /* 0x040fee0000041818 */
[----:B------:R-:W-:Y:S01]  /*4310*/  IADD3 R148, P0, R251, UR16, RZ ;  /* 0x00000010fb947c10 */ /* 0x000fe2000ff1e0ff */
[-C--:B------:R-:W-:Y:S01]  /*4320*/  HMMA.16816.F32.BF16 R28, R144, R150.reuse, R28 ;  /* 0x00000096901c723c */ /* 0x080fe2000004181c */
[----:B------:R-:W-:Y:S03]  /*4330*/  LDSM.16.M88.4 R144, [R173+0xb400] ;  /* 0x00b40000ad90783b */ /* 0x000fe60000000200 */
[----:B------:R-:W-:Y:S02]  /*4340*/  IADD3.X R149, R252, UR15, RZ, P0, !PT ;  /* 0x0000000ffc957c10 */ /* 0x000fe400087fe4ff */
[----:B------:R-:W-:Y:S02]  /*4350*/  PLOP3.LUT P0, PT, PT, PT, UP0, 0x80, 0x0 ;  /* 0x000000000000781c */ /* 0x000fe40003f0f008 */
[----:B------:R-:W-:Y:S01]  /*4360*/  HMMA.16816.F32.BF16 R32, R136, R150, R32 ;  /* 0x000000968820723c */ /* 0x000fe20000041820 */
[----:B------:R-:W2:Y:S07]  /*4370*/  LDSM.16.M88.4 R136, [R0+0x1800] ;  /* 0x001800000088783b */ /* 0x000eae0000000200 */
[-C--:B------:R-:W-:Y:S01]  /*4380*/  HMMA.16816.F32.BF16 R4, R152, R156.reuse, R4 ;  /* 0x0000009c9804723c */ /* 0x080fe20000041804 */
[----:B-----5:R4:W5:Y:S04]  /*4390*/  LDG.E R185, [R148.64] ;  /* 0x0000000494b97981 */ /* 0x020968000c1e1900 */
[----:B------:R4:W5:Y:S03]  /*43a0*/  LDG.E R186, [R148.64+0x20] ;  /* 0x0000200494ba7981 */ /* 0x000966000c1e1900 */
[C---:B---3--:R-:W-:Y:S01]  /*43b0*/  HMMA.16816.F32.BF16 R8, R132.reuse, R156, R8 ;  /* 0x0000009c8408723c */ /* 0x048fe20000041808 */
[----:B------:R4:W5:Y:S04]  /*43c0*/  LDG.E R184, [R148.64+0x80] ;  /* 0x0000800494b87981 */ /* 0x000968000c1e1900 */
[----:B------:R4:W5:Y:S03]  /*43d0*/  LDG.E R183, [R148.64+0xa0] ;  /* 0x0000a00494b77981 */ /* 0x000966000c1e1900 */
[-C--:B------:R-:W-:Y:S08]  /*43e0*/  HMMA.16816.F32.BF16 R12, R132, R158.reuse, R12 ;  /* 0x0000009e840c723c */ /* 0x080ff0000004180c */
[C---:B------:R-:W-:Y:S01]  /*43f0*/  HMMA.16816.F32.BF16 R16, R152.reuse, R158, R16 ;  /* 0x0000009e9810723c */ /* 0x040fe20000041810 */
[----:B------:R-:W-:Y:S07]  /*4400*/  LDSM.16.M88.4 R156, [R173+0xd000] ;  /* 0x00d00000ad9c783b */ /* 0x000fee0000000200 */
[-C--:B-1----:R-:W-:Y:S01]  /*4410*/  HMMA.16816.F32.BF16 R20, R152, R140.reuse, R20 ;  /* 0x0000008c9814723c */ /* 0x082fe20000041814 */
[----:B----4-:R-:W1:Y:S07]  /*4420*/  LDSM.16.M88.4 R148, [R175+0x2000] ;  /* 0x00200000af94783b */ /* 0x010e6e0000000200 */
[C---:B------:R-:W-:Y:S08]  /*4430*/  HMMA.16816.F32.BF16 R24, R132.reuse, R140, R24 ;  /* 0x0000008c8418723c */ /* 0x040ff00000041818 */
[-C--:B------:R-:W-:Y:S01]  /*4440*/  HMMA.16816.F32.BF16 R28, R132, R142.reuse, R28 ;  /* 0x0000008e841c723c */ /* 0x080fe2000004181c */
[----:B------:R-:W3:Y:S07]  /*4450*/  LDSM.16.M88.4 R132, [R175+0x2800] ;  /* 0x00280000af84783b */ /* 0x000eee0000000200 */
[----:B------:R-:W-:Y:S01]  /*4460*/  HMMA.16816.F32.BF16 R32, R152, R142, R32 ;  /* 0x0000008e9820723c */ /* 0x000fe20000041820 */
[----:B------:R-:W4:Y:S07]  /*4470*/  LDSM.16.M88.4 R140, [R174+0xd400] ;  /* 0x00d40000ae8c783b */ /* 0x000f2e0000000200 */
[-C--:B------:R-:W-:Y:S01]  /*4480*/  HMMA.16816.F32.BF16 R4, R160, R164.reuse, R4 ;  /* 0x000000a4a004723c */ /* 0x080fe20000041804 */
[----:B------:R-:W1:Y:S07]  /*4490*/  LDSM.16.M88.4 R152, [R0+0x2000] ;  /* 0x002000000098783b */ /* 0x000e6e0000000200 */
[C---:B--2---:R-:W-:Y:S08]  /*44a0*/  HMMA.16816.F32.BF16 R8, R136.reuse, R164, R8 ;  /* 0x000000a48808723c */ /* 0x044ff00000041808 */
[-C--:B------:R-:W-:Y:S08]  /*44b0*/  HMMA.16816.F32.BF16 R12, R136, R166.reuse, R12 ;  /* 0x000000a6880c723c */ /* 0x080ff0000004180c */
[C---:B------:R-:W-:Y:S08]  /*44c0*/  HMMA.16816.F32.BF16 R16, R160.reuse, R166, R16 ;  /* 0x000000a6a010723c */ /* 0x040ff00000041810 */
[-C--:B------:R-:W-:Y:S08]  /*44d0*/  HMMA.16816.F32.BF16 R20, R160, R144.reuse, R20 ;  /* 0x00000090a014723c */ /* 0x080ff00000041814 */
[C---:B------:R-:W-:Y:S08]  /*44e0*/  HMMA.16816.F32.BF16 R24, R136.reuse, R144, R24 ;  /* 0x000000908818723c */ /* 0x040ff00000041818 */
[-C--:B------:R-:W-:Y:S01]  /*44f0*/  HMMA.16816.F32.BF16 R28, R136, R146.reuse, R28 ;  /* 0x00000092881c723c */ /* 0x080fe2000004181c */
[----:B------:R-:W2:Y:S07]  /*4500*/  LDSM.16.M88.4 R136, [R0+0x2800] ;  /* 0x002800000088783b */ /* 0x000eae0000000200 */
[----:B------:R-:W-:Y:S08]  /*4510*/  HMMA.16816.F32.BF16 R32, R160, R146, R32 ;  /* 0x00000092a020723c */ /* 0x000ff00000041820 */
[-C--:B-1----:R-:W-:Y:S08]  /*4520*/  HMMA.16816.F32.BF16 R4, R148, R168.reuse, R4 ;  /* 0x000000a89404723c */ /* 0x082ff00000041804 */
[C---:B---3--:R-:W-:Y:S08]  /*4530*/  HMMA.16816.F32.BF16 R8, R132.reuse, R168, R8 ;  /* 0x000000a88408723c */ /* 0x048ff00000041808 */
[-C--:B------:R-:W-:Y:S08]  /*4540*/  HMMA.16816.F32.BF16 R12, R132, R170.reuse, R12 ;  /* 0x000000aa840c723c */ /* 0x080ff0000004180c */
[C---:B------:R-:W-:Y:S08]  /*4550*/  HMMA.16816.F32.BF16 R16, R148.reuse, R170, R16 ;  /* 0x000000aa9410723c */ /* 0x040ff00000041810 */
[-C--:B----4-:R-:W-:Y:S08]  /*4560*/  HMMA.16816.F32.BF16 R20, R148, R140.reuse, R20 ;  /* 0x0000008c9414723c */ /* 0x090ff00000041814 */
[C---:B------:R-:W-:Y:S08]  /*4570*/  HMMA.16816.F32.BF16 R24, R132.reuse, R140, R24 ;  /* 0x0000008c8418723c */ /* 0x040ff00000041818 */
[-C--:B------:R-:W-:Y:S08]  /*4580*/  HMMA.16816.F32.BF16 R28, R132, R142.reuse, R28 ;  /* 0x0000008e841c723c */ /* 0x080ff0000004181c */
[----:B------:R-:W-:Y:S08]  /*4590*/  HMMA.16816.F32.BF16 R32, R148, R142, R32 ;  /* 0x0000008e9420723c */ /* 0x000ff00000041820 */
[-C--:B------:R-:W-:Y:S08]  /*45a0*/  HMMA.16816.F32.BF16 R4, R152, R156.reuse, R4 ;  /* 0x0000009c9804723c */ /* 0x080ff00000041804 */
[C---:B--2---:R-:W-:Y:S08]  /*45b0*/  HMMA.16816.F32.BF16 R8, R136.reuse, R156, R8 ;  /* 0x0000009c8808723c */ /* 0x044ff00000041808 */
        /* <DEDUP_REMOVED lines=14> */
[----:B------:R-:W3:Y:S01]  /*46a0*/  MUFU.TANH R147, R6 ;  /* 0x0000000600937308 */ /* 0x000ee20000002400 */
[----:B------:R-:W-:Y:S02]  /*46b0*/  FMUL.FTZ R14, R14, c[0x0][0x2ec] ;  /* 0x0000bb000e0e7a20 */ /* 0x000fe40000410000 */
[----:B------:R-:W-:Y:S02]  /*46c0*/  FMUL.FTZ R15, R15, c[0x0][0x2ec] ;  /* 0x0000bb000f0f7a20 */ /* 0x000fe40000410000 */
[----:B------:R-:W-:Y:S02]  /*46d0*/  FMUL.FTZ R16, R16, c[0x0][0x2ec] ;  /* 0x0000bb0010107a20 */ /* 0x000fe40000410000 */
[----:B------:R-:W-:Y:S02]  /*46e0*/  FMUL.FTZ R17, R17, c[0x0][0x2ec] ;  /* 0x0000bb0011117a20 */ /* 0x000fe40000410000 */
[----:B------:R-:W-:Y:S01]  /*46f0*/  FMUL.FTZ R18, R18, c[0x0][0x2ec] ;  /* 0x0000bb0012127a20 */ /* 0x000fe20000410000 */
[----:B------:R4:W1:Y:S01]  /*4700*/  MUFU.TANH R146, R7 ;  /* 0x0000000700927308 */ /* 0x0008620000002400 */
[----:B------:R-:W-:Y:S09]  /*4710*/  FMUL.FTZ R19, R19, c[0x0][0x2ec] ;  /* 0x0000bb0013137a20 */ /* 0x000ff20000410000 */
[----:B------:R1:W1:Y:S10]  /*4720*/  MUFU.TANH R160, R8 ;  /* 0x0000000800a07308 */ /* 0x0002740000002400 */
[----:B------:R1:W1:Y:S01]  /*4730*/  MUFU.TANH R157, R9 ;  /* 0x00000009009d7308 */ /* 0x0002620000002400 */
[----:B----4-:R-:W4:Y:S09]  /*4740*/  LDSM.16.M88.4 R4, [R173+0xd400] ;  /* 0x00d40000ad04783b */ /* 0x010f320000000200 */
[----:B------:R1:W1:Y:S10]  /*4750*/  MUFU.TANH R156, R10 ;  /* 0x0000000a009c7308 */ /* 0x0002740000002400 */
[----:B------:R1:W1:Y:S10]  /*4760*/  MUFU.TANH R150, R11 ;  /* 0x0000000b00967308 */ /* 0x0002740000002400 */
[----:B------:R1:W1:Y:S10]  /*4770*/  MUFU.TANH R162, R12 ;  /* 0x0000000c00a27308 */ /* 0x0002740000002400 */
[----:B------:R1:W1:Y:S01]  /*4780*/  MUFU.TANH R161, R13 ;  /* 0x0000000d00a17308 */ /* 0x0002620000002400 */
[-C--:B----4-:R-:W-:Y:S09]  /*4790*/  HMMA.16816.F32.BF16 R20, R152, R4.reuse, R20 ;  /* 0x000000049814723c */ /* 0x090ff20000041814 */
[----:B------:R4:W1:Y:S01]  /*47a0*/  MUFU.TANH R159, R14 ;  /* 0x0000000e009f7308 */ /* 0x0008620000002400 */
[C---:B------:R-:W-:Y:S09]  /*47b0*/  HMMA.16816.F32.BF16 R24, R136.reuse, R4, R24 ;  /* 0x000000048818723c */ /* 0x040ff20000041818 */
[----:B------:R4:W1:Y:S01]  /*47c0*/  MUFU.TANH R158, R15 ;  /* 0x0000000f009e7308 */ /* 0x0008620000002400 */
[-C--:B------:R-:W-:Y:S04]  /*47d0*/  HMMA.16816.F32.BF16 R28, R136, R6.reuse, R28 ;  /* 0x00000006881c723c */ /* 0x080fe8000004181c */
[----:B------:R-:W-:Y:S04]  /*47e0*/  FMUL.FTZ R20, R20, c[0x0][0x2ec] ;  /* 0x0000bb0014147a20 */ /* 0x000fe80000410000 */
[----:B------:R-:W-:Y:S01]  /*47f0*/  HMMA.16816.F32.BF16 R32, R152, R6, R32 ;  /* 0x000000069820723c */ /* 0x000fe20000041820 */
[----:B------:R4:W1:Y:S03]  /*4800*/  MUFU.TANH R166, R16 ;  /* 0x0000001000a67308 */ /* 0x0008660000002400 */
[----:B------:R-:W-:Y:S02]  /*4810*/  FMUL.FTZ R21, R21, c[0x0][0x2ec] ;  /* 0x0000bb0015157a20 */ /* 0x000fe40000410000 */
[----:B------:R-:W-:Y:S02]  /*4820*/  FMUL.FTZ R22, R22, c[0x0][0x2ec] ;  /* 0x0000bb0016167a20 */ /* 0x000fe40000410000 */
[----:B------:R-:W-:Y:S03]  /*4830*/  FMUL.FTZ R23, R23, c[0x0][0x2ec] ;  /* 0x0000bb0017177a20 */ /* 0x000fe60000410000 */
        /* <DEDUP_REMOVED lines=14> */
[----:B------:R-:W-:Y:S07]  /*4920*/  FMUL.FTZ R35, R35, c[0x0][0x2ec] ;  /* 0x0000bb0023237a20 */ /* 0x000fee0000410000 */
        /* <DEDUP_REMOVED lines=17> */
[----:B-123--:R-:W-:Y:S01]  /*4a40*/  MOV R12, R155 ;  /* 0x0000009b000c7202 */ /* 0x00efe20000000f00 */
[----:B------:R-:W-:Y:S01]  /*4a50*/  USHF.L.U32 UR9, UR19, 0x7, URZ ;  /* 0x0000000713097899 */ /* 0x000fe2000800063f */
[----:B----4-:R-:W-:Y:S01]  /*4a60*/  MOV R19, R188 ;  /* 0x000000bc00137202 */ /* 0x010fe20000000f00 */
        /* <DEDUP_REMOVED lines=24> */
[----:B------:R-:W-:Y:S01]  /*4bf0*/  UIADD3 UR9, UR9, UR11, URZ ;  /* 0x0000000b09097290 */ /* 0x000fe2000fffe03f */
[----:B------:R-:W-:Y:S01]  /*4c00*/  MOV R21, R157 ;  /* 0x0000009d00157202 */ /* 0x000fe20000000f00 */
[----:B------:R-:W-:Y:S01]  /*4c10*/  IMAD.MOV.U32 R13, RZ, RZ, R156 ;  /* 0x000000ffff0d7224 */ /* 0x000fe200078e009c */
[----:B------:R-:W-:Y:S01]  /*4c20*/  MOV R20, R146 ;  /* 0x0000009200147202 */ /* 0x000fe20000000f00 */
[----:B------:R-:W-:Y:S01]  /*4c30*/  UIADD3 UR9, UR12, UR9, -UR6 ;  /* 0x000000090c097290 */ /* 0x000fe2000fffe806 */
[----:B------:R-:W-:Y:S01]  /*4c40*/  IMAD.U32 R0, RZ, RZ, UR10 ;  /* 0x0000000aff007e24 */ /* 0x000fe2000f8e00ff */
[----:B------:R-:W-:Y:S01]  /*4c50*/  UIADD3 UR10, UR8, 0x40, URZ ;  /* 0x00000040080a7890 */ /* 0x000fe2000fffe03f */
[----:B------:R-:W-:Y:S01]  /*4c60*/  MOV R29, R148 ;  /* 0x00000094001d7202 */ /* 0x000fe20000000f00 */
[----:B------:R-:W-:Y:S02]  /*4c70*/  IMAD.MOV.U32 R24, RZ, RZ, R160 ;  /* 0x000000ffff187224 */ /* 0x000fe400078e00a0 */
[----:B------:R-:W-:Y:S01]  /*4c80*/  UISETP.GE.AND UP0, UPT, UR10, UR9, UPT ;  /* 0x000000090a00728c */ /* 0x000fe2000bf06270 */
[----:B------:R-:W-:Y:S01]  /*4c90*/  ISETP.LT.AND P0, PT, R0, UR6, PT ;  /* 0x0000000600007c0c */ /* 0x000fe2000bf01270 */
[----:B------:R-:W-:Y:S01]  /*4ca0*/  IMAD.MOV.U32 R30, RZ, RZ, R147 ;  /* 0x000000ffff1e7224 */ /* 0x000fe200078e0093 */
[----:B------:R-:W-:Y:S01]  /*4cb0*/  UMOV UR10, UR12 ;  /* 0x0000000c000a7c82 */ /* 0x000fe20008000000 */
[----:B------:R-:W-:Y:S02]  /*4cc0*/  IMAD.MOV.U32 R33, RZ, RZ, R149 ;  /* 0x000000ffff217224 */ /* 0x000fe400078e0095 */
[----:B------:R-:W-:Y:S11]  /*4cd0*/  PLOP3.LUT P1, PT, PT, PT, UP0, 0x80, 0x0 ;  /* 0x000000000000781c */ /* 0x000ff60003f2f008 */
[----:B------:R-:W-:Y:S02]  /*4ce0*/  @!UPT UIADD3 URZ, URZ, URZ, URZ ;  /* 0x0000003f3f3ff290 */ /* 0x000fe4000fffe03f */
[----:B------:R-:W-:-:S05]  /*4cf0*/  @!P1 BRA P0, `(.L_x_985) ;  /* 0x0000082000009947 */ /* 0x000fca0000000000 */
.L_x_984:
[----:B-123--:R-:W-:Y:S01]  /*4d00*/  IADD3 R13, R248, UR8, RZ ;  /* 0x00000008f80d7c10 */ /* 0x00efe2000fffe0ff */
[----:B------:R-:W2:Y:S01]  /*4d10*/  LDL R4, [R1+0x4] ;  /* 0x0000040001047983 */ /* 0x000ea20000100800 */
[----:B------:R-:W-:Y:S01]  /*4d20*/  UIADD3 UR9, -UR10, UR6, -UR11 ;  /* 0x000000060a097290 */ /* 0x000fe2000fffe90b */
[----:B------:R-:W-:Y:S01]  /*4d30*/  IMAD.U32 R0, RZ, RZ, UR19 ;  /* 0x00000013ff007e24 */ /* 0x000fe2000f8e00ff */
[----:B------:R-:W-:Y:S04]  /*4d40*/  UIADD3 UR12, UR6, 0x1, -UR11 ;  /* 0x00000001060c7890 */ /* 0x000fe8000fffe80b */
[C---:B------:R-:W-:Y:S01]  /*4d50*/  IADD3 R2, R13.reuse, UR9, RZ ;  /* 0x000000090d027c10 */ /* 0x040fe2000fffe0ff */
[----:B------:R-:W-:Y:S03]  /*4d60*/  UIADD3 UR8, UR12, UR44, URZ ;  /* 0x0000002c0c087290 */ /* 0x000fe6000fffe03f */
[----:B------:R-:W-:Y:S01]  /*4d70*/  IMNMX R2, RZ, R2, !PT ;  /* 0x00000002ff027217 */ /* 0x000fe20007800200 */
[----:B------:R-:W-:Y:S02]  /*4d80*/  UMOV UR12, UR10 ;  /* 0x0000000a000c7c82 */ /* 0x000fe40008000000 */
[----:B------:R-:W-:Y:S04]  /*4d90*/  IADD3 R5, R13, UR8, RZ ;  /* 0x000000080d057c10 */ /* 0x000fe8000fffe0ff */
[----:B------:R-:W-:Y:S01]  /*4da0*/  IMNMX R5, R5, UR6, PT ;  /* 0x0000000605057c17 */ /* 0x000fe2000b800200 */
[----:B--2---:R-:W-:Y:S01]  /*4db0*/  IMAD R0, R0, 0x80, R4 ;  /* 0x0000008000007824 */ /* 0x004fe200078e0204 */
[----:B------:R-:W-:Y:S04]  /*4dc0*/  IADD3 R4, R13, 0x8, RZ ;  /* 0x000000080d047810 */ /* 0x000fe80007ffe0ff */
[C---:B------:R-:W-:Y:S02]  /*4dd0*/  IADD3 R12, R0.reuse, 0x1, RZ ;  /* 0x00000001000c7810 */ /* 0x040fe40007ffe0ff */
[CC--:B------:R-:W-:Y:S02]  /*4de0*/  ISETP.GE.AND P3, PT, R0.reuse, R2.reuse, PT ;  /* 0x000000020000720c */ /* 0x0c0fe40003f66270 */
[C---:B------:R-:W-:Y:S02]  /*4df0*/  IADD3 R11, R0.reuse, 0x8, RZ ;  /* 0x00000008000b7810 */ /* 0x040fe40007ffe0ff */
[C---:B------:R-:W-:Y:S02]  /*4e00*/  IADD3 R10, R0.reuse, 0x9, RZ ;  /* 0x00000009000a7810 */ /* 0x040fe40007ffe0ff */
[C---:B------:R-:W-:Y:S02]  /*4e10*/  IADD3 R9, R0.reuse, 0x10, RZ ;  /* 0x0000001000097810 */ /* 0x040fe40007ffe0ff */
[C---:B------:R-:W-:Y:S02]  /*4e20*/  IADD3 R8, R0.reuse, 0x11, RZ ;  /* 0x0000001100087810 */ /* 0x040fe40007ffe0ff */
[C---:B------:R-:W-:Y:S02]  /*4e30*/  IADD3 R7, R0.reuse, 0x18, RZ ;  /* 0x0000001800077810 */ /* 0x040fe40007ffe0ff */
[----:B------:R-:W-:Y:S02]  /*4e40*/  IADD3 R6, R0, 0x19, RZ ;  /* 0x0000001900067810 */ /* 0x000fe40007ffe0ff */
[----:B----4-:R-:W-:Y:S02]  /*4e50*/  IADD3 R14, R4, UR9, RZ ;  /* 0x00000009040e7c10 */ /* 0x010fe4000fffe0ff */
[-C--:B------:R-:W-:Y:S02]  /*4e60*/  ISETP.GE.AND P2, PT, R12, R2.reuse, PT ;  /* 0x000000020c00720c */ /* 0x080fe40003f46270 */
[-C--:B------:R-:W-:Y:S02]  /*4e70*/  ISETP.GE.OR P3, PT, R0, R5.reuse, !P3 ;  /* 0x000000050000720c */ /* 0x080fe40005f66670 */
        /* <DEDUP_REMOVED lines=12> */
[----:B------:R-:W-:Y:S02]  /*4f40*/  ISETP.GE.AND P2, PT, R0, R4, PT ;  /* 0x000000040000720c */ /* 0x000fe40003f46270 */
[-C--:B------:R-:W-:Y:S02]  /*4f50*/  ISETP.GE.OR P1, PT, R11, R5.reuse, !P1 ;  /* 0x000000050b00720c */ /* 0x080fe40004f26670 */
[-C--:B------:R-:W-:Y:S02]  /*4f60*/  ISETP.GE.OR P0, PT, R10, R5.reuse, !P0 ;  /* 0x000000050a00720c */ /* 0x080fe40004706670 */
[-C--:B------:R-:W-:Y:S02]  /*4f70*/  ISETP.GE.OR P6, PT, R9, R5.reuse, !P6 ;  /* 0x000000050900720c */ /* 0x080fe400077c6670 */
[-C--:B------:R-:W-:Y:S02]  /*4f80*/  ISETP.GE.OR P5, PT, R8, R5.reuse, !P5 ;  /* 0x000000050800720c */ /* 0x080fe40006fa6670 */
[-C--:B------:R-:W-:Y:S02]  /*4f90*/  ISETP.GE.OR P4, PT, R7, R5.reuse, !P4 ;  /* 0x000000050700720c */ /* 0x080fe40006786670 */
[----:B------:R-:W-:Y:S02]  /*4fa0*/  ISETP.GE.OR P3, PT, R6, R5, !P3 ;  /* 0x000000050600720c */ /* 0x000fe40005f66670 */
        /* <DEDUP_REMOVED lines=24> */
[----:B------:R-:W-:Y:S02]  /*5130*/  IADD3 R13, R13, 0x28, RZ ;  /* 0x000000280d0d7810 */ /* 0x000fe40007ffe0ff */
[----:B------:R-:W-:Y:S02]  /*5140*/  IADD3 R5, R4, UR8, RZ ;  /* 0x0000000804057c10 */ /* 0x000fe4000fffe0ff */
[----:B------:R-:W-:Y:S02]  /*5150*/  IMNMX R2, RZ, R2, !PT ;  /* 0x00000002ff027217 */ /* 0x000fe40007800200 */
[----:B------:R-:W-:Y:S02]  /*5160*/  IADD3 R4, R13, UR9, RZ ;  /* 0x000000090d047c10 */ /* 0x000fe4000fffe0ff */
[----:B------:R-:W-:Y:S02]  /*5170*/  IMNMX R5, R5, UR6, PT ;  /* 0x0000000605057c17 */ /* 0x000fe4000b800200 */
        /* <DEDUP_REMOVED lines=58> */
.L_x_985:
[C---:B------:R-:W-:Y:S01]  /*5520*/  FMUL.FTZ R5, R239.reuse, 1.4426950216293334961 ;  /* 0x3fb8aa3bef057820 */ /* 0x040fe20000410000 */
[----:B------:R-:W-:Y:S01]  /*5530*/  FSETP.NEU.FTZ.AND P0, PT, R239, -INF , PT ;  /* 0xff800000ef00780b */ /* 0x000fe20003f1d000 */
[C---:B------:R-:W-:Y:S01]  /*5540*/  FMUL.FTZ R4, R240.reuse, 1.4426950216293334961 ;  /* 0x3fb8aa3bf0047820 */ /* 0x040fe20000410000 */
[----:B------:R-:W-:Y:S01]  /*5550*/  UISETP.GT.AND UP3, UPT, UR7, UR17, UPT ;  /* 0x000000110700728c */ /* 0x000fe2000bf64270 */
[----:B------:R-:W-:Y:S01]  /*5560*/  FMUL.FTZ R2, R237, 1.4426950216293334961 ;  /* 0x3fb8aa3bed027820 */ /* 0x000fe20000410000 */
[----:B------:R-:W-:Y:S02]  /*5570*/  FSEL R5, R5, RZ, P0 ;  /* 0x000000ff05057208 */ /* 0x000fe40000000000 */
[----:B------:R-:W-:Y:S03]  /*5580*/  FSETP.NEU.FTZ.AND P0, PT, R240, -INF , PT ;  /* 0xff800000f000780b */ /* 0x000fe60003f1d000 */
[--C-:B------:R-:W-:Y:S01]  /*5590*/  FFMA.FTZ R0, R33, c[0x0][0x23c], -R5.reuse ;  /* 0x00008f0021007a23 */ /* 0x100fe20000010805 */
[----:B------:R-:W-:Y:S02]  /*55a0*/  FSEL R4, R4, RZ, P0 ;  /* 0x000000ff04047208 */ /* 0x000fe40000000000 */
[----:B------:R-:W-:Y:S01]  /*55b0*/  FSETP.NEU.FTZ.AND P0, PT, R237, -INF , PT ;  /* 0xff800000ed00780b */ /* 0x000fe20003f1d000 */
[----:B------:R1:W-:Y:S03]  /*55c0*/  MUFU.EX2 R154, R0 ;  /* 0x00000000009a7308 */ /* 0x0003e60000000800 */
[----:B------:R-:W-:Y:S02]  /*55d0*/  FSEL R2, R2, RZ, P0 ;  /* 0x000000ff02027208 */ /* 0x000fe40000000000 */
[----:B------:R-:W-:Y:S01]  /*55e0*/  FSETP.NEU.FTZ.AND P0, PT, R238, -INF , PT ;  /* 0xff800000ee00780b */ /* 0x000fe20003f1d000 */
[--C-:B-1----:R-:W-:Y:S04]  /*55f0*/  FFMA.FTZ R0, R29, c[0x0][0x23c], -R5.reuse ;  /* 0x00008f001d007a23 */ /* 0x102fe80000010805 */
[----:B------:R1:W-:Y:S02]  /*5600*/  MUFU.EX2 R145, R0 ;  /* 0x0000000000917308 */ /* 0x0003e40000000800 */
[--C-:B-1----:R-:W-:Y:S08]  /*5610*/  FFMA.FTZ R0, R30, c[0x0][0x23c], -R4.reuse ;  /* 0x00008f001e007a23 */ /* 0x102ff00000010804 */
[----:B------:R1:W-:Y:S02]  /*5620*/  MUFU.EX2 R144, R0 ;  /* 0x0000000000907308 */ /* 0x0003e40000000800 */
[--C-:B-1----:R-:W-:Y:S02]  /*5630*/  FFMA.FTZ R0, R20, c[0x0][0x23c], -R4.reuse ;  /* 0x00008f0014007a23 */ /* 0x102fe40000010804 */
[----:B------:R-:W-:Y:S06]  /*5640*/  FMUL.FTZ R20, R238, 1.4426950216293334961 ;  /* 0x3fb8aa3bee147820 */ /* 0x000fec0000410000 */
        /* <DEDUP_REMOVED lines=18> */
[----:B------:R-:W3:Y:S01]  /*5770*/  MUFU.EX2 R152, R13 ;  /* 0x0000000d00987308 */ /* 0x000ee20000000800 */
        /* <DEDUP_REMOVED lines=15> */
[----:B------:R1:W1:Y:S02]  /*5870*/  MUFU.EX2 R216, R6 ;  /* 0x0000000600d87308 */ /* 0x0002640000000800 */
[--C-:B-1----:R-:W-:Y:S02]  /*5880*/  FFMA.FTZ R6, R132, c[0x0][0x23c], -R5.reuse ;  /* 0x00008f0084067a23 */ /* 0x102fe40000010805 */
[----:B------:R-:W-:Y:S06]  /*5890*/  FFMA.FTZ R5, R133, c[0x0][0x23c], -R5 ;  /* 0x00008f0085057a23 */ /* 0x000fec0000010805 */
[----:B------:R1:W-:Y:S10]  /*58a0*/  MUFU.EX2 R236, R6 ;  /* 0x0000000600ec7308 */ /* 0x0003f40000000800 */
[----:B------:R2:W2:Y:S01]  /*58b0*/  MUFU.EX2 R235, R5 ;  /* 0x0000000500eb7308 */ /* 0x0004a20000000800 */
[----:B-1----:R-:W-:Y:S09]  /*58c0*/  FFMA.FTZ R6, R16, c[0x0][0x23c], -R2 ;  /* 0x00008f0010067a23 */ /* 0x002ff20000010802 */
[----:B------:R-:W-:Y:S01]  /*58d0*/  MUFU.EX2 R228, R6 ;  /* 0x0000000600e47308 */ /* 0x000fe20000000800 */
[--C-:B--2---:R-:W-:Y:S02]  /*58e0*/  FFMA.FTZ R5, R27, c[0x0][0x23c], -R4.reuse ;  /* 0x00008f001b057a23 */ /* 0x104fe40000010804 */
[----:B------:R-:W-:Y:S07]  /*58f0*/  FFMA.FTZ R4, R28, c[0x0][0x23c], -R4 ;  /* 0x00008f001c047a23 */ /* 0x000fee0000010804 */
[----:B------:R-:W-:Y:S10]  /*5900*/  MUFU.EX2 R234, R5 ;  /* 0x0000000500ea7308 */ /* 0x000ff40000000800 */
[----:B------:R1:W2:Y:S02]  /*5910*/  MUFU.EX2 R233, R4 ;  /* 0x0000000400e97308 */ /* 0x0002a40000000800 */
[----:B-1----:R-:W-:Y:S01]  /*5920*/  FFMA.FTZ R4, R17, c[0x0][0x23c], -R2 ;  /* 0x00008f0011047a23 */ /* 0x002fe20000010802 */
[----:B------:R-:W-:Y:S02]  /*5930*/  F2FP.BF16.PACK_AB R6, R153, R198 ;  /* 0x000000c69906723e */ /* 0x000fe400000010ff */
[----:B---3--:R-:W-:Y:S05]  /*5940*/  F2FP.BF16.PACK_AB R5, R151, R152 ;  /* 0x000000989705723e */ /* 0x008fea00000010ff */
[----:B------:R1:W3:Y:S02]  /*5950*/  MUFU.EX2 R227, R4 ;  /* 0x0000000400e37308 */ /* 0x0002e40000000800 */
        /* <DEDUP_REMOVED lines=8> */
[----:B-1----:R-:W-:Y:S05]  /*59e0*/  F2FP.BF16.PACK_AB R4, R145, R154 ;  /* 0x0000009a9104723e */ /* 0x002fea00000010ff */
[----:B------:R1:W-:Y:S01]  /*59f0*/  STS [R203+0x19000], R4 ;  /* 0x01900004cb007388 */ /* 0x0003e20000000800 */
[--C-:B--2---:R-:W-:Y:S02]  /*5a00*/  FFMA.FTZ R2, R11, c[0x0][0x23c], -R0.reuse ;  /* 0x00008f000b027a23 */ /* 0x104fe40000010800 */
[----:B------:R-:W-:Y:S02]  /*5a10*/  FFMA.FTZ R0, R12, c[0x0][0x23c], -R0 ;  /* 0x00008f000c007a23 */ /* 0x000fe40000010800 */
[----:B------:R2:W-:Y:S10]  /*5a20*/  MUFU.EX2 R230, R2 ;  /* 0x0000000200e67308 */ /* 0x0005f40000000800 */
[----:B------:R4:W3:Y:S01]  /*5a30*/  MUFU.EX2 R229, R0 ;  /* 0x0000000000e57308 */ /* 0x0008e20000000800 */
[----:B-1----:R-:W-:Y:S02]  /*5a40*/  F2FP.BF16.PACK_AB R4, R222, R223 ;  /* 0x000000dfde04723e */ /* 0x002fe400000010ff */
[----:B--2---:R-:W-:Y:S05]  /*5a50*/  F2FP.BF16.PACK_AB R2, R199, R144 ;  /* 0x00000090c702723e */ /* 0x004fea00000010ff */
[----:B------:R1:W-:Y:S04]  /*5a60*/  STS [R203+0x19400], R2 ;  /* 0x01940002cb007388 */ /* 0x0003e80000000800 */
[----:B------:R2:W-:Y:S01]  /*5a70*/  STS [R202+0x19000], R4 ;  /* 0x01900004ca007388 */ /* 0x0005e20000000800 */
[----:B----4-:R-:W-:Y:S02]  /*5a80*/  F2FP.BF16.PACK_AB R0, R212, R213 ;  /* 0x000000d5d400723e */ /* 0x010fe400000010ff */
        /* <DEDUP_REMOVED lines=13> */
[----:B------:R4:W-:Y:S04]  /*5b60*/  STS [R200+0x19000], R2 ;  /* 0x01900002c8007388 */ /* 0x0009e80000000800 */
[----:B------:R4:W-:Y:S01]  /*5b70*/  STS [R200+0x19400], R0 ;  /* 0x01940000c8007388 */ /* 0x0009e20000000800 */
[----:B-1----:R-:W-:Y:S02]  /*5b80*/  F2FP.BF16.PACK_AB R6, R227, R228 ;  /* 0x000000e4e306723e */ /* 0x002fe400000010ff */
[----:B--2---:R-:W-:Y:S03]  /*5b90*/  F2FP.BF16.PACK_AB R5, R224, R225 ;  /* 0x000000e1e005723e */ /* 0x004fe600000010ff */
[----:B------:R-:W-:Y:S01]  /*5ba0*/  STS [R201+0x1a000], R6 ;  /* 0x01a00006c9007388 */ /* 0x000fe20000000800 */
[----:B---3--:R-:W-:Y:S03]  /*5bb0*/  F2FP.BF16.PACK_AB R4, R231, R232 ;  /* 0x000000e8e704723e */ /* 0x008fe600000010ff */
[----:B------:R-:W-:Y:S01]  /*5bc0*/  STS [R201+0x1a400], R5 ;  /* 0x01a40005c9007388 */ /* 0x000fe20000000800 */
[----:B----4-:R-:W-:Y:S03]  /*5bd0*/  F2FP.BF16.PACK_AB R2, R229, R230 ;  /* 0x000000e6e502723e */ /* 0x010fe600000010ff */
[----:B------:R-:W-:Y:S01]  /*5be0*/  STS [R200+0x1a000], R4 ;  /* 0x01a00004c8007388 */ /* 0x000fe20000000800 */
[----:B------:R-:W-:Y:S03]  /*5bf0*/  SHF.L.U32 R0, R182, 0x1, RZ ;  /* 0x00000001b6007819 */ /* 0x000fe600000006ff */
[----:B------:R1:W-:Y:S04]  /*5c00*/  STS [R200+0x1a400], R2 ;  /* 0x01a40002c8007388 */ /* 0x0003e80000000800 */
[----:B------:R-:W-:Y:S08]  /*5c10*/  LDSM.16.M88.4 R32, [R0+0x6000] ;  /* 0x006000000020783b */ /* 0x000ff00000000200 */
[----:B------:R-:W2:Y:S08]  /*5c20*/  LDSM.16.M88.4 R16, [R174+0xf000] ;  /* 0x00f00000ae10783b */ /* 0x000eb00000000200 */
[----:B------:R-:W3:Y:S01]  /*5c30*/  LDSM.16.M88.4 R28, [R0+0x6800] ;  /* 0x00680000001c783b */ /* 0x000ee20000000200 */
[----:B-1----:R-:W-:Y:S07]  /*5c40*/  IADD3 R2, R0, R180, RZ ;  /* 0x000000b400027210 */ /* 0x002fee0007ffe0ff */
[----:B------:R-:W1:Y:S08]  /*5c50*/  LDSM.16.M88.4 R132, [R174+0xf400] ;  /* 0x00f40000ae84783b */ /* 0x000e700000000200 */
[----:B------:R-:W-:Y:S08]  /*5c60*/  LDSM.16.M88.4 R136, [R2+0x6000] ;  /* 0x006000000288783b */ /* 0x000ff00000000200 */
[----:B------:R-:W-:Y:S01]  /*5c70*/  LDSM.16.M88.4 R140, [R2+0x6800] ;  /* 0x00680000028c783b */ /* 0x000fe20000000200 */
[-C--:B--2---:R-:W-:Y:S08]  /*5c80*/  HMMA.16816.F32.BF16 R4, R32, R16.reuse, RZ ;  /* 0x000000102004723c */ /* 0x084ff000000418ff */
[C---:B---3--:R-:W-:Y:S08]  /*5c90*/  HMMA.16816.F32.BF16 R8, R28.reuse, R16, RZ ;  /* 0x000000101c08723c */ /* 0x048ff000000418ff */
[-C--:B------:R-:W-:Y:S08]  /*5ca0*/  HMMA.16816.F32.BF16 R12, R28, R18.reuse, RZ ;  /* 0x000000121c0c723c */ /* 0x080ff000000418ff */
[C---:B------:R-:W-:Y:S08]  /*5cb0*/  HMMA.16816.F32.BF16 R16, R32.reuse, R18, RZ ;  /* 0x000000122010723c */ /* 0x040ff000000418ff */
[-C--:B-1----:R-:W-:Y:S08]  /*5cc0*/  HMMA.16816.F32.BF16 R20, R32, R132.reuse, RZ ;  /* 0x000000842014723c */ /* 0x082ff000000418ff */
        /* <DEDUP_REMOVED lines=52> */
[----:B--2---:R-:W-:Y:S04]  /*6010*/  FFMA.FTZ R2, -R147, R147, 1 ;  /* 0x3f80000093027423 */ /* 0x004fe80000010193 */
[----:B------:R-:W-:Y:S01]  /*6020*/  FMUL.FTZ R2, R2, c[0x0][0x2ec] ;  /* 0x0000bb0002027a20 */ /* 0x000fe20000410000 */
[-C--:B-1----:R-:W-:Y:S08]  /*6030*/  HMMA.16816.F32.BF16 R4, R140, R132.reuse, R4 ;  /* 0x000000848c04723c */ /* 0x082ff00000041804 */
[C---:B---3--:R-:W-:Y:S08]  /*6040*/  HMMA.16816.F32.BF16 R8, R136.reuse, R132, R8 ;  /* 0x000000848808723c */ /* 0x048ff00000041808 */
[-C--:B------:R-:W-:Y:S08]  /*6050*/  HMMA.16816.F32.BF16 R12, R136, R134.reuse, R12 ;  /* 0x00000086880c723c */ /* 0x080ff0000004180c */
[C---:B-----5:R-:W-:Y:S01]  /*6060*/  FADD.FTZ R4, -R185.reuse, R4 ;  /* 0x00000004b9047221 */ /* 0x060fe20000010100 */
[C---:B------:R-:W-:Y:S04]  /*6070*/  HMMA.16816.F32.BF16 R16, R140.reuse, R134, R16 ;  /* 0x000000868c10723c */ /* 0x040fe80000041810 */
[----:B------:R-:W-:Y:S02]  /*6080*/  FADD.FTZ R5, -R185, R5 ;  /* 0x00000005b9057221 */ /* 0x000fe40000010100 */
[----:B------:R-:W-:Y:S02]  /*6090*/  FADD.FTZ R6, -R186, R6 ;  /* 0x00000006ba067221 */ /* 0x000fe40000010100 */
[----:B------:R-:W-:Y:S04]  /*60a0*/  FMUL.FTZ R154, R154, R4 ;  /* 0x000000049a9a7220 */ /* 0x000fe80000410000 */
[----:B------:R-:W-:Y:S02]  /*60b0*/  FADD.FTZ R0, -R186, R7 ;  /* 0x00000007ba007221 */ /* 0x000fe40000010100 */
[----:B------:R-:W-:Y:S02]  /*60c0*/  FMUL.FTZ R145, R145, R5 ;  /* 0x0000000591917220 */ /* 0x000fe40000410000 */
[----:B------:R-:W-:Y:S02]  /*60d0*/  FMUL.FTZ R144, R144, R6 ;  /* 0x0000000690907220 */ /* 0x000fe40000410000 */
[----:B------:R-:W-:Y:S01]  /*60e0*/  FMUL.FTZ R133, R199, R0 ;  /* 0x00000000c7857220 */ /* 0x000fe20000410000 */
[----:B------:R-:W1:Y:S01]  /*60f0*/  LDSM.16.M88.4 R4, [R173+0x13400] ;  /* 0x01340000ad04783b */ /* 0x000e620000000200 */
[----:B------:R-:W-:Y:S02]  /*6100*/  FADD.FTZ R9, -R184, R9 ;  /* 0x00000009b8097221 */ /* 0x000fe40000010100 */
[----:B------:R-:W-:Y:S02]  /*6110*/  FFMA.FTZ R0, -R146, R146, 1 ;  /* 0x3f80000092007423 */ /* 0x000fe40000010192 */
[----:B------:R-:W-:Y:S02]  /*6120*/  FADD.FTZ R11, -R183, R11 ;  /* 0x0000000bb70b7221 */ /* 0x000fe40000010100 */
[----:B------:R-:W-:Y:S02]  /*6130*/  FMUL.FTZ R134, R153, R9 ;  /* 0x0000000999867220 */ /* 0x000fe40000410000 */
[----:B------:R-:W-:Y:S02]  /*6140*/  FFMA.FTZ R9, -R149, R149, 1 ;  /* 0x3f80000095097423 */ /* 0x000fe40000010195 */
[----:B------:R-:W-:Y:S02]  /*6150*/  FMUL.FTZ R0, R0, c[0x0][0x2ec] ;  /* 0x0000bb0000007a20 */ /* 0x000fe40000410000 */
[----:B------:R-:W-:Y:S02]  /*6160*/  FADD.FTZ R10, -R183, R10 ;  /* 0x0000000ab70a7221 */ /* 0x000fe40000010100 */
[----:B------:R-:W-:Y:S02]  /*6170*/  FMUL.FTZ R11, R151, R11 ;  /* 0x0000000b970b7220 */ /* 0x000fe40000410000 */
[----:B------:R-:W-:Y:S02]  /*6180*/  FMUL.FTZ R9, R9, c[0x0][0x2ec] ;  /* 0x0000bb0009097a20 */ /* 0x000fe40000410000 */
[----:B------:R-:W-:Y:S02]  /*6190*/  FMUL.FTZ R151, R133, R0 ;  /* 0x0000000085977220 */ /* 0x000fe40000410000 */
[----:B------:R-:W-:Y:S02]  /*61a0*/  FFMA.FTZ R0, -R160, R160, 1 ;  /* 0x3f800000a0007423 */ /* 0x000fe400000101a0 */
[----:B------:R-:W-:Y:S02]  /*61b0*/  FMUL.FTZ R10, R152, R10 ;  /* 0x0000000a980a7220 */ /* 0x000fe40000410000 */
[----:B------:R-:W-:Y:S02]  /*61c0*/  FMUL.FTZ R154, R154, R9 ;  /* 0x000000099a9a7220 */ /* 0x000fe40000410000 */
[----:B------:R-:W-:Y:S02]  /*61d0*/  FMUL.FTZ R152, R144, R2 ;  /* 0x0000000290987220 */ /* 0x000fe40000410000 */
[----:B------:R-:W-:Y:S02]  /*61e0*/  FMUL.FTZ R9, R0, c[0x0][0x2ec] ;  /* 0x0000bb0000097a20 */ /* 0x000fe40000410000 */
[----:B------:R-:W-:Y:S02]  /*61f0*/  FFMA.FTZ R2, -R156, R156, 1 ;  /* 0x3f8000009c027423 */ /* 0x000fe4000001019c */
[----:B------:R-:W-:Y:S02]  /*6200*/  FFMA.FTZ R0, -R150, R150, 1 ;  /* 0x3f80000096007423 */ /* 0x000fe40000010196 */
[----:B------:R-:W-:Y:S02]  /*6210*/  FADD.FTZ R8, -R184, R8 ;  /* 0x00000008b8087221 */ /* 0x000fe40000010100 */
[----:B------:R-:W-:Y:S02]  /*6220*/  FMUL.FTZ R2, R2, c[0x0][0x2ec] ;  /* 0x0000bb0002027a20 */ /* 0x000fe40000410000 */
[----:B------:R-:W-:Y:S01]  /*6230*/  FMUL.FTZ R0, R0, c[0x0][0x2ec] ;  /* 0x0000bb0000007a20 */ /* 0x000fe20000410000 */
[-C--:B-1----:R-:W-:Y:S03]  /*6240*/  HMMA.16816.F32.BF16 R20, R140, R4.reuse, R20 ;  /* 0x000000048c14723c */ /* 0x082fe60000041814 */
[----:B------:R-:W-:Y:S02]  /*6250*/  FMUL.FTZ R132, R198, R8 ;  /* 0x00000008c6847220 */ /* 0x000fe40000410000 */
[----:B------:R-:W-:Y:S02]  /*6260*/  FFMA.FTZ R8, -R148, R148, 1 ;  /* 0x3f80000094087423 */ /* 0x000fe40000010194 */
[C---:B------:R-:W-:Y:S01]  /*6270*/  FADD.FTZ R12, -R184.reuse, R12 ;  /* 0x0000000cb80c7221 */ /* 0x040fe20000010100 */
[C---:B------:R-:W-:Y:S04]  /*6280*/  HMMA.16816.F32.BF16 R24, R136.reuse, R4, R24 ;  /* 0x000000048818723c */ /* 0x040fe80000041818 */
[----:B------:R-:W-:Y:S02]  /*6290*/  FADD.FTZ R13, -R184, R13 ;  /* 0x0000000db80d7221 */ /* 0x000fe40000010100 */
[C---:B------:R-:W-:Y:S02]  /*62a0*/  FADD.FTZ R14, -R183.reuse, R14 ;  /* 0x0000000eb70e7221 */ /* 0x040fe40000010100 */
[----:B------:R-:W-:Y:S01]  /*62b0*/  FADD.FTZ R15, -R183, R15 ;  /* 0x0000000fb70f7221 */ /* 0x000fe20000010100 */
[-C--:B------:R-:W-:Y:S03]  /*62c0*/  HMMA.16816.F32.BF16 R28, R136, R6.reuse, R28 ;  /* 0x00000006881c723c */ /* 0x080fe6000004181c */
[----:B------:R-:W-:Y:S02]  /*62d0*/  FMUL.FTZ R149, R10, R2 ;  /* 0x000000020a957220 */ /* 0x000fe40000410000 */
[----:B------:R-:W-:Y:S02]  /*62e0*/  FMUL.FTZ R148, R11, R0 ;  /* 0x000000000b947220 */ /* 0x000fe40000410000 */
[----:B------:R-:W-:Y:S01]  /*62f0*/  FFMA.FTZ R5, -R162, R162, 1 ;  /* 0x3f800000a2057423 */ /* 0x000fe200000101a2 */
[----:B------:R-:W-:Y:S04]  /*6300*/  HMMA.16816.F32.BF16 R32, R140, R6, R32 ;  /* 0x000000068c20723c */ /* 0x000fe80000041820 */
[----:B------:R-:W-:Y:S02]  /*6310*/  FFMA.FTZ R4, -R161, R161, 1 ;  /* 0x3f800000a1047423 */ /* 0x000fe400000101a1 */
[----:B------:R-:W-:Y:S02]  /*6320*/  FFMA.FTZ R2, -R159, R159, 1 ;  /* 0x3f8000009f027423 */ /* 0x000fe4000001019f */
[----:B------:R-:W-:Y:S04]  /*6330*/  FFMA.FTZ R0, -R158, R158, 1 ;  /* 0x3f8000009e007423 */ /* 0x000fe8000001019e */
        /* <DEDUP_REMOVED lines=18> */
[----:B------:R-:W-:Y:S02]  /*6460*/  FFMA.FTZ R5, -R166, R166, 1 ;  /* 0x3f800000a6057423 */ /* 0x000fe400000101a6 */
[----:B------:R-:W-:Y:S01]  /*6470*/  FFMA.FTZ R4, -R165, R165, 1 ;  /* 0x3f800000a5047423 */ /* 0x000fe200000101a5 */
[----:B------:R-:W-:Y:S01]  /*6480*/  IADD3 R165, R204, 0x20, RZ ;  /* 0x00000020cca57810 */ /* 0x000fe20007ffe0ff */
[----:B------:R-:W-:Y:S01]  /*6490*/  FFMA.FTZ R2, -R164, R164, 1 ;  /* 0x3f800000a4027423 */ /* 0x000fe200000101a4 */
[----:B------:R-:W-:Y:S01]  /*64a0*/  IADD3 R164, R204, 0x40, RZ ;  /* 0x00000040cca47810 */ /* 0x000fe20007ffe0ff */
[----:B------:R-:W-:Y:S02]  /*64b0*/  FFMA.FTZ R0, -R163, R163, 1 ;  /* 0x3f800000a3007423 */ /* 0x000fe400000101a3 */
[----:B------:R-:W-:Y:S02]  /*64c0*/  FMUL.FTZ R150, R132, R9 ;  /* 0x0000000984967220 */ /* 0x000fe40000410000 */
        /* <DEDUP_REMOVED lines=8> */
[----:B------:R-:W-:Y:S02]  /*6550*/  FFMA.FTZ R8, -R157, R157, 1 ;  /* 0x3f8000009d087423 */ /* 0x000fe4000001019d */
        /* <DEDUP_REMOVED lines=95> */
[C---:B------:R-:W-:Y:S02]  /*6b50*/  LEA R208, P4, R0.reuse, R208, 0x1 ;  /* 0x000000d000d07211 */ /* 0x040fe400078808ff */
[----:B------:R-:W-:Y:S02]  /*6b60*/  SHF.R.S32.HI R2, RZ, 0x1f, R0 ;  /* 0x0000001fff027819 */ /* 0x000fe40000011400 */
[----:B------:R-:W-:Y:S01]  /*6b70*/  IADD3 R187, R187, UR8, RZ ;  /* 0x00000008bbbb7c10 */ /* 0x000fe2000fffe0ff */
[----:B------:R-:W-:Y:S01]  /*6b80*/  @!P3 IMAD.MOV.U32 R4, RZ, RZ, R208 ;  /* 0x000000ffff04b224 */ /* 0x000fe200078e00d0 */
[----:B------:R-:W-:Y:S02]  /*6b90*/  LEA.HI.X R206, R0, R206, R2, 0x1, P4 ;  /* 0x000000ce00ce7211 */ /* 0x000fe400020f0c02 */
        /* <DEDUP_REMOVED lines=35> */
.L_x_986:
[----:B------:R-:W-:Y:S01]  /*6dd0*/  F2FP.BF16.PACK_AB R15, R153, R154 ;  /* 0x0000009a990f723e */ /* 0x000fe200000010ff */
[----:B------:R-:W2:Y:S01]  /*6de0*/  LDL R140, [R1] ;  /* 0x00000000018c7983 */ /* 0x000ea20000100800 */
        /* <DEDUP_REMOVED lines=136> */
.L_x_987:
[----:B------:R-:W-:Y:S01]  /*7670*/  LDSM.16.M88.4 R24, [R176] ;  /* 0x00000000b018783b */ /* 0x000fe20000000200 */
[C---:B------:R-:W-:Y:S01]  /*7680*/  IADD3 R163, R248.reuse, -0x40, RZ ;  /* 0xffffffc0f8a37810 */ /* 0x040fe20007ffe0ff */
[----:B------:R-:W-:Y:S01]  /*7690*/  IMAD.MOV.U32 R166, RZ, RZ, c[0x0][0x22c] ;  /* 0x00008b00ffa67624 */ /* 0x000fe200078e00ff */
[C---:B------:R-:W-:Y:S01]  /*76a0*/  IADD3 R161, R248.reuse, -0x40, RZ ;  /* 0xffffffc0f8a17810 */ /* 0x040fe20007ffe0ff */
[----:B------:R-:W-:Y:S01]  /*76b0*/  IMAD.MOV.U32 R2, RZ, RZ, c[0x0][0x22c] ;  /* 0x00008b00ff027624 */ /* 0x000fe200078e00ff */
[----:B-1----:R-:W1:Y:S01]  /*76c0*/  LDSM.16.MT88.4 R8, [R0+0x9000] ;  /* 0x009000000008783b */ /* 0x002e620000004200 */
[----:B------:R-:W-:Y:S01]  /*76d0*/  IMAD.SHL.U32 R163, R163, 0x4, RZ ;  /* 0x00000004a3a37824 */ /* 0x000fe200078e00ff */
[----:B------:R-:W-:Y:S01]  /*76e0*/  IADD3 R162, R248, -0x40, RZ ;  /* 0xffffffc0f8a27810 */ /* 0x000fe20007ffe0ff */
[----:B------:R-:W-:Y:S01]  /*76f0*/  IMAD R166, R166, c[0x0][0x1c0], RZ ;  /* 0x00007000a6a67a24 */ /* 0x000fe200078e02ff */
[----:B------:R-:W-:Y:S01]  /*7700*/  ULOP3.LUT UR8, UR7, 0x1, URZ, 0xc0, !UPT ;  /* 0x0000000107087892 */ /* 0x000fe2000f8ec03f */
[----:B------:R-:W2:Y:S01]  /*7710*/  LDSM.16.MT88.4 R16, [R0+0xb000] ;  /* 0x00b000000010783b */ /* 0x000ea20000004200 */
[----:B------:R-:W-:Y:S01]  /*7720*/  SHF.R.S32.HI R162, RZ, 0x1f, R162 ;  /* 0x0000001fffa27819 */ /* 0x000fe200000114a2 */
[----:B------:R-:W-:Y:S01]  /*7730*/  IMAD.SHL.U32 R166, R166, 0x20, RZ ;  /* 0x00000020a6a67824 */ /* 0x000fe200078e00ff */
[----:B------:R-:W-:Y:S01]  /*7740*/  UISETP.NE.U32.AND UP0, UPT, UR8, 0x1, UPT ;  /* 0x000000010800788c */ /* 0x000fe2000bf05070 */
[----:B------:R-:W-:Y:S01]  /*7750*/  IMAD R2, R2, c[0x0][0x1c0], RZ ;  /* 0x0000700002027a24 */ /* 0x000fe200078e02ff */
[----:B------:R-:W3:Y:S01]  /*7760*/  LDSM.16.MT88.4 R28, [R0+0xd000] ;  /* 0x00d00000001c783b */ /* 0x000ee20000004200 */
[----:B------:R-:W-:Y:S01]  /*7770*/  SHF.L.U64.HI R161, R161, 0x2, R162 ;  /* 0x00000002a1a17819 */ /* 0x000fe200000102a2 */
[----:B------:R-:W-:Y:S01]  /*7780*/  IMAD.MOV.U32 R162, RZ, RZ, c[0x0][0x22c] ;  /* 0x00008b00ffa27624 */ /* 0x000fe200078e00ff */
[----:B------:R-:W-:Y:S01]  /*7790*/  UISETP.GT.AND UP2, UPT, UR7, UR17, UPT ;  /* 0x000000110700728c */ /* 0x000fe2000bf44270 */
[----:B------:R-:W-:Y:S01]  /*77a0*/  IMAD.U32 R2, R2, -0x40, RZ ;  /* 0xffffffc002027824 */ /* 0x000fe200078e00ff */
[----:B------:R-:W-:Y:S01]  /*77b0*/  LDSM.16.M88.4 R32, [R177] ;  /* 0x00000000b120783b */ /* 0x000fe20000000200 */
[----:B------:R-:W-:Y:S01]  /*77c0*/  IMAD R162, R162, c[0x0][0x1c0], RZ ;  /* 0x00007000a2a27a24 */ /* 0x000fe200078e02ff */
[----:B------:R-:W-:Y:S02]  /*77d0*/  UIADD3 UR7, UR7, -0x1, URZ ;  /* 0xffffffff07077890 */ /* 0x000fe4000fffe03f */
[----:B------:R-:W-:Y:S01]  /*77e0*/  LEA R199, P1, R2, R214, 0x2 ;  /* 0x000000d602c77211 */ /* 0x000fe200078210ff */
[----:B------:R-:W4:Y:S01]  /*77f0*/  LDSM.16.MT88.4 R132, [R0+0x9400] ;  /* 0x009400000084783b */ /* 0x000f220000004200 */
[----:B------:R-:W-:Y:S02]  /*7800*/  IMAD R162, R162, 0x38, RZ ;  /* 0x00000038a2a27824 */ /* 0x000fe400078e02ff */
[----:B------:R-:W-:Y:S01]  /*7810*/  LEA.HI.X.SX32 R198, R2, R215, 0x2, P1 ;  /* 0x000000d702c67211 */ /* 0x000fe200008f16ff */
[----:B------:R-:W-:Y:S01]  /*7820*/  IMAD.MOV.U32 R2, RZ, RZ, c[0x0][0x22c] ;  /* 0x00008b00ff027624 */ /* 0x000fe200078e00ff */
[----:B------:R-:W3:Y:S03]  /*7830*/  LDSM.16.MT88.4 R136, [R0+0xb400] ;  /* 0x00b400000088783b */ /* 0x000ee60000004200 */
[----:B------:R-:W-:Y:S02]  /*7840*/  IMAD R2, R2, c[0x0][0x1c0], RZ ;  /* 0x0000700002027a24 */ /* 0x000fe400078e02ff */
[----:B------:R-:W3:Y:S02]  /*7850*/  LDSM.16.MT88.4 R140, [R0+0xd400] ;  /* 0x00d40000008c783b */ /* 0x000ee40000004200 */
[----:B------:R-:W-:Y:S03]  /*7860*/  IMAD.SHL.U32 R2, R2, 0x10, RZ ;  /* 0x0000001002027824 */ /* 0x000fe600078e00ff */
[----:B------:R-:W-:Y:S01]  /*7870*/  LDSM.16.M88.4 R144, [R179] ;  /* 0x00000000b390783b */ /* 0x000fe20000000200 */
[C---:B-1----:R-:W-:Y:S04]  /*7880*/  HMMA.16816.F32.BF16 R4, R24.reuse, R8, RZ ;  /* 0x000000081804723c */ /* 0x042fe800000418ff */
[----:B------:R-:W1:Y:S05]  /*7890*/  LDSM.16.MT88.4 R148, [R0+0x9800] ;  /* 0x009800000094783b */ /* 0x000e6a0000004200 */
[----:B------:R-:W1:Y:S01]  /*78a0*/  LDSM.16.MT88.4 R152, [R0+0xb800] ;  /* 0x00b800000098783b */ /* 0x000e620000004200 */
[C---:B------:R-:W-:Y:S04]  /*78b0*/  HMMA.16816.F32.BF16 R8, R24.reuse, R10, RZ ;  /* 0x0000000a1808723c */ /* 0x040fe800000418ff */
[----:B------:R-:W-:Y:S04]  /*78c0*/  LDSM.16.MT88.4 R156, [R0+0xbc00] ;  /* 0x00bc0000009c783b */ /* 0x000fe80000004200 */
[C---:B--2---:R-:W-:Y:S08]  /*78d0*/  HMMA.16816.F32.BF16 R12, R24.reuse, R16, RZ ;  /* 0x00000010180c723c */ /* 0x044ff000000418ff */
[C---:B------:R-:W-:Y:S08]  /*78e0*/  HMMA.16816.F32.BF16 R16, R24.reuse, R18, RZ ;  /* 0x000000121810723c */ /* 0x040ff000000418ff */
[C---:B---3--:R-:W-:Y:S08]  /*78f0*/  HMMA.16816.F32.BF16 R20, R24.reuse, R28, RZ ;  /* 0x0000001c1814723c */ /* 0x048ff000000418ff */
[----:B------:R-:W-:Y:S01]  /*7900*/  HMMA.16816.F32.BF16 R24, R24, R30, RZ ;  /* 0x0000001e1818723c */ /* 0x000fe200000418ff */
[----:B------:R-:W2:Y:S07]  /*7910*/  LDSM.16.MT88.4 R28, [R0+0xd800] ;  /* 0x00d80000001c783b */ /* 0x000eae0000004200 */
[C---:B----4-:R-:W-:Y:S08]  /*7920*/  HMMA.16816.F32.BF16 R4, R32.reuse, R132, R4 ;  /* 0x000000842004723c */ /* 0x050ff00000041804 */
[C---:B------:R-:W-:Y:S01]  /*7930*/  HMMA.16816.F32.BF16 R8, R32.reuse, R134, R8 ;  /* 0x000000862008723c */ /* 0x040fe20000041808 */
[----:B------:R-:W-:Y:S07]  /*7940*/  LDSM.16.M88.4 R132, [R178] ;  /* 0x00000000b284783b */ /* 0x000fee0000000200 */
[C---:B------:R-:W-:Y:S08]  /*7950*/  HMMA.16816.F32.BF16 R12, R32.reuse, R136, R12 ;  /* 0x00000088200c723c */ /* 0x040ff0000004180c */
[C---:B------:R-:W-:Y:S01]  /*7960*/  HMMA.16816.F32.BF16 R16, R32.reuse, R138, R16 ;  /* 0x0000008a2010723c */ /* 0x040fe20000041810 */
[----:B------:R-:W3:Y:S07]  /*7970*/  LDSM.16.MT88.4 R136, [R0+0x9c00] ;  /* 0x009c00000088783b */ /* 0x000eee0000004200 */
[C---:B------:R-:W-:Y:S08]  /*7980*/  HMMA.16816.F32.BF16 R20, R32.reuse, R140, R20 ;  /* 0x0000008c2014723c */ /* 0x040ff00000041814 */
[----:B------:R-:W-:Y:S01]  /*7990*/  HMMA.16816.F32.BF16 R24, R32, R142, R24 ;  /* 0x0000008e2018723c */ /* 0x000fe20000041818 */
[----:B------:R-:W4:Y:S05]  /*79a0*/  LDSM.16.MT88.4 R32, [R0+0xdc00] ;  /* 0x00dc00000020783b */ /* 0x000f2a0000004200 */
[----:B------:R-:W-:Y:S02]  /*79b0*/  LDSM.16.M88.4 R140, [R176+0x2000] ;  /* 0x00200000b08c783b */ /* 0x000fe40000000200 */
        /* <DEDUP_REMOVED lines=8> */
[----:B------:R-:W2:Y:S05]  /*7a40*/  LDSM.16.MT88.4 R28, [R0+0xe000] ;  /* 0x00e00000001c783b */ /* 0x000eaa0000004200 */
[----:B------:R-:W-:Y:S02]  /*7a50*/  LDSM.16.MT88.4 R144, [R0+0xa400] ;  /* 0x00a400000090783b */ /* 0x000fe40000004200 */
[C---:B---3--:R-:W-:Y:S08]  /*7a60*/  HMMA.16816.F32.BF16 R4, R132.reuse, R136, R4 ;  /* 0x000000888404723c */ /* 0x048ff00000041804 */
[C---:B------:R-:W-:Y:S01]  /*7a70*/  HMMA.16816.F32.BF16 R8, R132.reuse, R138, R8 ;  /* 0x0000008a8408723c */ /* 0x040fe20000041808 */
[----:B------:R-:W3:Y:S07]  /*7a80*/  LDSM.16.M88.4 R136, [R177+0x2000] ;  /* 0x00200000b188783b */ /* 0x000eee0000000200 */
[C---:B------:R-:W-:Y:S08]  /*7a90*/  HMMA.16816.F32.BF16 R12, R132.reuse, R156, R12 ;  /* 0x0000009c840c723c */ /* 0x040ff0000004180c */
[C---:B------:R-:W-:Y:S01]  /*7aa0*/  HMMA.16816.F32.BF16 R16, R132.reuse, R158, R16 ;  /* 0x0000009e8410723c */ /* 0x040fe20000041810 */
[----:B------:R-:W2:Y:S07]  /*7ab0*/  LDSM.16.MT88.4 R156, [R0+0xc400] ;  /* 0x00c40000009c783b */ /* 0x000eae0000004200 */
[C---:B----4-:R-:W-:Y:S08]  /*7ac0*/  HMMA.16816.F32.BF16 R20, R132.reuse, R32, R20 ;  /* 0x000000208414723c */ /* 0x050ff00000041814 */
        /* <DEDUP_REMOVED lines=12> */
[----:B------:R-:W-:Y:S02]  /*7b90*/  LDSM.16.M88.4 R140, [R178+0x2000] ;  /* 0x00200000b28c783b */ /* 0x000fe40000000200 */
[C---:B---3--:R-:W-:Y:S08]  /*7ba0*/  HMMA.16816.F32.BF16 R4, R136.reuse, R144, R4 ;  /* 0x000000908804723c */ /* 0x048ff00000041804 */
[C---:B------:R-:W-:Y:S01]  /*7bb0*/  HMMA.16816.F32.BF16 R8, R136.reuse, R146, R8 ;  /* 0x000000928808723c */ /* 0x040fe20000041808 */
[----:B------:R-:W3:Y:S07]  /*7bc0*/  LDSM.16.MT88.4 R144, [R0+0xac00] ;  /* 0x00ac00000090783b */ /* 0x000eee0000004200 */
[C---:B------:R-:W-:Y:S08]  /*7bd0*/  HMMA.16816.F32.BF16 R12, R136.reuse, R156, R12 ;  /* 0x0000009c880c723c */ /* 0x040ff0000004180c */
[C---:B------:R-:W-:Y:S01]  /*7be0*/  HMMA.16816.F32.BF16 R16, R136.reuse, R158, R16 ;  /* 0x0000009e8810723c */ /* 0x040fe20000041810 */
[----:B------:R-:W2:Y:S07]  /*7bf0*/  LDSM.16.MT88.4 R156, [R0+0xcc00] ;  /* 0x00cc0000009c783b */ /* 0x000eae0000004200 */
[C---:B----4-:R-:W-:Y:S08]  /*7c00*/  HMMA.16816.F32.BF16 R20, R136.reuse, R32, R20 ;  /* 0x000000208814723c */ /* 0x050ff00000041814 */
[----:B------:R-:W-:Y:S01]  /*7c10*/  HMMA.16816.F32.BF16 R24, R136, R34, R24 ;  /* 0x000000228818723c */ /* 0x000fe20000041818 */
[----:B------:R-:W4:Y:S07]  /*7c20*/  LDSM.16.MT88.4 R32, [R0+0xec00] ;  /* 0x00ec00000020783b */ /* 0x000f2e0000004200 */
        /* <DEDUP_REMOVED lines=8> */
[----:B------:R-:W-:Y:S01]  /*7cb0*/  @P0 IADD3 R30, P2, R163, UR14, RZ ;  /* 0x0000000ea31e0c10 */ /* 0x000fe2000ff5e0ff */
        /* <DEDUP_REMOVED lines=10> */
[----:B------:R-:W-:Y:S01]  /*7d60*/  IMAD R161, R161, c[0x0][0x1c0], RZ ;  /* 0x00007000a1a17a24 */ /* 0x000fe200078e02ff */
[----:B------:R1:W5:Y:S01]  /*7d70*/  @P0 LDG.E R240, [R30.64+0x20] ;  /* 0x000020041ef00981 */ /* 0x000362000c1e1900 */
[C---:B------:R-:W-:Y:S04]  /*7d80*/  HMMA.16816.F32.BF16 R12, R140.reuse, R156, R12 ;  /* 0x0000009c8c0c723c */ /* 0x040fe8000004180c */
[----:B------:R1:W5:Y:S01]  /*7d90*/  @P0 LDG.E R237, [R30.64+0x80] ;  /* 0x000080041eed0981 */ /* 0x000362000c1e1900 */
[----:B------:R-:W-:Y:S03]  /*7da0*/  IMAD R161, R161, 0x18, RZ ;  /* 0x00000018a1a17824 */ /* 0x000fe600078e02ff */
[C---:B------:R-:W-:Y:S01]  /*7db0*/  HMMA.16816.F32.BF16 R16, R140.reuse, R158, R16 ;  /* 0x0000009e8c10723c */ /* 0x040fe20000041810 */
[----:B------:R1:W5:Y:S03]  /*7dc0*/  @P0 LDG.E R238, [R30.64+0xa0] ;  /* 0x0000a0041eee0981 */ /* 0x000366000c1e1900 */
[CC--:B------:R-:W-:Y:S02]  /*7dd0*/  LEA R134, P0, R2.reuse, R28.reuse, 0x2 ;  /* 0x0000001c02867211 */ /* 0x0c0fe400078010ff */
[----:B------:R2:W-:Y:S02]  /*7de0*/  RED.E.ADD.F32.FTZ.RN.STRONG.GPU [R28.64], R4 ;  /* 0x000000041c00798e */ /* 0x0005e4000c10e784 */
[C---:B----4-:R-:W-:Y:S04]  /*7df0*/  HMMA.16816.F32.BF16 R20, R140.reuse, R32, R20 ;  /* 0x000000208c14723c */ /* 0x050fe80000041814 */
[-C--:B------:R-:W-:Y:S03]  /*7e00*/  LEA.HI.X.SX32 R135, R2, R29.reuse, 0x2, P0 ;  /* 0x0000001d02877211 */ /* 0x080fe600000f16ff */
        /* <DEDUP_REMOVED lines=10> */
[-C--:B------:R-:W-:Y:S02]  /*7eb0*/  LEA.HI.X.SX32 R35, R166, R29.reuse, 0x2, P0 ;  /* 0x0000001da6237211 */ /* 0x080fe400000f16ff */
[----:B------:R-:W-:Y:S01]  /*7ec0*/  IMAD R161, R161, c[0x0][0x1c0], RZ ;  /* 0x00007000a1a17a24 */ /* 0x000fe200078e02ff */
[-C--:B-1----:R-:W-:Y:S01]  /*7ed0*/  LEA R30, P2, R163, R28.reuse, 0x2 ;  /* 0x0000001ca31e7211 */ /* 0x082fe200078410ff */
[----:B------:R1:W-:Y:S02]  /*7ee0*/  RED.E.ADD.F32.FTZ.RN.STRONG.GPU [R132.64], R7 ;  /* 0x000000078400798e */ /* 0x0003e4000c10e784 */
[----:B------:R-:W-:Y:S01]  /*7ef0*/  IMAD R161, R161, 0x30, RZ ;  /* 0x00000030a1a17824 */ /* 0x000fe200078e02ff */
[-C--:B------:R-:W-:Y:S02]  /*7f00*/  LEA.HI.X.SX32 R31, R163, R29.reuse, 0x2, P2 ;  /* 0x0000001da31f7211 */ /* 0x080fe400010f16ff */
[----:B------:R1:W-:Y:S02]  /*7f10*/  RED.E.ADD.F32.FTZ.RN.STRONG.GPU [R34.64], R8 ;  /* 0x000000082200798e */ /* 0x0003e4000c10e784 */
[CC--:B--2---:R-:W-:Y:S03]  /*7f20*/  LEA R4, P1, R161.reuse, R28.reuse, 0x2 ;  /* 0x0000001ca1047211 */ /* 0x0c4fe600078210ff */
[----:B------:R2:W-:Y:S01]  /*7f30*/  RED.E.ADD.F32.FTZ.RN.STRONG.GPU [R30.64], R9 ;  /* 0x000000091e00798e */ /* 0x0005e2000c10e784 */
[-C--:B---3--:R-:W-:Y:S01]  /*7f40*/  LEA.HI.X.SX32 R5, R161, R29.reuse, 0x2, P1 ;  /* 0x0000001da1057211 */ /* 0x088fe200008f16ff */
[----:B------:R-:W-:Y:S04]  /*7f50*/  IMAD.MOV.U32 R161, RZ, RZ, c[0x0][0x22c] ;  /* 0x00008b00ffa17624 */ /* 0x000fe800078e00ff */
[----:B------:R3:W-:Y:S01]  /*7f60*/  RED.E.ADD.F32.FTZ.RN.STRONG.GPU [R4.64], R10 ;  /* 0x0000000a0400798e */ /* 0x0007e2000c10e784 */
[CC--:B----4-:R-:W-:Y:S01]  /*7f70*/  LEA R6, P0, R162.reuse, R28.reuse, 0x2 ;  /* 0x0000001ca2067211 */ /* 0x0d0fe200078010ff */
[----:B------:R-:W-:Y:S03]  /*7f80*/  IMAD R161, R161, c[0x0][0x1c0], RZ ;  /* 0x00007000a1a17a24 */ /* 0x000fe600078e02ff */
[-C--:B-1----:R-:W-:Y:S01]  /*7f90*/  LEA.HI.X.SX32 R7, R162, R29.reuse, 0x2, P0 ;  /* 0x0000001da2077211 */ /* 0x082fe200000f16ff */
[----:B------:R-:W-:Y:S01]  /*7fa0*/  IMAD.SHL.U32 R161, R161, 0x10, RZ ;  /* 0x00000010a1a17824 */ /* 0x000fe200078e00ff */
[----:B------:R-:W-:Y:S03]  /*7fb0*/  IADD3 R132, R2, 0x40, RZ ;  /* 0x0000004002847810 */ /* 0x000fe60007ffe0ff */
[----:B------:R1:W-:Y:S01]  /*7fc0*/  RED.E.ADD.F32.FTZ.RN.STRONG.GPU [R6.64], R11 ;  /* 0x0000000b0600798e */ /* 0x0003e2000c10e784 */
[C---:B------:R-:W-:Y:S02]  /*7fd0*/  IADD3 R137, R161.reuse, 0x20, RZ ;  /* 0x00000020a1897810 */ /* 0x040fe40007ffe0ff */
[C---:B------:R-:W-:Y:S02]  /*7fe0*/  IADD3 R136, R161.reuse, 0x20, RZ ;  /* 0x00000020a1887810 */ /* 0x040fe40007ffe0ff */
[----:B------:R4:W-:Y:S01]  /*7ff0*/  RED.E.ADD.F32.FTZ.RN.STRONG.GPU [R28.64+0x80], R12 ;  /* 0x0000800c1c00798e */ /* 0x0009e2000c10e784 */
[----:B------:R-:W-:Y:S02]  /*8000*/  IADD3 R0, R161, 0x20, RZ ;  /* 0x00000020a1007810 */ /* 0x000fe40007ffe0ff */
[----:B------:R-:W-:Y:S01]  /*8010*/  IMAD.IADD R136, R241, 0x1, R136 ;  /* 0x00000001f1887824 */ /* 0x000fe200078e0288 */
[-C--:B------:R-:W-:Y:S01]  /*8020*/  LEA R8, P2, R245, R28.reuse, 0x2 ;  /* 0x0000001cf5087211 */ /* 0x080fe200078410ff */
[----:B------:R4:W-:Y:S01]  /*8030*/  RED.E.ADD.F32.FTZ.RN.STRONG.GPU [R32.64+0x80], R13 ;  /* 0x0000800d2000798e */ /* 0x0009e2000c10e784 */
[C---:B------:R-:W-:Y:S02]  /*8040*/  IMAD.IADD R0, R241.reuse, 0x1, R0 ;  /* 0x00000001f1007824 */ /* 0x040fe400078e0200 */
[CC--:B--2---:R-:W-:Y:S02]  /*8050*/  LEA R30, P1, R136.reuse, R28.reuse, 0x2 ;  /* 0x0000001c881e7211 */ /* 0x0c4fe400078210ff */
[----:B------:R-:W-:Y:S01]  /*8060*/  IMAD.IADD R0, R241, 0x1, R0 ;  /* 0x00000001f1007824 */ /* 0x000fe200078e0200 */
[-C--:B------:R-:W-:Y:S02]  /*8070*/  LEA.HI.X.SX32 R9, R245, R29.reuse, 0x2, P2 ;  /* 0x0000001df5097211 */ /* 0x080fe400010f16ff */
[CC--:B---3--:R-:W-:Y:S02]  /*8080*/  LEA R4, P0, R137.reuse, R28.reuse, 0x2 ;  /* 0x0000001c89047211 */ /* 0x0c8fe400078010ff */
[-C--:B------:R-:W-:Y:S02]  /*8090*/  LEA.HI.X.SX32 R31, R136, R29.reuse, 0x2, P1 ;  /* 0x0000001d881f7211 */ /* 0x080fe400008f16ff */
[-C--:B------:R-:W-:Y:S02]  /*80a0*/  LEA.HI.X.SX32 R5, R137, R29.reuse, 0x2, P0 ;  /* 0x0000001d89057211 */ /* 0x080fe400000f16ff */
[-C--:B------:R-:W-:Y:S01]  /*80b0*/  LEA R10, P0, R0, R28.reuse, 0x2 ;  /* 0x0000001c000a7211 */ /* 0x080fe200078010ff */
[----:B------:R-:W-:Y:S01]  /*80c0*/  LDSM.16.MT88.4 R136, [R3+0x18800] ;  /* 0x018800000388783b */ /* 0x000fe20000004200 */
[-C--:B-1----:R-:W-:Y:S02]  /*80d0*/  LEA R6, P1, R244, R28.reuse, 0x2 ;  /* 0x0000001cf4067211 */ /* 0x082fe400078210ff */
[-C--:B------:R-:W-:Y:S02]  /*80e0*/  LEA.HI.X.SX32 R11, R0, R29.reuse, 0x2, P0 ;  /* 0x0000001d000b7211 */ /* 0x080fe400000f16ff */
[----:B------:R1:W-:Y:S01]  /*80f0*/  RED.E.ADD.F32.FTZ.RN.STRONG.GPU [R4.64], R14 ;  /* 0x0000000e0400798e */ /* 0x0003e2000c10e784 */
[-C--:B------:R-:W-:Y:S02]  /*8100*/  LEA.HI.X.SX32 R7, R244, R29.reuse, 0x2, P1 ;  /* 0x0000001df4077211 */ /* 0x080fe400008f16ff */
[C---:B------:R-:W-:Y:S02]  /*8110*/  IADD3 R0, R2.reuse, 0x40, RZ ;  /* 0x0000004002007810 */ /* 0x040fe40007ffe0ff */
[----:B------:R2:W-:Y:S01]  /*8120*/  RED.E.ADD.F32.FTZ.RN.STRONG.GPU [R30.64], R15 ;  /* 0x0000000f1e00798e */ /* 0x0005e2000c10e784 */
[----:B------:R-:W-:Y:S02]  /*8130*/  IADD3 R2, R2, 0x40, RZ ;  /* 0x0000004002027810 */ /* 0x000fe40007ffe0ff */
[C---:B------:R-:W-:Y:S02]  /*8140*/  IMAD.IADD R0, R241.reuse, 0x1, R0 ;  /* 0x00000001f1007824 */ /* 0x040fe400078e0200 */
[----:B------:R3:W-:Y:S01]  /*8150*/  RED.E.ADD.F32.FTZ.RN.STRONG.GPU [R10.64], R16 ;  /* 0x000000100a00798e */ /* 0x0007e2000c10e784 */
[C---:B------:R-:W-:Y:S02]  /*8160*/  IMAD.IADD R2, R241.reuse, 0x1, R2 ;  /* 0x00000001f1027824 */ /* 0x040fe400078e0202 */
[----:B------:R-:W-:Y:S02]  /*8170*/  IMAD.IADD R0, R241, 0x1, R0 ;  /* 0x00000001f1007824 */ /* 0x000fe400078e0200 */
[----:B------:R3:W-:Y:S01]  /*8180*/  RED.E.ADD.F32.FTZ.RN.STRONG.GPU [R8.64], R17 ;  /* 0x000000110800798e */ /* 0x0007e2000c10e784 */
[CC--:B----4-:R-:W-:Y:S04]  /*8190*/  LEA R12, P4, R2.reuse, R28.reuse, 0x2 ;  /* 0x0000001c020c7211 */ /* 0x0d0fe800078810ff */
[----:B------:R4:W-:Y:S01]  /*81a0*/  RED.E.ADD.F32.FTZ.RN.STRONG.GPU [R6.64], R18 ;  /* 0x000000120600798e */ /* 0x0009e2000c10e784 */
[-C--:B------:R-:W-:Y:S02]  /*81b0*/  LEA.HI.X.SX32 R13, R2, R29.reuse, 0x2, P4 ;  /* 0x0000001d020d7211 */ /* 0x080fe400020f16ff */
[CC--:B-1----:R-:W-:Y:S02]  /*81c0*/  LEA R4, P0, R247.reuse, R28.reuse, 0x2 ;  /* 0x0000001cf7047211 */ /* 0x0c2fe400078010ff */
[CC--:B------:R-:W-:Y:S02]  /*81d0*/  LEA R14, P5, R132.reuse, R28.reuse, 0x2 ;  /* 0x0000001c840e7211 */ /* 0x0c0fe400078a10ff */
[-C--:B------:R-:W-:Y:S02]  /*81e0*/  LEA.HI.X.SX32 R5, R247, R29.reuse, 0x2, P0 ;  /* 0x0000001df7057211 */ /* 0x080fe400000f16ff */
[-C--:B--2---:R-:W-:Y:S02]  /*81f0*/  LEA.HI.X.SX32 R15, R132, R29.reuse, 0x2, P5 ;  /* 0x0000001d840f7211 */ /* 0x084fe400028f16ff */
[----:B------:R-:W-:Y:S01]  /*8200*/  LDSM.16.MT88.4 R132, [R3+0x17800] ;  /* 0x017800000384783b */ /* 0x000fe20000004200 */
[CC--:B---3--:R-:W-:Y:S04]  /*8210*/  LEA R10, P3, R0.reuse, R28.reuse, 0x2 ;  /* 0x0000001c000a7211 */ /* 0x0c8fe800078610ff */
[----:B------:R1:W-:Y:S01]  /*8220*/  RED.E.ADD.F32.FTZ.RN.STRONG.GPU [R4.64], R19 ;  /* 0x000000130400798e */ /* 0x0003e2000c10e784 */
[-C--:B------:R-:W-:Y:S02]  /*8230*/  LEA.HI.X.SX32 R11, R0, R29.reuse, 0x2, P3 ;  /* 0x0000001d000b7211 */ /* 0x080fe400018f16ff */
[CC--:B------:R-:W-:Y:S02]  /*8240*/  LEA R8, P2, R243.reuse, R28.reuse, 0x2 ;  /* 0x0000001cf3087211 */ /* 0x0c0fe400078410ff */
[----:B------:R-:W-:Y:S01]  /*8250*/  RED.E.ADD.F32.FTZ.RN.STRONG.GPU [R28.64+0x100], R20 ;  /* 0x000100141c00798e */ /* 0x000fe2000c10e784 */
[----:B------:R-:W-:Y:S02]  /*8260*/  IADD3 R0, R172, -0x3000, RZ ;  /* 0xffffd000ac007810 */ /* 0x000fe40007ffe0ff */
[-C--:B------:R-:W-:Y:S02]  /*8270*/  LEA.HI.X.SX32 R9, R243, R29.reuse, 0x2, P2 ;  /* 0x0000001df3097211 */ /* 0x080fe400010f16ff */
[----:B------:R-:W-:Y:S01]  /*8280*/  RED.E.ADD.F32.FTZ.RN.STRONG.GPU [R32.64+0x100], R21 ;  /* 0x000100152000798e */ /* 0x000fe2000c10e784 */
[CC--:B----4-:R-:W-:Y:S04]  /*8290*/  LEA R6, P1, R242.reuse, R28.reuse, 0x2 ;  /* 0x0000001cf2067211 */ /* 0x0d0fe800078210ff */
[----:B------:R-:W-:Y:S01]  /*82a0*/  RED.E.ADD.F32.FTZ.RN.STRONG.GPU [R14.64], R22 ;  /* 0x000000160e00798e */ /* 0x000fe2000c10e784 */
[-C--:B------:R-:W-:Y:S02]  /*82b0*/  LEA.HI.X.SX32 R7, R242, R29.reuse, 0x2, P1 ;  /* 0x0000001df2077211 */ /* 0x080fe400008f16ff */
[----:B------:R-:W-:Y:S01]  /*82c0*/  PLOP3.LUT P1, PT, PT, PT, UP0, 0x80, 0x0 ;  /* 0x000000000000781c */ /* 0x000fe20003f2f008 */
[----:B------:R-:W-:Y:S01]  /*82d0*/  @UP3 UIADD3 UR16, UP0, UR16, -0x100, URZ ;  /* 0xffffff0010103890 */ /* 0x000fe2000ff1e03f */
[----:B------:R-:W-:Y:S03]  /*82e0*/  RED.E.ADD.F32.FTZ.RN.STRONG.GPU [R12.64], R23 ;  /* 0x000000170c00798e */ /* 0x000fe6000c10e784 */
[----:B------:R-:W-:Y:S02]  /*82f0*/  @UP3 UIADD3.X UR15, UR15, -0x1, URZ, UP0, !UPT ;  /* 0xffffffff0f0f3890 */ /* 0x000fe400087fe43f */
[----:B------:R-:W-:Y:S01]  /*8300*/  RED.E.ADD.F32.FTZ.RN.STRONG.GPU [R10.64], R24 ;  /* 0x000000180a00798e */ /* 0x000fe2000c10e784 */
[C---:B-1----:R-:W-:Y:S04]  /*8310*/  LEA R4, P0, R246.reuse, R28, 0x2 ;  /* 0x0000001cf6047211 */ /* 0x042fe800078010ff */
[----:B------:R-:W-:Y:S01]  /*8320*/  RED.E.ADD.F32.FTZ.RN.STRONG.GPU [R8.64], R25 ;  /* 0x000000190800798e */ /* 0x000fe2000c10e784 */
[----:B------:R-:W-:Y:S02]  /*8330*/  LEA.HI.X.SX32 R5, R246, R29, 0x2, P0 ;  /* 0x0000001df6057211 */ /* 0x000fe400000f16ff */
[----:B------:R-:W-:Y:S02]  /*8340*/  PLOP3.LUT P0, PT, PT, PT, UP2, 0x80, 0x0 ;  /* 0x000000000000781c */ /* 0x000fe40003f0f028 */
[----:B------:R-:W-:Y:S01]  /*8350*/  RED.E.ADD.F32.FTZ.RN.STRONG.GPU [R6.64], R26 ;  /* 0x0000001a0600798e */ /* 0x000fe2000c10e784 */
[----:B------:R-:W-:Y:S04]  /*8360*/  @P1 IADD3 R0, R172, 0x3000, RZ ;  /* 0x00003000ac001810 */ /* 0x000fe80007ffe0ff */
[----:B------:R-:W-:Y:S05]  /*8370*/  LDSM.16.MT88.4 R8, [R172] ;  /* 0x00000000ac08783b */ /* 0x000fea0000004200 */
[----:B------:R-:W-:Y:S05]  /*8380*/  RED.E.ADD.F32.FTZ.RN.STRONG.GPU [R4.64], R27 ;  /* 0x0000001b0400798e */ /* 0x000fea000c10e784 */
[----:B------:R-:W1:Y:S05]  /*8390*/  LDSM.16.MT88.4 R4, [R3+0x15000] ;  /* 0x015000000304783b */ /* 0x000e6a0000004200 */
[----:B------:R-:W2:Y:S05]  /*83a0*/  LDSM.16.MT88.4 R12, [R3+0x17000] ;  /* 0x01700000030c783b */ /* 0x000eaa0000004200 */
[----:B------:R-:W3:Y:S05]  /*83b0*/  LDSM.16.MT88.4 R16, [R172+0x1000] ;  /* 0x00100000ac10783b */ /* 0x000eea0000004200 */
[----:B------:R-:W4:Y:S05]  /*83c0*/  LDSM.16.MT88.4 R28, [R172+0x2000] ;  /* 0x00200000ac1c783b */ /* 0x000f2a0000004200 */
[----:B------:R-:W-:Y:S05]  /*83d0*/  LDSM.16.MT88.4 R32, [R3+0x15800] ;  /* 0x015800000320783b */ /* 0x000fea0000004200 */
        /* <DEDUP_REMOVED lines=227> */
.L_x_989:
        /* <DEDUP_REMOVED lines=19> */
.L_x_990:
        /* <DEDUP_REMOVED lines=11> */
[----:B------:R-:W-:Y:S01]  /*93f0*/  IMAD.WIDE.U32 R4, R21, c[0x0][0x3a0], R6 ;  /* 0x0000e80015047a25 */ /* 0x000fe200078e0006 */
[----:B------:R-:W-:-:S02]  /*9400*/  USHF.R.S32.HI UR13, URZ, 0x1f, UR40 ;  /* 0x0000001f3f0d7899 */ /* 0x000fc40008011428 */
        /* <DEDUP_REMOVED lines=42> */
.L_x_992:
[----:B------:R-:W-:Y:S05]  /*96b0*/  BSYNC B0 ;  /* 0x0000000000007941 */ /* 0x000fea0003800000 */
.L_x_991:
        /* <DEDUP_REMOVED lines=20> */
.L_x_994:
[----:B------:R-:W-:Y:S05]  /*9800*/  BSYNC B0 ;  /* 0x0000000000007941 */ /* 0x000fea0003800000 */
.L_x_993:
        /* <DEDUP_REMOVED lines=30> */
.L_x_996:
[----:B------:R-:W-:Y:S05]  /*99f0*/  BSYNC B0 ;  /* 0x0000000000007941 */ /* 0x000fea0003800000 */
.L_x_995:
        /* <DEDUP_REMOVED lines=16> */
.L_x_970:
[----:B------:R-:W-:Y:S05]  /*9b00*/  BSYNC B1 ;  /* 0x0000000000017941 */ /* 0x000fea0003800000 */
.L_x_956:
        /* <DEDUP_REMOVED lines=11> */
.L_x_997:
[----:B------:R-:W-:Y:S05]  /*9bc0*/  EXIT ;  /* 0x000000000000794d */ /* 0x000fea0003800000 */
.L_x_999:
        /* <DEDUP_REMOVED lines=11> */
.L_x_1304:


//--------------------- .text._ZN5flash44flash_bwd_dq_dk_dv_loop_seqk_parallel_kernelI23Flash_bwd_kernel_traitsILi96ELi64ELi128ELi8ELi2ELi4ELi4ELb0ELb0EN7cutlass10bfloat16_tE19Flash_kernel_traitsILi96ELi64ELi128ELi8ES3_EELb1ELb0ELb0ELb0ELb1ELb1ELb0EEEvNS_16Flash_bwd_paramsE --------------------------
	.section	.text._ZN5flash44flash_bwd_dq_dk_dv_loop_seqk_parallel_kernelI23Flash_bwd_kernel_traitsILi96ELi64ELi128ELi8ELi2ELi4ELi4ELb0ELb0EN7cutlass10bfloat16_tE19Flash_kernel_traitsILi96ELi64ELi128ELi8ES3_EELb1ELb0ELb0ELb0ELb1ELb1ELb0EEEvNS_16Flash_bwd_paramsE,"ax",@progbits
	.sectioninfo	@"SHI_REGISTERS=255"
	.align	128
        .global         _ZN5flash44flash_bwd_dq_dk_dv_loop_seqk_parallel_kernelI23Flash_bwd_kernel_traitsILi96ELi64ELi128ELi8ELi2ELi4ELi4ELb0ELb0EN7cutlass10bfloat16_tE19Flash_kernel_traitsILi96ELi64ELi128ELi8ES3_EELb1ELb0ELb0ELb0ELb1ELb1ELb0EEEvNS_16Flash_bwd_paramsE
        .type           _ZN5flash44flash_bwd_dq_dk_dv_loop_seqk_parallel_kernelI23Flash_bwd_kernel_traitsILi96ELi64ELi128ELi8ELi2ELi4ELi4ELb0ELb0EN7cutlass10bfloat16_tE19Flash_kernel_traitsILi96ELi64ELi128ELi8ES3_EELb1ELb0ELb0ELb0ELb1ELb1ELb0EEEvNS_16Flash_bwd_paramsE,@function
        .size           _ZN5flash44flash_bwd_dq_dk_dv_loop_seqk_parallel_kernelI23Flash_bwd_kernel_traitsILi96ELi64ELi128ELi8ELi2ELi4ELi4ELb0ELb0EN7cutlass10bfloat16_tE19Flash_kernel_traitsILi96ELi64ELi128ELi8ES3_EELb1ELb0ELb0ELb0ELb1ELb1ELb0EEEvNS_16Flash_bwd_paramsE,(.L_x_1305 - _ZN5flash44flash_bwd_dq_dk_dv_loop_seqk_parallel_kernelI23Flash_bwd_kernel_traitsILi96ELi64ELi128ELi8ELi2ELi4ELi4ELb0ELb0EN7cutlass10bfloat16_tE19Flash_kernel_traitsILi96ELi64ELi128ELi8ES3_EELb1ELb0ELb0ELb0ELb1ELb1ELb0EEEvNS_16Flash_bwd_paramsE)
        .other          _ZN5flash44flash_bwd_dq_dk_dv_loop_seqk_parallel_kernelI23Flash_bwd_kernel_traitsILi96ELi64ELi128ELi8ELi2ELi4ELi4ELb0ELb0EN7cutlass10bfloat16_tE19Flash_kernel_traitsILi96ELi64ELi128ELi8ES3_EELb1ELb0ELb0ELb0ELb1ELb1ELb0EEEvNS_16Flash_bwd_paramsE,@"STO_CUDA_ENTRY STV_DEFAULT"
_ZN5flash44flash_bwd_dq_dk_dv_loop_seqk_parallel_kernelI23Flash_bwd_kernel_traitsILi96ELi64ELi128ELi8ELi2ELi4ELi4ELb0ELb0EN7cutlass10bfloat16_tE19Flash_kernel_traitsILi96ELi64ELi128ELi8ES3_EELb1ELb0ELb0ELb0ELb1ELb1ELb0EEEvNS_16Flash_bwd_paramsE:
.text._ZN5flash44flash_bwd_dq_dk_dv_loop_seqk_parallel_kernelI23Flash_bwd_kernel_traitsILi96ELi64ELi128ELi8ELi2ELi4ELi4ELb0ELb0EN7cutlass10bfloat16_tE19Flash_kernel_traitsILi96ELi64ELi128ELi8ES3_EELb1ELb0ELb0ELb0ELb1ELb1ELb0EEEvNS_16Flash_bwd_paramsE:
        /* <DEDUP_REMOVED lines=12> */
[----:B------:R-:W-:Y:S01]  /*00c0*/  UMOV UR7, 0x80 ;  /* 0x0000008000077882 */ /* 0x000fe20000000000 */
[----:B------:R-:W-:Y:S01]  /*00d0*/  IMAD.MOV.U32 R194, RZ, RZ, -0x10 ;  /* 0xfffffff0ffc27424 */ /* 0x000fe200078e00ff */
[----:B------:R-:W-:Y:S01]  /*00e0*/  ULDC UR8, c[0x0][0x210] ;  /* 0x0000840000087ab9 */ /* 0x000fe20000000800 */
[----:B------:R-:W-:Y:S01]  /*00f0*/  IMAD.MOV.U32 R183, RZ, RZ, 0x40 ;  /* 0x00000040ffb77424 */ /* 0x000fe200078e00ff */
[----:B------:R-:W-:Y:S02]  /*0100*/  ULDC UR12, c[0x0][0x234] ;  /* 0x00008d00000c7ab9 */ /* 0x000fe40000000800 */
[----:B------:R-:W-:Y:S02]  /*0110*/  ULDC UR11, c[0x0][0x224] ;  /* 0x00008900000b7ab9 */ /* 0x000fe40000000800 */
[----:B------:R-:W-:-:S02]  /*0120*/  ULDC UR4, c[0x0][0x22c] ;  /* 0x00008b0000047ab9 */ /* 0x000fc40000000800 */
[----:B------:R-:W-:Y:S02]  /*0130*/  UIMAD UR12, UR7, UR8, UR12 ;  /* 0x00000008070c72a4 */ /* 0x000fe4000f8e020c */
[----:B------:R-:W-:Y:S02]  /*0140*/  UIADD3 UR11, UR7, UR11, URZ ;  /* 0x0000000b070b7290 */ /* 0x000fe4000fffe03f */
[----:B------:R-:W-:Y:S02]  /*0150*/  USHF.R.S32.HI UR7, URZ, 0x1f, UR4 ;  /* 0x0000001f3f077899 */ /* 0x000fe40008011404 */
[----:B------:R-:W-:Y:S02]  /*0160*/  ULDC UR5, c[0x0][0x1c0] ;  /* 0x0000700000057ab9 */ /* 0x000fe40000000800 */
[----:B------:R-:W-:Y:S02]  /*0170*/  ULDC UR6, c[0x0][0x1c0] ;  /* 0x0000700000067ab9 */ /* 0x000fe40000000800 */
[----:B------:R-:W-:Y:S01]  /*0180*/  UIMAD UR10, UR4, UR5, URZ ;  /* 0x00000005040a72a4 */ /* 0x000fe2000f8e023f */
[----:B-1----:R-:W-:Y:S01]  /*0190*/  SHF.R.S32.HI R4, RZ, 0x1f, R10 ;  /* 0x0000001fff047819 */ /* 0x002fe2000001140a */
[----:B------:R-:W-:-:S02]  /*01a0*/  UIMAD.WIDE.U32 UR14, UR4, UR5, URZ ;  /* 0x00000005040e72a5 */ /* 0x000fc4000f8e003f */
[----:B------:R-:W-:Y:S01]  /*01b0*/  USHF.R.S32.HI UR6, URZ, 0x1f, UR6 ;  /* 0x0000001f3f067899 */ /* 0x000fe20008011406 */
[CC--:B------:R-:W-:Y:S01]  /*01c0*/  LEA.HI R2, R4.reuse, R10.reuse, RZ, 0x4 ;  /* 0x0000000a04027211 */ /* 0x0c0fe200078f20ff */
[----:B------:R-:W-:Y:S01]  /*01d0*/  UIMAD UR5, UR7, UR5, URZ ;  /* 0x00000005070572a4 */ /* 0x000fe2000f8e023f */
[CC--:B------:R-:W-:Y:S01]  /*01e0*/  LEA.HI R11, R4.reuse, R10.reuse, RZ, 0x3 ;  /* 0x0000000a040b7211 */ /* 0x0c0fe200078f18ff */
[----:B------:R-:W-:Y:S01]  /*01f0*/  USHF.L.U32 UR9, UR10, 0x6, URZ ;  /* 0x000000060a097899 */ /* 0x000fe2000800063f */
[----:B------:R-:W-:Y:S01]  /*0200*/  SHF.R.S32.HI R3, RZ, 0x4, R2 ;  /* 0x00000004ff037819 */ /* 0x000fe20000011402 */
[----:B------:R-:W-:Y:S01]  /*0210*/  UIMAD UR5, UR6, UR4, UR5 ;  /* 0x00000004060572a4 */ /* 0x000fe2000f8e0205 */
[-C--:B------:R-:W-:Y:S01]  /*0220*/  LEA.HI R13, R4, R10.reuse, RZ, 0x5 ;  /* 0x0000000a040d7211 */ /* 0x080fe200078f28ff */
[----:B------:R-:W-:Y:S01]  /*0230*/  ULDC.64 UR16, c[0x0][0x118] ;  /* 0x0000460000107ab9 */ /* 0x000fe20000000a00 */
[----:B------:R-:W-:Y:S01]  /*0240*/  LEA.HI R0, R2, R3, RZ, 0x1 ;  /* 0x0000000302007211 */ /* 0x000fe200078f08ff */
[----:B------:R-:W-:Y:S01]  /*0250*/  USHF.R.S32.HI UR8, URZ, 0x1f, UR9 ;  /* 0x0000001f3f087899 */ /* 0x000fe20008011409 */
[-C--:B------:R-:W-:Y:S01]  /*0260*/  LEA.HI R5, R4, R10.reuse, RZ, 0x2 ;  /* 0x0000000a04057211 */ /* 0x080fe200078f10ff */
[----:B------:R-:W-:Y:S01]  /*0270*/  UIADD3 UR7, UR15, UR5, URZ ;  /* 0x000000050f077290 */ /* 0x000fe2000fffe03f */
[----:B------:R-:W-:Y:S01]  /*0280*/  LOP3.LUT R0, R0, 0xfffffffe, RZ, 0xc0, !PT ;  /* 0xfffffffe00007812 */ /* 0x000fe200078ec0ff */
[----:B------:R-:W-:Y:S01]  /*0290*/  ULDC.U8 UR6, c[0x0][0x3d0] ;  /* 0x0000f40000067ab9 */ /* 0x000fe20000000000 */
[----:B------:R-:W-:-:S02]  /*02a0*/  LEA.HI R20, R4, R10, RZ, 0x7 ;  /* 0x0000000a04147211 */ /* 0x000fc400078f38ff */
[----:B------:R-:W-:Y:S01]  /*02b0*/  LOP3.LUT R8, R2, 0xfffffff0, RZ, 0xc0, !PT ;  /* 0xfffffff002087812 */ /* 0x000fe200078ec0ff */
[----:B------:R-:W-:Y:S01]  /*02c0*/  IMAD.IADD R14, R3, 0x1, -R0 ;  /* 0x00000001030e7824 */ /* 0x000fe200078e0a00 */
[----:B------:R-:W-:Y:S02]  /*02d0*/  LEA.HI R3, R4, R10, RZ, 0x6 ;  /* 0x0000000a04037211 */ /* 0x000fe400078f30ff */
[----:B------:R-:W-:Y:S02]  /*02e0*/  LOP3.LUT R4, R11, 0xfffffff8, RZ, 0xc0, !PT ;  /* 0xfffffff80b047812 */ /* 0x000fe400078ec0ff */
[----:B------:R-:W-:Y:S02]  /*02f0*/  SHF.R.S32.HI R0, RZ, 0x3, R11 ;  /* 0x00000003ff007819 */ /* 0x000fe4000001140b */
[----:B------:R-:W-:Y:S01]  /*0300*/  LOP3.LUT R2, R5, 0xfffffffc, RZ, 0xc0, !PT ;  /* 0xfffffffc05027812 */ /* 0x000fe200078ec0ff */
[----:B------:R-:W-:Y:S01]  /*0310*/  IMAD.IADD R7, R10, 0x1, -R4 ;  /* 0x000000010a077824 */ /* 0x000fe200078e0a04 */
[----:B------:R-:W-:Y:S01]  /*0320*/  SHF.R.S32.HI R23, RZ, 0x6, R3 ;  /* 0x00000006ff177819 */ /* 0x000fe20000011403 */
[----:B------:R-:W-:Y:S01]  /*0330*/  IMAD.SHL.U32 R0, R0, 0x40, RZ ;  /* 0x0000004000007824 */ /* 0x000fe200078e00ff */
[----:B------:R-:W-:Y:S01]  /*0340*/  SHF.R.S32.HI R244, RZ, 0x2, R5 ;  /* 0x00000002fff47819 */ /* 0x000fe20000011405 */
[----:B------:R-:W-:Y:S01]  /*0350*/  IMAD.IADD R15, R10, 0x1, -R2 ;  /* 0x000000010a0f7824 */ /* 0x000fe200078e0a02 */
[----:B------:R-:W-:-:S02]  /*0360*/  LEA.HI R9, R7, R7, RZ, 0x1 ;  /* 0x0000000707097211 */ /* 0x000fc400078f08ff */
[----:B------:R-:W-:Y:S01]  /*0370*/  LOP3.LUT R0, R0, 0xc0, RZ, 0xc0, !PT ;  /* 0x000000c000007812 */ /* 0x000fe200078ec0ff */
[----:B------:R-:W-:Y:S01]  /*0380*/  IMAD.SHL.U32 R246, R15, 0x8, RZ ;  /* 0x000000080ff67824 */ /* 0x000fe200078e00ff */
[----:B------:R-:W-:Y:S02]  /*0390*/  LOP3.LUT R2, R9, 0x7fffffe, RZ, 0xc0, !PT ;  /* 0x07fffffe09027812 */ /* 0x000fe400078ec0ff */
[----:B------:R-:W-:Y:S02]  /*03a0*/  SHF.R.U32.HI R6, RZ, 0x3, R0 ;  /* 0x00000003ff067819 */ /* 0x000fe40000011600 */
[----:B------:R-:W-:Y:S01]  /*03b0*/  LOP3.LUT R4, R0, 0x18, R246, 0xf8, !PT ;  /* 0x0000001800047812 */ /* 0x000fe200078ef8f6 */
[----:B------:R-:W-:Y:S01]  /*03c0*/  IMAD.IADD R3, R7, 0x1, -R2 ;  /* 0x0000000107037824 */ /* 0x000fe200078e0a02 */
[----:B------:R-:W-:Y:S01]  /*03d0*/  LOP3.LUT R12, R13, 0xffffffe0, RZ, 0xc0, !PT ;  /* 0xffffffe00d0c7812 */ /* 0x000fe200078ec0ff */
[----:B------:R-:W-:Y:S01]  /*03e0*/  IMAD R2, R23, 0x4, R14 ;  /* 0x0000000417027824 */ /* 0x000fe200078e020e */
[----:B------:R-:W-:Y:S01]  /*03f0*/  SHF.R.S32.HI R22, RZ, 0x5, R13 ;  /* 0x00000005ff167819 */ /* 0x000fe2000001140d */
[----:B------:R-:W-:Y:S01]  /*0400*/  IMAD.IADD R0, R10, 0x1, -R8 ;  /* 0x000000010a007824 */ /* 0x000fe200078e0a08 */
[----:B------:R-:W-:Y:S01]  /*0410*/  LOP3.LUT R8, R4, R6, RZ, 0x3c, !PT ;  /* 0x0000000604087212 */ /* 0x000fe200078e3cff */
[----:B------:R-:W-:Y:S01]  /*0420*/  IMAD R19, R2, 0x8, R3 ;  /* 0x0000000802137824 */ /* 0x000fe200078e0203 */
[----:B------:R-:W-:Y:S01]  /*0430*/  LEA.HI R2, R5, R244, RZ, 0x1 ;  /* 0x000000f405027211 */ /* 0x000fe200078f08ff */
[----:B------:R-:W-:Y:S01]  /*0440*/  IMAD.IADD R21, R10, 0x1, -R12 ;  /* 0x000000010a157824 */ /* 0x000fe200078e0a0c */
[----:B------:R-:W-:-:S02]  /*0450*/  SHF.R.S32.HI R3, RZ, 0x1f, R0 ;  /* 0x0000001fff037819 */ /* 0x000fc40000011400 */
[----:B------:R-:W-:Y:S02]  /*0460*/  LOP3.LUT R2, R2, 0x7fffffe, RZ, 0xc0, !PT ;  /* 0x07fffffe02027812 */ /* 0x000fe400078ec0ff */
[----:B------:R-:W-:Y:S01]  /*0470*/  SHF.R.S32.HI R6, RZ, 0x1f, R5 ;  /* 0x0000001fff067819 */ /* 0x000fe20000011405 */
[----:B------:R-:W-:Y:S01]  /*0480*/  STL [R1], R21 ;  /* 0x0000001501007387 */ /* 0x000fe20000100800 */
[-C--:B------:R-:W-:Y:S02]  /*0490*/  LEA.HI R5, R0, R0.reuse, RZ, 0x1 ;  /* 0x0000000000057211 */ /* 0x080fe400078f08ff */
[----:B------:R-:W-:Y:S01]  /*04a0*/  LEA.HI R12, R3, R0, RZ, 0x3 ;  /* 0x00000000030c7211 */ /* 0x000fe200078f18ff */
[----:B------:R-:W-:Y:S01]  /*04b0*/  IMAD.IADD R3, R244, 0x1, -R2 ;  /* 0x00000001f4037824 */ /* 0x000fe200078e0a02 */
[----:B------:R-:W-:Y:S02]  /*04c0*/  LOP3.LUT R4, R5, 0x7fffffe, RZ, 0xc0, !PT ;  /* 0x07fffffe05047812 */ /* 0x000fe400078ec0ff */
[----:B------:R-:W-:Y:S01]  /*04d0*/  LOP3.LUT R2, R12, 0xfffffff8, RZ, 0xc0, !PT ;  /* 0xfffffff80c027812 */ /* 0x000fe200078ec0ff */
[----:B------:R-:W-:Y:S01]  /*04e0*/  IMAD R3, R22, 0x8, R3 ;  /* 0x0000000816037824 */ /* 0x000fe200078e0203 */
[----:B------:R-:W-:Y:S01]  /*04f0*/  SHF.R.S32.HI R10, RZ, 0x1f, R13 ;  /* 0x0000001fff0a7819 */ /* 0x000fe2000001140d */
[C---:B------:R-:W-:Y:S01]  /*0500*/  IMAD.IADD R18, R0.reuse, 0x1, -R4 ;  /* 0x0000000100127824 */ /* 0x040fe200078e0a04 */
[----:B------:R-:W-:Y:S01]  /*0510*/  SHF.R.S32.HI R214, RZ, 0x1f, R21 ;  /* 0x0000001fffd67819 */ /* 0x000fe20000011415 */
[----:B------:R-:W-:Y:S01]  /*0520*/  IMAD.IADD R17, R0, 0x1, -R2 ;  /* 0x0000000100117824 */ /* 0x000fe200078e0a02 */
[----:B------:R-:W-:Y:S01]  /*0530*/  LEA.HI R0, R10, R22, RZ, 0x2 ;  /* 0x000000160a007211 */ /* 0x000fe200078f10ff */
[----:B------:R-:W-:Y:S01]  /*0540*/  IMAD.SHL.U32 R4, R7, 0x40, RZ ;  /* 0x0000004007047824 */ /* 0x000fe200078e00ff */
[----:B------:R-:W-:Y:S01]  /*0550*/  LEA.HI R2, R6, R244, RZ, 0x3 ;  /* 0x000000f406027211 */ /* 0x000fe200078f18ff */
[----:B------:R-:W-:Y:S01]  /*0560*/  IMAD.U32 R6, R3, 0x20, R8 ;  /* 0x0000002003067824 */ /* 0x000fe200078e0008 */
[----:B------:R-:W-:-:S02]  /*0570*/  LOP3.LUT R3, R0, 0xfffffffc, RZ, 0xc0, !PT ;  /* 0xfffffffc00037812 */ /* 0x000fc400078ec0ff */
[----:B------:R-:W-:Y:S02]  /*0580*/  LOP3.LUT R0, R2, 0xfffffff8, RZ, 0xc0, !PT ;  /* 0xfffffff802007812 */ /* 0x000fe400078ec0ff */
[----:B------:R-:W-:Y:S01]  /*0590*/  SHF.R.S32.HI R2, RZ, 0x1, R9 ;  /* 0x00000001ff027819 */ /* 0x000fe20000011409 */
[----:B------:R-:W-:Y:S01]  /*05a0*/  IMAD.IADD R9, R22, 0x1, -R3 ;  /* 0x0000000116097824 */ /* 0x000fe200078e0a03 */
[----:B------:R-:W-:Y:S01]  /*05b0*/  LOP3.LUT R7, R4, 0x1c0, RZ, 0xc0, !PT ;  /* 0x000001c004077812 */ /* 0x000fe200078ec0ff */
[----:B------:R-:W-:Y:S01]  /*05c0*/  IMAD.IADD R0, R244, 0x1, -R0 ;  /* 0x00000001f4007824 */ /* 0x000fe200078e0a00 */
[C---:B------:R-:W-:Y:S01]  /*05d0*/  LOP3.LUT P6, RZ, R2.reuse, 0x2, RZ, 0xc0, !PT ;  /* 0x0000000202ff7812 */ /* 0x040fe200078cc0ff */
[----:B------:R-:W-:Y:S01]  /*05e0*/  IMAD.SHL.U32 R2, R2, 0x40, RZ ;  /* 0x0000004002027824 */ /* 0x000fe200078e00ff */
[--C-:B------:R-:W-:Y:S01]  /*05f0*/  SHF.R.S32.HI R8, RZ, 0x1, R5.reuse ;  /* 0x00000001ff087819 */ /* 0x100fe20000011405 */
[----:B------:R1:W-:Y:S01]  /*0600*/  STL [R1+0x4], R6 ;  /* 0x0000040601007387 */ /* 0x0003e20000100800 */
[----:B------:R-:W-:Y:S01]  /*0610*/  SHF.R.S32.HI R4, RZ, 0x1f, R5 ;  /* 0x0000001fff047819 */ /* 0x000fe20000011405 */
[----:B------:R-:W-:Y:S01]  /*0620*/  IMAD.SHL.U32 R3, R9, 0x10, RZ ;  /* 0x0000001009037824 */ /* 0x000fe200078e00ff */
[----:B------:R-:W-:-:S02]  /*0630*/  LOP3.LUT R2, R2, 0xc0, RZ, 0xc0, !PT ;  /* 0x000000c002027812 */ /* 0x000fc400078ec0ff */
[----:B------:R-:W-:Y:S02]  /*0640*/  LEA.HI R4, R4, R8, RZ, 0x2 ;  /* 0x0000000804047211 */ /* 0x000fe400078f10ff */
[C---:B------:R-:W-:Y:S02]  /*0650*/  LEA.HI R10, R0.reuse, R0, RZ, 0x1 ;  /* 0x00000000000a7211 */ /* 0x040fe400078f08ff */
[----:B------:R-:W-:Y:S02]  /*0660*/  LOP3.LUT R5, R0, 0x1, RZ, 0xc0, !PT ;  /* 0x0000000100057812 */ /* 0x000fe400078ec0ff */
[----:B------:R-:W-:Y:S02]  /*0670*/  LOP3.LUT R3, R7, 0x30, R3, 0xf8, !PT ;  /* 0x0000003007037812 */ /* 0x000fe400078ef803 */
[----:B------:R-:W-:Y:S02]  /*0680*/  ISETP.NE.U32.AND P5, PT, R5, 0x1, PT ;  /* 0x000000010500780c */ /* 0x000fe40003fa5070 */
[----:B------:R-:W-:-:S02]  /*0690*/  LOP3.LUT R5, R3, 0x8, R11, 0xf8, !PT ;  /* 0x0000000803057812 */ /* 0x000fc400078ef80b */
[----:B------:R-:W-:Y:S02]  /*06a0*/  SHF.R.U32.HI R3, RZ, 0x3, R7 ;  /* 0x00000003ff037819 */ /* 0x000fe40000011607 */
[----:B------:R-:W-:Y:S02]  /*06b0*/  LOP3.LUT P4, RZ, R0, 0x2, RZ, 0xc0, !PT ;  /* 0x0000000200ff7812 */ /* 0x000fe4000788c0ff */
[----:B------:R-:W-:Y:S02]  /*06c0*/  LOP3.LUT R16, R5, R3, RZ, 0x3c, !PT ;  /* 0x0000000305107212 */ /* 0x000fe400078e3cff */
[----:B------:R-:W-:Y:S02]  /*06d0*/  SHF.R.S32.HI R3, RZ, 0x3, R12 ;  /* 0x00000003ff037819 */ /* 0x000fe4000001140c */
[----:B-1----:R-:W-:Y:S02]  /*06e0*/  LOP3.LUT R6, R4, 0xfffffffc, RZ, 0xc0, !PT ;  /* 0xfffffffc04067812 */ /* 0x002fe400078ec0ff */
[----:B------:R-:W-:Y:S01]  /*06f0*/  LOP3.LUT R4, R2, 0x8, R11, 0xf8, !PT ;  /* 0x0000000802047812 */ /* 0x000fe200078ef80b */
[----:B------:R-:W-:Y:S01]  /*0700*/  IMAD R18, R3, 0x8, R18 ;  /* 0x0000000803127824 */ /* 0x000fe200078e0212 */
[----:B------:R-:W-:Y:S01]  /*0710*/  SHF.R.U32.HI R2, RZ, 0x3, R2 ;  /* 0x00000003ff027819 */ /* 0x000fe20000011602 */
[----:B------:R-:W-:Y:S01]  /*0720*/  IMAD.IADD R11, R8, 0x1, -R6 ;  /* 0x00000001080b7824 */ /* 0x000fe200078e0a06 */
[----:B------:R-:W-:Y:S01]  /*0730*/  LEA.HI R214, R214, R21, RZ, 0x2 ;  /* 0x00000015d6d67211 */ /* 0x000fe200078f10ff */
[----:B------:R-:W-:Y:S01]  /*0740*/  IMAD.SHL.U32 R6, R15, 0x2, RZ ;  /* 0x000000020f067824 */ /* 0x000fe200078e00ff */
[----:B------:R-:W-:Y:S01]  /*0750*/  LOP3.LUT R176, R4, R2, RZ, 0x3c, !PT ;  /* 0x0000000204b07212 */ /* 0x000fe200078e3cff */
[----:B------:R-:W-:Y:S01]  /*0760*/  IMAD.SHL.U32 R4, R23, 0x20, RZ ;  /* 0x0000002017047824 */ /* 0x000fe200078e00ff */
[----:B------:R-:W-:Y:S01]  /*0770*/  LOP3.LUT R2, R10, 0x3fffffe, RZ, 0xc0, !PT ;  /* 0x03fffffe0a027812 */ /* 0x000fe200078ec0ff */
[----:B------:R-:W-:Y:S01]  /*0780*/  IMAD R181, R9, 0x2, R3 ;  /* 0x0000000209b57824 */ /* 0x000fe200078e0203 */
[----:B------:R-:W-:Y:S01]  /*0790*/  LEA.HI R3, R13, R22, RZ, 0x1 ;  /* 0x000000160d037211 */ /* 0x000fe200078f08ff */
[----:B------:R-:W-:Y:S01]  /*07a0*/  IMAD.U32 R176, R19, 0x20, R176 ;  /* 0x0000002013b07824 */ /* 0x000fe200078e00b0 */
[----:B------:R-:W-:Y:S01]  /*07b0*/  SEL R177, R186, 0xffffffe0, !P6 ;  /* 0xffffffe0bab17807 */ /* 0x000fe20007000000 */
[C---:B------:R-:W-:Y:S01]  /*07c0*/  IMAD.IADD R7, R0.reuse, 0x1, -R2 ;  /* 0x0000000100077824 */ /* 0x040fe200078e0a02 */
[----:B------:R-:W-:Y:S01]  /*07d0*/  LOP3.LUT R3, R3, 0xfffffffe, RZ, 0xc0, !PT ;  /* 0xfffffffe03037812 */ /* 0x000fe200078ec0ff */
[----:B------:R-:W-:Y:S01]  /*07e0*/  IMAD.SHL.U32 R0, R0, 0x40, RZ ;  /* 0x0000004000007824 */ /* 0x000fe200078e00ff */
[----:B------:R-:W-:Y:S01]  /*07f0*/  SEL R194, R194, 0x10, !P5 ;  /* 0x00000010c2c27807 */ /* 0x000fe20006800000 */
[----:B------:R-:W-:Y:S01]  /*0800*/  IMAD R2, R9, 0x200, R6 ;  /* 0x0000020009027824 */ /* 0x000fe200078e0206 */
[----:B------:R-:W-:Y:S01]  /*0810*/  SHF.R.S32.HI R214, RZ, 0x2, R214 ;  /* 0x00000002ffd67819 */ /* 0x000fe200000114d6 */
[----:B------:R-:W-:Y:S01]  /*0820*/  IMAD.IADD R240, R22, 0x1, -R3 ;  /* 0x0000000116f07824 */ /* 0x000fe200078e0a03 */
[----:B------:R-:W-:Y:S01]  /*0830*/  LOP3.LUT R0, R0, 0x1c0, RZ, 0xc0, !PT ;  /* 0x000001c000007812 */ /* 0x000fe200078ec0ff */
[----:B------:R-:W-:Y:S01]  /*0840*/  IMAD R9, R7, 0x20, R2 ;  /* 0x0000002007097824 */ /* 0x000fe200078e0202 */
[----:B------:R-:W-:Y:S01]  /*0850*/  SHF.R.S32.HI R2, RZ, 0x7, R20 ;  /* 0x00000007ff027819 */ /* 0x000fe20000011414 */
[----:B------:R-:W-:Y:S01]  /*0860*/  IMAD.SHL.U32 R176, R176, 0x2, RZ ;  /* 0x00000002b0b07824 */ /* 0x000fe200078e00ff */
[----:B------:R-:W-:Y:S01]  /*0870*/  LOP3.LUT R5, R0, 0x20, R4, 0xf8, !PT ;  /* 0x0000002000057812 */ /* 0x000fe200078ef804 */
[----:B------:R-:W-:Y:S01]  /*0880*/  IMAD R214, R240, 0x10, R214 ;  /* 0x00000010f0d67824 */ /* 0x000fe200078e02d6 */
[----:B------:R-:W-:Y:S01]  /*0890*/  SHF.R.U32.HI R4, RZ, 0x3, R0 ;  /* 0x00000003ff047819 */ /* 0x000fe20000011600 */
[C---:B------:R-:W-:Y:S01]  /*08a0*/  IMAD R3, R2.reuse, 0x1000, R6 ;  /* 0x0000100002037824 */ /* 0x040fe200078e0206 */
[----:B------:R-:W-:Y:S01]  /*08b0*/  SHF.R.S32.HI R0, RZ, 0x1, R10 ;  /* 0x00000001ff007819 */ /* 0x000fe2000001140a */
[----:B------:R-:W-:Y:S01]  /*08c0*/  IMAD.SHL.U32 R2, R2, 0x8, RZ ;  /* 0x0000000802027824 */ /* 0x000fe200078e00ff */
[----:B------:R-:W-:Y:S01]  /*08d0*/  LOP3.LUT R7, R5, R4, RZ, 0x3c, !PT ;  /* 0x0000000405077212 */ /* 0x000fe200078e3cff */
[----:B------:R-:W-:Y:S01]  /*08e0*/  IMAD R5, R240, 0x400, R3 ;  /* 0x00000400f0057824 */ /* 0x000fe200078e0203 */
[C---:B------:R-:W-:Y:S01]  /*08f0*/  LOP3.LUT P3, RZ, R0.reuse, 0x2, RZ, 0xc0, !PT ;  /* 0x0000000200ff7812 */ /* 0x040fe2000786c0ff */
[----:B------:R-:W-:Y:S01]  /*0900*/  IMAD.SHL.U32 R0, R0, 0x40, RZ ;  /* 0x0000004000007824 */ /* 0x000fe200078e00ff */
[----:B------:R-:W-:Y:S01]  /*0910*/  LOP3.LUT R2, R2, 0x8, RZ, 0xc0, !PT ;  /* 0x0000000802027812 */ /* 0x000fe200078ec0ff */
[----:B------:R-:W-:Y:S01]  /*0920*/  IMAD.SHL.U32 R4, R14, 0x10, RZ ;  /* 0x000000100e047824 */ /* 0x000fe200078e00ff */
[----:B------:R-:W-:Y:S01]  /*0930*/  R2P PR, R17, 0x6 ;  /* 0x0000000611007804 */ /* 0x000fe20000000000 */
[----:B------:R-:W-:Y:S01]  /*0940*/  IMAD.IADD R197, R7, 0x1, R5 ;  /* 0x0000000107c57824 */ /* 0x000fe200078e0205 */
[----:B------:R-:W-:Y:S01]  /*0950*/  LOP3.LUT R0, R0, 0xc0, RZ, 0xc0, !PT ;  /* 0x000000c000007812 */ /* 0x000fe200078ec0ff */
[----:B------:R-:W-:Y:S01]  /*0960*/  IMAD.SHL.U32 R5, R14, 0x8, RZ ;  /* 0x000000080e057824 */ /* 0x000fe200078e00ff */
[----:B------:R-:W-:Y:S01]  /*0970*/  LOP3.LUT R7, R2, 0x10, R4, 0xf8, !PT ;  /* 0x0000001002077812 */ /* 0x000fe200078ef804 */
[----:B------:R-:W-:Y:S01]  /*0980*/  IMAD.SHL.U32 R197, R197, 0x2, RZ ;  /* 0x00000002c5c57824 */ /* 0x000fe200078e00ff */
[----:B------:R-:W-:Y:S01]  /*0990*/  SHF.R.U32.HI R3, RZ, 0x3, R0 ;  /* 0x00000003ff037819 */ /* 0x000fe20000011600 */
[----:B------:R-:W-:Y:S01]  /*09a0*/  IMAD.IADD R177, R176, 0x1, R177 ;  /* 0x00000001b0b17824 */ /* 0x000fe200078e02b1 */
[----:B------:R-:W-:Y:S01]  /*09b0*/  LOP3.LUT R5, R5, 0x8, RZ, 0xc0, !PT ;  /* 0x0000000805057812 */ /* 0x000fe200078ec0ff */
[----:B------:R-:W-:Y:S01]  /*09c0*/  IMAD.IADD R195, R197, 0x1, R194 ;  /* 0x00000001c5c37824 */ /* 0x000fe200078e02c2 */
[----:B------:R-:W-:Y:S01]  /*09d0*/  LOP3.LUT R8, R3, R0, R2, 0x1e, !PT ;  /* 0x0000000003087212 */ /* 0x000fe200078e1e02 */
[----:B------:R-:W-:Y:S01]  /*09e0*/  IMAD.SHL.U32 R0, R17, 0x40, RZ ;  /* 0x0000004011007824 */ /* 0x000fe200078e00ff */
[C---:B------:R-:W-:Y:S01]  /*09f0*/  LOP3.LUT P0, RZ, R11.reuse, 0x2, RZ, 0xc0, !PT ;  /* 0x000000020bff7812 */ /* 0x040fe2000780c0ff */
[----:B------:R-:W-:Y:S01]  /*0a00*/  IMAD.SHL.U32 R2, R11, 0x40, RZ ;  /* 0x000000400b027824 */ /* 0x000fe200078e00ff */
[----:B------:R-:W-:Y:S01]  /*0a10*/  SEL R182, R186, 0xffffffe0, !P1 ;  /* 0xffffffe0bab67807 */ /* 0x000fe20004800000 */
[----:B------:R-:W-:Y:S01]  /*0a20*/  IMAD.IADD R8, R8, 0x1, R9 ;  /* 0x0000000108087824 */ /* 0x000fe200078e0209 */
[----:B------:R-:W-:Y:S01]  /*0a30*/  LOP3.LUT R0, R0, 0x1c0, RZ, 0xc0, !PT ;  /* 0x000001c000007812 */ /* 0x000fe200078ec0ff */
[----:B------:R-:W-:Y:S01]  /*0a40*/  IMAD R3, R14, 0x200, R16 ;  /* 0x000002000e037824 */ /* 0x000fe200078e0210 */
[----:B------:R-:W-:-:S02]  /*0a50*/  LOP3.LUT R2, R2, 0xc0, RZ, 0xc0, !PT ;  /* 0x000000c002027812 */ /* 0x000fc400078ec0ff */
[----:B------:R-:W-:Y:S02]  /*0a60*/  SHF.R.U32.HI R6, RZ, 0x3, R0 ;  /* 0x00000003ff067819 */ /* 0x000fe40000011600 */
[--C-:B------:R-:W-:Y:S02]  /*0a70*/  SHF.R.U32.HI R4, RZ, 0x3, R2.reuse ;  /* 0x00000003ff047819 */ /* 0x100fe40000011602 */
[--C-:B------:R-:W-:Y:S01]  /*0a80*/  LOP3.LUT R6, R6, R0, R5.reuse, 0x1e, !PT ;  /* 0x0000000006067212 */ /* 0x100fe200078e1e05 */
[----:B------:R-:W-:Y:S01]  /*0a90*/  IMAD.SHL.U32 R0, R18, 0x20, RZ ;  /* 0x0000002012007824 */ /* 0x000fe200078e00ff */
[C---:B------:R-:W-:Y:S02]  /*0aa0*/  LOP3.LUT R5, R4.reuse, R2, R5, 0x1e, !PT ;  /* 0x0000000204057212 */ /* 0x040fe400078e1e05 */
[----:B------:R-:W-:Y:S01]  /*0ab0*/  LOP3.LUT R2, R4, R7, R2, 0x1e, !PT ;  /* 0x0000000704027212 */ /* 0x000fe200078e1e02 */
[----:B------:R-:W-:Y:S01]  /*0ac0*/  IMAD.U32 R181, R181, 0x200, R6 ;  /* 0x00000200b5b57824 */ /* 0x000fe200078e0006 */
[----:B------:R-:W-:Y:S01]  /*0ad0*/  SEL R183, R183, 0xffffffc0, !P2 ;  /* 0xffffffc0b7b77807 */ /* 0x000fe20005000000 */
[----:B------:R-:W-:Y:S01]  /*0ae0*/  IMAD R187, R240, 0x200, R0 ;  /* 0x00000200f0bb7824 */ /* 0x000fe200078e0200 */
[----:B------:R-:W-:Y:S01]  /*0af0*/  IADD3 R196, R197, 0x20, RZ ;  /* 0x00000020c5c47810 */ /* 0x000fe20007ffe0ff */
[----:B------:R-:W-:Y:S01]  /*0b00*/  IMAD.IADD R185, R0, 0x1, R2 ;  /* 0x0000000100b97824 */ /* 0x000fe200078e0202 */
[----:B------:R-:W-:Y:S01]  /*0b10*/  LEA R181, R181, 0x15000, 0x1 ;  /* 0x00015000b5b57811 */ /* 0x000fe200078e08ff */
[----:B------:R-:W-:Y:S01]  /*0b20*/  IMAD.IADD R187, R187, 0x1, R5 ;  /* 0x00000001bbbb7824 */ /* 0x000fe200078e0205 */
[----:B------:R-:W-:Y:S01]  /*0b30*/  SEL R186, R186, 0xffffffe0, !P0 ;  /* 0xffffffe0baba7807 */ /* 0x000fe20004000000 */
[----:B------:R-:W-:Y:S01]  /*0b40*/  IMAD.SHL.U32 R2, R3, 0x2, RZ ;  /* 0x0000000203027824 */ /* 0x000fe200078e00ff */
[----:B------:R-:W-:Y:S01]  /*0b50*/  @P4 IADD3 R196, R197, -0x20, RZ ;  /* 0xffffffe0c5c44810 */ /* 0x000fe20007ffe0ff */
[----:B------:R-:W-:Y:S01]  /*0b60*/  IMAD.IADD R182, R181, 0x1, R182 ;  /* 0x00000001b5b67824 */ /* 0x000fe200078e02b6 */
[----:B------:R-:W-:Y:S01]  /*0b70*/  LEA R236, R8, 0x9000, 0x1 ;  /* 0x0000900008ec7811 */ /* 0x000fe200078e08ff */
[----:B------:R-:W-:Y:S01]  /*0b80*/  IMAD.SHL.U32 R179, R187, 0x2, RZ ;  /* 0x00000002bbb37824 */ /* 0x000fe200078e00ff */
[----:B------:R-:W-:Y:S01]  /*0b90*/  SHF.R.S32.HI R0, RZ, 0x1f, R244 ;  /* 0x0000001fff007819 */ /* 0x000fe200000114f4 */
[--C-:B------:R-:W-:Y:S01]  /*0ba0*/  IMAD.IADD R184, R181, 0x1, R183.reuse ;  /* 0x00000001b5b87824 */ /* 0x100fe200078e02b7 */
[----:B------:R-:W-:Y:S01]  /*0bb0*/  IADD3 R237, R236, 0x20, RZ ;  /* 0x00000020eced7810 */ /* 0x000fe20007ffe0ff */
[----:B------:R-:W-:Y:S01]  /*0bc0*/  IMAD.IADD R194, R194, 0x1, R196 ;  /* 0x00000001c2c27824 */ /* 0x000fe200078e02c4 */
[----:B------:R-:W-:Y:S01]  /*0bd0*/  @P3 IADD3 R237, R236, -0x20, RZ ;  /* 0xffffffe0eced3810 */ /* 0x000fe20007ffe0ff */
[----:B------:R-:W-:-:S02]  /*0be0*/  IMAD.IADD R183, R182, 0x1, R183 ;  /* 0x00000001b6b77824 */ /* 0x000fc400078e02b7 */
[----:B------:R-:W-:Y:S02]  /*0bf0*/  IMAD.IADD R180, R179, 0x1, R186 ;  /* 0x00000001b3b47824 */ /* 0x000fe400078e02ba */
.L_x_1008:
[----:B------:R-:W-:Y:S01]  /*0c00*/  ISETP.NE.U32.AND P0, PT, RZ, c[0x0][0x250], PT ;  /* 0x00009400ff007a0c */ /* 0x000fe20003f05070 */
[----:B-1----:R-:W-:Y:S01]  /*0c10*/  IMAD.MOV.U32 R6, RZ, RZ, RZ ;  /* 0x000000ffff067224 */ /* 0x002fe200078e00ff */
[----:B------:R-:W-:Y:S02]  /*0c20*/  ISETP.NE.U32.AND P1, PT, RZ, c[0x0][0x258], PT ;  /* 0x00009600ff007a0c */ /* 0x000fe40003f25070 */
[----:B------:R-:W-:Y:S02]  /*0c30*/  ISETP.NE.AND.EX P0, PT, RZ, c[0x0][0x254], PT, P0 ;  /* 0x00009500ff007a0c */ /* 0x000fe40003f05300 */
[----:B------:R-:W-:-:S11]  /*0c40*/  ISETP.NE.AND.EX P1, PT, RZ, c[0x0][0x25c], PT, P1 ;  /* 0x00009700ff007a0c */ /* 0x000fd60003f25310 */
[----:B------:R-:W1:Y:S01]  /*0c50*/  @P0 S2R R9, SR_CTAID.Y ;  /* 0x0000000000090919 */ /* 0x000e620000002600 */
[----:B------:R-:W-:Y:S02]  /*0c60*/  @P0 IMAD.MOV.U32 R8, RZ, RZ, 0x4 ;  /* 0x00000004ff080424 */ /* 0x000fe400078e00ff */
[----:B------:R-:W-:Y:S01]  /*0c70*/  @P1 IMAD.MOV.U32 R4, RZ, RZ, 0x4 ;  /* 0x00000004ff041424 */ /* 0x000fe200078e00ff */
[----:B------:R-:W2:Y:S01]  /*0c80*/  @P1 S2R R5, SR_CTAID.Y ;  /* 0x0000000000051919 */ /* 0x000ea20000002600 */
[----:B-1----:R-:W-:-:S04]  /*0c90*/  @P0 IMAD.WIDE R8, R9, R8, c[0x0][0x250] ;  /* 0x0000940009080625 */ /* 0x002fc800078e0208 */
[----:B--2---:R-:W-:Y:S01]  /*0ca0*/  @P1 IMAD.WIDE R4, R5, R4, c[0x0][0x258] ;  /* 0x0000960005041625 */ /* 0x004fe200078e0204 */
[----:B------:R-:W2:Y:S04]  /*0cb0*/  @P0 LDG.E R6, [R8.64] ;  /* 0x0000001008060981 */ /* 0x000ea8000c1e1900 */
[----:B------:R-:W2:Y:S01]  /*0cc0*/  @P1 LDG.E R0, [R4.64] ;  /* 0x0000001004001981 */ /* 0x000ea2000c1e1900 */
[----:B------:R-:W-:Y:S01]  /*0cd0*/  @!P1 ISETP.NE.U32.AND P0, PT, RZ, c[0x0][0x268], PT ;  /* 0x00009a00ff009a0c */ /* 0x000fe20003f05070 */
[----:B------:R-:W-:-:S03]  /*0ce0*/  IMAD.SHL.U32 R7, R249, 0x80, RZ ;  /* 0x00000080f9077824 */ /* 0x000fc600078e00ff */
[----:B------:R-:W-:-:S04]  /*0cf0*/  @!P1 ISETP.NE.AND.EX P0, PT, RZ, c[0x0][0x26c], PT, P0 ;  /* 0x00009b00ff009a0c */ /* 0x000fc80003f05300 */
[----:B------:R-:W-:Y:S01]  /*0d00*/  @!P1 SEL R3, RZ, c[0x0][0x21c], !P0 ;  /* 0x00008700ff039a07 */ /* 0x000fe20004000000 */
[----:B--2---:R-:W-:-:S03]  /*0d10*/  @P1 IMAD.IADD R0, R0, 0x1, -R6 ;  /* 0x0000000100001824 */ /* 0x004fc600078e0a06 */
[----:B------:R-:W-:-:S04]  /*0d20*/  @!P1 IADD3 R0, R3, c[0x0][0x218], -R6 ;  /* 0x0000860003009a10 */ /* 0x000fc80007ffe806 */
[----:B------:R-:W-:-:S13]  /*0d30*/  ISETP.GE.AND P0, PT, R7, R0, PT ;  /* 0x000000000700720c */ /* 0x000fda0003f06270 */
[----:B-----5:R-:W-:Y:S05]  /*0d40*/  @P0 BRA `(.L_x_1000) ;  /* 0x0000600000000947 */ /* 0x020fea0003800000 */
[----:B------:R-:W-:Y:S01]  /*0d50*/  IABS R8, c[0x0][0x1c8] ;  /* 0x0000720000087a13 */ /* 0x000fe20000000000 */
[----:B------:R-:W1:Y:S01]  /*0d60*/  S2R R23, SR_CTAID.Z ;  /* 0x0000000000177919 */ /* 0x000e620000002700 */
[----:B------:R-:W-:Y:S01]  /*0d70*/  ISETP.NE.U32.AND P1, PT, RZ, c[0x0][0x240], PT ;  /* 0x00009000ff007a0c */ /* 0x000fe20003f25070 */
[----:B------:R-:W-:Y:S01]  /*0d80*/  IMAD.MOV.U32 R18, RZ, RZ, c[0x0][0x214] ;  /* 0x00008500ff127624 */ /* 0x000fe200078e00ff */
[----:B------:R-:W2:Y:S01]  /*0d90*/  I2F.RP R4, R8 ;  /* 0x0000000800047306 */ /* 0x000ea20000209400 */
[----:B------:R-:W3:Y:S01]  /*0da0*/  S2R R22, SR_CTAID.Y ;  /* 0x0000000000167919 */ /* 0x000ee20000002600 */
[----:B------:R-:W-:Y:S02]  /*0db0*/  ISETP.NE.AND.EX P1, PT, RZ, c[0x0][0x244], PT, P1 ;  /* 0x00009100ff007a0c */ /* 0x000fe40003f25310 */
[----:B------:R-:W-:Y:S02]  /*0dc0*/  IADD3 R11, R18, 0x3f, RZ ;  /* 0x0000003f120b7810 */ /* 0x000fe40007ffe0ff */
[----:B------:R-:W-:-:S02]  /*0dd0*/  ISETP.NE.AND P5, PT, RZ, UR6, PT ;  /* 0x00000006ff007c0c */ /* 0x000fc4000bfa5270 */
[----:B------:R-:W-:Y:S01]  /*0de0*/  SHF.R.S32.HI R9, RZ, 0x1f, R6 ;  /* 0x0000001fff097819 */ /* 0x000fe20000011406 */
[----:B--2---:R-:W2:Y:S01]  /*0df0*/  MUFU.RCP R4, R4 ;  /* 0x0000000400047308 */ /* 0x004ea20000001000 */
[----:B-1----:R-:W-:Y:S02]  /*0e00*/  IABS R3, R23 ;  /* 0x0000001700037213 */ /* 0x002fe40000000000 */
[----:B------:R-:W-:Y:S01]  /*0e10*/  SHF.R.S32.HI R26, RZ, 0x1f, R23 ;  /* 0x0000001fff1a7819 */ /* 0x000fe20000011417 */
[----:B---3--:R-:W-:Y:S01]  /*0e20*/  IMAD.WIDE R14, R22, 0x80, RZ ;  /* 0x00000080160e7825 */ /* 0x008fe200078e02ff */
[----:B------:R-:W-:-:S04]  /*0e30*/  SHF.R.S32.HI R24, RZ, 0x1f, R22 ;  /* 0x0000001fff187819 */ /* 0x000fc80000011416 */
[----:B------:R-:W-:Y:S02]  /*0e40*/  SEL R13, R14, RZ, P1 ;  /* 0x000000ff0e0d7207 */ /* 0x000fe40000800000 */
[----:B--2---:R-:W-:Y:S02]  /*0e50*/  IADD3 R4, R4, 0xffffffe, RZ ;  /* 0x0ffffffe04047810 */ /* 0x004fe40007ffe0ff */
[----:B------:R-:W-:Y:S02]  /*0e60*/  SEL R14, R15, RZ, P1 ;  /* 0x000000ff0f0e7207 */ /* 0x000fe40000800000 */
[----:B------:R-:W1:Y:S02]  /*0e70*/  F2I.FTZ.U32.TRUNC.NTZ R5, R4 ;  /* 0x0000000400057305 */ /* 0x000e64000021f000 */
[----:B-1----:R-:W-:Y:S02]  /*0e80*/  IMAD.MOV R0, RZ, RZ, -R5 ;  /* 0x000000ffff007224 */ /* 0x002fe400078e0a05 */
[----:B------:R-:W-:-:S02]  /*0e90*/  IMAD.MOV.U32 R4, RZ, RZ, RZ ;  /* 0x000000ffff047224 */ /* 0x000fc400078e00ff */
[----:B------:R-:W-:-:S04]  /*0ea0*/  IMAD R0, R0, R8, RZ ;  /* 0x0000000800007224 */ /* 0x000fc800078e02ff */
[----:B------:R-:W-:Y:S02]  /*0eb0*/  IMAD.HI.U32 R0, R5, R0, R4 ;  /* 0x0000000005007227 */ /* 0x000fe400078e0004 */
[----:B------:R-:W1:Y:S02]  /*0ec0*/  LDC.U8 R5, c[0x0][0x328] ;  /* 0x0000ca00ff057b82 */ /* 0x000e640000000000 */
[----:B------:R-:W-:-:S04]  /*0ed0*/  IMAD.MOV.U32 R4, RZ, RZ, R3 ;  /* 0x000000ffff047224 */ /* 0x000fc800078e0003 */
[----:B------:R-:W-:-:S04]  /*0ee0*/  IMAD.HI.U32 R0, R0, R4, RZ ;  /* 0x0000000400007227 */ /* 0x000fc800078e00ff */
[----:B------:R-:W-:-:S04]  /*0ef0*/  IMAD.MOV R3, RZ, RZ, -R0 ;  /* 0x000000ffff037224 */ /* 0x000fc800078e0a00 */
[C---:B------:R-:W-:Y:S02]  /*0f00*/  IMAD R3, R8.reuse, R3, R4 ;  /* 0x0000000308037224 */ /* 0x040fe400078e0204 */
[----:B------:R-:W2:Y:S03]  /*0f10*/  S2R R4, SR_CTAID.X ;  /* 0x0000000000047919 */ /* 0x000ea60000002500 */
[----:B------:R-:W-:Y:S02]  /*0f20*/  ISETP.GT.U32.AND P2, PT, R8, R3, PT ;  /* 0x000000030800720c */ /* 0x000fe40003f44070 */
[----:B-1----:R-:W-:Y:S02]  /*0f30*/  ISETP.NE.AND P0, PT, R5, RZ, PT ;  /* 0x000000ff0500720c */ /* 0x002fe40003f05270 */
[----:B------:R-:W-:-:S04]  /*0f40*/  SHF.R.S32.HI R5, RZ, 0x1f, R11 ;  /* 0x0000001fff057819 */ /* 0x000fc8000001140b */
[----:B------:R-:W-:-:S05]  /*0f50*/  LEA.HI R11, R5, R11, RZ, 0x6 ;  /* 0x0000000b050b7211 */ /* 0x000fca00078f30ff */
[----:B------:R-:W-:Y:S01]  /*0f60*/  @!P2 IMAD.IADD R3, R3, 0x1, -R8 ;  /* 0x000000010303a824 */ /* 0x000fe200078e0a08 */
[----:B------:R-:W-:Y:S02]  /*0f70*/  @!P2 IADD3 R0, R0, 0x1, RZ ;  /* 0x000000010000a810 */ /* 0x000fe40007ffe0ff */
[----:B------:R-:W-:Y:S02]  /*0f80*/  ISETP.NE.AND P2, PT, RZ, c[0x0][0x1c8], PT ;  /* 0x00007200ff007a0c */ /* 0x000fe40003f45270 */
[----:B------:R-:W-:Y:S01]  /*0f90*/  ISETP.GE.U32.AND P3, PT, R3, R8, PT ;  /* 0x000000080300720c */ /* 0x000fe20003f66070 */
[----:B------:R-:W-:Y:S01]  /*0fa0*/  @P0 IMAD R12, R22, c[0x0][0x214], RZ ;  /* 0x00008500160c0a24 */ /* 0x000fe200078e02ff */
[----:B------:R-:W-:Y:S01]  /*0fb0*/  LOP3.LUT R3, R23, c[0x0][0x1c8], RZ, 0x3c, !PT ;  /* 0x0000720017037a12 */ /* 0x000fe200078e3cff */
[C---:B--2---:R-:W-:Y:S01]  /*0fc0*/  IMAD.WIDE.U32 R16, R4.reuse, c[0x0][0x3d8], RZ ;  /* 0x0000f60004107a25 */ /* 0x044fe200078e00ff */
[----:B------:R-:W-:Y:S02]  /*0fd0*/  SHF.R.S32.HI R8, RZ, 0x1f, R7 ;  /* 0x0000001fff087819 */ /* 0x000fe40000011407 */
[----:B------:R-:W-:Y:S01]  /*0fe0*/  ISETP.GE.AND P1, PT, R3, RZ, PT ;  /* 0x000000ff0300720c */ /* 0x000fe20003f26270 */
[----:B------:R-:W-:Y:S01]  /*0ff0*/  IMAD R3, R4, c[0x0][0x3dc], R17 ;  /* 0x0000f70004037a24 */ /* 0x000fe200078e0211 */
[----:B------:R-:W-:Y:S01]  /*1000*/  SEL R16, R16, RZ, P5 ;  /* 0x000000ff10107207 */ /* 0x000fe20002800000 */
[----:B------:R-:W-:-:S02]  /*1010*/  @!P0 IMAD R4, R22, c[0x0][0x1c0], R23 ;  /* 0x0000700016048a24 */ /* 0x000fc400078e0217 */
[----:B------:R-:W-:Y:S01]  /*1020*/  @P0 IMAD R12, R23, c[0x0][0x234], R12 ;  /* 0x00008d00170c0a24 */ /* 0x000fe200078e020c */
[----:B------:R-:W-:Y:S01]  /*1030*/  SEL R15, R3, RZ, P5 ;  /* 0x000000ff030f7207 */ /* 0x000fe20002800000 */
[----:B------:R-:W-:Y:S01]  /*1040*/  @!P0 IMAD R12, R4, c[0x0][0x214], RZ ;  /* 0x00008500040c8a24 */ /* 0x000fe200078e02ff */
[----:B------:R-:W-:Y:S01]  /*1050*/  @P3 IADD3 R0, R0, 0x1, RZ ;  /* 0x0000000100003810 */ /* 0x000fe20007ffe0ff */
[----:B------:R-:W-:Y:S01]  /*1060*/  IMAD R17, R23, c[0x0][0x22c], RZ ;  /* 0x00008b0017117a24 */ /* 0x000fe200078e02ff */
[----:B------:R-:W-:-:S03]  /*1070*/  LOP3.LUT R4, R11, 0xffffffc0, RZ, 0xc0, !PT ;  /* 0xffffffc00b047812 */ /* 0x000fc600078ec0ff */
[----:B------:R-:W-:Y:S01]  /*1080*/  @!P1 IMAD.MOV R0, RZ, RZ, -R0 ;  /* 0x000000ffff009224 */ /* 0x000fe200078e0a00 */
[----:B------:R-:W-:Y:S02]  /*1090*/  IADD3 R4, R4, -0x40, RZ ;  /* 0xffffffc004047810 */ /* 0x000fe40007ffe0ff */
[----:B------:R-:W-:Y:S02]  /*10a0*/  @!P2 LOP3.LUT R0, RZ, c[0x0][0x1c8], RZ, 0x33, !PT ;  /* 0x00007200ff00aa12 */ /* 0x000fe400078e33ff */
[----:B------:R-:W-:Y:S02]  /*10b0*/  SHF.R.S32.HI R5, RZ, 0x1f, R4 ;  /* 0x0000001fff057819 */ /* 0x000fe40000011404 */
[----:B------:R-:W-:Y:S02]  /*10c0*/  SHF.R.S32.HI R20, RZ, 0x1f, R17 ;  /* 0x0000001fff147819 */ /* 0x000fe40000011411 */
[----:B------:R-:W-:Y:S01]  /*10d0*/  SHF.R.S32.HI R19, RZ, 0x1f, R0 ;  /* 0x0000001fff137819 */ /* 0x000fe20000011400 */
[----:B------:R-:W-:Y:S05]  /*10e0*/  @!P0 BRA `(.L_x_1001) ;  /* 0x0000003000008947 */ /* 0x000fea0003800000 */
[----:B------:R-:W-:-:S04]  /*10f0*/  IMAD R10, R22, UR11, RZ ;  /* 0x0000000b160a7c24 */ /* 0x000fc8000f8e02ff */
[----:B------:R-:W-:Y:S01]  /*1100*/  IMAD R10, R23, UR12, R10 ;  /* 0x0000000c170a7c24 */ /* 0x000fe2000f8e020a */
[----:B------:R-:W-:Y:S05]  /*1110*/  BRA `(.L_x_1002) ;  /* 0x0000002000007947 */ /* 0x000fea0003800000 */
.L_x_1001:
[----:B------:R-:W-:-:S04]  /*1120*/  IMAD R10, R22, c[0x0][0x1c0], R23 ;  /* 0x00007000160a7a24 */ /* 0x000fc800078e0217 */
[----:B------:R-:W-:Y:S02]  /*1130*/  IMAD R10, R10, c[0x0][0x224], RZ ;  /* 0x000089000a0a7a24 */ /* 0x000fe400078e02ff */
.L_x_1002:
[----:B------:R-:W2:Y:S04]  /*1140*/  LDL R27, [R1] ;  /* 0x00000000011b7983 */ /* 0x000ea80000100800 */
[----:B------:R-:W3:Y:S04]  /*1150*/  LDL R28, [R1+0x4] ;  /* 0x00000400011c7983 */ /* 0x000ee80000100800 */
[----:B------:R-:W1:Y:S04]  /*1160*/  S2R R3, SR_TID.X ;  /* 0x0000000000037919 */ /* 0x000e680000002100 */
[----:B------:R-:W4:Y:S01]  /*1170*/  S2R R21, SR_TID.X ;  /* 0x0000000000157919 */ /* 0x000f220000002100 */
[----:B------:R-:W-:Y:S01]  /*1180*/  IADD3 R245, P0, R7, R6, RZ ;  /* 0x0000000607f57210 */ /* 0x000fe20007f1e0ff */
[----:B------:R-:W-:Y:S01]  /*1190*/  IMAD.WIDE R6, R22, c[0x0][0x224], R4 ;  /* 0x0000890016067a25 */ /* 0x000fe200078e0204 */
[----:B-1----:R-:W-:-:S04]  /*11a0*/  SHF.R.S32.HI R3, RZ, 0x1f, R3 ;  /* 0x0000001fff037819 */ /* 0x002fc80000011403 */
[----:B----4-:R-:W-:-:S04]  /*11b0*/  LEA.HI R3, R3, R21, RZ, 0x5 ;  /* 0x0000001503037211 */ /* 0x010fc800078f28ff */
[----:B------:R-:W-:Y:S02]  /*11c0*/  SHF.R.S32.HI R3, RZ, 0x5, R3 ;  /* 0x00000005ff037819 */ /* 0x000fe40000011403 */
[----:B------:R-:W-:Y:S02]  /*11d0*/  IADD3.X R248, R9, R8, RZ, P0, !PT ;  /* 0x0000000809f87210 */ /* 0x000fe400007fe4ff */
[----:B------:R-:W-:Y:S01]  /*11e0*/  ISETP.GE.AND P4, PT, R18, 0x1, PT ;  /* 0x000000011200780c */ /* 0x000fe20003f86270 */
[----:B------:R-:W-:Y:S01]  /*11f0*/  IMAD R9, R24, c[0x0][0x368], RZ ;  /* 0x0000da0018097a24 */ /* 0x000fe200078e02ff */
[----:B------:R-:W-:Y:S02]  /*1200*/  IADD3 R18, P2, R6, R13, RZ ;  /* 0x0000000d06127210 */ /* 0x000fe40007f5e0ff */
[----:B------:R-:W-:Y:S02]  /*1210*/  SHF.R.S32.HI R247, RZ, 0x1f, R246 ;  /* 0x0000001ffff77819 */ /* 0x000fe400000114f6 */
[----:B------:R-:W-:-:S02]  /*1220*/  IADD3.X R7, R7, R14, RZ, P2, !PT ;  /* 0x0000000e07077210 */ /* 0x000fc400017fe4ff */
[----:B------:R-:W-:Y:S01]  /*1230*/  LEA.HI.SX32 R198, R11, 0xffffffff, 0x1a ;  /* 0xffffffff0bc67811 */ /* 0x000fe200078fd2ff */
[C---:B------:R-:W-:Y:S01]  /*1240*/  IMAD.IADD R21, R4.reuse, 0x1, R10 ;  /* 0x0000000104157824 */ /* 0x040fe200078e020a */
[----:B------:R-:W-:Y:S02]  /*1250*/  IADD3 R206, R4, R12, RZ ;  /* 0x0000000c04ce7210 */ /* 0x000fe40007ffe0ff */
[----:B------:R-:W-:Y:S01]  /*1260*/  SHF.R.S32.HI R29, RZ, 0x1f, R244 ;  /* 0x0000001fff1d7819 */ /* 0x000fe200000114f4 */
[----:B------:R-:W-:-:S04]  /*1270*/  IMAD R12, R248, c[0x0][0x1a0], RZ ;  /* 0x00006800f80c7a24 */ /* 0x000fc800078e02ff */
[----:B------:R-:W-:Y:S02]  /*1280*/  IMAD R12, R245, c[0x0][0x1a4], R12 ;  /* 0x00006900f50c7a24 */ /* 0x000fe400078e020c */
[----:B------:R-:W-:Y:S01]  /*1290*/  IMAD R25, R24, c[0x0][0x180], RZ ;  /* 0x0000600018197a24 */ /* 0x000fe200078e02ff */
        /* <DEDUP_REMOVED lines=48> */
[----:B--2---:R-:W-:Y:S01]  /*15a0*/  IMAD R3, R3, UR10, R27 ;  /* 0x0000000a03037c24 */ /* 0x004fe2000f8e021b */
[----:B------:R-:W-:Y:S04]  /*15b0*/  @P5 BAR.SYNC.DEFER_BLOCKING 0x0 ;  /* 0x0000000000005b1d */ /* 0x000fe80000010000 */
[----:B------:R-:W-:-:S02]  /*15c0*/  IADD3 R8, P1, P0, R3, UR9, R17 ;  /* 0x0000000903087c10 */ /* 0x000fc4000f83e011 */
[----:B------:R-:W-:-:S04]  /*15d0*/  SHF.R.S32.HI R3, RZ, 0x1f, R3 ;  /* 0x0000001fff037819 */ /* 0x000fc80000011403 */
[----:B------:R-:W-:Y:S01]  /*15e0*/  IADD3.X R6, R3, UR8, R20, P1, P0 ;  /* 0x0000000803067c10 */ /* 0x000fe20008fe0414 */
[----:B------:R-:W-:Y:S01]  /*15f0*/  IMAD R3, R22, c[0x0][0x36c], R9 ;  /* 0x0000db0016037a24 */ /* 0x000fe200078e0209 */
[----:B------:R-:W-:Y:S01]  /*1600*/  IADD3 R14, P0, R8, R16, RZ ;  /* 0x00000010080e7210 */ /* 0x000fe20007f1e0ff */
[----:B------:R-:W-:-:S03]  /*1610*/  IMAD.WIDE.U32 R8, R22, c[0x0][0x368], R246 ;  /* 0x0000da0016087a25 */ /* 0x000fc600078e00f6 */
[----:B------:R-:W-:Y:S02]  /*1620*/  IADD3.X R15, R6, R15, RZ, P0, !PT ;  /* 0x0000000f060f7210 */ /* 0x000fe400007fe4ff */
[----:B------:R-:W-:Y:S02]  /*1630*/  IADD3 R9, R9, R3, RZ ;  /* 0x0000000309097210 */ /* 0x000fe40007ffe0ff */
[----:B------:R-:W-:Y:S02]  /*1640*/  IADD3 R3, P0, R244, R4, RZ ;  /* 0x00000004f4037210 */ /* 0x000fe40007f1e0ff */
[----:B------:R-:W-:Y:S02]  /*1650*/  LEA.HI R4, R198, R198, RZ, 0x1 ;  /* 0x000000c6c6047211 */ /* 0x000fe400078f08ff */
[----:B------:R-:W-:Y:S01]  /*1660*/  IADD3.X R10, R29, R5, RZ, P0, !PT ;  /* 0x000000051d0a7210 */ /* 0x000fe200007fe4ff */
[----:B------:R-:W-:Y:S01]  /*1670*/  IMAD R6, R18, UR7, RZ ;  /* 0x0000000712067c24 */ /* 0x000fe2000f8e02ff */
[----:B------:R-:W-:Y:S01]  /*1680*/  LOP3.LUT R5, R4, 0xfffffffe, RZ, 0xc0, !PT ;  /* 0xfffffffe04057812 */ /* 0x000fe200078ec0ff */
[----:B------:R-:W-:-:S02]  /*1690*/  IMAD R4, R248, c[0x0][0x198], RZ ;  /* 0x00006600f8047a24 */ /* 0x000fc400078e02ff */
[----:B------:R-:W-:Y:S02]  /*16a0*/  IMAD R20, R7, UR14, R6 ;  /* 0x0000000e07147c24 */ /* 0x000fe4000f8e0206 */
[----:B------:R-:W-:Y:S02]  /*16b0*/  IMAD.IADD R13, R198, 0x1, -R5 ;  /* 0x00000001c60d7824 */ /* 0x000fe400078e0a05 */
[C---:B------:R-:W-:Y:S02]  /*16c0*/  IMAD R11, R245.reuse, c[0x0][0x19c], R4 ;  /* 0x00006700f50b7a24 */ /* 0x040fe400078e0204 */
[----:B------:R-:W-:-:S04]  /*16d0*/  IMAD.WIDE.U32 R6, R245, c[0x0][0x198], R246 ;  /* 0x00006600f5067a25 */ /* 0x000fc800078e00f6 */
[----:B------:R-:W-:Y:S01]  /*16e0*/  IMAD.WIDE.U32 R4, R245, c[0x0][0x1a0], R246 ;  /* 0x00006800f5047a25 */ /* 0x000fe200078e00f6 */
[----:B------:R-:W-:-:S03]  /*16f0*/  ISETP.NE.AND P0, PT, R13, 0x1, PT ;  /* 0x000000010d00780c */ /* 0x000fc60003f05270 */
[----:B------:R-:W-:Y:S01]  /*1700*/  IMAD R16, R10, c[0x0][0x190], RZ ;  /* 0x000064000a107a24 */ /* 0x000fe200078e02ff */
[----:B------:R-:W-:Y:S02]  /*1710*/  IADD3 R7, R7, R11, RZ ;  /* 0x0000000b07077210 */ /* 0x000fe40007ffe0ff */
[----:B------:R-:W-:Y:S01]  /*1720*/  IADD3 R5, R5, R12, RZ ;  /* 0x0000000c05057210 */ /* 0x000fe20007ffe0ff */
[----:B------:R-:W-:-:S04]  /*1730*/  IMAD.WIDE.U32 R12, R3, c[0x0][0x190], R246 ;  /* 0x00006400030c7a25 */ /* 0x000fc800078e00f6 */
[----:B------:R-:W-:Y:S02]  /*1740*/  IMAD R11, R3, c[0x0][0x194], R16 ;  /* 0x00006500030b7a24 */ /* 0x000fe400078e0210 */
[----:B------:R-:W-:Y:S02]  /*1750*/  IMAD R17, R24, c[0x0][0x188], RZ ;  /* 0x0000620018117a24 */ /* 0x000fe400078e02ff */
[----:B------:R-:W-:Y:S01]  /*1760*/  IMAD R10, R10, c[0x0][0x370], RZ ;  /* 0x0000dc000a0a7a24 */ /* 0x000fe200078e02ff */
[----:B------:R-:W-:Y:S01]  /*1770*/  IADD3 R13, R13, R11, RZ ;  /* 0x0000000b0d0d7210 */ /* 0x000fe20007ffe0ff */
[C---:B------:R-:W-:Y:S02]  /*1780*/  IMAD R11, R22.reuse, c[0x0][0x18c], R17 ;  /* 0x00006300160b7a24 */ /* 0x040fe400078e0211 */
[----:B------:R-:W-:-:S04]  /*1790*/  IMAD.WIDE.U32 R4, R22, c[0x0][0x188], R4 ;  /* 0x0000620016047a25 */ /* 0x000fc800078e0004 */
[C---:B------:R-:W-:Y:S02]  /*17a0*/  IMAD R17, R3.reuse, c[0x0][0x374], R10 ;  /* 0x0000dd0003117a24 */ /* 0x040fe400078e020a */
[----:B------:R-:W-:Y:S01]  /*17b0*/  IMAD.WIDE.U32 R8, R3, c[0x0][0x370], R8 ;  /* 0x0000dc0003087a25 */ /* 0x000fe200078e0008 */
[----:B------:R-:W-:-:S03]  /*17c0*/  IADD3 R5, R5, R11, RZ ;  /* 0x0000000b05057210 */ /* 0x000fc60007ffe0ff */
[----:B------:R-:W-:Y:S02]  /*17d0*/  IMAD R3, R19, c[0x0][0x1b0], RZ ;  /* 0x00006c0013037a24 */ /* 0x000fe400078e02ff */
[----:B------:R-:W-:-:S04]  /*17e0*/  IMAD.WIDE.U32 R10, R18, UR14, R14 ;  /* 0x0000000e120a7c25 */ /* 0x000fc8000f8e000e */
[----:B------:R-:W-:Y:S02]  /*17f0*/  IMAD R14, R0, c[0x0][0x1b4], R3 ;  /* 0x00006d00000e7a24 */ /* 0x000fe400078e0203 */
[C---:B------:R-:W-:Y:S02]  /*1800*/  IMAD R16, R22.reuse, c[0x0][0x184], R25 ;  /* 0x0000610016107a24 */ /* 0x040fe400078e0219 */
[----:B------:R-:W-:-:S04]  /*1810*/  IMAD.WIDE.U32 R6, R22, c[0x0][0x180], R6 ;  /* 0x0000600016067a25 */ /* 0x000fc800078e0006 */
[----:B------:R-:W-:Y:S02]  /*1820*/  IMAD R3, R19, c[0x0][0x1b8], RZ ;  /* 0x00006e0013037a24 */ /* 0x000fe400078e02ff */
[----:B------:R-:W-:Y:S02]  /*1830*/  IMAD.IADD R7, R7, 0x1, R16 ;  /* 0x0000000107077824 */ /* 0x000fe400078e0210 */
[C---:B------:R-:W-:Y:S02]  /*1840*/  IMAD R3, R0.reuse, c[0x0][0x1bc], R3 ;  /* 0x00006f0000037a24 */ /* 0x040fe400078e0203 */
[----:B------:R-:W-:Y:S01]  /*1850*/  IMAD.WIDE.U32 R4, R0, c[0x0][0x1b8], R4 ;  /* 0x00006e0000047a25 */ /* 0x000fe200078e0004 */
[----:B------:R-:W-:-:S03]  /*1860*/  IADD3 R9, R9, R17, RZ ;  /* 0x0000001109097210 */ /* 0x000fc60007ffe0ff */
[----:B------:R-:W-:Y:S01]  /*1870*/  IMAD.WIDE.U32 R6, R0, c[0x0][0x1b0], R6 ;  /* 0x00006c0000067a25 */ /* 0x000fe200078e0006 */
[----:B------:R-:W-:-:S03]  /*1880*/  IADD3 R5, R5, R3, RZ ;  /* 0x0000000305057210 */ /* 0x000fc60007ffe0ff */
[----:B------:R-:W-:Y:S02]  /*1890*/  IMAD R0, R24, c[0x0][0x178], RZ ;  /* 0x00005e0018007a24 */ /* 0x000fe400078e02ff */
[----:B------:R-:W-:Y:S02]  /*18a0*/  IMAD R3, R26, c[0x0][0x378], RZ ;  /* 0x0000de001a037a24 */ /* 0x000fe400078e02ff */
[----:B------:R-:W-:Y:S02]  /*18b0*/  IMAD R16, R29, c[0x0][0x1a0], RZ ;  /* 0x000068001d107a24 */ /* 0x000fe400078e02ff */
[----:B------:R-:W-:Y:S02]  /*18c0*/  IMAD.IADD R7, R7, 0x1, R14 ;  /* 0x0000000107077824 */ /* 0x000fe400078e020e */
[C---:B------:R-:W-:Y:S02]  /*18d0*/  IMAD R0, R22.reuse, c[0x0][0x17c], R0 ;  /* 0x00005f0016007a24 */ /* 0x040fe400078e0200 */
[----:B------:R-:W-:Y:S01]  /*18e0*/  IMAD.WIDE.U32 R12, R22, c[0x0][0x178], R12 ;  /* 0x00005e00160c7a25 */ /* 0x000fe200078e000c */
[----:B------:R-:W-:-:S03]  /*18f0*/  IADD3 R11, R11, R20, RZ ;  /* 0x000000140b0b7210 */ /* 0x000fc60007ffe0ff */
[----:B------:R-:W-:Y:S01]  /*1900*/  IMAD.WIDE.U32 R14, R23, c[0x0][0x378], R8 ;  /* 0x0000de00170e7a25 */ /* 0x000fe200078e0008 */
[----:B------:R-:W-:-:S03]  /*1910*/  LEA R188, P1, R10, c[0x0][0x350], 0x2 ;  /* 0x0000d4000abc7a11 */ /* 0x000fc600078210ff */
[----:B------:R-:W-:Y:S02]  /*1920*/  IMAD R3, R23, c[0x0][0x37c], R3 ;  /* 0x0000df0017037a24 */ /* 0x000fe400078e0203 */
[C---:B------:R-:W-:Y:S02]  /*1930*/  IMAD R16, R244.reuse, c[0x0][0x1a4], R16 ;  /* 0x00006900f4107a24 */ /* 0x040fe400078e0210 */
[----:B------:R-:W-:Y:S01]  /*1940*/  IMAD.WIDE.U32 R8, R244, c[0x0][0x1a0], R4 ;  /* 0x00006800f4087a25 */ /* 0x000fe200078e0004 */
[----:B------:R-:W-:-:S03]  /*1950*/  IADD3 R13, R13, R0, RZ ;  /* 0x000000000d0d7210 */ /* 0x000fc60007ffe0ff */
[----:B------:R-:W-:Y:S01]  /*1960*/  IMAD R17, R29, c[0x0][0x198], RZ ;  /* 0x000066001d117a24 */ /* 0x000fe200078e02ff */
[----:B------:R-:W-:Y:S01]  /*1970*/  LEA.HI.X R189, R10, c[0x0][0x354], R11, 0x2, P1 ;  /* 0x0000d5000abd7a11 */ /* 0x000fe200008f140b */
[----:B------:R-:W-:Y:S01]  /*1980*/  IMAD.WIDE.U32 R10, R244, c[0x0][0x198], R6 ;  /* 0x00006600f40a7a25 */ /* 0x000fe200078e0006 */
[----:B------:R-:W-:Y:S02]  /*1990*/  IADD3 R0, R15, R3, RZ ;  /* 0x000000030f007210 */ /* 0x000fe40007ffe0ff */
[----:B------:R-:W-:Y:S01]  /*19a0*/  LEA R202, P3, R14, c[0x0][0x330], 0x1 ;  /* 0x0000cc000eca7a11 */ /* 0x000fe200078608ff */
[----:B------:R-:W-:Y:S01]  /*19b0*/  IMAD R17, R244, c[0x0][0x19c], R17 ;  /* 0x00006700f4117a24 */ /* 0x000fe200078e0211 */
[----:B------:R-:W-:Y:S01]  /*19c0*/  IADD3 R5, R9, R16, RZ ;  /* 0x0000001009057210 */ /* 0x000fe20007ffe0ff */
[----:B------:R-:W-:Y:S01]  /*19d0*/  IMAD R9, R26, c[0x0][0x1a8], RZ ;  /* 0x00006a001a097a24 */ /* 0x000fe200078e02ff */
[----:B------:R-:W-:Y:S01]  /*19e0*/  LEA.HI.X R203, R14, c[0x0][0x334], R0, 0x1, P3 ;  /* 0x0000cd000ecb7a11 */ /* 0x000fe200018f0c00 */
[----:B------:R-:W-:Y:S01]  /*19f0*/  IMAD.IADD R3, R11, 0x1, R17 ;  /* 0x000000010b037824 */ /* 0x000fe200078e0211 */
[----:B------:R-:W-:Y:S01]  /*1a00*/  LEA R6, P2, R10, c[0x0][0x168], 0x1 ;  /* 0x00005a000a067a11 */ /* 0x000fe200078408ff */
[----:B------:R-:W-:-:S02]  /*1a10*/  IMAD R0, R23, c[0x0][0x1ac], R9 ;  /* 0x00006b0017007a24 */ /* 0x000fc400078e0209 */
[----:B------:R-:W-:Y:S01]  /*1a20*/  IMAD.WIDE.U32 R12, R23, c[0x0][0x1a8], R12 ;  /* 0x00006a00170c7a25 */ /* 0x000fe200078e000c */
[----:B------:R-:W-:-:S03]  /*1a30*/  LEA.HI.X R7, R10, c[0x0][0x16c], R3, 0x1, P2 ;  /* 0x00005b000a077a11 */ /* 0x000fc600010f0c03 */
[----:B------:R-:W-:Y:S01]  /*1a40*/  IMAD.IADD R0, R13, 0x1, R0 ;  /* 0x000000010d007824 */ /* 0x000fe200078e0200 */
[----:B------:R-:W-:Y:S02]  /*1a50*/  LEA R200, P3, R12, c[0x0][0x160], 0x1 ;  /* 0x000058000cc87a11 */ /* 0x000fe400078608ff */
[----:B---3--:R-:W-:Y:S02]  /*1a60*/  IADD3 R3, R28, 0x1800, RZ ;  /* 0x000018001c037810 */ /* 0x008fe40007ffe0ff */
[----:B------:R-:W-:Y:S02]  /*1a70*/  LEA.HI.X R201, R12, c[0x0][0x164], R0, 0x1, P3 ;  /* 0x000059000cc97a11 */ /* 0x000fe400018f0c00 */
[----:B------:R-:W-:Y:S02]  /*1a80*/  SEL R0, R3, R28, !P0 ;  /* 0x0000001c03007207 */ /* 0x000fe40004000000 */
[----:B------:R-:W-:Y:S02]  /*1a90*/  SHF.L.U32 R204, R28, 0x1, RZ ;  /* 0x000000011ccc7819 */ /* 0x000fe400000006ff */
[----:B------:R-:W-:-:S02]  /*1aa0*/  MOV R9, c[0x0][0x198] ;  /* 0x0000660000097a02 */ /* 0x000fc40000000f00 */
[----:B------:R-:W-:Y:S01]  /*1ab0*/  SHF.L.U32 R0, R0, 0x1, RZ ;  /* 0x0000000100007819 */ /* 0x000fe200000006ff */
[----:B------:R-:W-:Y:S01]  /*1ac0*/  @!PT LDS RZ, [RZ] ;  /* 0x00000000fffff984 */ /* 0x000fe20000000800 */
[----:B------:R-:W-:Y:S01]  /*1ad0*/  @!PT LDS RZ, [RZ] ;  /* 0x00000000fffff984 */ /* 0x000fe20000000800 */
[----:B------:R-:W-:Y:S01]  /*1ae0*/  @!PT LDS RZ, [RZ] ;  /* 0x00000000fffff984 */ /* 0x000fe20000000800 */
[----:B------:R1:W-:Y:S01]  /*1af0*/  LDGSTS.E.BYPASS.LTC128B.128 [R204+0x6000], [R202.64] ;  /* 0x06000000cacc7fae */ /* 0x0003e2000b901d50 */
[----:B------:R-:W-:Y:S02]  /*1b00*/  MOV R11, c[0x0][0x19c] ;  /* 0x00006700000b7a02 */ /* 0x000fe40000000f00 */
[C---:B------:R-:W-:Y:S01]  /*1b10*/  LEA R10, P2, R9.reuse, R6, 0x7 ;  /* 0x00000006090a7211 */ /* 0x040fe200078438ff */
[----:B------:R1:W-:Y:S01]  /*1b20*/  LDGSTS.E.BYPASS.LTC128B.128 [R204+0x7000], [R202.64+0x40] ;  /* 0x07000040cacc7fae */ /* 0x0003e2000b901d50 */
[----:B------:R-:W-:Y:S02]  /*1b30*/  LEA R4, P1, R8, c[0x0][0x170], 0x1 ;  /* 0x00005c0008047a11 */ /* 0x000fe400078208ff */
[----:B------:R-:W-:Y:S01]  /*1b40*/  MOV R14, c[0x0][0x1a0] ;  /* 0x00006800000e7a02 */ /* 0x000fe20000000f00 */
[----:B------:R1:W-:Y:S01]  /*1b50*/  LDGSTS.E.BYPASS.LTC128B.128 [R204+0x8000], [R202.64+0x80] ;  /* 0x08000080cacc7fae */ /* 0x0003e2000b901d50 */
[----:B------:R-:W-:-:S03]  /*1b60*/  LEA.HI.X R11, R9, R7, R11, 0x7, P2 ;  /* 0x00000007090b7211 */ /* 0x000fc600010f3c0b */
[----:B------:R1:W-:Y:S01]  /*1b70*/  LDGSTS.E.BYPASS.LTC128B.128 [R0], [R200.64] ;  /* 0x00000000c8007fae */ /* 0x0003e2000b901d50 */
[----:B------:R-:W-:-:S03]  /*1b80*/  LEA.HI.X R5, R8, c[0x0][0x174], R5, 0x1, P1 ;  /* 0x00005d0008057a11 */ /* 0x000fc600008f0c05 */
[----:B------:R1:W-:Y:S01]  /*1b90*/  LDGSTS.E.BYPASS.LTC128B.128 [R0+0x1000], [R200.64+0x40] ;  /* 0x01000040c8007fae */ /* 0x0003e2000b901d50 */
[----:B------:R-:W-:Y:S02]  /*1ba0*/  MOV R13, c[0x0][0x1a4] ;  /* 0x00006900000d7a02 */ /* 0x000fe40000000f00 */
[C---:B------:R-:W-:Y:S01]  /*1bb0*/  LEA R8, P1, R14.reuse, R4, 0x7 ;  /* 0x000000040e087211 */ /* 0x040fe200078238ff */
[----:B------:R1:W-:Y:S04]  /*1bc0*/  LDGSTS.E.BYPASS.LTC128B.128 [R0+0x2000], [R200.64+0x80] ;  /* 0x02000080c8007fae */ /* 0x0003e8000b901d50 */
[----:B------:R1:W-:Y:S01]  /*1bd0*/  LDGSTS.E.BYPASS.LTC128B.128 [R204+0x9000], [R6.64] ;  /* 0x0900000006cc7fae */ /* 0x0003e2000b901d50 */
[----:B------:R-:W-:-:S03]  /*1be0*/  LEA.HI.X R9, R14, R5, R13, 0x7, P1 ;  /* 0x000000050e097211 */ /* 0x000fc600008f3c0d */
        /* <DEDUP_REMOVED lines=8> */
[----:B------:R1:W-:Y:S04]  /*1c70*/  LDGSTS.E.BYPASS.LTC128B.128 [R204+0x10000], [R8.64] ;  /* 0x1000000008cc7fae */ /* 0x0003e8000b901d50 */
[----:B------:R1:W-:Y:S04]  /*1c80*/  LDGSTS.E.BYPASS.LTC128B.128 [R204+0x12000], [R8.64+0x40] ;  /* 0x1200004008cc7fae */ /* 0x0003e8000b901d50 */
[----:B------:R1:W-:Y:S01]  /*1c90*/  LDGSTS.E.BYPASS.LTC128B.128 [R204+0x14000], [R8.64+0x80] ;  /* 0x1400008008cc7fae */ /* 0x0003e2000b901d50 */
[----:B--2---:R-:W-:-:S03]  /*1ca0*/  MOV R10, 0x4 ;  /* 0x00000004000a7802 */ /* 0x004fc60000000f00 */
[----:B------:R-:W0:Y:S02]  /*1cb0*/  LDGDEPBAR ;  /* 0x00000000000079af */ /* 0x000e240000000000 */
[----:B------:R-:W-:-:S04]  /*1cc0*/  IMAD.WIDE R206, R206, R10, c[0x0][0x200] ;  /* 0x00008000cece7625 */ /* 0x000fc800078e020a */
[----:B------:R-:W-:Y:S01]  /*1cd0*/  IMAD.WIDE R10, R21, R10, c[0x0][0x3c8] ;  /* 0x0000f200150a7625 */ /* 0x000fe200078e020a */
[----:B------:R-:W-:Y:S05]  /*1ce0*/  @!P4 BRA `(.L_x_1003) ;  /* 0x00003f900000c947 */ /* 0x000fea0003800000 */
[----:B-1----:R-:W-:Y:S02]  /*1cf0*/  IMAD.MOV.U32 R4, RZ, RZ, c[0x0][0x308] ;  /* 0x0000c200ff047624 */ /* 0x002fe400078e00ff */
[----:B------:R-:W-:-:S05]  /*1d00*/  IMAD.MOV.U32 R5, RZ, RZ, c[0x0][0x30c] ;  /* 0x0000c300ff057624 */ /* 0x000fca00078e00ff */
[----:B------:R1:W2:Y:S01]  /*1d10*/  LDG.E.64 R8, [R4.64+0x8] ;  /* 0x0000081004087981 */ /* 0x0002a2000c1e1b00 */
[----:B------:R-:W-:-:S03]  /*1d20*/  IMAD.WIDE R6, R214, 0x4, R206 ;  /* 0x00000004d6067825 */ /* 0x000fc600078e02ce */
[----:B------:R-:W3:Y:S04]  /*1d30*/  S2R R13, SR_TID.X ;  /* 0x00000000000d7919 */ /* 0x000ee80000002100 */
[----:B------:R-:W4:Y:S01]  /*1d40*/  S2R R14, SR_TID.X ;  /* 0x00000000000e7919 */ /* 0x000f220000002100 */
[----:B------:R-:W-:Y:S01]  /*1d50*/  IMAD R3, R22, c[0x0][0x1c0], R23 ;  /* 0x0000700016037a24 */ /* 0x000fe200078e0217 */
[----:B------:R-:W-:Y:S02]  /*1d60*/  IADD3 R178, R187, 0x1800, RZ ;  /* 0x00001800bbb27810 */ /* 0x000fe40007ffe0ff */
[----:B------:R4:W5:Y:S04]  /*1d70*/  LDG.E R210, [R6.64] ;  /* 0x0000001006d27981 */ /* 0x000968000c1e1900 */
[----:B-1----:R-:W2:Y:S01]  /*1d80*/  LDG.E.64 R4, [R4.64] ;  /* 0x0000001004047981 */ /* 0x002ea2000c1e1b00 */
[----:B---3--:R-:W-:Y:S01]  /*1d90*/  SHF.R.S32.HI R13, RZ, 0x1f, R13 ;  /* 0x0000001fff0d7819 */ /* 0x008fe2000001140d */
[----:B------:R-:W-:-:S02]  /*1da0*/  IMAD.SHL.U32 R3, R3, 0x20, RZ ;  /* 0x0000002003037824 */ /* 0x000fc400078e00ff */
[----:B------:R1:W5:Y:S01]  /*1db0*/  LDG.E R209, [R6.64+0x20] ;  /* 0x0000201006d17981 */ /* 0x000362000c1e1900 */
[----:B----4-:R-:W-:-:S03]  /*1dc0*/  LEA.HI R13, R13, R14, RZ, 0x6 ;  /* 0x0000000e0d0d7211 */ /* 0x010fc600078f30ff */
[----:B------:R1:W5:Y:S01]  /*1dd0*/  LDG.E R208, [R6.64+0x80] ;  /* 0x0000801006d07981 */ /* 0x000362000c1e1900 */
[----:B------:R-:W-:-:S03]  /*1de0*/  SHF.R.S32.HI R13, RZ, 0x6, R13 ;  /* 0x00000006ff0d7819 */ /* 0x000fc6000001140d */
[----:B------:R1:W5:Y:S01]  /*1df0*/  LDG.E R205, [R6.64+0xa0] ;  /* 0x0000a01006cd7981 */ /* 0x000362000c1e1900 */
[----:B------:R-:W-:Y:S01]  /*1e00*/  SHF.R.S32.HI R12, RZ, 0x1f, R27 ;  /* 0x0000001fff0c7819 */ /* 0x000fe2000001141b */
[----:B------:R-:W-:Y:S01]  /*1e10*/  IMAD.MOV.U32 R199, RZ, RZ, R0 ;  /* 0x000000ffffc77224 */ /* 0x000fe200078e0000 */
[----:B------:R-:W-:Y:S01]  /*1e20*/  SEL R178, R178, R187, !P0 ;  /* 0x000000bbb2b27207 */ /* 0x000fe20004000000 */
[----:B------:R-:W-:Y:S02]  /*1e30*/  IMAD R0, R249, 0x4, R13 ;  /* 0x00000004f9007824 */ /* 0x000fe400078e020d */
[----:B------:R-:W-:Y:S02]  /*1e40*/  IMAD.MOV.U32 R212, RZ, RZ, R10 ;  /* 0x000000ffffd47224 */ /* 0x000fe400078e000a */
[----:B------:R-:W-:Y:S02]  /*1e50*/  IMAD.MOV.U32 R211, RZ, RZ, R11 ;  /* 0x000000ffffd37224 */ /* 0x000fe400078e000b */
[----:B------:R-:W-:-:S02]  /*1e60*/  IMAD.MOV.U32 R127, RZ, RZ, RZ ;  /* 0x000000ffff7f7224 */ /* 0x000fc400078e00ff */
[----:B------:R-:W-:Y:S01]  /*1e70*/  IMAD.SHL.U32 R178, R178, 0x2, RZ ;  /* 0x00000002b2b27824 */ /* 0x000fe200078e00ff */
[----:B-1----:R-:W-:Y:S02]  /*1e80*/  SHF.R.S32.HI R6, RZ, 0x1f, R3 ;  /* 0x0000001fff067819 */ /* 0x002fe40000011403 */
[----:B--2---:R-:W-:Y:S02]  /*1e90*/  IADD3 R7, P2, P1, R3, R8, R27 ;  /* 0x0000000803077210 */ /* 0x004fe4000795e01b */
[----:B------:R-:W-:Y:S02]  /*1ea0*/  IADD3 R3, R185, 0x1800, RZ ;  /* 0x00001800b9037810 */ /* 0x000fe40007ffe0ff */
[----:B------:R-:W-:Y:S02]  /*1eb0*/  IADD3.X R6, R6, R9, R12, P2, P1 ;  /* 0x0000000906067210 */ /* 0x000fe400017e240c */
[----:B------:R-:W-:-:S05]  /*1ec0*/  SEL R3, R3, R185, !P0 ;  /* 0x000000b903037207 */ /* 0x000fca0004000000 */
[----:B------:R-:W-:Y:S01]  /*1ed0*/  IMAD.SHL.U32 R3, R3, 0x2, RZ ;  /* 0x0000000203037824 */ /* 0x000fe200078e00ff */
[----:B------:R-:W-:Y:S02]  /*1ee0*/  LOP3.LUT R0, R5, R0, RZ, 0x3c, !PT ;  /* 0x0000000005007212 */ /* 0x000fe400078e3cff */
[----:B------:R-:W-:Y:S02]  /*1ef0*/  LOP3.LUT R235, R6, R4, RZ, 0x3c, !PT ;  /* 0x0000000406eb7212 */ /* 0x000fe400078e3cff */
[----:B------:R-:W-:Y:S01]  /*1f00*/  IMAD.WIDE.U32 R230, R7, -0x2daee0ad, RZ ;  /* 0xd2511f5307e67825 */ /* 0x000fe200078e00ff */
[----:B------:R-:W-:Y:S02]  /*1f10*/  IADD3 R6, R5, -0x4498517b, RZ ;  /* 0xbb67ae8505067810 */ /* 0x000fe40007ffe0ff */
[----:B------:R-:W-:Y:S01]  /*1f20*/  IADD3 R229, R4, -0x4ab325aa, RZ ;  /* 0xb54cda5604e57810 */ /* 0x000fe20007ffe0ff */
[----:B------:R-:W-:Y:S01]  /*1f30*/  IMAD.MOV.U32 R7, RZ, RZ, c[0x0][0x1c0] ;  /* 0x00007000ff077624 */ /* 0x000fe200078e00ff */
[----:B------:R-:W-:Y:S02]  /*1f40*/  LOP3.LUT R230, R230, R6, RZ, 0x3c, !PT ;  /* 0x00000006e6e67212 */ /* 0x000fe400078e3cff */
[C---:B------:R-:W-:Y:S01]  /*1f50*/  IADD3 R228, R4.reuse, 0x1715609d, RZ ;  /* 0x1715609d04e47810 */ /* 0x040fe20007ffe0ff */
[----:B------:R-:W-:Y:S01]  /*1f60*/  IMAD R6, R7, c[0x0][0x22c], RZ ;  /* 0x00008b0007067a24 */ /* 0x000fe200078e02ff */
[----:B------:R-:W-:-:S02]  /*1f70*/  IADD3 R227, R4, 0x78dde6e4, RZ ;  /* 0x78dde6e404e37810 */ /* 0x000fc40007ffe0ff */
[----:B------:R-:W-:Y:S01]  /*1f80*/  IADD3 R226, R4, -0x255992d5, RZ ;  /* 0xdaa66d2b04e27810 */ /* 0x000fe20007ffe0ff */
[----:B------:R-:W-:Y:S01]  /*1f90*/  IMAD.SHL.U32 R241, R6, 0x10, RZ ;  /* 0x0000001006f17824 */ /* 0x000fe200078e00ff */
[----:B------:R-:W-:Y:S01]  /*1fa0*/  IADD3 R223, R4, 0x3c6ef372, RZ ;  /* 0x3c6ef37204df7810 */ /* 0x000fe20007ffe0ff */
[----:B------:R-:W-:Y:S01]  /*1fb0*/  IMAD.SHL.U32 R213, R6, 0x8, RZ ;  /* 0x0000000806d57824 */ /* 0x000fe200078e00ff */
[----:B------:R-:W-:Y:S01]  /*1fc0*/  IADD3 R224, R4, -0x61c88647, RZ ;  /* 0x9e3779b904e07810 */ /* 0x000fe20007ffe0ff */
[C---:B------:R-:W-:Y:S01]  /*1fd0*/  IMAD.U32 R252, R6.reuse, -0x40, RZ ;  /* 0xffffffc006fc7824 */ /* 0x040fe200078e00ff */
[C---:B------:R-:W-:Y:S01]  /*1fe0*/  IADD3 R242, R241.reuse, 0x40, RZ ;  /* 0x00000040f1f27810 */ /* 0x040fe20007ffe0ff */
[C---:B------:R-:W-:Y:S01]  /*1ff0*/  IMAD R251, R6.reuse, 0x30, RZ ;  /* 0x0000003006fb7824 */ /* 0x040fe200078e02ff */
[----:B------:R-:W-:Y:S01]  /*2000*/  IADD3 R243, R241, 0x20, RZ ;  /* 0x00000020f1f37810 */ /* 0x000fe20007ffe0ff */
[----:B------:R-:W-:Y:S01]  /*2010*/  IMAD R250, R6, 0x38, RZ ;  /* 0x0000003806fa7824 */ /* 0x000fe200078e02ff */
[----:B------:R-:W-:Y:S01]  /*2020*/  LOP3.LUT R0, R231, R0, RZ, 0x3c, !PT ;  /* 0x00000000e7007212 */ /* 0x000fe200078e3cff */
[----:B------:R-:W-:Y:S01]  /*2030*/  IMAD.IADD R238, R213, 0x1, R242 ;  /* 0x00000001d5ee7824 */ /* 0x000fe200078e02f2 */
[----:B------:R-:W-:Y:S01]  /*2040*/  IADD3 R234, R5, 0x646e171e, RZ ;  /* 0x646e171e05ea7810 */ /* 0x000fe20007ffe0ff */
[----:B------:R-:W-:Y:S01]  /*2050*/  IMAD.IADD R239, R213, 0x1, R243 ;  /* 0x00000001d5ef7824 */ /* 0x000fe200078e02f3 */
[----:B------:R-:W-:Y:S01]  /*2060*/  IADD3 R233, R5, -0x56f99767, RZ ;  /* 0xa906689905e97810 */ /* 0x000fe20007ffe0ff */
[----:B------:R-:W-:Y:S01]  /*2070*/  IMAD.WIDE.U32 R216, R0, -0x326172a9, RZ ;  /* 0xcd9e8d5700d87825 */ /* 0x000fe200078e00ff */
[----:B------:R-:W-:-:S02]  /*2080*/  IADD3 R4, R213, R238, RZ ;  /* 0x000000eed5047210 */ /* 0x000fc40007ffe0ff */
[C---:B------:R-:W-:Y:S02]  /*2090*/  IADD3 R232, R5.reuse, -0x126145ec, RZ ;  /* 0xed9eba1405e87810 */ /* 0x040fe40007ffe0ff */
[----:B------:R-:W-:Y:S01]  /*20a0*/  IADD3 R231, R5, 0x32370b8f, RZ ;  /* 0x32370b8f05e77810 */ /* 0x000fe20007ffe0ff */
[----:B------:R-:W-:Y:S01]  /*20b0*/  IMAD.IADD R218, R213, 0x1, R4 ;  /* 0x00000001d5da7824 */ /* 0x000fe200078e0204 */
[----:B------:R-:W-:Y:S01]  /*20c0*/  IADD3 R225, R5, 0x76cf5d0a, RZ ;  /* 0x76cf5d0a05e17810 */ /* 0x000fe20007ffe0ff */
[C---:B------:R-:W-:Y:S01]  /*20d0*/  IMAD.IADD R5, R213.reuse, 0x1, R239 ;  /* 0x00000001d5057824 */ /* 0x040fe200078e02ef */
[----:B------:R-:W-:Y:S02]  /*20e0*/  LOP3.LUT R223, R216, R223, RZ, 0x3c, !PT ;  /* 0x000000dfd8df7212 */ /* 0x000fe400078e3cff */
[C---:B------:R-:W-:Y:S01]  /*20f0*/  IADD3 R215, R213.reuse, R218, RZ ;  /* 0x000000dad5d77210 */ /* 0x040fe20007ffe0ff */
[----:B------:R-:W-:-:S04]  /*2100*/  IMAD.IADD R220, R213, 0x1, R5 ;  /* 0x00000001d5dc7824 */ /* 0x000fc800078e0205 */
[C---:B------:R-:W-:Y:S02]  /*2110*/  IMAD.IADD R219, R213.reuse, 0x1, R220 ;  /* 0x00000001d5db7824 */ /* 0x040fe400078e02dc */
[C---:B------:R-:W-:Y:S02]  /*2120*/  IMAD.IADD R221, R213.reuse, 0x1, R215 ;  /* 0x00000001d5dd7824 */ /* 0x040fe400078e02d7 */
[----:B------:R-:W-:Y:S02]  /*2130*/  IMAD.IADD R222, R213, 0x1, R219 ;  /* 0x00000001d5de7824 */ /* 0x000fe400078e02db */
.L_x_1006:
[----:B------:R-:W0:Y:S01]  /*2140*/  LDGDEPBAR ;  /* 0x00000000000079af */ /* 0x000e220000000000 */
[----:B------:R-:W-:Y:S01]  /*2150*/  IMAD.IADD R0, R186, 0x1, R178 ;  /* 0x00000001ba007824 */ /* 0x000fe200078e02b2 */
[----:B-----5:R-:W-:Y:S01]  /*2160*/  FSETP.NEU.FTZ.AND P0, PT, R210, -INF , PT ;  /* 0xff800000d200780b */ /* 0x020fe20003f1d000 */
[----:B------:R-:W-:Y:S01]  /*2170*/  ULDC.U8 UR4, c[0x0][0x2d8] ;  /* 0x0000b60000047ab9 */ /* 0x000fe20000000000 */
        /* <DEDUP_REMOVED lines=24> */
[-C--:B----4-:R-:W-:Y:S07]  /*2300*/  HMMA.16816.F32.BF16 R4, R136, R140.reuse, R4 ;  /* 0x0000008c8804723c */ /* 0x090fee0000041804 */
[----:B------:R-:W4:Y:S01]  /*2310*/  LDSM.16.M88.4 R172, [R0+0x1800] ;  /* 0x0018000000ac783b */ /* 0x000f220000000200 */
        /* <DEDUP_REMOVED lines=20> */
[----:B------:R-:W2:Y:S07]  /*2460*/  LDSM.16.M88.4 R132, [R178+0x2000] ;  /* 0x00200000b284783b */ /* 0x000eae0000000200 */
[-C--:B------:R-:W-:Y:S01]  /*2470*/  HMMA.16816.F32.BF16 R4, R164, R168.reuse, R4 ;  /* 0x000000a8a404723c */ /* 0x080fe20000041804 */
[----:B------:R-:W3:Y:S07]  /*2480*/  LDSM.16.M88.4 R152, [R0+0x2000] ;  /* 0x002000000098783b */ /* 0x000eee0000000200 */
[C---:B----4-:R-:W-:Y:S08]  /*2490*/  HMMA.16816.F32.BF16 R8, R172.reuse, R168, R8 ;  /* 0x000000a8ac08723c */ /* 0x050ff00000041808 */
[-C--:B------:R-:W-:Y:S08]  /*24a0*/  HMMA.16816.F32.BF16 R12, R172, R170.reuse, R12 ;  /* 0x000000aaac0c723c */ /* 0x080ff0000004180c */
[C---:B------:R-:W-:Y:S08]  /*24b0*/  HMMA.16816.F32.BF16 R16, R164.reuse, R170, R16 ;  /* 0x000000aaa410723c */ /* 0x040ff00000041810 */
[-C--:B-1----:R-:W-:Y:S08]  /*24c0*/  HMMA.16816.F32.BF16 R20, R164, R136.reuse, R20 ;  /* 0x00000088a414723c */ /* 0x082ff00000041814 */
[C---:B------:R-:W-:Y:S07]  /*24d0*/  HMMA.16816.F32.BF16 R24, R172.reuse, R136, R24 ;  /* 0x00000088ac18723c */ /* 0x040fee0000041818 */
[C---:B------:R-:W-:Y:S01]  /*24e0*/  FMUL.FTZ R137, R209.reuse, 1.4426950216293334961 ;  /* 0x3fb8aa3bd1897820 */ /* 0x040fe20000410000 */
[-C--:B------:R-:W-:Y:S04]  /*24f0*/  HMMA.16816.F32.BF16 R28, R172, R138.reuse, R28 ;  /* 0x0000008aac1c723c */ /* 0x080fe8000004181c */
[----:B------:R-:W-:Y:S04]  /*2500*/  FMUL.FTZ R136, R208, 1.4426950216293334961 ;  /* 0x3fb8aa3bd0887820 */ /* 0x000fe80000410000 */
[----:B------:R-:W-:Y:S07]  /*2510*/  HMMA.16816.F32.BF16 R32, R164, R138, R32 ;  /* 0x0000008aa420723c */ /* 0x000fee0000041820 */
[----:B------:R-:W-:Y:S01]  /*2520*/  FMUL.FTZ R138, R210, 1.4426950216293334961 ;  /* 0x3fb8aa3bd28a7820 */ /* 0x000fe20000410000 */
[-C--:B--2---:R-:W-:Y:S05]  /*2530*/  HMMA.16816.F32.BF16 R4, R132, R140.reuse, R4 ;  /* 0x0000008c8404723c */ /* 0x084fea0000041804 */
[----:B------:R-:W-:Y:S02]  /*2540*/  FSEL R138, R138, RZ, P0 ;  /* 0x000000ff8a8a7208 */ /* 0x000fe40000000000 */
[----:B------:R-:W-:Y:S01]  /*2550*/  FSETP.NEU.FTZ.AND P0, PT, R209, -INF , PT ;  /* 0xff800000d100780b */ /* 0x000fe20003f1d000 */
[C---:B------:R-:W-:Y:S04]  /*2560*/  HMMA.16816.F32.BF16 R8, R144.reuse, R140, R8 ;  /* 0x0000008c9008723c */ /* 0x040fe80000041808 */
[----:B------:R-:W-:Y:S02]  /*2570*/  FSEL R137, R137, RZ, P0 ;  /* 0x000000ff89897208 */ /* 0x000fe40000000000 */
[----:B------:R-:W-:Y:S02]  /*2580*/  FSETP.NEU.FTZ.AND P0, PT, R208, -INF , PT ;  /* 0xff800000d000780b */ /* 0x000fe40003f1d000 */
[-C--:B------:R-:W-:Y:S04]  /*2590*/  HMMA.16816.F32.BF16 R12, R144, R142.reuse, R12 ;  /* 0x0000008e900c723c */ /* 0x080fe8000004180c */
[----:B------:R-:W-:Y:S02]  /*25a0*/  FSEL R136, R136, RZ, P0 ;  /* 0x000000ff88887208 */ /* 0x000fe40000000000 */
[C---:B------:R-:W-:Y:S02]  /*25b0*/  FSETP.NEU.FTZ.AND P0, PT, R205.reuse, -INF , PT ;  /* 0xff800000cd00780b */ /* 0x040fe40003f1d000 */
[C---:B------:R-:W-:Y:S08]  /*25c0*/  HMMA.16816.F32.BF16 R16, R132.reuse, R142, R16 ;  /* 0x0000008e8410723c */ /* 0x040ff00000041810 */
[-C--:B------:R-:W-:Y:S08]  /*25d0*/  HMMA.16816.F32.BF16 R20, R132, R148.reuse, R20 ;  /* 0x000000948414723c */ /* 0x080ff00000041814 */
[C---:B------:R-:W-:Y:S08]  /*25e0*/  HMMA.16816.F32.BF16 R24, R144.reuse, R148, R24 ;  /* 0x000000949018723c */ /* 0x040ff00000041818 */
[-C--:B------:R-:W-:Y:S08]  /*25f0*/  HMMA.16816.F32.BF16 R28, R144, R150.reuse, R28 ;  /* 0x00000096901c723c */ /* 0x080ff0000004181c */
[----:B------:R-:W-:Y:S01]  /*2600*/  HMMA.16816.F32.BF16 R32, R132, R150, R32 ;  /* 0x000000968420723c */ /* 0x000fe20000041820 */
[----:B------:R1:W2:Y:S07]  /*2610*/  LDSM.16.M88.4 R132, [R0+0x2800] ;  /* 0x002800000084783b */ /* 0x0002ae0000000200 */
[-C--:B---3--:R-:W-:Y:S05]  /*2620*/  HMMA.16816.F32.BF16 R4, R152, R156.reuse, R4 ;  /* 0x0000009c9804723c */ /* 0x088fea0000041804 */
[----:B-1----:R-:W-:Y:S07]  /*2630*/  FMUL.FTZ R0, R205, 1.4426950216293334961 ;  /* 0x3fb8aa3bcd007820 */ /* 0x002fee0000410000 */
[----:B------:R-:W-:Y:S11]  /*2640*/  FSEL R0, R0, RZ, P0 ;  /* 0x000000ff00007208 */ /* 0x000ff60000000000 */
[----:B------:R-:W-:Y:S01]  /*2650*/  @!UPT UIADD3 URZ, URZ, URZ, URZ ;  /* 0x0000003f3f3ff290 */ /* 0x000fe2000fffe03f */
[--C-:B------:R-:W-:Y:S02]  /*2660*/  FFMA.FTZ R5, R5, c[0x0][0x23c], -R138.reuse ;  /* 0x00008f0005057a23 */ /* 0x100fe4000001088a */
[--C-:B------:R-:W-:Y:S02]  /*2670*/  FFMA.FTZ R6, R6, c[0x0][0x23c], -R137.reuse ;  /* 0x00008f0006067a23 */ /* 0x100fe40000010889 */
[--C-:B------:R-:W-:Y:S01]  /*2680*/  FFMA.FTZ R7, R7, c[0x0][0x23c], -R137.reuse ;  /* 0x00008f0007077a23 */ /* 0x100fe20000010889 */
[----:B------:R-:W-:Y:S01]  /*2690*/  MUFU.EX2 R169, R5 ;  /* 0x0000000500a97308 */ /* 0x000fe20000000800 */
[----:B------:R-:W-:Y:S01]  /*26a0*/  FFMA.FTZ R4, R4, c[0x0][0x23c], -R138 ;  /* 0x00008f0004047a23 */ /* 0x000fe2000001088a */
[C---:B--2---:R-:W-:Y:S08]  /*26b0*/  HMMA.16816.F32.BF16 R8, R132.reuse, R156, R8 ;  /* 0x0000009c8408723c */ /* 0x044ff00000041808 */
[----:B------:R-:W-:Y:S01]  /*26c0*/  MUFU.EX2 R168, R6 ;  /* 0x0000000600a87308 */ /* 0x000fe20000000800 */
[-C--:B------:R-:W-:Y:S08]  /*26d0*/  HMMA.16816.F32.BF16 R12, R132, R158.reuse, R12 ;  /* 0x0000009e840c723c */ /* 0x080ff0000004180c */
[C---:B------:R-:W-:Y:S01]  /*26e0*/  HMMA.16816.F32.BF16 R16, R152.reuse, R158, R16 ;  /* 0x0000009e9810723c */ /* 0x040fe20000041810 */
[----:B------:R1:W-:Y:S06]  /*26f0*/  MUFU.EX2 R170, R4 ;  /* 0x0000000400aa7308 */ /* 0x0003ec0000000800 */
[--C-:B------:R-:W-:Y:S04]  /*2700*/  FFMA.FTZ R8, R8, c[0x0][0x23c], -R136.reuse ;  /* 0x00008f0008087a23 */ /* 0x100fe80000010888 */
[----:B------:R-:W-:Y:S01]  /*2710*/  MUFU.EX2 R171, R7 ;  /* 0x0000000700ab7308 */ /* 0x000fe20000000800 */
[----:B------:R-:W-:Y:S02]  /*2720*/  FFMA.FTZ R9, R9, c[0x0][0x23c], -R136 ;  /* 0x00008f0009097a23 */ /* 0x000fe40000010888 */
[--C-:B------:R-:W-:Y:S02]  /*2730*/  FFMA.FTZ R10, R10, c[0x0][0x23c], -R0.reuse ;  /* 0x00008f000a0a7a23 */ /* 0x100fe40000010800 */
[----:B------:R-:W-:Y:S02]  /*2740*/  FFMA.FTZ R11, R11, c[0x0][0x23c], -R0 ;  /* 0x00008f000b0b7a23 */ /* 0x000fe40000010800 */
[----:B------:R-:W-:Y:S02]  /*2750*/  FFMA.FTZ R12, R12, c[0x0][0x23c], -R136 ;  /* 0x00008f000c0c7a23 */ /* 0x000fe40000010888 */
[----:B------:R-:W-:Y:S01]  /*2760*/  FFMA.FTZ R14, R14, c[0x0][0x23c], -R0 ;  /* 0x00008f000e0e7a23 */ /* 0x000fe20000010800 */
[----:B------:R-:W-:Y:S01]  /*2770*/  MUFU.EX2 R191, R8 ;  /* 0x0000000800bf7308 */ /* 0x000fe20000000800 */
[----:B------:R-:W-:Y:S02]  /*2780*/  FFMA.FTZ R13, R13, c[0x0][0x23c], -R136 ;  /* 0x00008f000d0d7a23 */ /* 0x000fe40000010888 */
[----:B------:R-:W-:Y:S02]  /*2790*/  FFMA.FTZ R15, R15, c[0x0][0x23c], -R0 ;  /* 0x00008f000f0f7a23 */ /* 0x000fe40000010800 */
[----:B-1----:R-:W-:Y:S02]  /*27a0*/  IMAD R4, R198, 0x4, R240 ;  /* 0x00000004c6047824 */ /* 0x002fe400078e02f0 */
[----:B------:R-:W-:Y:S02]  /*27b0*/  FFMA.FTZ R16, R16, c[0x0][0x23c], -R138 ;  /* 0x00008f0010107a23 */ /* 0x000fe4000001088a */
[--C-:B------:R-:W-:Y:S01]  /*27c0*/  FFMA.FTZ R18, R18, c[0x0][0x23c], -R137.reuse ;  /* 0x00008f0012127a23 */ /* 0x100fe20000010889 */
[----:B------:R1:W-:Y:S01]  /*27d0*/  MUFU.EX2 R174, R9 ;  /* 0x0000000900ae7308 */ /* 0x0003e20000000800 */
[----:B------:R-:W-:Y:S09]  /*27e0*/  FFMA.FTZ R19, R19, c[0x0][0x23c], -R137 ;  /* 0x00008f0013137a23 */ /* 0x000ff20000010889 */
[----:B------:R2:W-:Y:S10]  /*27f0*/  MUFU.EX2 R193, R10 ;  /* 0x0000000a00c17308 */ /* 0x0005f40000000800 */
[----:B------:R3:W-:Y:S01]  /*2800*/  MUFU.EX2 R192, R11 ;  /* 0x0000000b00c07308 */ /* 0x0007e20000000800 */
[C---:B-1----:R-:W-:Y:S09]  /*2810*/  IMAD.WIDE.U32 R8, R4.reuse, -0x326172a9, RZ ;  /* 0xcd9e8d5704087825 */ /* 0x042ff200078e00ff */
[----:B------:R1:W-:Y:S01]  /*2820*/  MUFU.EX2 R173, R12 ;  /* 0x0000000c00ad7308 */ /* 0x0003e20000000800 */
[----:B--2---:R-:W-:Y:S02]  /*2830*/  IADD3 R10, R4, 0x2, RZ ;  /* 0x00000002040a7810 */ /* 0x004fe40007ffe0ff */
[----:B------:R-:W2:Y:S07]  /*2840*/  LDSM.16.M88.4 R4, [R177+0xd400] ;  /* 0x00d40000b104783b */ /* 0x000eae0000000200 */
[----:B------:R4:W-:Y:S01]  /*2850*/  MUFU.EX2 R175, R14 ;  /* 0x0000000e00af7308 */ /* 0x0009e20000000800 */
[-C--:B---3--:R-:W-:Y:S09]  /*2860*/  LOP3.LUT R11, R9, R235.reuse, RZ, 0x3c, !PT ;  /* 0x000000eb090b7212 */ /* 0x088ff200078e3cff */
[----:B------:R-:W-:Y:S01]  /*2870*/  MUFU.EX2 R190, R13 ;  /* 0x0000000d00be7308 */ /* 0x000fe20000000800 */
[--C-:B-1----:R-:W-:Y:S01]  /*2880*/  LOP3.LUT R12, R217, R8, R224.reuse, 0x96, !PT ;  /* 0x00000008d90c7212 */ /* 0x102fe200078e96e0 */
[----:B------:R-:W-:Y:S04]  /*2890*/  IMAD.WIDE.U32 R8, R10, -0x326172a9, RZ ;  /* 0xcd9e8d570a087825 */ /* 0x000fe800078e00ff */
[----:B------:R-:W-:Y:S04]  /*28a0*/  IMAD.WIDE.U32 R142, R12, -0x2daee0ad, RZ ;  /* 0xd2511f530c8e7825 */ /* 0x000fe800078e00ff */
[----:B------:R1:W-:Y:S01]  /*28b0*/  MUFU.EX2 R172, R15 ;  /* 0x0000000f00ac7308 */ /* 0x0003e20000000800 */
[----:B------:R-:W-:Y:S01]  /*28c0*/  LOP3.LUT R12, R9, R235, RZ, 0x3c, !PT ;  /* 0x000000eb090c7212 */ /* 0x000fe200078e3cff */
[----:B------:R-:W-:Y:S01]  /*28d0*/  IMAD.WIDE.U32 R10, R11, -0x2daee0ad, RZ ;  /* 0xd2511f530b0a7825 */ /* 0x000fe200078e00ff */
[----:B------:R-:W-:Y:S04]  /*28e0*/  LOP3.LUT R9, R217, R8, R224, 0x96, !PT ;  /* 0x00000008d9097212 */ /* 0x000fe800078e96e0 */
[--C-:B------:R-:W-:Y:S01]  /*28f0*/  LOP3.LUT R140, R143, R10, R225.reuse, 0x96, !PT ;  /* 0x0000000a8f8c7212 */ /* 0x100fe200078e96e1 */
[----:B------:R-:W-:Y:S02]  /*2900*/  IMAD.WIDE.U32 R144, R9, -0x2daee0ad, RZ ;  /* 0xd2511f5309907825 */ /* 0x000fe400078e00ff */
[----:B------:R3:W-:Y:S01]  /*2910*/  MUFU.EX2 R167, R16 ;  /* 0x0000001000a77308 */ /* 0x0007e20000000800 */
[----:B------:R-:W-:Y:S01]  /*2920*/  LOP3.LUT R8, R230, R11, RZ, 0x3c, !PT ;  /* 0x0000000be6087212 */ /* 0x000fe200078e3cff */
[----:B------:R-:W-:Y:S01]  /*2930*/  IMAD.WIDE.U32 R140, R140, -0x326172a9, RZ ;  /* 0xcd9e8d578c8c7825 */ /* 0x000fe200078e00ff */
[-C--:B--2---:R-:W-:Y:S03]  /*2940*/  HMMA.16816.F32.BF16 R20, R152, R4.reuse, R20 ;  /* 0x000000049814723c */ /* 0x084fe60000041814 */
[----:B------:R-:W-:Y:S04]  /*2950*/  IMAD.WIDE.U32 R10, R12, -0x2daee0ad, RZ ;  /* 0xd2511f530c0a7825 */ /* 0x000fe800078e00ff */
[----:B------:R-:W-:Y:S01]  /*2960*/  MUFU.EX2 R165, R18 ;  /* 0x0000001200a57308 */ /* 0x000fe20000000800 */
[----:B------:R-:W-:Y:S01]  /*2970*/  IMAD.WIDE.U32 R8, R8, -0x326172a9, RZ ;  /* 0xcd9e8d5708087825 */ /* 0x000fe200078e00ff */
[C---:B------:R-:W-:Y:S04]  /*2980*/  HMMA.16816.F32.BF16 R24, R132.reuse, R4, R24 ;  /* 0x000000048418723c */ /* 0x040fe80000041818 */
[--C-:B------:R-:W-:Y:S02]  /*2990*/  LOP3.LUT R12, R141, R8, R226.reuse, 0x96, !PT ;  /* 0x000000088d0c7212 */ /* 0x100fe400078e96e2 */
[----:B----4-:R-:W-:Y:S02]  /*29a0*/  LOP3.LUT R14, R145, R10, R225, 0x96, !PT ;  /* 0x0000000a910e7212 */ /* 0x010fe400078e96e1 */
[----:B------:R-:W-:Y:S01]  /*29b0*/  MUFU.EX2 R164, R19 ;  /* 0x0000001300a47308 */ /* 0x000fe20000000800 */
[-C--:B------:R-:W-:Y:S03]  /*29c0*/  HMMA.16816.F32.BF16 R28, R132, R6.reuse, R28 ;  /* 0x00000006841c723c */ /* 0x080fe6000004181c */
[----:B------:R-:W-:Y:S01]  /*29d0*/  LOP3.LUT R11, R230, R11, RZ, 0x3c, !PT ;  /* 0x0000000be60b7212 */ /* 0x000fe200078e3cff */
[----:B-1----:R-:W-:Y:S01]  /*29e0*/  IMAD.WIDE.U32 R14, R14, -0x326172a9, RZ ;  /* 0xcd9e8d570e0e7825 */ /* 0x002fe200078e00ff */
[----:B------:R-:W-:Y:S03]  /*29f0*/  LOP3.LUT R10, R223, R9, RZ, 0x3c, !PT ;  /* 0x00000009df0a7212 */ /* 0x000fe600078e3cff */
[----:B------:R-:W-:Y:S04]  /*2a00*/  HMMA.16816.F32.BF16 R32, R152, R6, R32 ;  /* 0x000000069820723c */ /* 0x000fe80000041820 */
[----:B------:R-:W-:Y:S04]  /*2a10*/  IMAD.WIDE.U32 R12, R12, -0x2daee0ad, RZ ;  /* 0xd2511f530c0c7825 */ /* 0x000fe800078e00ff */
[----:B------:R-:W-:Y:S04]  /*2a20*/  IMAD.WIDE.U32 R8, R11, -0x326172a9, RZ ;  /* 0xcd9e8d570b087825 */ /* 0x000fe800078e00ff */
[----:B------:R-:W-:Y:S01]  /*2a30*/  IMAD.WIDE.U32 R10, R10, -0x2daee0ad, RZ ;  /* 0xd2511f530a0a7825 */ /* 0x000fe200078e00ff */
[----:B---3--:R-:W-:Y:S02]  /*2a40*/  LOP3.LUT R16, R15, R8, R226, 0x96, !PT ;  /* 0x000000080f107212 */ /* 0x008fe400078e96e2 */
[----:B------:R-:W-:Y:S01]  /*2a50*/  LOP3.LUT R9, R223, R9, RZ, 0x3c, !PT ;  /* 0x00000009df097212 */ /* 0x000fe200078e3cff */
[--C-:B------:R-:W-:Y:S01]  /*2a60*/  FFMA.FTZ R20, R20, c[0x0][0x23c], -R138.reuse ;  /* 0x00008f0014147a23 */ /* 0x100fe2000001088a */
[--C-:B------:R-:W-:Y:S01]  /*2a70*/  LOP3.LUT R8, R11, R142, R231.reuse, 0x96, !PT ;  /* 0x0000008e0b087212 */ /* 0x100fe200078e96e7 */
[----:B------:R-:W-:Y:S01]  /*2a80*/  FFMA.FTZ R21, R21, c[0x0][0x23c], -R138 ;  /* 0x00008f0015157a23 */ /* 0x000fe2000001088a */
[----:B------:R-:W-:Y:S01]  /*2a90*/  LOP3.LUT R142, R13, R10, R232, 0x96, !PT ;  /* 0x0000000a0d8e7212 */ /* 0x000fe200078e96e8 */
[----:B------:R-:W-:Y:S01]  /*2aa0*/  FFMA.FTZ R10, R17, c[0x0][0x23c], -R138 ;  /* 0x00008f00110a7a23 */ /* 0x000fe2000001088a */
[----:B------:R-:W-:Y:S01]  /*2ab0*/  MUFU.EX2 R163, R20 ;  /* 0x0000001400a37308 */ /* 0x000fe20000000800 */
[----:B------:R-:W-:Y:S04]  /*2ac0*/  IMAD.WIDE.U32 R146, R9, -0x2daee0ad, RZ ;  /* 0xd2511f5309927825 */ /* 0x000fe800078e00ff */
[----:B------:R-:W-:Y:S01]  /*2ad0*/  IMAD.WIDE.U32 R16, R16, -0x2daee0ad, RZ ;  /* 0xd2511f5310107825 */ /* 0x000fe200078e00ff */
[----:B------:R-:W-:Y:S03]  /*2ae0*/  LOP3.LUT R144, R147, R144, R231, 0x96, !PT ;  /* 0x0000009093907212 */ /* 0x000fe600078e96e7 */
[----:B------:R-:W-:Y:S01]  /*2af0*/  IMAD.WIDE.U32 R8, R8, -0x326172a9, RZ ;  /* 0xcd9e8d5708087825 */ /* 0x000fe200078e00ff */
[----:B------:R1:W-:Y:S01]  /*2b00*/  MUFU.EX2 R166, R10 ;  /* 0x0000000a00a67308 */ /* 0x0003e20000000800 */
[----:B------:R-:W-:Y:S02]  /*2b10*/  LOP3.LUT R141, R17, R146, R232, 0x96, !PT ;  /* 0x00000092118d7212 */ /* 0x000fe400078e96e8 */
[----:B------:R-:W-:Y:S01]  /*2b20*/  IMAD.WIDE.U32 R142, R142, -0x326172a9, RZ ;  /* 0xcd9e8d578e8e7825 */ /* 0x000fe200078e00ff */
[--C-:B------:R-:W-:Y:S03]  /*2b30*/  LOP3.LUT R9, R9, R140, R227.reuse, 0x96, !PT ;  /* 0x0000008c09097212 */ /* 0x100fe600078e96e3 */
[----:B------:R-:W-:Y:S03]  /*2b40*/  IMAD.WIDE.U32 R144, R144, -0x326172a9, RZ ;  /* 0xcd9e8d5790907825 */ /* 0x000fe600078e00ff */
[----:B------:R-:W-:Y:S01]  /*2b50*/  MUFU.EX2 R156, R21 ;  /* 0x00000015009c7308 */ /* 0x000fe20000000800 */
[----:B------:R-:W-:Y:S01]  /*2b60*/  IMAD.WIDE.U32 R140, R141, -0x326172a9, RZ ;  /* 0xcd9e8d578d8c7825 */ /* 0x000fe200078e00ff */
[----:B------:R-:W-:Y:S03]  /*2b70*/  LOP3.LUT R14, R145, R14, R227, 0x96, !PT ;  /* 0x0000000e910e7212 */ /* 0x000fe600078e96e3 */
[----:B------:R-:W-:Y:S01]  /*2b80*/  FFMA.FTZ R22, R22, c[0x0][0x23c], -R137 ;  /* 0x00008f0016167a23 */ /* 0x000fe20000010889 */
[----:B------:R-:W-:Y:S01]  /*2b90*/  LOP3.LUT R144, R141, R144, R228, 0x96, !PT ;  /* 0x000000908d907212 */ /* 0x000fe200078e96e4 */
[----:B------:R-:W-:Y:S03]  /*2ba0*/  IMAD.WIDE.U32 R14, R14, -0x2daee0ad, RZ ;  /* 0xd2511f530e0e7825 */ /* 0x000fe600078e00ff */
[----:B------:R-:W-:Y:S01]  /*2bb0*/  MUFU.EX2 R160, R22 ;  /* 0x0000001600a07308 */ /* 0x000fe20000000800 */
[----:B------:R-:W-:Y:S01]  /*2bc0*/  FFMA.FTZ R24, R24, c[0x0][0x23c], -R136 ;  /* 0x00008f0018187a23 */ /* 0x000fe20000010888 */
[--C-:B------:R-:W-:Y:S01]  /*2bd0*/  LOP3.LUT R16, R15, R16, R233.reuse, 0x96, !PT ;  /* 0x000000100f107212 */ /* 0x100fe200078e96e9 */
[----:B------:R-:W-:Y:S01]  /*2be0*/  FFMA.FTZ R32, R32, c[0x0][0x23c], -R138 ;  /* 0x00008f0020207a23 */ /* 0x000fe2000001088a */
[----:B-1----:R-:W-:Y:S01]  /*2bf0*/  LOP3.LUT R10, R143, R8, R228, 0x96, !PT ;  /* 0x000000088f0a7212 */ /* 0x002fe200078e96e4 */
[----:B------:R-:W-:Y:S04]  /*2c00*/  IMAD.WIDE.U32 R8, R9, -0x2daee0ad, RZ ;  /* 0xd2511f5309087825 */ /* 0x000fe800078e00ff */
[----:B------:R-:W-:Y:S01]  /*2c10*/  IMAD.WIDE.U32 R10, R10, -0x2daee0ad, RZ ;  /* 0xd2511f530a0a7825 */ /* 0x000fe200078e00ff */
[----:B------:R-:W-:Y:S01]  /*2c20*/  LOP3.LUT R139, R9, R12, R233, 0x96, !PT ;  /* 0x0000000c098b7212 */ /* 0x000fe200078e96e9 */
[----:B------:R-:W-:Y:S02]  /*2c30*/  MUFU.EX2 R161, R24 ;  /* 0x0000001800a17308 */ /* 0x000fe40000000800 */
[----:B------:R-:W-:Y:S01]  /*2c40*/  IMAD.WIDE.U32 R4, R16, -0x326172a9, RZ ;  /* 0xcd9e8d5710047825 */ /* 0x000fe200078e00ff */
[C---:B------:R-:W-:Y:S02]  /*2c50*/  LOP3.LUT R145, R10.reuse, 0xffff, RZ, 0xc0, !PT ;  /* 0x0000ffff0a917812 */ /* 0x040fe400078ec0ff */
[----:B------:R-:W-:Y:S01]  /*2c60*/  LOP3.LUT R17, R10, 0xff, RZ, 0xc0, !PT ;  /* 0x000000ff0a117812 */ /* 0x000fe200078ec0ff */
[----:B------:R-:W-:Y:S01]  /*2c70*/  FFMA.FTZ R138, R33, c[0x0][0x23c], -R138 ;  /* 0x00008f00218a7a23 */ /* 0x000fe2000001088a */
[----:B------:R-:W-:Y:S01]  /*2c80*/  SHF.R.U32.HI R146, RZ, 0x10, R10 ;  /* 0x00000010ff927819 */ /* 0x000fe2000001160a */
[----:B------:R-:W-:Y:S01]  /*2c90*/  FFMA.FTZ R30, R30, c[0x0][0x23c], -R0 ;  /* 0x00008f001e1e7a23 */ /* 0x000fe20000010800 */
[----:B------:R-:W-:Y:S01]  /*2ca0*/  SHF.R.U32.HI R18, RZ, 0x18, R10 ;  /* 0x00000018ff127819 */ /* 0x000fe2000001160a */
[----:B------:R-:W-:Y:S01]  /*2cb0*/  MUFU.EX2 R149, R138 ;  /* 0x0000008a00957308 */ /* 0x000fe20000000800 */
[--C-:B------:R-:W-:Y:S01]  /*2cc0*/  LOP3.LUT R13, R11, R8, R234.reuse, 0x96, !PT ;  /* 0x000000080b0d7212 */ /* 0x100fe200078e96ea */
[----:B------:R-:W-:Y:S01]  /*2cd0*/  IMAD.WIDE.U32 R8, R144, -0x2daee0ad, RZ ;  /* 0xd2511f5390087825 */ /* 0x000fe200078e00ff */
[----:B------:R-:W-:Y:S02]  /*2ce0*/  ISETP.LE.U32.AND P1, PT, R17, UR4, PT ;  /* 0x0000000411007c0c */ /* 0x000fe4000bf23070 */
[----:B------:R-:W-:Y:S01]  /*2cf0*/  ISETP.LE.U32.AND P5, PT, R18, UR4, PT ;  /* 0x0000000412007c0c */ /* 0x000fe2000bfa3070 */
[----:B------:R-:W-:Y:S01]  /*2d00*/  IMAD.WIDE.U32 R10, R139, -0x326172a9, RZ ;  /* 0xcd9e8d578b0a7825 */ /* 0x000fe200078e00ff */
[----:B------:R-:W-:Y:S02]  /*2d10*/  LOP3.LUT R141, R8, 0xffff, RZ, 0xc0, !PT ;  /* 0x0000ffff088d7812 */ /* 0x000fe400078ec0ff */
[----:B------:R-:W-:Y:S01]  /*2d20*/  LOP3.LUT R12, R9, R14, R234, 0x96, !PT ;  /* 0x0000000e090c7212 */ /* 0x000fe200078e96ea */
[----:B------:R-:W1:Y:S01]  /*2d30*/  MUFU.EX2 R151, R32 ;  /* 0x0000002000977308 */ /* 0x000e620000000800 */
[----:B------:R-:W-:Y:S01]  /*2d40*/  LOP3.LUT R9, R11, R142, R229, 0x96, !PT ;  /* 0x0000008e0b097212 */ /* 0x000fe200078e96e5 */
[----:B------:R-:W-:Y:S01]  /*2d50*/  FFMA.FTZ R26, R26, c[0x0][0x23c], -R0 ;  /* 0x00008f001a1a7a23 */ /* 0x000fe20000010800 */
[----:B------:R-:W-:Y:S01]  /*2d60*/  SHF.R.U32.HI R144, RZ, 0x10, R8 ;  /* 0x00000010ff907819 */ /* 0x000fe20000011608 */
[--C-:B------:R-:W-:Y:S01]  /*2d70*/  FFMA.FTZ R27, R27, c[0x0][0x23c], -R0.reuse ;  /* 0x00008f001b1b7a23 */ /* 0x100fe20000010800 */
[----:B------:R-:W-:Y:S01]  /*2d80*/  LOP3.LUT R139, R8, 0xff, RZ, 0xc0, !PT ;  /* 0x000000ff088b7812 */ /* 0x000fe200078ec0ff */
[----:B------:R-:W-:Y:S01]  /*2d90*/  FFMA.FTZ R0, R31, c[0x0][0x23c], -R0 ;  /* 0x00008f001f007a23 */ /* 0x000fe20000010800 */
[----:B------:R-:W-:Y:S01]  /*2da0*/  SHF.R.U32.HI R143, RZ, 0x18, R8 ;  /* 0x00000018ff8f7819 */ /* 0x000fe20000011608 */
[--C-:B------:R-:W-:Y:S01]  /*2db0*/  FFMA.FTZ R23, R23, c[0x0][0x23c], -R137.reuse ;  /* 0x00008f0017177a23 */ /* 0x100fe20000010889 */
[----:B------:R-:W-:Y:S01]  /*2dc0*/  LOP3.LUT R17, R10, 0xffff, RZ, 0xc0, !PT ;  /* 0x0000ffff0a117812 */ /* 0x000fe200078ec0ff */
[----:B------:R-:W-:Y:S01]  /*2dd0*/  MUFU.EX2 R152, R0 ;  /* 0x0000000000987308 */ /* 0x000fe20000000800 */
[----:B------:R-:W-:Y:S01]  /*2de0*/  LOP3.LUT R8, R13, 0xff, RZ, 0xc0, !PT ;  /* 0x000000ff0d087812 */ /* 0x000fe200078ec0ff */
[----:B------:R-:W-:Y:S01]  /*2df0*/  FFMA.FTZ R25, R25, c[0x0][0x23c], -R136 ;  /* 0x00008f0019197a23 */ /* 0x000fe20000010888 */
[----:B------:R-:W-:Y:S01]  /*2e00*/  LOP3.LUT R11, R9, 0xffff, RZ, 0xc0, !PT ;  /* 0x0000ffff090b7812 */ /* 0x000fe200078ec0ff */
[--C-:B------:R-:W-:Y:S01]  /*2e10*/  FFMA.FTZ R34, R34, c[0x0][0x23c], -R137.reuse ;  /* 0x00008f0022227a23 */ /* 0x100fe20000010889 */
[----:B------:R-:W-:Y:S01]  /*2e20*/  LOP3.LUT R19, R10, 0xff, RZ, 0xc0, !PT ;  /* 0x000000ff0a137812 */ /* 0x000fe200078ec0ff */
[----:B------:R-:W-:Y:S01]  /*2e30*/  FFMA.FTZ R137, R35, c[0x0][0x23c], -R137 ;  /* 0x00008f0023897a23 */ /* 0x000fe20000010889 */
[----:B------:R-:W-:Y:S01]  /*2e40*/  SHF.R.U32.HI R18, RZ, 0x10, R10 ;  /* 0x00000010ff127819 */ /* 0x000fe2000001160a */
[----:B------:R-:W-:Y:S01]  /*2e50*/  FFMA.FTZ R28, R28, c[0x0][0x23c], -R136 ;  /* 0x00008f001c1c7a23 */ /* 0x000fe20000010888 */
[----:B------:R-:W-:Y:S01]  /*2e60*/  SHF.R.U32.HI R20, RZ, 0x18, R10 ;  /* 0x00000018ff147819 */ /* 0x000fe2000001160a */
[----:B------:R-:W-:Y:S01]  /*2e70*/  MUFU.EX2 R159, R23 ;  /* 0x00000017009f7308 */ /* 0x000fe20000000800 */
[----:B------:R-:W-:Y:S01]  /*2e80*/  LOP3.LUT R10, R9, 0xff, RZ, 0xc0, !PT ;  /* 0x000000ff090a7812 */ /* 0x000fe200078ec0ff */
[----:B------:R-:W-:Y:S01]  /*2e90*/  FFMA.FTZ R136, R29, c[0x0][0x23c], -R136 ;  /* 0x00008f001d887a23 */ /* 0x000fe20000010888 */
[----:B------:R-:W-:Y:S01]  /*2ea0*/  ISETP.LE.U32.AND P4, PT, R8, UR4, PT ;  /* 0x0000000408007c0c */ /* 0x000fe2000bf83070 */
[----:B-1----:R-:W-:Y:S01]  /*2eb0*/  @!P1 FADD.FTZ R151, -R151, -RZ ;  /* 0x800000ff97979221 */ /* 0x002fe20000010100 */
[----:B------:R-:W-:Y:S02]  /*2ec0*/  LOP3.LUT R8, R5, R140, R229, 0x96, !PT ;  /* 0x0000008c05087212 */ /* 0x000fe400078e96e5 */
[----:B------:R-:W-:Y:S02]  /*2ed0*/  LOP3.LUT R14, R4, 0xffff, RZ, 0xc0, !PT ;  /* 0x0000ffff040e7812 */ /* 0x000fe400078ec0ff */
[----:B------:R-:W-:Y:S01]  /*2ee0*/  SHF.R.U32.HI R5, RZ, 0x8, R11 ;  /* 0x00000008ff057819 */ /* 0x000fe2000001160b */
[----:B------:R-:W-:Y:S01]  /*2ef0*/  MUFU.EX2 R162, R26 ;  /* 0x0000001a00a27308 */ /* 0x000fe20000000800 */
[----:B------:R-:W-:Y:S02]  /*2f00*/  ISETP.LE.U32.AND P2, PT, R10, UR4, PT ;  /* 0x000000040a007c0c */ /* 0x000fe4000bf43070 */
[--C-:B------:R-:W-:Y:S02]  /*2f10*/  SHF.R.U32.HI R10, RZ, 0x10, R9.reuse ;  /* 0x00000010ff0a7819 */ /* 0x100fe40000011609 */
[----:B------:R-:W-:Y:S01]  /*2f20*/  LOP3.LUT R5, R5, 0xffff, RZ, 0xc0, !PT ;  /* 0x0000ffff05057812 */ /* 0x000fe200078ec0ff */
[----:B------:R-:W-:Y:S01]  /*2f30*/  @!P4 FADD.FTZ R163, -R163, -RZ ;  /* 0x800000ffa3a3c221 */ /* 0x000fe20000010100 */
[----:B------:R-:W-:Y:S02]  /*2f40*/  LOP3.LUT R10, R10, 0xff, RZ, 0xc0, !PT ;  /* 0x000000ff0a0a7812 */ /* 0x000fe400078ec0ff */
[--C-:B------:R-:W-:Y:S01]  /*2f50*/  SHF.R.U32.HI R16, RZ, 0x18, R4.reuse ;  /* 0x00000018ff107819 */ /* 0x100fe20000011604 */
[----:B------:R-:W-:Y:S01]  /*2f60*/  MUFU.EX2 R157, R25 ;  /* 0x00000019009d7308 */ /* 0x000fe20000000800 */
[----:B------:R-:W-:Y:S02]  /*2f70*/  LOP3.LUT R15, R4, 0xff, RZ, 0xc0, !PT ;  /* 0x000000ff040f7812 */ /* 0x000fe400078ec0ff */
[----:B------:R-:W-:Y:S01]  /*2f80*/  SHF.R.U32.HI R11, RZ, 0x10, R4 ;  /* 0x00000010ff0b7819 */ /* 0x000fe20000011604 */
[----:B------:R-:W-:Y:S01]  /*2f90*/  @!P2 FADD.FTZ R170, -R170, -RZ ;  /* 0x800000ffaaaaa221 */ /* 0x000fe20000010100 */
[----:B------:R-:W-:Y:S02]  /*2fa0*/  LOP3.LUT R4, R8, 0xffff, RZ, 0xc0, !PT ;  /* 0x0000ffff08047812 */ /* 0x000fe400078ec0ff */
[----:B------:R-:W-:Y:S02]  /*2fb0*/  ISETP.LE.U32.AND P0, PT, R5, UR4, PT ;  /* 0x0000000405007c0c */ /* 0x000fe4000bf03070 */
[----:B------:R-:W-:Y:S01]  /*2fc0*/  ISETP.LE.U32.AND P6, PT, R10, UR4, PT ;  /* 0x000000040a007c0c */ /* 0x000fe2000bfc3070 */
[----:B------:R-:W-:Y:S01]  /*2fd0*/  MUFU.EX2 R150, R34 ;  /* 0x0000002200967308 */ /* 0x000fe20000000800 */
[----:B------:R-:W-:Y:S02]  /*2fe0*/  LOP3.LUT R5, R8, 0xff, RZ, 0xc0, !PT ;  /* 0x000000ff08057812 */ /* 0x000fe400078ec0ff */
[----:B------:R-:W-:Y:S02]  /*2ff0*/  SHF.R.U32.HI R4, RZ, 0x8, R4 ;  /* 0x00000008ff047819 */ /* 0x000fe40000011604 */
[----:B------:R-:W-:Y:S02]  /*3000*/  ISETP.LE.U32.AND P2, PT, R5, UR4, PT ;  /* 0x0000000405007c0c */ /* 0x000fe4000bf43070 */
[----:B------:R-:W-:Y:S02]  /*3010*/  LOP3.LUT R5, R4, 0xffff, RZ, 0xc0, !PT ;  /* 0x0000ffff04057812 */ /* 0x000fe400078ec0ff */
[----:B------:R-:W-:Y:S01]  /*3020*/  SHF.R.U32.HI R4, RZ, 0x10, R8 ;  /* 0x00000010ff047819 */ /* 0x000fe20000011608 */
[----:B------:R-:W-:Y:S01]  /*3030*/  @!P0 FADD.FTZ R169, -R169, -RZ ;  /* 0x800000ffa9a98221 */ /* 0x000fe20000010100 */
[----:B------:R-:W-:Y:S01]  /*3040*/  ISETP.LE.U32.AND P0, PT, R5, UR4, PT ;  /* 0x0000000405007c0c */ /* 0x000fe2000bf03070 */
[----:B------:R-:W-:Y:S01]  /*3050*/  @!P6 FADD.FTZ R168, -R168, -RZ ;  /* 0x800000ffa8a8e221 */ /* 0x000fe20000010100 */
[----:B------:R-:W-:Y:S01]  /*3060*/  LOP3.LUT R4, R4, 0xff, RZ, 0xc0, !PT ;  /* 0x000000ff04047812 */ /* 0x000fe200078ec0ff */
[----:B------:R-:W1:Y:S01]  /*3070*/  MUFU.EX2 R148, R137 ;  /* 0x0000008900947308 */ /* 0x000e620000000800 */
[----:B------:R-:W-:Y:S02]  /*3080*/  SHF.R.U32.HI R9, RZ, 0x18, R9 ;  /* 0x00000018ff097819 */ /* 0x000fe40000011609 */
[----:B------:R-:W-:Y:S01]  /*3090*/  ISETP.LE.U32.AND P6, PT, R4, UR4, PT ;  /* 0x0000000404007c0c */ /* 0x000fe2000bfc3070 */
[----:B------:R-:W-:Y:S01]  /*30a0*/  @!P2 FADD.FTZ R191, -R191, -RZ ;  /* 0x800000ffbfbfa221 */ /* 0x000fe20000010100 */
[----:B------:R-:W-:Y:S02]  /*30b0*/  ISETP.LE.U32.AND P3, PT, R9, UR4, PT ;  /* 0x0000000409007c0c */ /* 0x000fe4000bf63070 */
        /* <DEDUP_REMOVED lines=8> */
[----:B------:R-:W-:Y:S01]  /*3140*/  ISETP.LE.U32.AND P6, PT, R4, UR4, PT ;  /* 0x0000000404007c0c */ /* 0x000fe2000bfc3070 */
[----:B------:R-:W-:Y:S01]  /*3150*/  @!P3 FADD.FTZ R171, -R171, -RZ ;  /* 0x800000ffababb221 */ /* 0x000fe20000010100 */
[----:B------:R-:W-:Y:S02]  /*3160*/  SHF.R.U32.HI R8, RZ, 0x18, R8 ;  /* 0x00000018ff087819 */ /* 0x000fe40000011608 */
[----:B------:R-:W-:Y:S01]  /*3170*/  SHF.R.U32.HI R4, RZ, 0x8, R17 ;  /* 0x00000008ff047819 */ /* 0x000fe20000011611 */
[----:B------:R-:W-:Y:S01]  /*3180*/  @!P2 FADD.FTZ R173, -R173, -RZ ;  /* 0x800000ffadada221 */ /* 0x000fe20000010100 */
[----:B------:R-:W-:Y:S01]  /*3190*/  ISETP.LE.U32.AND P3, PT, R8, UR4, PT ;  /* 0x0000000408007c0c */ /* 0x000fe2000bf63070 */
[----:B------:R-:W-:Y:S01]  /*31a0*/  MUFU.EX2 R155, R28 ;  /* 0x0000001c009b7308 */ /* 0x000fe20000000800 */
[----:B------:R-:W-:Y:S01]  /*31b0*/  ISETP.LE.U32.AND P2, PT, R19, UR4, PT ;  /* 0x0000000413007c0c */ /* 0x000fe2000bf43070 */
[----:B-1----:R-:W-:Y:S01]  /*31c0*/  @!P5 FADD.FTZ R148, -R148, -RZ ;  /* 0x800000ff9494d221 */ /* 0x002fe20000010100 */
[----:B------:R-:W-:Y:S01]  /*31d0*/  LOP3.LUT R5, R18, 0xff, RZ, 0xc0, !PT ;  /* 0x000000ff12057812 */ /* 0x000fe200078ec0ff */
[----:B------:R-:W-:Y:S01]  /*31e0*/  @!P0 FADD.FTZ R190, -R190, -RZ ;  /* 0x800000ffbebe8221 */ /* 0x000fe20000010100 */
[----:B------:R-:W-:Y:S01]  /*31f0*/  LOP3.LUT R4, R4, 0xffff, RZ, 0xc0, !PT ;  /* 0x0000ffff04047812 */ /* 0x000fe200078ec0ff */
[----:B------:R-:W-:Y:S01]  /*3200*/  @!P6 FADD.FTZ R175, -R175, -RZ ;  /* 0x800000ffafafe221 */ /* 0x000fe20000010100 */
[----:B------:R-:W-:Y:S02]  /*3210*/  ISETP.LE.U32.AND P0, PT, R5, UR4, PT ;  /* 0x0000000405007c0c */ /* 0x000fe4000bf03070 */
[----:B------:R-:W-:Y:S01]  /*3220*/  ISETP.LE.U32.AND P6, PT, R4, UR4, PT ;  /* 0x0000000404007c0c */ /* 0x000fe2000bfc3070 */
[----:B------:R-:W-:Y:S01]  /*3230*/  MUFU.EX2 R154, R136 ;  /* 0x00000088009a7308 */ /* 0x000fe20000000800 */
[----:B------:R-:W-:Y:S01]  /*3240*/  LOP3.LUT R4, R13, 0xffff, RZ, 0xc0, !PT ;  /* 0x0000ffff0d047812 */ /* 0x000fe200078ec0ff */
[----:B------:R-:W-:Y:S01]  /*3250*/  @!P3 FADD.FTZ R192, -R192, -RZ ;  /* 0x800000ffc0c0b221 */ /* 0x000fe20000010100 */
[----:B------:R-:W-:Y:S01]  /*3260*/  ISETP.LE.U32.AND P3, PT, R16, UR4, PT ;  /* 0x0000000410007c0c */ /* 0x000fe2000bf63070 */
[----:B------:R-:W-:Y:S01]  /*3270*/  @!P2 FADD.FTZ R167, -R167, -RZ ;  /* 0x800000ffa7a7a221 */ /* 0x000fe20000010100 */
[----:B------:R-:W-:Y:S02]  /*3280*/  SHF.R.U32.HI R4, RZ, 0x8, R4 ;  /* 0x00000008ff047819 */ /* 0x000fe40000011604 */
[----:B------:R-:W-:Y:S02]  /*3290*/  ISETP.LE.U32.AND P2, PT, R20, UR4, PT ;  /* 0x0000000414007c0c */ /* 0x000fe4000bf43070 */
[--C-:B------:R-:W-:Y:S01]  /*32a0*/  SHF.R.U32.HI R5, RZ, 0x18, R13.reuse ;  /* 0x00000018ff057819 */ /* 0x100fe2000001160d */
[----:B------:R-:W-:Y:S01]  /*32b0*/  @!P0 FADD.FTZ R165, -R165, -RZ ;  /* 0x800000ffa5a58221 */ /* 0x000fe20000010100 */
[----:B------:R-:W-:Y:S01]  /*32c0*/  SHF.R.U32.HI R13, RZ, 0x10, R13 ;  /* 0x00000010ff0d7819 */ /* 0x000fe2000001160d */
[----:B------:R-:W-:Y:S01]  /*32d0*/  @!P6 FADD.FTZ R166, -R166, -RZ ;  /* 0x800000ffa6a6e221 */ /* 0x000fe20000010100 */
[----:B------:R-:W-:Y:S01]  /*32e0*/  LOP3.LUT R4, R4, 0xffff, RZ, 0xc0, !PT ;  /* 0x0000ffff04047812 */ /* 0x000fe200078ec0ff */
[----:B------:R-:W1:Y:S01]  /*32f0*/  MUFU.EX2 R153, R30 ;  /* 0x0000001e00997308 */ /* 0x000e620000000800 */
[----:B------:R-:W-:Y:S01]  /*3300*/  LOP3.LUT R13, R13, 0xff, RZ, 0xc0, !PT ;  /* 0x000000ff0d0d7812 */ /* 0x000fe200078ec0ff */
[----:B------:R-:W-:Y:S01]  /*3310*/  @!P3 FADD.FTZ R172, -R172, -RZ ;  /* 0x800000ffacacb221 */ /* 0x000fe20000010100 */
[----:B------:R-:W-:Y:S02]  /*3320*/  ISETP.LE.U32.AND P0, PT, R4, UR4, PT ;  /* 0x0000000404007c0c */ /* 0x000fe4000bf03070 */
[----:B------:R-:W-:Y:S01]  /*3330*/  LOP3.LUT R4, R12, 0xffff, RZ, 0xc0, !PT ;  /* 0x0000ffff0c047812 */ /* 0x000fe200078ec0ff */
[----:B------:R-:W-:Y:S01]  /*3340*/  @!P2 FADD.FTZ R164, -R164, -RZ ;  /* 0x800000ffa4a4a221 */ /* 0x000fe20000010100 */
[----:B------:R-:W-:Y:S02]  /*3350*/  LOP3.LUT R6, R12, 0xff, RZ, 0xc0, !PT ;  /* 0x000000ff0c067812 */ /* 0x000fe400078ec0ff */
[----:B------:R-:W-:Y:S02]  /*3360*/  ISETP.LE.U32.AND P6, PT, R13, UR4, PT ;  /* 0x000000040d007c0c */ /* 0x000fe4000bfc3070 */
[----:B------:R-:W-:Y:S02]  /*3370*/  ISETP.LE.U32.AND P3, PT, R5, UR4, PT ;  /* 0x0000000405007c0c */ /* 0x000fe4000bf63070 */
[----:B------:R-:W-:Y:S02]  /*3380*/  SHF.R.U32.HI R5, RZ, 0x10, R12 ;  /* 0x00000010ff057819 */ /* 0x000fe4000001160c */
[----:B------:R-:W-:Y:S01]  /*3390*/  SHF.R.U32.HI R4, RZ, 0x8, R4 ;  /* 0x00000008ff047819 */ /* 0x000fe20000011604 */
[----:B------:R-:W-:Y:S01]  /*33a0*/  @!P0 FADD.FTZ R156, -R156, -RZ ;  /* 0x800000ff9c9c8221 */ /* 0x000fe20000010100 */
[----:B------:R-:W-:Y:S02]  /*33b0*/  ISETP.LE.U32.AND P2, PT, R6, UR4, PT ;  /* 0x0000000406007c0c */ /* 0x000fe4000bf43070 */
[----:B------:R-:W-:Y:S02]  /*33c0*/  LOP3.LUT R5, R5, 0xff, RZ, 0xc0, !PT ;  /* 0x000000ff05057812 */ /* 0x000fe400078ec0ff */
[----:B------:R-:W-:Y:S01]  /*33d0*/  LOP3.LUT R4, R4, 0xffff, RZ, 0xc0, !PT ;  /* 0x0000ffff04047812 */ /* 0x000fe200078ec0ff */
[----:B------:R-:W-:Y:S01]  /*33e0*/  @!P6 FADD.FTZ R160, -R160, -RZ ;  /* 0x800000ffa0a0e221 */ /* 0x000fe20000010100 */
[----:B------:R-:W-:Y:S01]  /*33f0*/  ISETP.LE.U32.AND P4, PT, R5, UR4, PT ;  /* 0x0000000405007c0c */ /* 0x000fe2000bf83070 */
[----:B------:R-:W-:Y:S01]  /*3400*/  @!P3 FADD.FTZ R159, -R159, -RZ ;  /* 0x800000ff9f9fb221 */ /* 0x000fe20000010100 */
[----:B------:R-:W-:Y:S02]  /*3410*/  SHF.R.U32.HI R5, RZ, 0x8, R145 ;  /* 0x00000008ff057819 */ /* 0x000fe40000011691 */
[----:B------:R-:W-:Y:S02]  /*3420*/  ISETP.LE.U32.AND P0, PT, R4, UR4, PT ;  /* 0x0000000404007c0c */ /* 0x000fe4000bf03070 */
[----:B------:R-:W-:Y:S01]  /*3430*/  LOP3.LUT R4, R146, 0xff, RZ, 0xc0, !PT ;  /* 0x000000ff92047812 */ /* 0x000fe200078ec0ff */
[----:B------:R-:W-:Y:S01]  /*3440*/  @!P2 FADD.FTZ R161, -R161, -RZ ;  /* 0x800000ffa1a1a221 */ /* 0x000fe20000010100 */
[----:B------:R-:W-:Y:S02]  /*3450*/  F2FP.RELU.BF16.PACK_AB R7, R171, R168 ;  /* 0x000000a8ab07723e */ /* 0x000fe400000018ff */
[----:B------:R-:W-:Y:S02]  /*3460*/  ISETP.LE.U32.AND P6, PT, R4, UR4, PT ;  /* 0x0000000404007c0c */ /* 0x000fe4000bfc3070 */
[----:B------:R-:W-:Y:S01]  /*3470*/  LOP3.LUT R4, R5, 0xffff, RZ, 0xc0, !PT ;  /* 0x0000ffff05047812 */ /* 0x000fe200078ec0ff */
[----:B------:R2:W-:Y:S01]  /*3480*/  STS [R197+0x19400], R7 ;  /* 0x01940007c5007388 */ /* 0x0005e20000000800 */
[----:B------:R-:W-:Y:S01]  /*3490*/  SHF.R.U32.HI R5, RZ, 0x8, R141 ;  /* 0x00000008ff057819 */ /* 0x000fe2000001168d */
[----:B------:R-:W-:Y:S01]  /*34a0*/  @!P4 FADD.FTZ R162, -R162, -RZ ;  /* 0x800000ffa2a2c221 */ /* 0x000fe20000010100 */
[----:B------:R-:W-:Y:S01]  /*34b0*/  ISETP.LE.U32.AND P2, PT, R4, UR4, PT ;  /* 0x0000000404007c0c */ /* 0x000fe2000bf43070 */
[----:B------:R-:W-:Y:S01]  /*34c0*/  @!P0 FADD.FTZ R157, -R157, -RZ ;  /* 0x800000ff9d9d8221 */ /* 0x000fe20000010100 */
[----:B------:R-:W-:Y:S02]  /*34d0*/  F2FP.RELU.BF16.PACK_AB R4, R169, R170 ;  /* 0x000000aaa904723e */ /* 0x000fe400000018ff */
[----:B------:R-:W-:Y:S02]  /*34e0*/  LOP3.LUT R5, R5, 0xffff, RZ, 0xc0, !PT ;  /* 0x0000ffff05057812 */ /* 0x000fe400078ec0ff */
[----:B------:R-:W-:Y:S01]  /*34f0*/  LOP3.LUT R6, R144, 0xff, RZ, 0xc0, !PT ;  /* 0x000000ff90067812 */ /* 0x000fe200078ec0ff */
[----:B------:R3:W-:Y:S01]  /*3500*/  STS [R197+0x19000], R4 ;  /* 0x01900004c5007388 */ /* 0x0007e20000000800 */
[----:B------:R-:W-:Y:S01]  /*3510*/  F2FP.RELU.BF16.PACK_AB R0, R192, R193 ;  /* 0x000000c1c000723e */ /* 0x000fe200000018ff */
[----:B------:R-:W-:Y:S01]  /*3520*/  @!P6 FADD.FTZ R150, -R150, -RZ ;  /* 0x800000ff9696e221 */ /* 0x000fe20000010100 */
        /* <DEDUP_REMOVED lines=8> */
[----:B--2---:R-:W-:Y:S01]  /*35b0*/  F2FP.RELU.BF16.PACK_AB R7, R190, R173 ;  /* 0x000000adbe07723e */ /* 0x004fe200000018ff */
[----:B-1----:R-:W-:Y:S01]  /*35c0*/  @!P1 FADD.FTZ R153, -R153, -RZ ;  /* 0x800000ff99999221 */ /* 0x002fe20000010100 */
[----:B------:R-:W-:Y:S02]  /*35d0*/  ISETP.LE.U32.AND P4, PT, R12, UR4, PT ;  /* 0x000000040c007c0c */ /* 0x000fe4000bf83070 */
[----:B------:R-:W-:Y:S01]  /*35e0*/  ISETP.LE.U32.AND P0, PT, R143, UR4, PT ;  /* 0x000000048f007c0c */ /* 0x000fe2000bf03070 */
[----:B------:R-:W-:Y:S01]  /*35f0*/  @!P2 FADD.FTZ R154, -R154, -RZ ;  /* 0x800000ff9a9aa221 */ /* 0x000fe20000010100 */
[----:B------:R-:W-:Y:S02]  /*3600*/  FSETP.GE.FTZ.AND P1, PT, R169, RZ, PT ;  /* 0x000000ffa900720b */ /* 0x000fe40003f36000 */
[----:B------:R-:W-:Y:S02]  /*3610*/  FSETP.GE.FTZ.AND P2, PT, R170, RZ, PT ;  /* 0x000000ffaa00720b */ /* 0x000fe40003f56000 */
[----:B---3--:R-:W-:Y:S01]  /*3620*/  F2FP.RELU.BF16.PACK_AB R4, R164, R165 ;  /* 0x000000a5a404723e */ /* 0x008fe200000018ff */
[----:B------:R-:W-:Y:S01]  /*3630*/  @!P3 FADD.FTZ R155, -R155, -RZ ;  /* 0x800000ff9b9bb221 */ /* 0x000fe20000010100 */
[----:B------:R-:W-:Y:S02]  /*3640*/  FSETP.GE.FTZ.AND P5, PT, R167, RZ, PT ;  /* 0x000000ffa700720b */ /* 0x000fe40003fb6000 */
[----:B------:R-:W-:Y:S01]  /*3650*/  FSETP.GE.FTZ.AND P3, PT, R163, RZ, PT ;  /* 0x000000ffa300720b */ /* 0x000fe20003f76000 */
[----:B------:R1:W-:Y:S01]  /*3660*/  STS [R195+0x19400], R4 ;  /* 0x01940004c3007388 */ /* 0x0003e20000000800 */
[----:B------:R-:W-:Y:S01]  /*3670*/  @!P4 FADD.FTZ R158, -R158, -RZ ;  /* 0x800000ff9e9ec221 */ /* 0x000fe20000010100 */
[----:B------:R-:W-:Y:S01]  /*3680*/  FSETP.GE.FTZ.AND P4, PT, R166, RZ, PT ;  /* 0x000000ffa600720b */ /* 0x000fe20003f96000 */
[----:B------:R-:W-:Y:S01]  /*3690*/  @!P0 FADD.FTZ R152, -R152, -RZ ;  /* 0x800000ff98988221 */ /* 0x000fe20000010100 */
[----:B------:R2:W-:Y:S04]  /*36a0*/  STS [R197+0x1a000], R6 ;  /* 0x01a00006c5007388 */ /* 0x0005e80000000800 */
[----:B------:R3:W-:Y:S01]  /*36b0*/  STS [R197+0x1a400], R0 ;  /* 0x01a40000c5007388 */ /* 0x0007e20000000800 */
[----:B----4-:R-:W-:Y:S03]  /*36c0*/  F2FP.RELU.BF16.PACK_AB R5, R156, R163 ;  /* 0x000000a39c05723e */ /* 0x010fe600000018ff */
        /* <DEDUP_REMOVED lines=133> */
[----:B------:R-:W-:Y:S02]  /*3f20*/  FMUL.FTZ R156, R156, R6 ;  /* 0x000000069c9c7220 */ /* 0x000fe40000410000 */
        /* <DEDUP_REMOVED lines=43> */
[C---:B---3--:R-:W-:Y:S01]  /*41e0*/  FADD.FTZ R5, -R0.reuse, R14 ;  /* 0x0000000e00057221 */ /* 0x048fe20000010100 */
[----:B------:R-:W-:Y:S01]  /*41f0*/  FSETP.GE.FTZ.AND P2, PT, R161, RZ, PT ;  /* 0x000000ffa100720b */ /* 0x000fe20003f56000 */
[C---:B------:R-:W-:Y:S01]  /*4200*/  FADD.FTZ R7, -R0.reuse, R15 ;  /* 0x0000000f00077221 */ /* 0x040fe20000010100 */
        /* <DEDUP_REMOVED lines=18> */
[----:B------:R-:W-:Y:S01]  /*4330*/  ISETP.GE.AND P4, PT, R198, 0x1, PT ;  /* 0x00000001c600780c */ /* 0x000fe20003f86270 */
[----:B------:R-:W-:Y:S01]  /*4340*/  FADD.FTZ R5, -R0, R27 ;  /* 0x0000001b00057221 */ /* 0x000fe20000010100 */
[----:B------:R-:W-:Y:S01]  /*4350*/  FSETP.GE.FTZ.AND P2, PT, R193, RZ, PT ;  /* 0x000000ffc100720b */ /* 0x000fe20003f56000 */
[----:B------:R-:W-:Y:S01]  /*4360*/  FMUL.FTZ R144, R148, R144 ;  /* 0x0000009094907220 */ /* 0x000fe20000410000 */
[----:B------:R-:W-:Y:S01]  /*4370*/  FSETP.GE.FTZ.AND P1, PT, R192, RZ, PT ;  /* 0x000000ffc000720b */ /* 0x000fe20003f36000 */
[----:B------:R-:W-:Y:S01]  /*4380*/  FMUL.FTZ R22, R173, R12 ;  /* 0x0000000cad167220 */ /* 0x000fe20000410000 */
[-C--:B------:R-:W-:Y:S01]  /*4390*/  FSEL R10, R10, R0.reuse, P2 ;  /* 0x000000000a0a7208 */ /* 0x080fe20001000000 */
        /* <DEDUP_REMOVED lines=9> */
[-C--:B------:R-:W-:Y:S01]  /*4430*/  FSEL R6, R6, R0.reuse, P3 ;  /* 0x0000000006067208 */ /* 0x080fe20001800000 */
        /* <DEDUP_REMOVED lines=29> */
.L_x_1004:
        /* <DEDUP_REMOVED lines=117> */
.L_x_1005:
        /* <DEDUP_REMOVED lines=10> */
[----:B------:R-:W-:Y:S03]  /*4e00*/  IMAD.MOV.U32 R156, RZ, RZ, c[0x0][0x1c0] ;  /* 0x00007000ff9c7624 */ /* 0x000fe600078e00ff */
[----:B------:R-:W-:Y:S01]  /*4e10*/  LDSM.16.M88.4 R32, [R182] ;  /* 0x00000000b620783b */ /* 0x000fe20000000200 */
[----:B------:R-:W-:Y:S03]  /*4e20*/  IMAD R156, R156, c[0x0][0x22c], RZ ;  /* 0x00008b009c9c7a24 */ /* 0x000fe600078e02ff */
[----:B------:R-:W1:Y:S01]  /*4e30*/  LDSM.16.MT88.4 R132, [R0+0x9400] ;  /* 0x009400000084783b */ /* 0x000e620000004200 */
[----:B------:R-:W-:Y:S03]  /*4e40*/  IMAD R156, R156, 0x28, RZ ;  /* 0x000000289c9c7824 */ /* 0x000fe600078e02ff */
[----:B------:R-:W1:Y:S04]  /*4e50*/  LDSM.16.MT88.4 R136, [R0+0xb400] ;  /* 0x00b400000088783b */ /* 0x000e680000004200 */
[----:B------:R-:W1:Y:S04]  /*4e60*/  LDSM.16.MT88.4 R140, [R0+0xd400] ;  /* 0x00d40000008c783b */ /* 0x000e680000004200 */
[----:B------:R-:W-:Y:S04]  /*4e70*/  LDSM.16.M88.4 R144, [R184] ;  /* 0x00000000b890783b */ /* 0x000fe80000000200 */
[----:B------:R-:W1:Y:S04]  /*4e80*/  LDSM.16.MT88.4 R148, [R0+0x9800] ;  /* 0x009800000094783b */ /* 0x000e680000004200 */
[----:B------:R-:W-:Y:S01]  /*4e90*/  LDSM.16.MT88.4 R152, [R0+0x9c00] ;  /* 0x009c00000098783b */ /* 0x000fe20000004200 */
[C---:B--2---:R-:W-:Y:S08]  /*4ea0*/  HMMA.16816.F32.BF16 R4, R24.reuse, R8, RZ ;  /* 0x000000081804723c */ /* 0x044ff000000418ff */
        /* <DEDUP_REMOVED lines=8> */
[----:B------:R-:W1:Y:S07]  /*4f30*/  LDSM.16.MT88.4 R132, [R0+0xd800] ;  /* 0x00d800000084783b */ /* 0x000e6e0000004200 */
[C---:B------:R-:W-:Y:S08]  /*4f40*/  HMMA.16816.F32.BF16 R12, R32.reuse, R136, R12 ;  /* 0x00000088200c723c */ /* 0x040ff0000004180c */
[C---:B------:R-:W-:Y:S01]  /*4f50*/  HMMA.16816.F32.BF16 R16, R32.reuse, R138, R16 ;  /* 0x0000008a2010723c */ /* 0x040fe20000041810 */
[----:B------:R-:W3:Y:S07]  /*4f60*/  LDSM.16.M88.4 R136, [R183] ;  /* 0x00000000b788783b */ /* 0x000eee0000000200 */
[C---:B------:R-:W-:Y:S08]  /*4f70*/  HMMA.16816.F32.BF16 R20, R32.reuse, R140, R20 ;  /* 0x0000008c2014723c */ /* 0x040ff00000041814 */
[----:B------:R-:W-:Y:S01]  /*4f80*/  HMMA.16816.F32.BF16 R24, R32, R142, R24 ;  /* 0x0000008e2018723c */ /* 0x000fe20000041818 */
[----:B------:R-:W4:Y:S04]  /*4f90*/  LDSM.16.MT88.4 R32, [R0+0xbc00] ;  /* 0x00bc00000020783b */ /* 0x000f280000004200 */
[----:B------:R-:W3:Y:S03]  /*4fa0*/  LDSM.16.MT88.4 R140, [R0+0xdc00] ;  /* 0x00dc0000008c783b */ /* 0x000ee60000004200 */
[C---:B------:R-:W-:Y:S08]  /*4fb0*/  HMMA.16816.F32.BF16 R4, R144.reuse, R148, R4 ;  /* 0x000000949004723c */ /* 0x040ff00000041804 */
[C---:B------:R-:W-:Y:S01]  /*4fc0*/  HMMA.16816.F32.BF16 R8, R144.reuse, R150, R8 ;  /* 0x000000969008723c */ /* 0x040fe20000041808 */
[----:B------:R-:W-:Y:S07]  /*4fd0*/  LDSM.16.MT88.4 R148, [R0+0xa000] ;  /* 0x00a000000094783b */ /* 0x000fee0000004200 */
[C---:B--2---:R-:W-:Y:S08]  /*4fe0*/  HMMA.16816.F32.BF16 R12, R144.reuse, R28, R12 ;  /* 0x0000001c900c723c */ /* 0x044ff0000004180c */
[C---:B------:R-:W-:Y:S01]  /*4ff0*/  HMMA.16816.F32.BF16 R16, R144.reuse, R30, R16 ;  /* 0x0000001e9010723c */ /* 0x040fe20000041810 */
[----:B------:R-:W2:Y:S07]  /*5000*/  LDSM.16.M88.4 R28, [R181+0x2000] ;  /* 0x00200000b51c783b */ /* 0x000eae0000000200 */
[C---:B-1----:R-:W-:Y:S08]  /*5010*/  HMMA.16816.F32.BF16 R20, R144.reuse, R132, R20 ;  /* 0x000000849014723c */ /* 0x042ff00000041814 */
[----:B------:R-:W-:Y:S01]  /*5020*/  HMMA.16816.F32.BF16 R24, R144, R134, R24 ;  /* 0x000000869018723c */ /* 0x000fe20000041818 */
[----:B------:R-:W1:Y:S04]  /*5030*/  LDSM.16.MT88.4 R132, [R0+0xc000] ;  /* 0x00c000000084783b */ /* 0x000e680000004200 */
[----:B------:R-:W1:Y:S03]  /*5040*/  LDSM.16.MT88.4 R144, [R0+0xe000] ;  /* 0x00e000000090783b */ /* 0x000e660000004200 */
[C---:B---3--:R-:W-:Y:S08]  /*5050*/  HMMA.16816.F32.BF16 R4, R136.reuse, R152, R4 ;  /* 0x000000988804723c */ /* 0x048ff00000041804 */
[C---:B------:R-:W-:Y:S01]  /*5060*/  HMMA.16816.F32.BF16 R8, R136.reuse, R154, R8 ;  /* 0x0000009a8808723c */ /* 0x040fe20000041808 */
[----:B------:R-:W-:Y:S07]  /*5070*/  LDSM.16.MT88.4 R152, [R0+0xa800] ;  /* 0x00a800000098783b */ /* 0x000fee0000004200 */
[C---:B----4-:R-:W-:Y:S08]  /*5080*/  HMMA.16816.F32.BF16 R12, R136.reuse, R32, R12 ;  /* 0x00000020880c723c */ /* 0x050ff0000004180c */
[C---:B------:R-:W-:Y:S01]  /*5090*/  HMMA.16816.F32.BF16 R16, R136.reuse, R34, R16 ;  /* 0x000000228810723c */ /* 0x040fe20000041810 */
[----:B------:R-:W-:Y:S07]  /*50a0*/  LDSM.16.M88.4 R32, [R182+0x2000] ;  /* 0x00200000b620783b */ /* 0x000fee0000000200 */
[C---:B------:R-:W-:Y:S08]  /*50b0*/  HMMA.16816.F32.BF16 R20, R136.reuse, R140, R20 ;  /* 0x0000008c8814723c */ /* 0x040ff00000041814 */
[----:B------:R-:W-:Y:S01]  /*50c0*/  HMMA.16816.F32.BF16 R24, R136, R142, R24 ;  /* 0x0000008e8818723c */ /* 0x000fe20000041818 */
[----:B------:R-:W3:Y:S04]  /*50d0*/  LDSM.16.MT88.4 R136, [R0+0xa400] ;  /* 0x00a400000088783b */ /* 0x000ee80000004200 */
[----:B------:R-:W4:Y:S03]  /*50e0*/  LDSM.16.MT88.4 R140, [R0+0xc400] ;  /* 0x00c40000008c783b */ /* 0x000f260000004200 */
[C---:B--2---:R-:W-:Y:S08]  /*50f0*/  HMMA.16816.F32.BF16 R4, R28.reuse, R148, R4 ;  /* 0x000000941c04723c */ /* 0x044ff00000041804 */
[C---:B------:R-:W-:Y:S01]  /*5100*/  HMMA.16816.F32.BF16 R8, R28.reuse, R150, R8 ;  /* 0x000000961c08723c */ /* 0x040fe20000041808 */
[----:B------:R-:W2:Y:S07]  /*5110*/  LDSM.16.MT88.4 R148, [R0+0xe400] ;  /* 0x00e400000094783b */ /* 0x000eae0000004200 */
[C---:B-1----:R-:W-:Y:S08]  /*5120*/  HMMA.16816.F32.BF16 R12, R28.reuse, R132, R12 ;  /* 0x000000841c0c723c */ /* 0x042ff0000004180c */
[C---:B------:R-:W-:Y:S01]  /*5130*/  HMMA.16816.F32.BF16 R16, R28.reuse, R134, R16 ;  /* 0x000000861c10723c */ /* 0x040fe20000041810 */
[----:B------:R-:W1:Y:S07]  /*5140*/  LDSM.16.M88.4 R132, [R184+0x2000] ;  /* 0x00200000b884783b */ /* 0x000e6e0000000200 */
[C---:B------:R-:W-:Y:S08]  /*5150*/  HMMA.16816.F32.BF16 R20, R28.reuse, R144, R20 ;  /* 0x000000901c14723c */ /* 0x040ff00000041814 */
[----:B------:R-:W-:Y:S01]  /*5160*/  HMMA.16816.F32.BF16 R24, R28, R146, R24 ;  /* 0x000000921c18723c */ /* 0x000fe20000041818 */
[----:B------:R-:W1:Y:S04]  /*5170*/  LDSM.16.MT88.4 R28, [R0+0xc800] ;  /* 0x00c80000001c783b */ /* 0x000e680000004200 */
[----:B------:R-:W-:Y:S03]  /*5180*/  LDSM.16.MT88.4 R144, [R0+0xcc00] ;  /* 0x00cc00000090783b */ /* 0x000fe60000004200 */
[C---:B---3--:R-:W-:Y:S08]  /*5190*/  HMMA.16816.F32.BF16 R4, R32.reuse, R136, R4 ;  /* 0x000000882004723c */ /* 0x048ff00000041804 */
[C---:B------:R-:W-:Y:S01]  /*51a0*/  HMMA.16816.F32.BF16 R8, R32.reuse, R138, R8 ;  /* 0x0000008a2008723c */ /* 0x040fe20000041808 */
[----:B------:R-:W3:Y:S07]  /*51b0*/  LDSM.16.MT88.4 R136, [R0+0xe800] ;  /* 0x00e800000088783b */ /* 0x000eee0000004200 */
[C---:B----4-:R-:W-:Y:S08]  /*51c0*/  HMMA.16816.F32.BF16 R12, R32.reuse, R140, R12 ;  /* 0x0000008c200c723c */ /* 0x050ff0000004180c */
[C---:B------:R-:W-:Y:S01]  /*51d0*/  HMMA.16816.F32.BF16 R16, R32.reuse, R142, R16 ;  /* 0x0000008e2010723c */ /* 0x040fe20000041810 */
[----:B------:R-:W-:Y:S07]  /*51e0*/  LDSM.16.MT88.4 R140, [R0+0xac00] ;  /* 0x00ac0000008c783b */ /* 0x000fee0000004200 */
[C---:B--2---:R-:W-:Y:S08]  /*51f0*/  HMMA.16816.F32.BF16 R20, R32.reuse, R148, R20 ;  /* 0x000000942014723c */ /* 0x044ff00000041814 */
[----:B------:R-:W-:Y:S01]  /*5200*/  HMMA.16816.F32.BF16 R24, R32, R150, R24 ;  /* 0x000000962018723c */ /* 0x000fe20000041818 */
[----:B------:R-:W2:Y:S04]  /*5210*/  LDSM.16.M88.4 R32, [R183+0x2000] ;  /* 0x00200000b720783b */ /* 0x000ea80000000200 */
[----:B------:R4:W2:Y:S03]  /*5220*/  LDSM.16.MT88.4 R148, [R0+0xec00] ;  /* 0x00ec00000094783b */ /* 0x0008a60000004200 */
[C---:B-1----:R-:W-:Y:S08]  /*5230*/  HMMA.16816.F32.BF16 R4, R132.reuse, R152, R4 ;  /* 0x000000988404723c */ /* 0x042ff00000041804 */
[C---:B------:R-:W-:Y:S08]  /*5240*/  HMMA.16816.F32.BF16 R8, R132.reuse, R154, R8 ;  /* 0x0000009a8408723c */ /* 0x040ff00000041808 */
[C---:B------:R-:W-:Y:S04]  /*5250*/  HMMA.16816.F32.BF16 R12, R132.reuse, R28, R12 ;  /* 0x0000001c840c723c */ /* 0x040fe8000004180c */
[C---:B----4-:R-:W-:Y:S03]  /*5260*/  IMAD.IADD R0, R213.reuse, 0x1, R238 ;  /* 0x00000001d5007824 */ /* 0x050fe600078e02ee */
[CC--:B------:R-:W-:Y:S01]  /*5270*/  LEA R28, P1, R213.reuse, R188.reuse, 0x2 ;  /* 0x000000bcd51c7211 */ /* 0x0c0fe200078210ff */
[C---:B------:R-:W-:Y:S04]  /*5280*/  HMMA.16816.F32.BF16 R16, R132.reuse, R30, R16 ;  /* 0x0000001e8410723c */ /* 0x040fe80000041810 */
[-C--:B------:R-:W-:Y:S03]  /*5290*/  LEA.HI.X.SX32 R29, R213, R189.reuse, 0x2, P1 ;  /* 0x000000bdd51d7211 */ /* 0x080fe600008f16ff */
[----:B------:R-:W-:Y:S01]  /*52a0*/  @P4 IADD3 R30, R214, -0x40, RZ ;  /* 0xffffffc0d61e4810 */ /* 0x000fe20007ffe0ff */
[C---:B---3--:R-:W-:Y:S04]  /*52b0*/  HMMA.16816.F32.BF16 R20, R132.reuse, R136, R20 ;  /* 0x000000888414723c */ /* 0x048fe80000041814 */
[----:B------:R-:W-:Y:S04]  /*52c0*/  @P4 IMAD.WIDE R30, R30, 0x4, R206 ;  /* 0x000000041e1e4825 */ /* 0x000fe800078e02ce */
[----:B------:R-:W-:Y:S01]  /*52d0*/  HMMA.16816.F32.BF16 R24, R132, R138, R24 ;  /* 0x0000008a8418723c */ /* 0x000fe20000041818 */
[----:B------:R-:W-:Y:S04]  /*52e0*/  LDSM.16.MT88.4 R136, [R2+0x18800] ;  /* 0x018800000288783b */ /* 0x000fe80000004200 */
[----:B------:R1:W5:Y:S02]  /*52f0*/  @P4 LDG.E R210, [R30.64] ;  /* 0x000000101ed24981 */ /* 0x000364000c1e1900 */
[CC--:B------:R-:W-:Y:S01]  /*5300*/  LEA R132, P0, R241.reuse, R188.reuse, 0x2 ;  /* 0x000000bcf1847211 */ /* 0x0c0fe200078010ff */
[C---:B--2---:R-:W-:Y:S01]  /*5310*/  HMMA.16816.F32.BF16 R4, R32.reuse, R140, R4 ;  /* 0x0000008c2004723c */ /* 0x044fe20000041804 */
[----:B------:R1:W5:Y:S04]  /*5320*/  @P4 LDG.E R209, [R30.64+0x20] ;  /* 0x000020101ed14981 */ /* 0x000368000c1e1900 */
[----:B------:R1:W5:Y:S01]  /*5330*/  @P4 LDG.E R208, [R30.64+0x80] ;  /* 0x000080101ed04981 */ /* 0x000362000c1e1900 */
[-C--:B------:R-:W-:Y:S02]  /*5340*/  LEA.HI.X.SX32 R133, R241, R189.reuse, 0x2, P0 ;  /* 0x000000bdf1857211 */ /* 0x080fe400000f16ff */
[C---:B------:R-:W-:Y:S01]  /*5350*/  HMMA.16816.F32.BF16 R8, R32.reuse, R142, R8 ;  /* 0x0000008e2008723c */ /* 0x040fe20000041808 */
[----:B------:R1:W5:Y:S04]  /*5360*/  @P4 LDG.E R205, [R30.64+0xa0] ;  /* 0x0000a0101ecd4981 */ /* 0x000368000c1e1900 */
[----:B------:R-:W-:Y:S03]  /*5370*/  LDSM.16.MT88.4 R140, [R3+0x1c00] ;  /* 0x001c0000038c783b */ /* 0x000fe60000004200 */
[C---:B------:R-:W-:Y:S07]  /*5380*/  HMMA.16816.F32.BF16 R12, R32.reuse, R144, R12 ;  /* 0x00000090200c723c */ /* 0x040fee000004180c */
[----:B------:R2:W-:Y:S01]  /*5390*/  RED.E.ADD.F32.FTZ.RN.STRONG.GPU [R188.64], R4 ;  /* 0x00000004bc00798e */ /* 0x0005e2000c10e790 */
[C---:B------:R-:W-:Y:S03]  /*53a0*/  HMMA.16816.F32.BF16 R16, R32.reuse, R146, R16 ;  /* 0x000000922010723c */ /* 0x040fe60000041810 */
[----:B------:R3:W-:Y:S04]  /*53b0*/  RED.E.ADD.F32.FTZ.RN.STRONG.GPU [R28.64], R5 ;  /* 0x000000051c00798e */ /* 0x0007e8000c10e790 */
[----:B------:R4:W-:Y:S01]  /*53c0*/  RED.E.ADD.F32.FTZ.RN.STRONG.GPU [R132.64], R6 ;  /* 0x000000068400798e */ /* 0x0009e2000c10e790 */
[C---:B------:R-:W-:Y:S03]  /*53d0*/  HMMA.16816.F32.BF16 R20, R32.reuse, R148, R20 ;  /* 0x000000942014723c */ /* 0x040fe60000041814 */
[----:B------:R-:W-:Y:S01]  /*53e0*/  LDSM.16.MT88.4 R132, [R3+0x1400] ;  /* 0x001400000384783b */ /* 0x000fe20000004200 */
[CC--:B-1----:R-:W-:Y:S04]  /*53f0*/  LEA R30, P2, R156.reuse, R188.reuse, 0x2 ;  /* 0x000000bc9c1e7211 */ /* 0x0c2fe800078410ff */
[----:B------:R-:W-:Y:S04]  /*5400*/  HMMA.16816.F32.BF16 R24, R32, R150, R24 ;  /* 0x000000962018723c */ /* 0x000fe80000041818 */
[-C--:B------:R-:W-:Y:S01]  /*5410*/  LEA.HI.X.SX32 R31, R156, R189.reuse, 0x2, P2 ;  /* 0x000000bd9c1f7211 */ /* 0x080fe200010f16ff */
[----:B------:R-:W-:Y:S02]  /*5420*/  IMAD.IADD R156, R213, 0x1, R239 ;  /* 0x00000001d59c7824 */ /* 0x000fe400078e02ef */
[CC--:B------:R-:W-:Y:S02]  /*5430*/  LEA R32, P0, R157.reuse, R188.reuse, 0x2 ;  /* 0x000000bc9d207211 */ /* 0x0c0fe400078010ff */
[CC--:B--2---:R-:W-:Y:S03]  /*5440*/  LEA R4, P1, R158.reuse, R188.reuse, 0x2 ;  /* 0x000000bc9e047211 */ /* 0x0c4fe600078210ff */
[-C--:B------:R-:W-:Y:S02]  /*5450*/  LEA.HI.X.SX32 R33, R157, R189.reuse, 0x2, P0 ;  /* 0x000000bd9d217211 */ /* 0x080fe400000f16ff */
[-C--:B---3--:R-:W-:Y:S02]  /*5460*/  LEA.HI.X.SX32 R5, R158, R189.reuse, 0x2, P1 ;  /* 0x000000bd9e057211 */ /* 0x088fe400008f16ff */
[CC--:B----4-:R-:W-:Y:S03]  /*5470*/  LEA R6, P1, R251.reuse, R188.reuse, 0x2 ;  /* 0x000000bcfb067211 */ /* 0x0d0fe600078210ff */
[----:B------:R1:W-:Y:S04]  /*5480*/  RED.E.ADD.F32.FTZ.RN.STRONG.GPU [R4.64], R7 ;  /* 0x000000070400798e */ /* 0x0003e8000c10e790 */
[----:B------:R2:W-:Y:S04]  /*5490*/  RED.E.ADD.F32.FTZ.RN.STRONG.GPU [R32.64], R8 ;  /* 0x000000082000798e */ /* 0x0005e8000c10e790 */
[----:B------:R3:W-:Y:S04]  /*54a0*/  RED.E.ADD.F32.FTZ.RN.STRONG.GPU [R30.64], R9 ;  /* 0x000000091e00798e */ /* 0x0007e8000c10e790 */
[----:B------:R-:W-:Y:S01]  /*54b0*/  LDSM.16.MT88.4 R32, [R2+0x17800] ;  /* 0x017800000220783b */ /* 0x000fe20000004200 */
[-C--:B-1----:R-:W-:Y:S02]  /*54c0*/  LEA.HI.X.SX32 R7, R251, R189.reuse, 0x2, P1 ;  /* 0x000000bdfb077211 */ /* 0x082fe400008f16ff */
[CC--:B------:R-:W-:Y:S03]  /*54d0*/  LEA R4, P0, R250.reuse, R188.reuse, 0x2 ;  /* 0x000000bcfa047211 */ /* 0x0c0fe600078010ff */
[----:B------:R1:W-:Y:S01]  /*54e0*/  RED.E.ADD.F32.FTZ.RN.STRONG.GPU [R6.64], R10 ;  /* 0x0000000a0600798e */ /* 0x0003e2000c10e790 */
[-C--:B------:R-:W-:Y:S02]  /*54f0*/  LEA.HI.X.SX32 R5, R250, R189.reuse, 0x2, P0 ;  /* 0x000000bdfa057211 */ /* 0x080fe400000f16ff */
[CC--:B--2---:R-:W-:Y:S03]  /*5500*/  LEA R8, P0, R243.reuse, R188.reuse, 0x2 ;  /* 0x000000bcf3087211 */ /* 0x0c4fe600078010ff */
[----:B------:R2:W-:Y:S01]  /*5510*/  RED.E.ADD.F32.FTZ.RN.STRONG.GPU [R4.64], R11 ;  /* 0x0000000b0400798e */ /* 0x0005e2000c10e790 */
[-C--:B---3--:R-:W-:Y:S03]  /*5520*/  LEA.HI.X.SX32 R9, R243, R189.reuse, 0x2, P0 ;  /* 0x000000bdf3097211 */ /* 0x088fe600000f16ff */
[----:B------:R-:W-:Y:S04]  /*5530*/  RED.E.ADD.F32.FTZ.RN.STRONG.GPU [R188.64+0x80], R12 ;  /* 0x0000800cbc00798e */ /* 0x000fe8000c10e790 */
[----:B------:R-:W-:Y:S04]  /*5540*/  RED.E.ADD.F32.FTZ.RN.STRONG.GPU [R28.64+0x80], R13 ;  /* 0x0000800d1c00798e */ /* 0x000fe8000c10e790 */
[----:B------:R3:W-:Y:S01]  /*5550*/  RED.E.ADD.F32.FTZ.RN.STRONG.GPU [R8.64], R14 ;  /* 0x0000000e0800798e */ /* 0x0007e2000c10e790 */
[CC--:B-1----:R-:W-:Y:S02]  /*5560*/  LEA R6, P1, R239.reuse, R188.reuse, 0x2 ;  /* 0x000000bcef067211 */ /* 0x0c2fe400078210ff */
[-C--:B------:R-:W-:Y:S02]  /*5570*/  LEA R10, P2, R220, R188.reuse, 0x2 ;  /* 0x000000bcdc0a7211 */ /* 0x080fe400078410ff */
[-C--:B------:R-:W-:Y:S02]  /*5580*/  LEA.HI.X.SX32 R7, R239, R189.reuse, 0x2, P1 ;  /* 0x000000bdef077211 */ /* 0x080fe400008f16ff */
[-C--:B--2---:R-:W-:Y:S02]  /*5590*/  LEA R4, P0, R156, R188.reuse, 0x2 ;  /* 0x000000bc9c047211 */ /* 0x084fe400078010ff */
[-C--:B------:R-:W-:Y:S01]  /*55a0*/  LEA.HI.X.SX32 R11, R220, R189.reuse, 0x2, P2 ;  /* 0x000000bddc0b7211 */ /* 0x080fe200010f16ff */
[----:B------:R1:W-:Y:S01]  /*55b0*/  RED.E.ADD.F32.FTZ.RN.STRONG.GPU [R6.64], R15 ;  /* 0x0000000f0600798e */ /* 0x0003e2000c10e790 */
[-C--:B------:R-:W-:Y:S05]  /*55c0*/  LEA.HI.X.SX32 R5, R156, R189.reuse, 0x2, P0 ;  /* 0x000000bd9c057211 */ /* 0x080fea00000f16ff */
[----:B------:R2:W-:Y:S01]  /*55d0*/  RED.E.ADD.F32.FTZ.RN.STRONG.GPU [R4.64], R16 ;  /* 0x000000100400798e */ /* 0x0005e2000c10e790 */
[CC--:B---3--:R-:W-:Y:S03]  /*55e0*/  LEA R8, P1, R219.reuse, R188.reuse, 0x2 ;  /* 0x000000bcdb087211 */ /* 0x0c8fe600078210ff */
[----:B------:R3:W-:Y:S01]  /*55f0*/  RED.E.ADD.F32.FTZ.RN.STRONG.GPU [R10.64], R17 ;  /* 0x000000110a00798e */ /* 0x0007e2000c10e790 */
[-C--:B------:R-:W-:Y:S05]  /*5600*/  LEA.HI.X.SX32 R9, R219, R189.reuse, 0x2, P1 ;  /* 0x000000bddb097211 */ /* 0x080fea00008f16ff */
[----:B------:R4:W-:Y:S01]  /*5610*/  RED.E.ADD.F32.FTZ.RN.STRONG.GPU [R8.64], R18 ;  /* 0x000000120800798e */ /* 0x0009e2000c10e790 */
[CC--:B-1----:R-:W-:Y:S04]  /*5620*/  LEA R6, P0, R222.reuse, R188.reuse, 0x2 ;  /* 0x000000bcde067211 */ /* 0x0c2fe800078010ff */
[-C--:B------:R-:W-:Y:S02]  /*5630*/  LEA.HI.X.SX32 R7, R222, R189.reuse, 0x2, P0 ;  /* 0x000000bdde077211 */ /* 0x080fe400000f16ff */
[-C--:B--2---:R-:W-:Y:S02]  /*5640*/  LEA R4, P1, R242, R188.reuse, 0x2 ;  /* 0x000000bcf2047211 */ /* 0x084fe400078210ff */
[-C--:B------:R-:W-:Y:S01]  /*5650*/  LEA R12, P0, R238, R188.reuse, 0x2 ;  /* 0x000000bcee0c7211 */ /* 0x080fe200078010ff */
[----:B------:R1:W-:Y:S01]  /*5660*/  RED.E.ADD.F32.FTZ.RN.STRONG.GPU [R6.64], R19 ;  /* 0x000000130600798e */ /* 0x0003e2000c10e790 */
[-C--:B------:R-:W-:Y:S02]  /*5670*/  LEA.HI.X.SX32 R5, R242, R189.reuse, 0x2, P1 ;  /* 0x000000bdf2057211 */ /* 0x080fe400008f16ff */
[-C--:B---3--:R-:W-:Y:S01]  /*5680*/  LEA R10, P3, R0, R188.reuse, 0x2 ;  /* 0x000000bc000a7211 */ /* 0x088fe200078610ff */
[----:B------:R-:W-:Y:S01]  /*5690*/  RED.E.ADD.F32.FTZ.RN.STRONG.GPU [R188.64+0x100], R20 ;  /* 0x00010014bc00798e */ /* 0x000fe2000c10e790 */
[-C--:B------:R-:W-:Y:S02]  /*56a0*/  LEA.HI.X.SX32 R13, R238, R189.reuse, 0x2, P0 ;  /* 0x000000bdee0d7211 */ /* 0x080fe400000f16ff */
[-C--:B------:R-:W-:Y:S01]  /*56b0*/  LEA.HI.X.SX32 R11, R0, R189.reuse, 0x2, P3 ;  /* 0x000000bd000b7211 */ /* 0x080fe200018f16ff */
[----:B------:R-:W-:Y:S01]  /*56c0*/  RED.E.ADD.F32.FTZ.RN.STRONG.GPU [R28.64+0x100], R21 ;  /* 0x000100151c00798e */ /* 0x000fe2000c10e790 */
[-C--:B----4-:R-:W-:Y:S02]  /*56d0*/  LEA R8, P2, R218, R188.reuse, 0x2 ;  /* 0x000000bcda087211 */ /* 0x090fe400078410ff */
[----:B------:R-:W-:Y:S01]  /*56e0*/  LOP3.LUT R0, R198, 0x1, RZ, 0xc0, !PT ;  /* 0x00000001c6007812 */ /* 0x000fe200078ec0ff */
[----:B------:R2:W-:Y:S01]  /*56f0*/  RED.E.ADD.F32.FTZ.RN.STRONG.GPU [R4.64], R22 ;  /* 0x000000160400798e */ /* 0x0005e2000c10e790 */
[-C--:B------:R-:W-:Y:S02]  /*5700*/  LEA.HI.X.SX32 R9, R218, R189.reuse, 0x2, P2 ;  /* 0x000000bdda097211 */ /* 0x080fe400010f16ff */
[----:B------:R-:W-:Y:S01]  /*5710*/  ISETP.GT.AND P3, PT, R198, RZ, PT ;  /* 0x000000ffc600720c */ /* 0x000fe20003f64270 */
[----:B------:R-:W-:Y:S04]  /*5720*/  RED.E.ADD.F32.FTZ.RN.STRONG.GPU [R12.64], R23 ;  /* 0x000000170c00798e */ /* 0x000fe8000c10e790 */
[----:B------:R-:W-:Y:S04]  /*5730*/  RED.E.ADD.F32.FTZ.RN.STRONG.GPU [R10.64], R24 ;  /* 0x000000180a00798e */ /* 0x000fe8000c10e790 */
[----:B------:R-:W-:Y:S01]  /*5740*/  RED.E.ADD.F32.FTZ.RN.STRONG.GPU [R8.64], R25 ;  /* 0x000000190800798e */ /* 0x000fe2000c10e790 */
[CC--:B-1----:R-:W-:Y:S03]  /*5750*/  LEA R6, P1, R215.reuse, R188.reuse, 0x2 ;  /* 0x000000bcd7067211 */ /* 0x0c2fe600078210ff */
[----:B------:R-:W-:Y:S01]  /*5760*/  LDSM.16.MT88.4 R8, [R3] ;  /* 0x000000000308783b */ /* 0x000fe20000004200 */
[-C--:B------:R-:W-:Y:S03]  /*5770*/  LEA.HI.X.SX32 R7, R215, R189.reuse, 0x2, P1 ;  /* 0x000000bdd7077211 */ /* 0x080fe600008f16ff */
[----:B------:R-:W-:Y:S01]  /*5780*/  LDSM.16.MT88.4 R12, [R2+0x17000] ;  /* 0x01700000020c783b */ /* 0x000fe20000004200 */
[----:B------:R-:W-:Y:S03]  /*5790*/  @P4 IADD3 R212, P1, R212, -0x100, RZ ;  /* 0xffffff00d4d44810 */ /* 0x000fe60007f3e0ff */
[----:B------:R-:W-:Y:S01]  /*57a0*/  RED.E.ADD.F32.FTZ.RN.STRONG.GPU [R6.64], R26 ;  /* 0x0000001a0600798e */ /* 0x000fe2000c10e790 */
[----:B------:R-:W-:Y:S02]  /*57b0*/  @P4 IADD3.X R211, R211, -0x1, RZ, P1, !PT ;  /* 0xffffffffd3d34810 */ /* 0x000fe40000ffe4ff */
[C---:B--2---:R-:W-:Y:S01]  /*57c0*/  LEA R4, P0, R221.reuse, R188, 0x2 ;  /* 0x000000bcdd047211 */ /* 0x044fe200078010ff */
[----:B------:R-:W-:Y:S03]  /*57d0*/  LDSM.16.MT88.4 R16, [R3+0x1000] ;  /* 0x001000000310783b */ /* 0x000fe60000004200 */
[----:B------:R-:W-:Y:S01]  /*57e0*/  LEA.HI.X.SX32 R5, R221, R189, 0x2, P0 ;  /* 0x000000bddd057211 */ /* 0x000fe200000f16ff */
[----:B------:R-:W-:Y:S01]  /*57f0*/  LDSM.16.MT88.4 R20, [R3+0x2000] ;  /* 0x002000000314783b */ /* 0x000fe20000004200 */
[----:B------:R-:W-:Y:S02]  /*5800*/  ISETP.NE.U32.AND P0, PT, R0, 0x1, PT ;  /* 0x000000010000780c */ /* 0x000fe40003f05070 */
[C---:B------:R-:W-:Y:S01]  /*5810*/  IADD3 R0, R3.reuse, -0x3000, RZ ;  /* 0xffffd00003007810 */ /* 0x040fe20007ffe0ff */
[----:B------:R-:W-:Y:S04]  /*5820*/  RED.E.ADD.F32.FTZ.RN.STRONG.GPU [R4.64], R27 ;  /* 0x0000001b0400798e */ /* 0x000fe8000c10e790 */
[----:B------:R-:W1:Y:S04]  /*5830*/  LDSM.16.MT88.4 R4, [R2+0x15000] ;  /* 0x015000000204783b */ /* 0x000e680000004200 */
[----:B------:R-:W-:Y:S02]  /*5840*/  LDSM.16.MT88.4 R28, [R2+0x15800] ;  /* 0x01580000021c783b */ /* 0x000fe40000004200 */
        /* <DEDUP_REMOVED lines=67> */
.L_x_1003:
[----:B------:R-:W-:Y:S01]  /*5c80*/  BAR.SYNC.DEFER_BLOCKING 0x0 ;  /* 0x0000000000007b1d */ /* 0x000fe20000010000 */
[----:B------:R-:W-:Y:S01]  /*5c90*/  FMUL.FTZ R84, R84, c[0x0][0x2e0] ;  /* 0x0000b80054547a20 */ /* 0x000fe20000410000 */
[----:B------:R-:W-:Y:S01]  /*5ca0*/  SHF.R.S32.HI R132, RZ, 0x1f, R244 ;  /* 0x0000001fff847819 */ /* 0x000fe200000114f4 */
[----:B-1----:R-:W-:-:S02]  /*5cb0*/  FMUL.FTZ R0, R85, c[0x0][0x2e0] ;  /* 0x0000b80055007a20 */ /* 0x002fc40000410000 */
[----:B------:R-:W-:Y:S02]  /*5cc0*/  FMUL.FTZ R86, R86, c[0x0][0x2e0] ;  /* 0x0000b80056567a20 */ /* 0x000fe40000410000 */
        /* <DEDUP_REMOVED lines=13> */
[----:B------:R1:W-:Y:S01]  /*5da0*/  STS [R236], R0 ;  /* 0x00000000ec007388 */ /* 0x0003e20000000800 */
[----:B------:R-:W-:Y:S01]  /*5db0*/  FMUL.FTZ R12, R91, c[0x0][0x2e0] ;  /* 0x0000b8005b0c7a20 */ /* 0x000fe20000410000 */
[----:B------:R-:W-:Y:S01]  /*5dc0*/  F2FP.BF16.PACK_AB R13, R13, R88 ;  /* 0x000000580d0d723e */ /* 0x000fe200000010ff */
[----:B------:R-:W-:Y:S01]  /*5dd0*/  FMUL.FTZ R36, R39, c[0x0][0x2dc] ;  /* 0x0000b70027247a20 */ /* 0x000fe20000410000 */
[----:B------:R-:W-:Y:S01]  /*5de0*/  STS [R236+0x200], R9 ;  /* 0x00020009ec007388 */ /* 0x000fe20000000800 */
[----:B------:R-:W-:Y:S01]  /*5df0*/  FMUL.FTZ R5, R40, c[0x0][0x2dc] ;  /* 0x0000b70028057a20 */ /* 0x000fe20000410000 */
[----:B------:R-:W-:Y:S01]  /*5e00*/  F2FP.BF16.PACK_AB R12, R12, R90 ;  /* 0x0000005a0c0c723e */ /* 0x000fe200000010ff */
[----:B------:R-:W-:Y:S01]  /*5e10*/  FMUL.FTZ R92, R92, c[0x0][0x2e0] ;  /* 0x0000b8005c5c7a20 */ /* 0x000fe20000410000 */
[----:B------:R2:W-:Y:S01]  /*5e20*/  STS [R237], R8 ;  /* 0x00000008ed007388 */ /* 0x0005e20000000800 */
[----:B------:R-:W-:-:S02]  /*5e30*/  FMUL.FTZ R11, R93, c[0x0][0x2e0] ;  /* 0x0000b8005d0b7a20 */ /* 0x000fc40000410000 */
[----:B------:R-:W-:Y:S01]  /*5e40*/  FMUL.FTZ R94, R94, c[0x0][0x2e0] ;  /* 0x0000b8005e5e7a20 */ /* 0x000fe20000410000 */
[----:B------:R3:W-:Y:S01]  /*5e50*/  STS [R237+0x200], R3 ;  /* 0x00020003ed007388 */ /* 0x0007e20000000800 */
        /* <DEDUP_REMOVED lines=47> */
[----:B------:R-:W1:Y:S01]  /*6150*/  S2R R44, SR_CTAID.Y ;  /* 0x00000000002c7919 */ /* 0x000e620000002600 */
        /* <DEDUP_REMOVED lines=61> */
[----:B------:R-:W1:Y:S01]  /*6530*/  S2R R43, SR_CTAID.Z ;  /* 0x00000000002b7919 */ /* 0x000e620000002700 */
        /* <DEDUP_REMOVED lines=27> */
[----:B------:R-:W-:Y:S01]  /*66f0*/  SHF.R.S32.HI R5, RZ, 0x1f, R246 ;  /* 0x0000001fff057819 */ /* 0x000fe200000114f6 */
        /* <DEDUP_REMOVED lines=10> */
[----:B------:R-:W-:Y:S01]  /*67a0*/  IMAD R4, R248, c[0x0][0x3a8], RZ ;  /* 0x0000ea00f8047a24 */ /* 0x000fe200078e02ff */
[----:B------:R-:W-:Y:S01]  /*67b0*/  STS [R236+0x9000], R27 ;  /* 0x0090001bec007388 */ /* 0x000fe20000000800 */
[----:B------:R-:W-:Y:S01]  /*67c0*/  FMUL.FTZ R76, R76, c[0x0][0x2dc] ;  /* 0x0000b7004c4c7a20 */ /* 0x000fe20000410000 */
[----:B------:R-:W-:Y:S01]  /*67d0*/  F2FP.BF16.PACK_AB R18, R18, R74 ;  /* 0x0000004a1212723e */ /* 0x000fe200000010ff */
[----:B------:R-:W-:Y:S01]  /*67e0*/  FMUL.FTZ R15, R77, c[0x0][0x2dc] ;  /* 0x0000b7004d0f7a20 */ /* 0x000fe20000410000 */
[----:B------:R-:W-:Y:S01]  /*67f0*/  STS [R236+0x9200], R26 ;  /* 0x0092001aec007388 */ /* 0x000fe20000000800 */
[----:B------:R-:W-:-:S02]  /*6800*/  FMUL.FTZ R78, R78, c[0x0][0x2dc] ;  /* 0x0000b7004e4e7a20 */ /* 0x000fc40000410000 */
[----:B------:R-:W-:Y:S01]  /*6810*/  FMUL.FTZ R14, R79, c[0x0][0x2dc] ;  /* 0x0000b7004f0e7a20 */ /* 0x000fe20000410000 */
[----:B------:R-:W-:Y:S01]  /*6820*/  F2FP.BF16.PACK_AB R15, R15, R76 ;  /* 0x0000004c0f0f723e */ /* 0x000fe200000010ff */
[C---:B------:R-:W-:Y:S01]  /*6830*/  IMAD R41, R245.reuse, c[0x0][0x3ac], R4 ;  /* 0x0000eb00f5297a24 */ /* 0x040fe200078e0204 */
[----:B------:R-:W-:Y:S01]  /*6840*/  MOV R4, R246 ;  /* 0x000000f600047202 */ /* 0x000fe20000000f00 */
[----:B------:R-:W-:Y:S01]  /*6850*/  IMAD R6, R248, c[0x0][0x3a0], RZ ;  /* 0x0000e800f8067a24 */ /* 0x000fe200078e02ff */
[----:B------:R-:W-:Y:S01]  /*6860*/  F2FP.BF16.PACK_AB R14, R14, R78 ;  /* 0x0000004e0e0e723e */ /* 0x000fe200000010ff */
[----:B------:R-:W-:Y:S02]  /*6870*/  STS [R237+0x9000], R23 ;  /* 0x00900017ed007388 */ /* 0x000fe40000000800 */
[C---:B-1----:R-:W-:Y:S02]  /*6880*/  IMAD R0, R245.reuse, c[0x0][0x3a4], R6 ;  /* 0x0000e900f5007a24 */ /* 0x042fe400078e0206 */
[----:B------:R-:W-:Y:S01]  /*6890*/  STS [R237+0x9200], R22 ;  /* 0x00920016ed007388 */ /* 0x000fe20000000800 */
[----:B------:R-:W-:-:S03]  /*68a0*/  IMAD.WIDE.U32 R6, R245, c[0x0][0x3a0], R4 ;  /* 0x0000e800f5067a25 */ /* 0x000fc600078e0004 */
[----:B------:R-:W-:Y:S01]  /*68b0*/  STS [R236+0xa000], R21 ;  /* 0x00a00015ec007388 */ /* 0x000fe20000000800 */
[----:B------:R-:W-:Y:S01]  /*68c0*/  IMAD.WIDE.U32 R4, R245, c[0x0][0x3a8], R4 ;  /* 0x0000ea00f5047a25 */ /* 0x000fe200078e0004 */
[----:B------:R-:W-:Y:S02]  /*68d0*/  IADD3 R7, R7, R0, RZ ;  /* 0x0000000007077210 */ /* 0x000fe40007ffe0ff */
[----:B------:R-:W-:Y:S01]  /*68e0*/  STS [R236+0xa200], R20 ;  /* 0x00a20014ec007388 */ /* 0x000fe20000000800 */
[----:B------:R-:W-:Y:S02]  /*68f0*/  SHF.R.S32.HI R0, RZ, 0x1f, R44 ;  /* 0x0000001fff007819 */ /* 0x000fe4000001142c */
[----:B------:R-:W-:Y:S01]  /*6900*/  IADD3 R5, R5, R41, RZ ;  /* 0x0000002905057210 */ /* 0x000fe20007ffe0ff */
[----:B------:R-:W-:Y:S01]  /*6910*/  STS [R237+0xa000], R17 ;  /* 0x00a00011ed007388 */ /* 0x000fe20000000800 */
[----:B------:R-:W-:-:S03]  /*6920*/  IMAD.WIDE.U32 R6, R44, c[0x0][0x388], R6 ;  /* 0x0000e2002c067a25 */ /* 0x000fc600078e0006 */
[----:B------:R-:W-:Y:S01]  /*6930*/  STS [R237+0xa200], R16 ;  /* 0x00a20010ed007388 */ /* 0x000fe20000000800 */
[C---:B--2---:R-:W-:Y:S02]  /*6940*/  IMAD R8, R0.reuse, c[0x0][0x388], RZ ;  /* 0x0000e20000087a24 */ /* 0x044fe400078e02ff */
[----:B---3--:R-:W-:Y:S01]  /*6950*/  IMAD R3, R0, c[0x0][0x390], RZ ;  /* 0x0000e40000037a24 */ /* 0x008fe200078e02ff */
[----:B------:R-:W-:Y:S01]  /*6960*/  STS [R236+0xb000], R19 ;  /* 0x00b00013ec007388 */ /* 0x000fe20000000800 */
[C---:B------:R-:W-:Y:S01]  /*6970*/  IMAD R0, R44.reuse, c[0x0][0x38c], R8 ;  /* 0x0000e3002c007a24 */ /* 0x040fe200078e0208 */
[----:B------:R-:W-:Y:S01]  /*6980*/  SHF.R.S32.HI R8, RZ, 0x1f, R43 ;  /* 0x0000001fff087819 */ /* 0x000fe2000001142b */
[C---:B------:R-:W-:Y:S01]  /*6990*/  IMAD R3, R44.reuse, c[0x0][0x394], R3 ;  /* 0x0000e5002c037a24 */ /* 0x040fe200078e0203 */
[----:B------:R-:W-:Y:S01]  /*69a0*/  STS [R236+0xb200], R18 ;  /* 0x00b20012ec007388 */ /* 0x000fe20000000800 */
[----:B------:R-:W-:Y:S01]  /*69b0*/  IMAD.WIDE.U32 R4, R44, c[0x0][0x390], R4 ;  /* 0x0000e4002c047a25 */ /* 0x000fe200078e0004 */
[----:B------:R-:W-:-:S02]  /*69c0*/  IADD3 R7, R7, R0, RZ ;  /* 0x0000000007077210 */ /* 0x000fc40007ffe0ff */
[----:B------:R-:W-:Y:S01]  /*69d0*/  STS [R237+0xb000], R15 ;  /* 0x00b0000fed007388 */ /* 0x000fe20000000800 */
[C---:B------:R-:W-:Y:S01]  /*69e0*/  IMAD R0, R8.reuse, c[0x0][0x3b8], RZ ;  /* 0x0000ee0008007a24 */ /* 0x040fe200078e02ff */
[----:B------:R-:W-:Y:S01]  /*69f0*/  IADD3 R5, R5, R3, RZ ;  /* 0x0000000305057210 */ /* 0x000fe20007ffe0ff */
[----:B------:R-:W-:Y:S01]  /*6a00*/  IMAD R3, R8, c[0x0][0x3c0], RZ ;  /* 0x0000f00008037a24 */ /* 0x000fe200078e02ff */
[----:B------:R-:W-:Y:S01]  /*6a10*/  STS [R237+0xb200], R14 ;  /* 0x00b2000eed007388 */ /* 0x000fe20000000800 */
[C---:B------:R-:W-:Y:S02]  /*6a20*/  IMAD R0, R43.reuse, c[0x0][0x3bc], R0 ;  /* 0x0000ef002b007a24 */ /* 0x040fe400078e0200 */
[C---:B------:R-:W-:Y:S01]  /*6a30*/  IMAD R3, R43.reuse, c[0x0][0x3c4], R3 ;  /* 0x0000f1002b037a24 */ /* 0x040fe200078e0203 */
[----:B------:R-:W-:Y:S01]  /*6a40*/  BAR.SYNC.DEFER_BLOCKING 0x0 ;  /* 0x0000000000007b1d */ /* 0x000fe20000010000 */
[----:B------:R-:W-:-:S04]  /*6a50*/  IMAD.WIDE.U32 R6, R43, c[0x0][0x3b8], R6 ;  /* 0x0000ee002b067a25 */ /* 0x000fc800078e0006 */
[----:B------:R-:W-:Y:S01]  /*6a60*/  IMAD.WIDE.U32 R4, R43, c[0x0][0x3c0], R4 ;  /* 0x0000f0002b047a25 */ /* 0x000fe200078e0004 */
[----:B------:R-:W-:-:S03]  /*6a70*/  IADD3 R7, R7, R0, RZ ;  /* 0x0000000007077210 */ /* 0x000fc60007ffe0ff */
[C---:B------:R-:W-:Y:S01]  /*6a80*/  IMAD R0, R132.reuse, c[0x0][0x3a8], RZ ;  /* 0x0000ea0084007a24 */ /* 0x040fe200078e02ff */
[----:B------:R-:W-:Y:S01]  /*6a90*/  IADD3 R5, R5, R3, RZ ;  /* 0x0000000305057210 */ /* 0x000fe20007ffe0ff */
[----:B------:R-:W-:Y:S02]  /*6aa0*/  IMAD R3, R132, c[0x0][0x3a0], RZ ;  /* 0x0000e80084037a24 */ /* 0x000fe400078e02ff */
[----:B----4-:R-:W-:-:S04]  /*6ab0*/  IMAD.WIDE.U32 R10, R244, c[0x0][0x3a0], R6 ;  /* 0x0000e800f40a7a25 */ /* 0x010fc800078e0006 */
[----:B------:R-:W-:Y:S01]  /*6ac0*/  IMAD R3, R244, c[0x0][0x3a4], R3 ;  /* 0x0000e900f4037a24 */ /* 0x000fe200078e0203 */
[----:B------:R-:W-:Y:S01]  /*6ad0*/  LEA R6, P1, R10, c[0x0][0x340], 0x1 ;  /* 0x0000d0000a067a11 */ /* 0x000fe200078208ff */
[C---:B------:R-:W-:Y:S02]  /*6ae0*/  IMAD R0, R244.reuse, c[0x0][0x3ac], R0 ;  /* 0x0000eb00f4007a24 */ /* 0x040fe400078e0200 */
[----:B------:R-:W-:Y:S01]  /*6af0*/  IMAD.WIDE.U32 R8, R244, c[0x0][0x3a8], R4 ;  /* 0x0000ea00f4087a25 */ /* 0x000fe200078e0004 */
[----:B------:R-:W-:Y:S01]  /*6b00*/  IADD3 R3, R11, R3, RZ ;  /* 0x000000030b037210 */ /* 0x000fe20007ffe0ff */
[----:B------:R-:W1:Y:S01]  /*6b10*/  LDS.128 R56, [R204+0x9000] ;  /* 0x00900000cc387984 */ /* 0x000e620000000c00 */
[----:B------:R-:W-:Y:S02]  /*6b20*/  MOV R11, c[0x0][0x3a4] ;  /* 0x0000e900000b7a02 */ /* 0x000fe40000000f00 */
[----:B------:R-:W-:Y:S01]  /*6b30*/  IADD3 R0, R9, R0, RZ ;  /* 0x0000000009007210 */ /* 0x000fe20007ffe0ff */
[----:B------:R-:W2:Y:S01]  /*6b40*/  LDS.128 R48, [R204+0xb000] ;  /* 0x00b00000cc307984 */ /* 0x000ea20000000c00 */
[----:B------:R-:W-:-:S02]  /*6b50*/  LEA R4, P0, R8, c[0x0][0x348], 0x1 ;  /* 0x0000d20008047a11 */ /* 0x000fc400078008ff */
[----:B------:R-:W-:Y:S01]  /*6b60*/  LEA.HI.X R7, R10, c[0x0][0x344], R3, 0x1, P1 ;  /* 0x0000d1000a077a11 */ /* 0x000fe200008f0c03 */
[----:B------:R-:W3:Y:S01]  /*6b70*/  LDS.128 R40, [R204+0xd000] ;  /* 0x00d00000cc287984 */ /* 0x000ee20000000c00 */
[----:B------:R-:W-:Y:S02]  /*6b80*/  MOV R3, c[0x0][0x3a0] ;  /* 0x0000e80000037a02 */ /* 0x000fe40000000f00 */
[----:B------:R-:W-:Y:S01]  /*6b90*/  LEA.HI.X R5, R8, c[0x0][0x34c], R0, 0x1, P0 ;  /* 0x0000d30008057a11 */ /* 0x000fe200000f0c00 */
[----:B------:R-:W4:Y:S01]  /*6ba0*/  LDS.128 R52, [R204+0xa000] ;  /* 0x00a00000cc347984 */ /* 0x000f220000000c00 */
[----:B------:R-:W-:Y:S02]  /*6bb0*/  MOV R0, c[0x0][0x3a8] ;  /* 0x0000ea0000007a02 */ /* 0x000fe40000000f00 */
[----:B------:R-:W-:Y:S01]  /*6bc0*/  LEA R10, P1, R3, R6, 0x7 ;  /* 0x00000006030a7211 */ /* 0x000fe200078238ff */
[----:B------:R-:W3:Y:S01]  /*6bd0*/  LDS.128 R44, [R204+0xc000] ;  /* 0x00c00000cc2c7984 */ /* 0x000ee20000000c00 */
[----:B------:R-:W-:-:S02]  /*6be0*/  MOV R9, c[0x0][0x3ac] ;  /* 0x0000eb0000097a02 */ /* 0x000fc40000000f00 */
[C---:B------:R-:W-:Y:S01]  /*6bf0*/  LEA R8, P0, R0.reuse, R4, 0x7 ;  /* 0x0000000400087211 */ /* 0x040fe200078038ff */
[----:B------:R-:W4:Y:S01]  /*6c00*/  LDS.128 R36, [R204+0xe000] ;  /* 0x00e00000cc247984 */ /* 0x000f220000000c00 */
[----:B------:R-:W-:Y:S02]  /*6c10*/  LEA.HI.X R11, R3, R7, R11, 0x7, P1 ;  /* 0x00000007030b7211 */ /* 0x000fe400008f3c0b */
[----:B------:R-:W-:Y:S01]  /*6c20*/  LEA.HI.X R9, R0, R5, R9, 0x7, P0 ;  /* 0x0000000500097211 */ /* 0x000fe200000f3c09 */
[----:B------:R-:W4:Y:S04]  /*6c30*/  LDS.128 R32, [R204+0xf000] ;  /* 0x00f00000cc207984 */ /* 0x000f280000000c00 */
[----:B------:R-:W4:Y:S04]  /*6c40*/  LDS.128 R24, [R204+0x11000] ;  /* 0x01100000cc187984 */ /* 0x000f280000000c00 */
[----:B------:R-:W4:Y:S04]  /*6c50*/  LDS.128 R16, [R204+0x13000] ;  /* 0x01300000cc107984 */ /* 0x000f280000000c00 */
[----:B------:R-:W4:Y:S04]  /*6c60*/  LDS.128 R28, [R204+0x10000] ;  /* 0x01000000cc1c7984 */ /* 0x000f280000000c00 */
[----:B------:R-:W4:Y:S04]  /*6c70*/  LDS.128 R20, [R204+0x12000] ;  /* 0x01200000cc147984 */ /* 0x000f280000000c00 */
[----:B------:R-:W4:Y:S04]  /*6c80*/  LDS.128 R12, [R204+0x14000] ;  /* 0x01400000cc0c7984 */ /* 0x000f280000000c00 */
        /* <DEDUP_REMOVED lines=12> */
.L_x_1000:
        /* <DEDUP_REMOVED lines=9> */
.L_x_1007:
[----:B------:R-:W-:Y:S05]  /*6de0*/  EXIT ;  /* 0x000000000000794d */ /* 0x000fea0003800000 */
.L_x_1009:
        /* <DEDUP_REMOVED lines=9> */
.L_x_1305:


//--------------------- .text._ZN5flash44flash_bwd_dq_dk_dv_loop_seqk_parallel_kernelI23Flash_bwd_kernel_traitsILi96ELi64ELi128ELi8ELi2ELi4ELi4ELb0ELb0EN7cutlass10bfloat16_tE19Flash_kernel_traitsILi96ELi64ELi128ELi8ES3_EELb0ELb0ELb0ELb0ELb1ELb1ELb1EEEvNS_16Flash_bwd_paramsE --------------------------
	.section	.text._ZN5flash44flash_bwd_dq_dk_dv_loop_seqk_parallel_kernelI23Flash_bwd_kernel_traitsILi96ELi64ELi128ELi8ELi2ELi4ELi4ELb0ELb0EN7cutlass10bfloat16_tE19Flash_kernel_traitsILi96ELi64ELi128ELi8ES3_EELb0ELb0ELb0ELb0ELb1ELb1ELb1EEEvNS_16Flash_bwd_paramsE,"ax",@progbits
	.sectioninfo	@"SHI_REGISTERS=255"
	.align	128
        .global         _ZN5flash44flash_bwd_dq_dk_dv_loop_seqk_parallel_kernelI23Flash_bwd_kernel_traitsILi96ELi64ELi128ELi8ELi2ELi4ELi4ELb0ELb0EN7cutlass10bfloat16_tE19Flash_kernel_traitsILi96ELi64ELi128ELi8ES3_EELb0ELb0ELb0ELb0ELb1ELb1ELb1EEEvNS_16Flash_bwd_paramsE
        .type           _ZN5flash44flash_bwd_dq_dk_dv_loop_seqk_parallel_kernelI23Flash_bwd_kernel_traitsILi96ELi64ELi128ELi8ELi2ELi4ELi4ELb0ELb0EN7cutlass10bfloat16_tE19Flash_kernel_traitsILi96ELi64ELi128ELi8ES3_EELb0ELb0ELb0ELb0ELb1ELb1ELb1EEEvNS_16Flash_bwd_paramsE,@function
        .size           _ZN5flash44flash_bwd_dq_dk_dv_loop_seqk_parallel_kernelI23Flash_bwd_kernel_traitsILi96ELi64ELi128ELi8ELi2ELi4ELi4ELb0ELb0EN7cutlass10bfloat16_tE19Flash_kernel_traitsILi96ELi64ELi128ELi8ES3_EELb0ELb0ELb0ELb0ELb1ELb1ELb1EEEvNS_16Flash_bwd_paramsE,(.L_x_1306 - _ZN5flash44flash_bwd_dq_dk_dv_loop_seqk_parallel_kernelI23Flash_bwd_kernel_traitsILi96ELi64ELi128ELi8ELi2ELi4ELi4ELb0ELb0EN7cutlass10bfloat16_tE19Flash_kernel_traitsILi96ELi64ELi128ELi8ES3_EELb0ELb0ELb0ELb0ELb1ELb1ELb1EEEvNS_16Flash_bwd_paramsE)
        .other          _ZN5flash44flash_bwd_dq_dk_dv_loop_seqk_parallel_kernelI23Flash_bwd_kernel_traitsILi96ELi64ELi128ELi8ELi2ELi4ELi4ELb0ELb0EN7cutlass10bfloat16_tE19Flash_kernel_traitsILi96ELi64ELi128ELi8ES3_EELb0ELb0ELb0ELb0ELb1ELb1ELb1EEEvNS_16Flash_bwd_paramsE,@"STO_CUDA_ENTRY STV_DEFAULT"
_ZN5flash44flash_bwd_dq_dk_dv_loop_seqk_parallel_kernelI23Flash_bwd_kernel_traitsILi96ELi64ELi128ELi8ELi2ELi4ELi4ELb0ELb0EN7cutlass10bfloat16_tE19Flash_kernel_traitsILi96ELi64ELi128ELi8ES3_EELb0ELb0ELb0ELb0ELb1ELb1ELb1EEEvNS_16Flash_bwd_paramsE:
.text._ZN5flash44flash_bwd_dq_dk_dv_loop_seqk_parallel_kernelI23Flash_bwd_kernel_traitsILi96ELi64ELi128ELi8ELi2ELi4ELi4ELb0ELb0EN7cutlass10bfloat16_tE19Flash_kernel_traitsILi96ELi64ELi128ELi8ES3_EELb0ELb0ELb0ELb0ELb1ELb1ELb1EEEvNS_16Flash_bwd_paramsE:
        /* <DEDUP_REMOVED lines=37> */
[CC--:B------:R-:W-:Y:S01]  /*0250*/  LEA.HI R3, R0.reuse, R10.reuse, RZ, 0x5 ;  /* 0x0000000a00037211 */ /* 0x0c0fe200078f28ff */
[----:B------:R-:W-:Y:S01]  /*0260*/  ULDC UR9, c[0x0][0x224] ;  /* 0x0000890000097ab9 */ /* 0x000fe20000000800 */
[----:B------:R-:W-:Y:S01]  /*0270*/  LEA.HI R20, R0, R10, RZ, 0x7 ;  /* 0x0000000a00147211 */ /* 0x000fe200078f38ff */
[----:B------:R-:W-:Y:S01]  /*0280*/  ULDC UR8, c[0x0][0x22c] ;  /* 0x00008b0000087ab9 */ /* 0x000fe20000000800 */
[----:B------:R-:W-:Y:S01]  /*0290*/  SHF.R.S32.HI R0, RZ, 0x4, R4 ;  /* 0x00000004ff007819 */ /* 0x000fe20000011404 */
[----:B------:R-:W-:Y:S01]  /*02a0*/  ULDC.64 UR28, c[0x0][0x118] ;  /* 0x00004600001c7ab9 */ /* 0x000fe20000000a00 */
[C---:B------:R-:W-:Y:S01]  /*02b0*/  LOP3.LUT R5, R4.reuse, 0xfffffff0, RZ, 0xc0, !PT ;  /* 0xfffffff004057812 */ /* 0x040fe200078ec0ff */
[----:B------:R-:W-:Y:S01]  /*02c0*/  UMOV UR13, 0xffffd000 ;  /* 0xffffd000000d7882 */ /* 0x000fe20000000000 */
[----:B------:R-:W-:Y:S01]  /*02d0*/  LEA.HI R4, R4, R0, RZ, 0x1 ;  /* 0x0000000004047211 */ /* 0x000fe200078f08ff */
[----:B------:R-:W-:Y:S01]  /*02e0*/  UIMAD UR14, UR4, UR14, URZ ;  /* 0x0000000e040e72a4 */ /* 0x000fe2000f8e023f */
[----:B------:R-:W-:Y:S01]  /*02f0*/  SHF.R.S32.HI R2, RZ, 0x2, R9 ;  /* 0x00000002ff027819 */ /* 0x000fe20000011409 */
[----:B------:R-:W-:Y:S01]  /*0300*/  IMAD.IADD R8, R10, 0x1, -R5 ;  /* 0x000000010a087824 */ /* 0x000fe200078e0a05 */
[----:B------:R-:W-:Y:S01]  /*0310*/  SHF.R.S32.HI R6, RZ, 0x1f, R9 ;  /* 0x0000001fff067819 */ /* 0x000fe20000011409 */
[----:B------:R-:W-:Y:S01]  /*0320*/  USHF.R.S32.HI UR15, URZ, 0x1f, UR16 ;  /* 0x0000001f3f0f7899 */ /* 0x000fe20008011410 */
[----:B------:R-:W-:Y:S01]  /*0330*/  LOP3.LUT R7, R9, 0xfffffffc, RZ, 0xc0, !PT ;  /* 0xfffffffc09077812 */ /* 0x000fe200078ec0ff */
[----:B------:R-:W-:Y:S01]  /*0340*/  ULDC.64 UR26, c[0x0][0x118] ;  /* 0x00004600001a7ab9 */ /* 0x000fe20000000a00 */
        /* <DEDUP_REMOVED lines=11> */
[----:B------:R-:W-:Y:S01]  /*0400*/  IMAD.IADD R7, R10, 0x1, -R12 ;  /* 0x000000010a077824 */ /* 0x000fe200078e0a0c */
[--C-:B------:R-:W-:Y:S01]  /*0410*/  SHF.R.S32.HI R0, RZ, 0x5, R3.reuse ;  /* 0x00000005ff007819 */ /* 0x100fe20000011403 */
[C---:B------:R-:W-:Y:S01]  /*0420*/  IMAD.IADD R6, R2.reuse, 0x1, -R6 ;  /* 0x0000000102067824 */ /* 0x040fe200078e0a06 */
[----:B------:R-:W-:Y:S01]  /*0430*/  SHF.R.S32.HI R5, RZ, 0x1f, R3 ;  /* 0x0000001fff057819 */ /* 0x000fe20000011403 */
[----:B------:R-:W-:Y:S01]  /*0440*/  IMAD.IADD R9, R2, 0x1, -R4 ;  /* 0x0000000102097824 */ /* 0x000fe200078e0a04 */
[-C--:B------:R-:W-:Y:S01]  /*0450*/  LEA.HI R3, R3, R0.reuse, RZ, 0x1 ;  /* 0x0000000003037211 */ /* 0x080fe200078f08ff */
[----:B------:R-:W-:Y:S01]  /*0460*/  IMAD R249, R0, 0x8, R6 ;  /* 0x0000000800f97824 */ /* 0x000fe200078e0206 */
[----:B------:R-:W-:Y:S01]  /*0470*/  LEA.HI R2, R5, R0, RZ, 0x2 ;  /* 0x0000000005027211 */ /* 0x000fe200078f10ff */
[----:B------:R1:W-:Y:S01]  /*0480*/  STL [R1+0x8], R16 ;  /* 0x0000081001007387 */ /* 0x0003e20000100800 */
[----:B------:R-:W-:-:S02]  /*0490*/  SHF.R.S32.HI R10, RZ, 0x3, R13 ;  /* 0x00000003ff0a7819 */ /* 0x000fc4000001140d */
[----:B------:R-:W-:Y:S02]  /*04a0*/  LOP3.LUT R4, R3, 0xfffffffe, RZ, 0xc0, !PT ;  /* 0xfffffffe03047812 */ /* 0x000fe400078ec0ff */
[----:B------:R-:W-:Y:S01]  /*04b0*/  LOP3.LUT R2, R2, 0xfffffffc, RZ, 0xc0, !PT ;  /* 0xfffffffc02027812 */ /* 0x000fe200078ec0ff */
[----:B------:R-:W-:Y:S01]  /*04c0*/  IMAD.SHL.U32 R3, R10, 0x40, RZ ;  /* 0x000000400a037824 */ /* 0x000fe200078e00ff */
[----:B------:R-:W-:Y:S01]  /*04d0*/  LEA.HI R6, R11, R11, RZ, 0x1 ;  /* 0x0000000b0b067211 */ /* 0x000fe200078f08ff */
[C---:B------:R-:W-:Y:S01]  /*04e0*/  IMAD.IADD R183, R0.reuse, 0x1, -R4 ;  /* 0x0000000100b77824 */ /* 0x040fe200078e0a04 */
[----:B------:R-:W-:Y:S01]  /*04f0*/  SHF.R.S32.HI R5, RZ, 0x1f, R7 ;  /* 0x0000001fff057819 */ /* 0x000fe20000011407 */
[----:B------:R-:W-:Y:S01]  /*0500*/  IMAD.IADD R10, R0, 0x1, -R2 ;  /* 0x00000001000a7824 */ /* 0x000fe200078e0a02 */
[----:B------:R-:W-:Y:S02]  /*0510*/  SHF.R.S32.HI R14, RZ, 0x6, R14 ;  /* 0x00000006ff0e7819 */ /* 0x000fe4000001140e */
[----:B------:R-:W-:-:S02]  /*0520*/  LOP3.LUT R0, R3, 0xc0, RZ, 0xc0, !PT ;  /* 0x000000c003007812 */ /* 0x000fc400078ec0ff */
[----:B------:R-:W-:Y:S02]  /*0530*/  LOP3.LUT R2, R6, 0x3fffffe, RZ, 0xc0, !PT ;  /* 0x03fffffe06027812 */ /* 0x000fe400078ec0ff */
[----:B------:R-:W-:Y:S02]  /*0540*/  SHF.R.S32.HI R12, RZ, 0x1f, R8 ;  /* 0x0000001fff0c7819 */ /* 0x000fe40000011408 */
[----:B------:R-:W-:Y:S01]  /*0550*/  LEA.HI R21, R5, R7, RZ, 0x2 ;  /* 0x0000000705157211 */ /* 0x000fe200078f10ff */
[----:B------:R-:W-:Y:S01]  /*0560*/  IMAD.IADD R2, R11, 0x1, -R2 ;  /* 0x000000010b027824 */ /* 0x000fe200078e0a02 */
[----:B------:R-:W-:Y:S02]  /*0570*/  SHF.R.U32.HI R5, RZ, 0x3, R0 ;  /* 0x00000003ff057819 */ /* 0x000fe40000011600 */
[----:B------:R-:W-:Y:S01]  /*0580*/  LOP3.LUT R3, R0, 0x18, R16, 0xf8, !PT ;  /* 0x0000001800037812 */ /* 0x000fe200078ef810 */
[----:B------:R-:W-:Y:S01]  /*0590*/  IMAD R0, R14, 0x4, R15 ;  /* 0x000000040e007824 */ /* 0x000fe200078e020f */
[----:B------:R-:W-:-:S02]  /*05a0*/  LEA.HI R12, R12, R8, RZ, 0x3 ;  /* 0x000000080c0c7211 */ /* 0x000fc400078f18ff */
[----:B------:R-:W-:Y:S01]  /*05b0*/  LEA.HI R4, R8, R8, RZ, 0x1 ;  /* 0x0000000808047211 */ /* 0x000fe200078f08ff */
[----:B------:R-:W-:Y:S01]  /*05c0*/  IMAD R19, R0, 0x8, R2 ;  /* 0x0000000800137824 */ /* 0x000fe200078e0202 */
[----:B------:R-:W-:Y:S02]  /*05d0*/  LOP3.LUT R0, R12, 0xfffffff8, RZ, 0xc0, !PT ;  /* 0xfffffff80c007812 */ /* 0x000fe400078ec0ff */
[----:B------:R-:W-:Y:S02]  /*05e0*/  LOP3.LUT R2, R9, 0x1, RZ, 0xc0, !PT ;  /* 0x0000000109027812 */ /* 0x000fe400078ec0ff */
[----:B------:R-:W-:Y:S01]  /*05f0*/  LOP3.LUT R5, R3, R5, RZ, 0x3c, !PT ;  /* 0x0000000503057212 */ /* 0x000fe200078e3cff */
[----:B-1----:R-:W-:Y:S01]  /*0600*/  IMAD.IADD R16, R8, 0x1, -R0 ;  /* 0x0000000108107824 */ /* 0x002fe200078e0a00 */
[----:B------:R-:W-:Y:S02]  /*0610*/  LOP3.LUT R3, R4, 0x7fffffe, RZ, 0xc0, !PT ;  /* 0x07fffffe04037812 */ /* 0x000fe400078ec0ff */
[----:B------:R-:W-:Y:S01]  /*0620*/  SHF.R.S32.HI R0, RZ, 0x1, R6 ;  /* 0x00000001ff007819 */ /* 0x000fe20000011406 */
[----:B------:R-:W-:Y:S01]  /*0630*/  IMAD.U32 R249, R249, 0x20, R5 ;  /* 0x00000020f9f97824 */ /* 0x000fe200078e0005 */
[----:B------:R-:W-:Y:S01]  /*0640*/  ISETP.NE.U32.AND P5, PT, R2, 0x1, PT ;  /* 0x000000010200780c */ /* 0x000fe20003fa5070 */
[----:B------:R-:W-:Y:S01]  /*0650*/  IMAD.SHL.U32 R2, R11, 0x40, RZ ;  /* 0x000000400b027824 */ /* 0x000fe200078e00ff */
[--C-:B------:R-:W-:Y:S01]  /*0660*/  SHF.R.S32.HI R7, RZ, 0x1, R4.reuse ;  /* 0x00000001ff077819 */ /* 0x100fe20000011404 */
[----:B------:R-:W-:Y:S01]  /*0670*/  IMAD.IADD R17, R8, 0x1, -R3 ;  /* 0x0000000108117824 */ /* 0x000fe200078e0a03 */
[C---:B------:R-:W-:Y:S01]  /*0680*/  LOP3.LUT P6, RZ, R0.reuse, 0x2, RZ, 0xc0, !PT ;  /* 0x0000000200ff7812 */ /* 0x040fe200078cc0ff */
[----:B------:R-:W-:Y:S01]  /*0690*/  IMAD.SHL.U32 R3, R0, 0x40, RZ ;  /* 0x0000004000037824 */ /* 0x000fe200078e00ff */
[----:B------:R-:W-:Y:S01]  /*06a0*/  SHF.R.S32.HI R4, RZ, 0x1f, R4 ;  /* 0x0000001fff047819 */ /* 0x000fe20000011404 */
[----:B------:R-:W-:Y:S01]  /*06b0*/  IMAD.SHL.U32 R0, R10, 0x10, RZ ;  /* 0x000000100a007824 */ /* 0x000fe200078e00ff */
[----:B------:R-:W-:-:S02]  /*06c0*/  LOP3.LUT R5, R2, 0x1c0, RZ, 0xc0, !PT ;  /* 0x000001c002057812 */ /* 0x000fc400078ec0ff */
[----:B------:R-:W-:Y:S02]  /*06d0*/  LEA.HI R4, R4, R7, RZ, 0x2 ;  /* 0x0000000704047211 */ /* 0x000fe400078f10ff */
[----:B------:R-:W-:Y:S02]  /*06e0*/  LOP3.LUT R2, R3, 0xc0, RZ, 0xc0, !PT ;  /* 0x000000c003027812 */ /* 0x000fe400078ec0ff */
[----:B------:R-:W-:Y:S02]  /*06f0*/  LOP3.LUT R0, R5, 0x30, R0, 0xf8, !PT ;  /* 0x0000003005007812 */ /* 0x000fe400078ef800 */
[----:B------:R-:W-:Y:S02]  /*0700*/  LEA.HI R8, R9, R9, RZ, 0x1 ;  /* 0x0000000909087211 */ /* 0x000fe400078f08ff */
[----:B------:R-:W-:Y:S02]  /*0710*/  LOP3.LUT R3, R4, 0xfffffffc, RZ, 0xc0, !PT ;  /* 0xfffffffc04037812 */ /* 0x000fe400078ec0ff */
[----:B------:R-:W-:-:S02]  /*0720*/  LOP3.LUT R6, R2, 0x8, R13, 0xf8, !PT ;  /* 0x0000000802067812 */ /* 0x000fc400078ef80d */
[----:B------:R-:W-:Y:S01]  /*0730*/  LOP3.LUT R4, R0, 0x8, R13, 0xf8, !PT ;  /* 0x0000000800047812 */ /* 0x000fe200078ef80d */
[----:B------:R-:W-:Y:S01]  /*0740*/  IMAD.IADD R11, R7, 0x1, -R3 ;  /* 0x00000001070b7824 */ /* 0x000fe200078e0a03 */
[----:B------:R-:W-:Y:S01]  /*0750*/  SHF.R.U32.HI R2, RZ, 0x3, R2 ;  /* 0x00000003ff027819 */ /* 0x000fe20000011602 */
[----:B------:R-:W-:Y:S01]  /*0760*/  IMAD.SHL.U32 R3, R14, 0x20, RZ ;  /* 0x000000200e037824 */ /* 0x000fe200078e00ff */
[----:B------:R-:W-:Y:S02]  /*0770*/  LOP3.LUT R0, R8, 0x3fffffe, RZ, 0xc0, !PT ;  /* 0x03fffffe08007812 */ /* 0x000fe400078ec0ff */
[----:B------:R-:W-:Y:S02]  /*0780*/  LOP3.LUT R173, R6, R2, RZ, 0x3c, !PT ;  /* 0x0000000206ad7212 */ /* 0x000fe400078e3cff */
[----:B------:R-:W-:Y:S01]  /*0790*/  SHF.R.U32.HI R2, RZ, 0x3, R5 ;  /* 0x00000003ff027819 */ /* 0x000fe20000011605 */
[C---:B------:R-:W-:Y:S01]  /*07a0*/  IMAD.IADD R6, R9.reuse, 0x1, -R0 ;  /* 0x0000000109067824 */ /* 0x040fe200078e0a00 */
[C---:B------:R-:W-:Y:S01]  /*07b0*/  LOP3.LUT P4, RZ, R9.reuse, 0x2, RZ, 0xc0, !PT ;  /* 0x0000000209ff7812 */ /* 0x040fe2000788c0ff */
[----:B------:R-:W-:Y:S01]  /*07c0*/  IMAD.SHL.U32 R0, R9, 0x40, RZ ;  /* 0x0000004009007824 */ /* 0x000fe200078e00ff */
[----:B------:R-:W-:Y:S01]  /*07d0*/  LOP3.LUT R9, R4, R2, RZ, 0x3c, !PT ;  /* 0x0000000204097212 */ /* 0x000fe200078e3cff */
[----:B------:R-:W-:Y:S01]  /*07e0*/  IMAD.SHL.U32 R5, R18, 0x2, RZ ;  /* 0x0000000212057824 */ /* 0x000fe200078e00ff */
[----:B------:R-:W-:Y:S01]  /*07f0*/  SHF.R.S32.HI R2, RZ, 0x3, R12 ;  /* 0x00000003ff027819 */ /* 0x000fe2000001140c */
[----:B------:R-:W-:Y:S01]  /*0800*/  IMAD.U32 R173, R19, 0x20, R173 ;  /* 0x0000002013ad7824 */ /* 0x000fe200078e00ad */
[----:B------:R-:W-:-:S02]  /*0810*/  LOP3.LUT R0, R0, 0x1c0, RZ, 0xc0, !PT ;  /* 0x000001c000007812 */ /* 0x000fc400078ec0ff */
[----:B------:R-:W-:Y:S01]  /*0820*/  SEL R172, R182, 0xffffffe0, !P6 ;  /* 0xffffffe0b6ac7807 */ /* 0x000fe20007000000 */
[----:B------:R-:W-:Y:S01]  /*0830*/  IMAD R177, R10, 0x2, R2 ;  /* 0x000000020ab17824 */ /* 0x000fe200078e0202 */
[----:B------:R-:W-:Y:S01]  /*0840*/  LOP3.LUT R4, R0, 0x20, R3, 0xf8, !PT ;  /* 0x0000002000047812 */ /* 0x000fe200078ef803 */
[----:B------:R-:W-:Y:S01]  /*0850*/  IMAD R17, R2, 0x8, R17 ;  /* 0x0000000802117824 */ /* 0x000fe200078e0211 */
[----:B------:R-:W-:Y:S01]  /*0860*/  SHF.R.U32.HI R3, RZ, 0x3, R0 ;  /* 0x00000003ff037819 */ /* 0x000fe20000011600 */
[--C-:B------:R-:W-:Y:S01]  /*0870*/  IMAD R0, R10, 0x200, R5.reuse ;  /* 0x000002000a007824 */ /* 0x100fe200078e0205 */
[----:B------:R-:W-:Y:S01]  /*0880*/  SHF.R.S32.HI R2, RZ, 0x7, R20 ;  /* 0x00000007ff027819 */ /* 0x000fe20000011414 */
[----:B------:R-:W-:Y:S01]  /*0890*/  IMAD R172, R173, 0x2, R172 ;  /* 0x00000002adac7824 */ /* 0x000fe200078e02ac */
[----:B------:R-:W-:Y:S01]  /*08a0*/  LOP3.LUT R7, R4, R3, RZ, 0x3c, !PT ;  /* 0x0000000304077212 */ /* 0x000fe200078e3cff */
[----:B------:R-:W-:Y:S01]  /*08b0*/  IMAD R10, R6, 0x20, R0 ;  /* 0x00000020060a7824 */ /* 0x000fe200078e0200 */
[----:B------:R-:W-:Y:S01]  /*08c0*/  SHF.R.S32.HI R0, RZ, 0x1, R8 ;  /* 0x00000001ff007819 */ /* 0x000fe20000011408 */
[C---:B------:R-:W-:Y:S01]  /*08d0*/  IMAD R3, R2.reuse, 0x1000, R5 ;  /* 0x0000100002037824 */ /* 0x040fe200078e0205 */
[----:B------:R-:W-:Y:S01]  /*08e0*/  SEL R195, R195, 0x10, !P5 ;  /* 0x00000010c3c37807 */ /* 0x000fe20006800000 */
[----:B------:R-:W-:Y:S01]  /*08f0*/  IMAD.SHL.U32 R2, R2, 0x8, RZ ;  /* 0x0000000802027824 */ /* 0x000fe200078e00ff */
[C---:B------:R-:W-:Y:S01]  /*0900*/  LOP3.LUT P3, RZ, R0.reuse, 0x2, RZ, 0xc0, !PT ;  /* 0x0000000200ff7812 */ /* 0x040fe2000786c0ff */
[----:B------:R-:W-:-:S02]  /*0910*/  IMAD.SHL.U32 R0, R0, 0x40, RZ ;  /* 0x0000004000007824 */ /* 0x000fc400078e00ff */
        /* <DEDUP_REMOVED lines=33> */
[----:B------:R-:W-:Y:S01]  /*0b30*/  IADD3 R197, R198, 0x20, RZ ;  /* 0x00000020c6c57810 */ /* 0x000fe20007ffe0ff */
[----:B------:R-:W-:Y:S01]  /*0b40*/  IMAD R183, R183, 0x200, R0 ;  /* 0x00000200b7b77824 */ /* 0x000fe200078e0200 */
[----:B------:R-:W-:Y:S01]  /*0b50*/  LEA R247, R8, 0x9000, 0x1 ;  /* 0x0000900008f77811 */ /* 0x000fe200078e08ff */
[C---:B------:R-:W-:Y:S01]  /*0b60*/  IMAD.IADD R178, R177.reuse, 0x1, R178 ;  /* 0x00000001b1b27824 */ /* 0x040fe200078e02b2 */
        /* <DEDUP_REMOVED lines=10> */
[C---:B------:R-:W-:Y:S01]  /*0c10*/  IADD3 R248, R247.reuse, 0x20, RZ ;  /* 0x00000020f7f87810 */ /* 0x040fe20007ffe0ff */
[----:B------:R-:W-:Y:S01]  /*0c20*/  IMAD.IADD R179, R178, 0x1, R179 ;  /* 0x00000001b2b37824 */ /* 0x000fe200078e02b3 */
[----:B------:R-:W-:Y:S01]  /*0c30*/  SEL R182, R182, 0xffffffe0, !P0 ;  /* 0xffffffe0b6b67807 */ /* 0x000fe20004000000 */
[----:B------:R1:W-:Y:S01]  /*0c40*/  STL [R1+0x4], R2 ;  /* 0x0000040201007387 */ /* 0x0003e20000100800 */
[----:B------:R-:W-:-:S03]  /*0c50*/  @P3 IADD3 R248, R247, -0x20, RZ ;  /* 0xffffffe0f7f83810 */ /* 0x000fc60007ffe0ff */
[----:B------:R2:W-:Y:S01]  /*0c60*/  STL [R1], R0 ;  /* 0x0000000001007387 */ /* 0x0005e20000100800 */
[----:B-1----:R-:W-:-:S03]  /*0c70*/  IMAD.SHL.U32 R2, R3, 0x2, RZ ;  /* 0x0000000203027824 */ /* 0x002fc600078e00ff */
.L_x_1018:
[----:B------:R-:W-:Y:S01]  /*0c80*/  ULDC.64 UR4, c[0x0][0x258] ;  /* 0x0000960000047ab9 */ /* 0x000fe20000000a00 */
[----:B------:R-:W-:Y:S01]  /*0c90*/  ISETP.NE.U32.AND P1, PT, RZ, c[0x0][0x250], PT ;  /* 0x00009400ff007a0c */ /* 0x000fe20003f25070 */
[----:B------:R-:W-:Y:S02]  /*0ca0*/  UISETP.NE.U32.AND UP1, UPT, URZ, UR4, UPT ;  /* 0x000000043f00728c */ /* 0x000fe4000bf25070 */
[----:B------:R-:W-:Y:S01]  /*0cb0*/  ULDC.64 UR6, c[0x0][0x258] ;  /* 0x0000960000067ab9 */ /* 0x000fe20000000a00 */
[----:B------:R-:W-:Y:S01]  /*0cc0*/  ISETP.NE.AND.EX P1, PT, RZ, c[0x0][0x254], PT, P1 ;  /* 0x00009500ff007a0c */ /* 0x000fe20003f25310 */
[----:B------:R-:W-:Y:S02]  /*0cd0*/  UISETP.NE.AND.EX UP1, UPT, URZ, UR5, UPT, UP1 ;  /* 0x000000053f00728c */ /* 0x000fe4000bf25310 */
[----:B------:R-:W-:-:S04]  /*0ce0*/  ULDC.64 UR34, c[0x0][0x118] ;  /* 0x0000460000227ab9 */ /* 0x000fc80000000a00 */
[----:B------:R-:W-:-:S05]  /*0cf0*/  PLOP3.LUT P0, PT, PT, PT, UP1, 0x80, 0x0 ;  /* 0x000000000000781c */ /* 0x000fca0003f0f018 */
[----:B------:R-:W-:Y:S01]  /*0d00*/  @UP1 UMOV UR4, 0x4 ;  /* 0x0000000400041882 */ /* 0x000fe20000000000 */
[----:B---3--:R-:W1:Y:S01]  /*0d10*/  @P1 S2R R7, SR_CTAID.Y ;  /* 0x0000000000071919 */ /* 0x008e620000002600 */
        /* <DEDUP_REMOVED lines=22> */
[----:B-----5:R-:W-:Y:S05]  /*0e80*/  @P0 BRA `(.L_x_1010) ;  /* 0x00005ab000000947 */ /* 0x020fea0003800000 */
[----:B------:R-:W-:Y:S01]  /*0e90*/  IABS R6, c[0x0][0x1c8] ;  /* 0x0000720000067a13 */ /* 0x000fe20000000000 */
[----:B------:R-:W1:Y:S01]  /*0ea0*/  S2R R3, SR_CTAID.Z ;  /* 0x0000000000037919 */ /* 0x000e620000002700 */
[----:B------:R-:W2:Y:S01]  /*0eb0*/  S2UR UR33, SR_CTAID.Z ;  /* 0x00000000002179c3 */ /* 0x000ea20000002700 */
[----:B------:R-:W-:Y:S01]  /*0ec0*/  ULDC UR46, c[0x0][0x1c8] ;  /* 0x00007200002e7ab9 */ /* 0x000fe20000000800 */
[----:B------:R-:W3:Y:S01]  /*0ed0*/  I2F.RP R4, R6 ;  /* 0x0000000600047306 */ /* 0x000ee20000209400 */
[----:B------:R-:W4:Y:S01]  /*0ee0*/  S2R R7, SR_CTAID.X ;  /* 0x0000000000077919 */ /* 0x000f220000002500 */
[----:B------:R-:W-:Y:S01]  /*0ef0*/  ULDC UR37, c[0x0][0x214] ;  /* 0x0000850000257ab9 */ /* 0x000fe20000000800 */
[----:B------:R-:W-:Y:S01]  /*0f00*/  ISETP.NE.AND P2, PT, RZ, c[0x0][0x1c8], PT ;  /* 0x00007200ff007a0c */ /* 0x000fe20003f45270 */
[----:B------:R-:W-:Y:S02]  /*0f10*/  ULDC.U8 UR39, c[0x0][0x328] ;  /* 0x0000ca0000277ab9 */ /* 0x000fe40000000000 */
[----:B------:R-:W5:Y:S01]  /*0f20*/  S2UR UR36, SR_CTAID.Y ;  /* 0x00000000002479c3 */ /* 0x000f620000002600 */
[----:B------:R-:W-:-:S02]  /*0f30*/  UIADD3 UR44, UR37, 0x3f, URZ ;  /* 0x0000003f252c7890 */ /* 0x000fc4000fffe03f */
[----:B------:R-:W-:Y:S02]  /*0f40*/  UISETP.NE.AND UP0, UPT, UR39, URZ, UPT ;  /* 0x0000003f2700728c */ /* 0x000fe4000bf05270 */
[----:B------:R-:W-:Y:S02]  /*0f50*/  USHF.R.S32.HI UR43, URZ, 0x1f, UR44 ;  /* 0x0000001f3f2b7899 */ /* 0x000fe4000801142c */
[----:B------:R-:W-:Y:S02]  /*0f60*/  ULDC.64 UR4, c[0x0][0x240] ;  /* 0x0000900000047ab9 */ /* 0x000fe40000000a00 */
[----:B------:R-:W-:Y:S01]  /*0f70*/  ULEA.HI UR43, UR43, UR44, URZ, 0x6 ;  /* 0x0000002c2b2b7291 */ /* 0x000fe2000f8f303f */
[----:B---3--:R-:W3:Y:S01]  /*0f80*/  MUFU.RCP R4, R4 ;  /* 0x0000000400047308 */ /* 0x008ee20000001000 */
[----:B------:R-:W-:Y:S02]  /*0f90*/  UISETP.NE.U32.AND UP1, UPT, URZ, UR4, UPT ;  /* 0x000000043f00728c */ /* 0x000fe4000bf25070 */
[----:B------:R-:W-:Y:S01]  /*0fa0*/  ULDC UR49, c[0x0][0x22c] ;  /* 0x00008b0000317ab9 */ /* 0x000fe20000000800 */
[----:B-1----:R-:W-:Y:S01]  /*0fb0*/  IABS R3, R3 ;  /* 0x0000000300037213 */ /* 0x002fe20000000000 */
[----:B--2---:R-:W-:-:S02]  /*0fc0*/  ULOP3.LUT UR46, UR33, UR46, URZ, 0x3c, !UPT ;  /* 0x0000002e212e7292 */ /* 0x004fc4000f8e3c3f */
[----:B------:R-:W-:Y:S02]  /*0fd0*/  UISETP.NE.AND.EX UP1, UPT, URZ, UR5, UPT, UP1 ;  /* 0x000000053f00728c */ /* 0x000fe4000bf25310 */
[----:B------:R-:W-:Y:S02]  /*0fe0*/  ULDC UR4, c[0x0][0x214] ;  /* 0x0000850000047ab9 */ /* 0x000fe40000000800 */
[----:B------:R-:W-:Y:S01]  /*0ff0*/  ISETP.LE.AND P1, PT, RZ, UR46, PT ;  /* 0x0000002eff007c0c */ /* 0x000fe2000bf23270 */
[----:B------:R-:W-:Y:S02]  /*1000*/  ULOP3.LUT UR46, UR43, 0xffffffc0, URZ, 0xc0, !UPT ;  /* 0xffffffc02b2e7892 */ /* 0x000fe4000f8ec03f */
[----:B------:R-:W-:Y:S01]  /*1010*/  ULDC UR5, c[0x0][0x1c0] ;  /* 0x0000700000057ab9 */ /* 0x000fe20000000800 */
[----:B---3--:R-:W-:Y:S01]  /*1020*/  IADD3 R4, R4, 0xffffffe, RZ ;  /* 0x0ffffffe04047810 */ /* 0x008fe20007ffe0ff */
[----:B-----5:R-:W-:Y:S02]  /*1030*/  @UP0 UIMAD UR39, UR36, UR4, URZ ;  /* 0x00000004242702a4 */ /* 0x020fe4000f8e023f */
[----:B------:R-:W-:Y:S01]  /*1040*/  UIMAD UR49, UR33, UR49, URZ ;  /* 0x00000031213172a4 */ /* 0x000fe2000f8e023f */
[----:B------:R-:W1:Y:S01]  /*1050*/  F2I.FTZ.U32.TRUNC.NTZ R5, R4 ;  /* 0x0000000400057305 */ /* 0x000e62000021f000 */
[----:B------:R-:W-:-:S02]  /*1060*/  UIMAD.WIDE UR50, UR36, 0x80, URZ ;  /* 0x00000080243278a5 */ /* 0x000fc4000f8e023f */
[----:B------:R-:W-:Y:S02]  /*1070*/  @!UP0 UIMAD UR5, UR36, UR5, UR33 ;  /* 0x00000005240582a4 */ /* 0x000fe4000f8e0221 */
[----:B------:R-:W-:Y:S02]  /*1080*/  UIADD3 UR46, UR46, -0x40, URZ ;  /* 0xffffffc02e2e7890 */ /* 0x000fe4000fffe03f */
[----:B------:R-:W-:Y:S02]  /*1090*/  ULDC.U8 UR41, c[0x0][0x3d0] ;  /* 0x0000f40000297ab9 */ /* 0x000fe40000000000 */
[----:B------:R-:W-:Y:S02]  /*10a0*/  ULDC UR40, c[0x0][0x234] ;  /* 0x00008d0000287ab9 */ /* 0x000fe40000000800 */
[----:B------:R-:W-:Y:S02]  /*10b0*/  ULDC UR45, c[0x0][0x1c0] ;  /* 0x00007000002d7ab9 */ /* 0x000fe40000000800 */
[----:B------:R-:W-:-:S02]  /*10c0*/  @UP0 UIMAD UR40, UR33, UR40, UR39 ;  /* 0x00000028212802a4 */ /* 0x000fc4000f8e0227 */
        /* <DEDUP_REMOVED lines=10> */
[----:B------:R-:W-:Y:S01]  /*1170*/  USEL UR44, UR50, URZ, UP1 ;  /* 0x0000003f322c7287 */ /* 0x000fe20008800000 */
[----:B------:R-:W-:Y:S01]  /*1180*/  IMAD.MOV.U32 R4, RZ, RZ, R3 ;  /* 0x000000ffff047224 */ /* 0x000fe200078e0003 */
[----:B------:R-:W-:Y:S02]  /*1190*/  @!UP0 UIMAD UR40, UR5, UR4, URZ ;  /* 0x00000004052882a4 */ /* 0x000fe4000f8e023f */
[----:B------:R-:W-:Y:S01]  /*11a0*/  USHF.R.S32.HI UR47, URZ, 0x1f, UR46 ;  /* 0x0000001f3f2f7899 */ /* 0x000fe2000801142e */
[----:B------:R-:W-:-:S04]  /*11b0*/  IMAD.HI.U32 R0, R0, R4, RZ ;  /* 0x0000000400007227 */ /* 0x000fc800078e00ff */
[----:B------:R-:W-:-:S04]  /*11c0*/  IMAD.MOV R3, RZ, RZ, -R0 ;  /* 0x000000ffff037224 */ /* 0x000fc800078e0a00 */
[----:B------:R-:W-:Y:S02]  /*11d0*/  IMAD R3, R6, R3, R4 ;  /* 0x0000000306037224 */ /* 0x000fe400078e0204 */
[----:B----4-:R-:W-:-:S03]  /*11e0*/  IMAD.WIDE.U32 R4, R7, c[0x0][0x3d8], RZ ;  /* 0x0000f60007047a25 */ /* 0x010fc600078e00ff */
[----:B------:R-:W-:-:S13]  /*11f0*/  ISETP.GT.U32.AND P3, PT, R6, R3, PT ;  /* 0x000000030600720c */ /* 0x000fda0003f64070 */
[----:B------:R-:W-:Y:S01]  /*1200*/  @!P3 IMAD.IADD R3, R3, 0x1, -R6 ;  /* 0x000000010303b824 */ /* 0x000fe200078e0a06 */
[----:B------:R-:W-:Y:S02]  /*1210*/  @!P3 IADD3 R0, R0, 0x1, RZ ;  /* 0x000000010000b810 */ /* 0x000fe40007ffe0ff */
[----:B------:R-:W-:Y:S01]  /*1220*/  ISETP.NE.AND P3, PT, RZ, UR41, PT ;  /* 0x00000029ff007c0c */ /* 0x000fe2000bf65270 */
[----:B------:R-:W-:Y:S01]  /*1230*/  USEL UR41, UR51, URZ, UP1 ;  /* 0x0000003f33297287 */ /* 0x000fe20008800000 */
[----:B------:R-:W-:Y:S01]  /*1240*/  ISETP.GE.U32.AND P0, PT, R3, R6, PT ;  /* 0x000000060300720c */ /* 0x000fe20003f06070 */
[----:B------:R-:W-:Y:S01]  /*1250*/  IMAD R3, R7, c[0x0][0x3dc], R5 ;  /* 0x0000f70007037a24 */ /* 0x000fe200078e0205 */
[----:B------:R-:W-:-:S04]  /*1260*/  SEL R17, R4, RZ, P3 ;  /* 0x000000ff04117207 */ /* 0x000fc80001800000 */
[----:B------:R-:W-:-:S07]  /*1270*/  SEL R20, R3, RZ, P3 ;  /* 0x000000ff03147207 */ /* 0x000fce0001800000 */
        /* <DEDUP_REMOVED lines=9> */
.L_x_1011:
[----:B------:R-:W-:-:S04]  /*1310*/  UIMAD UR39, UR36, UR11, UR33 ;  /* 0x0000000b242772a4 */ /* 0x000fc8000f8e0221 */
[----:B------:R-:W-:Y:S02]  /*1320*/  UIMAD UR39, UR39, UR10, URZ ;  /* 0x0000000a272772a4 */ /* 0x000fe4000f8e023f */
.L_x_1012:
[----:B------:R-:W2:Y:S01]  /*1330*/  LDL.64 R4, [R1+0x8] ;  /* 0x0000080001047983 */ /* 0x000ea20000100a00 */
[----:B------:R-:W-:-:S03]  /*1340*/  ULDC.64 UR4, c[0x0][0x368] ;  /* 0x0000da0000047ab9 */ /* 0x000fc60000000a00 */
[----:B------:R1:W2:Y:S01]  /*1350*/  LDL.64 R12, [R1+0x8] ;  /* 0x00000800010c7983 */ /* 0x0002a20000100a00 */
[----:B------:R-:W-:Y:S01]  /*1360*/  IMAD.U32 R16, RZ, RZ, UR49 ;  /* 0x00000031ff107e24 */ /* 0x000fe2000f8e00ff */
[----:B------:R-:W-:Y:S01]  /*1370*/  UIMAD UR4, UR42, UR4, URZ ;  /* 0x000000042a0472a4 */ /* 0x000fe2000f8e023f */
[----:B------:R-:W-:Y:S01]  /*1380*/  MOV R19, UR48 ;  /* 0x0000003000137c02 */ /* 0x000fe20008000f00 */
[----:B------:R-:W3:Y:S01]  /*1390*/  S2R R11, SR_TID.X ;  /* 0x00000000000b7919 */ /* 0x000ee20000002100 */
[----:B------:R-:W-:Y:S02]  /*13a0*/  UIADD3 UR21, UP0, UR6, UR21, URZ ;  /* 0x0000001506157290 */ /* 0x000fe4000ff1e03f */
[----:B------:R-:W-:Y:S01]  /*13b0*/  UIMAD UR50, UR36, UR5, UR4 ;  /* 0x00000005243272a4 */ /* 0x000fe2000f8e0204 */
[----:B------:R-:W4:Y:S01]  /*13c0*/  S2R R22, SR_CTAID.Y ;  /* 0x0000000000167919 */ /* 0x000f220000002600 */
[----:B------:R-:W-:Y:S02]  /*13d0*/  UIADD3.X UR32, UR7, UR32, URZ, UP0, !UPT ;  /* 0x0000002007207290 */ /* 0x000fe400087fe43f */
[----:B------:R-:W-:Y:S01]  /*13e0*/  ULDC.64 UR4, c[0x0][0x1a0] ;  /* 0x0000680000047ab9 */ /* 0x000fe20000000a00 */
[----:B------:R-:W-:Y:S01]  /*13f0*/  IMAD.U32 R6, RZ, RZ, UR21 ;  /* 0x00000015ff067e24 */ /* 0x000fe2000f8e00ff */
[----:B------:R-:W-:-:S02]  /*1400*/  UIMAD UR4, UR32, UR4, URZ ;  /* 0x00000004200472a4 */ /* 0x000fc4000f8e023f */
[----:B------:R-:W-:Y:S02]  /*1410*/  ULDC.64 UR6, c[0x0][0x198] ;  /* 0x0000660000067ab9 */ /* 0x000fe40000000a00 */
[----:B------:R-:W-:Y:S02]  /*1420*/  UIMAD UR4, UR21, UR5, UR4 ;  /* 0x00000005150472a4 */ /* 0x000fe4000f8e0204 */
[----:B------:R-:W-:-:S04]  /*1430*/  UIMAD UR6, UR32, UR6, URZ ;  /* 0x00000006200672a4 */ /* 0x000fc8000f8e023f */
[----:B------:R-:W-:Y:S01]  /*1440*/  UIMAD UR6, UR21, UR7, UR6 ;  /* 0x00000007150672a4 */ /* 0x000fe2000f8e0206 */
[----:B---3--:R-:W-:-:S04]  /*1450*/  SHF.R.S32.HI R14, RZ, 0x1f, R11 ;  /* 0x0000001fff0e7819 */ /* 0x008fc8000001140b */
[CC--:B------:R-:W-:Y:S02]  /*1460*/  LEA.HI R10, R14.reuse, R11.reuse, RZ, 0x5 ;  /* 0x0000000b0e0a7211 */ /* 0x0c0fe400078f28ff */
[----:B------:R-:W-:Y:S02]  /*1470*/  LEA.HI R14, R14, R11, RZ, 0x2 ;  /* 0x0000000b0e0e7211 */ /* 0x000fe400078f10ff */
[----:B------:R-:W-:Y:S02]  /*1480*/  LOP3.LUT R3, R10, 0xffffffe0, RZ, 0xc0, !PT ;  /* 0xffffffe00a037812 */ /* 0x000fe400078ec0ff */
[----:B------:R-:W-:Y:S02]  /*1490*/  SHF.R.S32.HI R10, RZ, 0x5, R10 ;  /* 0x00000005ff0a7819 */ /* 0x000fe4000001140a */
[----:B------:R-:W-:Y:S01]  /*14a0*/  SHF.R.S32.HI R14, RZ, 0x2, R14 ;  /* 0x00000002ff0e7819 */ /* 0x000fe2000001140e */
[----:B------:R-:W-:-:S03]  /*14b0*/  IMAD.IADD R3, R11, 0x1, -R3 ;  /* 0x000000010b037824 */ /* 0x000fc600078e0a03 */
[----:B------:R-:W-:Y:S01]  /*14c0*/  SHF.R.S32.HI R21, RZ, 0x1f, R14 ;  /* 0x0000001fff157819 */ /* 0x000fe2000001140e */
[----:B------:R-:W-:-:S05]  /*14d0*/  IMAD R3, R10, UR17, R3 ;  /* 0x000000110a037c24 */ /* 0x000fca000f8e0203 */
[----:B------:R-:W-:Y:S02]  /*14e0*/  IADD3 R16, P1, P0, R3, UR16, R16 ;  /* 0x0000001003107c10 */ /* 0x000fe4000f83e010 */
[----:B------:R-:W-:Y:S02]  /*14f0*/  SHF.R.S32.HI R10, RZ, 0x1f, R3 ;  /* 0x0000001fff0a7819 */ /* 0x000fe40000011403 */
[----:B------:R-:W-:Y:S02]  /*1500*/  IADD3 R3, P2, R14, UR46, RZ ;  /* 0x0000002e0e037c10 */ /* 0x000fe4000ff5e0ff */
[----:B------:R-:W-:Y:S02]  /*1510*/  IADD3.X R19, R10, UR15, R19, P1, P0 ;  /* 0x0000000f0a137c10 */ /* 0x000fe40008fe0413 */
[----:B------:R-:W-:Y:S02]  /*1520*/  IADD3.X R15, R21, UR47, RZ, P2, !PT ;  /* 0x0000002f150f7c10 */ /* 0x000fe400097fe4ff */
[----:B------:R-:W-:-:S03]  /*1530*/  IADD3 R16, P0, R16, R17, RZ ;  /* 0x0000001110107210 */ /* 0x000fc60007f1e0ff */
[----:B------:R-:W-:Y:S01]  /*1540*/  IMAD R17, R15, c[0x0][0x190], RZ ;  /* 0x000064000f117a24 */ /* 0x000fe200078e02ff */
[----:B------:R-:W-:Y:S02]  /*1550*/  UIMAD UR45, UR45, UR8, UR14 ;  /* 0x000000082d2d72a4 */ /* 0x000fe4000f8e020e */
[----:B------:R-:W-:Y:S01]  /*1560*/  ULEA.HI.SX32 UR43, UR43, 0xffffffff, 0x1a ;  /* 0xffffffff2b2b7891 */ /* 0x000fe2000f8fd23f */
[----:B------:R-:W-:Y:S01]  /*1570*/  @P3 BAR.SYNC.DEFER_BLOCKING 0x0 ;  /* 0x0000000000003b1d */ /* 0x000fe20000010000 */
[----:B--2---:R-:W-:Y:S02]  /*1580*/  IMAD.MOV.U32 R12, RZ, RZ, R4 ;  /* 0x000000ffff0c7224 */ /* 0x004fe400078e0004 */
[----:B------:R-:W-:-:S03]  /*1590*/  IMAD.U32 R4, RZ, RZ, UR21 ;  /* 0x00000015ff047e24 */ /* 0x000fc6000f8e00ff */
[----:B------:R-:W-:-:S05]  /*15a0*/  SHF.R.S32.HI R13, RZ, 0x1f, R12 ;  /* 0x0000001fff0d7819 */ /* 0x000fca000001140c */
[----:B------:R2:W-:Y:S01]  /*15b0*/  STL [R1+0xc], R13 ;  /* 0x00000c0d01007387 */ /* 0x0005e20000100800 */
[----:B----4-:R-:W-:-:S03]  /*15c0*/  IMAD.WIDE.U32 R8, R22, c[0x0][0x368], R12 ;  /* 0x0000da0016087a25 */ /* 0x010fc600078e000c */
[----:B------:R-:W3:Y:S01]  /*15d0*/  LDL R23, [R1+0x10] ;  /* 0x0000100001177983 */ /* 0x000ee20000100800 */
[----:B------:R-:W-:Y:S01]  /*15e0*/  IMAD.WIDE.U32 R4, R4, c[0x0][0x1a0], R12 ;  /* 0x0000680004047a25 */ /* 0x000fe200078e000c */
[----:B------:R-:W-:-:S03]  /*15f0*/  IADD3 R9, R9, UR50, RZ ;  /* 0x0000003209097c10 */ /* 0x000fc6000fffe0ff */
[----:B------:R-:W-:Y:S01]  /*1600*/  IMAD.WIDE.U32 R6, R6, c[0x0][0x198], R12 ;  /* 0x0000660006067a25 */ /* 0x000fe200078e000c */
[----:B------:R-:W-:Y:S01]  /*1610*/  IADD3 R5, R5, UR4, RZ ;  /* 0x0000000405057c10 */ /* 0x000fe2000fffe0ff */
[----:B------:R-:W-:Y:S02]  /*1620*/  ULDC.64 UR4, c[0x0][0x188] ;  /* 0x0000620000047ab9 */ /* 0x000fe40000000a00 */
[----:B------:R-:W-:Y:S01]  /*1630*/  IMAD.WIDE.U32 R10, R3, c[0x0][0x370], R8 ;  /* 0x0000dc00030a7a25 */ /* 0x000fe200078e0008 */
[----:B------:R-:W-:Y:S01]  /*1640*/  UIMAD UR4, UR42, UR4, URZ ;  /* 0x000000042a0472a4 */ /* 0x000fe2000f8e023f */
[----:B------:R-:W-:Y:S01]  /*1650*/  IADD3 R7, R7, UR6, RZ ;  /* 0x0000000607077c10 */ /* 0x000fe2000fffe0ff */
[----:B------:R-:W-:Y:S01]  /*1660*/  UIMAD.WIDE UR48, UR36, UR9, UR46 ;  /* 0x00000009243072a5 */ /* 0x000fe2000f8e022e */
[----:B------:R-:W-:Y:S01]  /*1670*/  IMAD R8, R3, c[0x0][0x194], R17 ;  /* 0x0000650003087a24 */ /* 0x000fe200078e0211 */
[----:B------:R-:W-:Y:S01]  /*1680*/  UIMAD UR4, UR36, UR5, UR4 ;  /* 0x00000005240472a4 */ /* 0x000fe2000f8e0204 */
[----:B------:R-:W-:Y:S01]  /*1690*/  IMAD.X R17, R19, 0x1, R20, P0 ;  /* 0x0000000113117824 */ /* 0x000fe200000e0614 */
[----:B------:R-:W-:Y:S01]  /*16a0*/  ULDC.64 UR6, c[0x0][0x180] ;  /* 0x0000600000067ab9 */ /* 0x000fe20000000a00 */
[----:B------:R-:W4:Y:S01]  /*16b0*/  S2R R20, SR_CTAID.Z ;  /* 0x0000000000147919 */ /* 0x000f220000002700 */
[----:B------:R-:W-:Y:S01]  /*16c0*/  IMAD.WIDE.U32 R4, R22, c[0x0][0x188], R4 ;  /* 0x0000620016047a25 */ /* 0x000fe200078e0004 */
[----:B------:R-:W-:-:S03]  /*16d0*/  UIMAD UR6, UR42, UR6, URZ ;  /* 0x000000062a0672a4 */ /* 0x000fc6000f8e023f */
[----:B--2---:R-:W-:Y:S01]  /*16e0*/  IMAD.WIDE.U32 R12, R3, c[0x0][0x190], R12 ;  /* 0x00006400030c7a25 */ /* 0x004fe200078e000c */
[----:B------:R-:W-:-:S03]  /*16f0*/  UIADD3 UR44, UP0, UR48, UR44, URZ ;  /* 0x0000002c302c7290 */ /* 0x000fc6000ff1e03f */
[----:B------:R-:W-:Y:S01]  /*1700*/  IMAD R15, R15, c[0x0][0x370], RZ ;  /* 0x0000dc000f0f7a24 */ /* 0x000fe200078e02ff */
[----:B------:R-:W-:Y:S01]  /*1710*/  UIADD3 UR45, UR31, UR45, URZ ;  /* 0x0000002d1f2d7290 */ /* 0x000fe2000fffe03f */
[----:B------:R-:W-:Y:S01]  /*1720*/  IADD3 R5, R5, UR4, RZ ;  /* 0x0000000405057c10 */ /* 0x000fe2000fffe0ff */
[----:B------:R-:W-:Y:S01]  /*1730*/  IMAD.IADD R9, R13, 0x1, R8 ;  /* 0x000000010d097824 */ /* 0x000fe200078e0208 */
[----:B------:R-:W-:Y:S01]  /*1740*/  ULDC.64 UR4, c[0x0][0x378] ;  /* 0x0000de0000047ab9 */ /* 0x000fe20000000a00 */
[----:B------:R-:W-:Y:S01]  /*1750*/  IMAD R15, R3, c[0x0][0x374], R15 ;  /* 0x0000dd00030f7a24 */ /* 0x000fe200078e020f */
[----:B------:R-:W-:Y:S01]  /*1760*/  UIMAD UR6, UR36, UR7, UR6 ;  /* 0x00000007240672a4 */ /* 0x000fe2000f8e0206 */
[----:B------:R-:W-:Y:S01]  /*1770*/  IMAD.MOV.U32 R8, RZ, RZ, R12 ;  /* 0x000000ffff087224 */ /* 0x000fe200078e000c */
[----:B------:R-:W-:Y:S01]  /*1780*/  UIMAD UR4, UR38, UR4, URZ ;  /* 0x00000004260472a4 */ /* 0x000fe2000f8e023f */
[C---:B------:R-:W-:Y:S01]  /*1790*/  IMAD R12, R18.reuse, c[0x0][0x1b0], RZ ;  /* 0x00006c00120c7a24 */ /* 0x040fe200078e02ff */
[----:B------:R-:W-:Y:S01]  /*17a0*/  UIADD3.X UR41, UR49, UR41, URZ, UP0, !UPT ;  /* 0x0000002931297290 */ /* 0x000fe200087fe43f */
[----:B------:R-:W-:Y:S01]  /*17b0*/  IMAD R3, R18, c[0x0][0x1b8], RZ ;  /* 0x00006e0012037a24 */ /* 0x000fe200078e02ff */
[----:B------:R-:W-:Y:S01]  /*17c0*/  MOV R18, UR30 ;  /* 0x0000001e00127c02 */ /* 0x000fe20008000f00 */
[----:B------:R-:W-:Y:S01]  /*17d0*/  IMAD.WIDE.U32 R6, R22, c[0x0][0x180], R6 ;  /* 0x0000600016067a25 */ /* 0x000fe200078e0006 */
[----:B------:R-:W-:-:S03]  /*17e0*/  UIMAD UR45, UR45, UR44, URZ ;  /* 0x0000002c2d2d72a4 */ /* 0x000fc6000f8e023f */
[----:B------:R-:W-:Y:S01]  /*17f0*/  IMAD.IADD R11, R11, 0x1, R15 ;  /* 0x000000010b0b7824 */ /* 0x000fe200078e020f */
[----:B------:R-:W-:Y:S01]  /*1800*/  UIMAD UR41, UR41, UR30, UR45 ;  /* 0x0000001e292972a4 */ /* 0x000fe2000f8e022d */
[C---:B------:R-:W-:Y:S01]  /*1810*/  IMAD R15, R0.reuse, c[0x0][0x1b4], R12 ;  /* 0x00006d00000f7a24 */ /* 0x040fe200078e020c */
[----:B------:R-:W-:Y:S01]  /*1820*/  IADD3 R7, R7, UR6, RZ ;  /* 0x0000000607077c10 */ /* 0x000fe2000fffe0ff */
[C---:B------:R-:W-:Y:S01]  /*1830*/  IMAD R3, R0.reuse, c[0x0][0x1bc], R3 ;  /* 0x00006f0000037a24 */ /* 0x040fe200078e0203 */
[----:B------:R-:W-:Y:S01]  /*1840*/  UIMAD UR6, UR33, UR5, UR4 ;  /* 0x00000005210672a4 */ /* 0x000fe2000f8e0204 */
[----:B------:R-:W-:Y:S02]  /*1850*/  IMAD.WIDE.U32 R4, R0, c[0x0][0x1b8], R4 ;  /* 0x00006e0000047a25 */ /* 0x000fe400078e0004 */
[----:B------:R-:W-:Y:S02]  /*1860*/  ULDC.64 UR4, c[0x0][0x178] ;  /* 0x00005e0000047ab9 */ /* 0x000fe40000000a00 */
[----:B------:R-:W-:Y:S01]  /*1870*/  IMAD.WIDE.U32 R12, R18, UR44, R16 ;  /* 0x0000002c120c7c25 */ /* 0x000fe2000f8e0010 */
[----:B------:R-:W-:-:S03]  /*1880*/  UIMAD UR4, UR42, UR4, URZ ;  /* 0x000000042a0472a4 */ /* 0x000fc6000f8e023f */
[----:B------:R-:W-:Y:S01]  /*1890*/  IMAD.IADD R5, R5, 0x1, R3 ;  /* 0x0000000105057824 */ /* 0x000fe200078e0203 */
[----:B------:R-:W-:Y:S01]  /*18a0*/  IADD3 R3, R13, UR41, RZ ;  /* 0x000000290d037c10 */ /* 0x000fe2000fffe0ff */
[----:B----4-:R-:W-:Y:S01]  /*18b0*/  IMAD.WIDE.U32 R10, R20, c[0x0][0x378], R10 ;  /* 0x0000de00140a7a25 */ /* 0x010fe200078e000a */
[----:B------:R-:W-:Y:S01]  /*18c0*/  LEA R184, P0, R12, c[0x0][0x350], 0x2 ;  /* 0x0000d4000cb87a11 */ /* 0x000fe200078010ff */
[----:B------:R-:W-:Y:S02]  /*18d0*/  UIMAD UR36, UR36, UR5, UR4 ;  /* 0x00000005242472a4 */ /* 0x000fe4000f8e0204 */
[----:B------:R-:W-:Y:S01]  /*18e0*/  IMAD.WIDE.U32 R6, R0, c[0x0][0x1b0], R6 ;  /* 0x00006c0000067a25 */ /* 0x000fe200078e0006 */
[----:B------:R-:W-:Y:S01]  /*18f0*/  IADD3 R0, R11, UR6, RZ ;  /* 0x000000060b007c10 */ /* 0x000fe2000fffe0ff */
[----:B------:R-:W-:Y:S01]  /*1900*/  ULDC.64 UR4, c[0x0][0x1a8] ;  /* 0x00006a0000047ab9 */ /* 0x000fe20000000a00 */
[----:B------:R-:W-:Y:S01]  /*1910*/  LEA R202, P1, R10, c[0x0][0x330], 0x1 ;  /* 0x0000cc000aca7a11 */ /* 0x000fe200078208ff */
[----:B------:R-:W-:Y:S01]  /*1920*/  IMAD.WIDE.U32 R8, R22, c[0x0][0x178], R8 ;  /* 0x00005e0016087a25 */ /* 0x000fe200078e0008 */
[----:B------:R-:W-:Y:S01]  /*1930*/  LEA.HI.X R185, R12, c[0x0][0x354], R3, 0x2, P0 ;  /* 0x0000d5000cb97a11 */ /* 0x000fe200000f1403 */
[----:B------:R-:W-:-:S02]  /*1940*/  ULEA.HI UR6, UR43, UR43, URZ, 0x1 ;  /* 0x0000002b2b067291 */ /* 0x000fc4000f8f083f */
[----:B------:R-:W-:Y:S02]  /*1950*/  IMAD.IADD R7, R7, 0x1, R15 ;  /* 0x0000000107077824 */ /* 0x000fe400078e020f */
[----:B------:R-:W-:Y:S01]  /*1960*/  IMAD R3, R21, c[0x0][0x198], RZ ;  /* 0x0000660015037a24 */ /* 0x000fe200078e02ff */
[----:B------:R-:W-:Y:S01]  /*1970*/  LEA.HI.X R203, R10, c[0x0][0x334], R0, 0x1, P1 ;  /* 0x0000cd000acb7a11 */ /* 0x000fe200008f0c00 */
[----:B------:R-:W-:Y:S01]  /*1980*/  UIMAD UR4, UR38, UR4, URZ ;  /* 0x00000004260472a4 */ /* 0x000fe2000f8e023f */
[----:B------:R-:W-:Y:S01]  /*1990*/  IADD3 R9, R9, UR36, RZ ;  /* 0x0000002409097c10 */ /* 0x000fe2000fffe0ff */
[----:B------:R-:W-:Y:S02]  /*19a0*/  IMAD R0, R21, c[0x0][0x1a0], RZ ;  /* 0x0000680015007a24 */ /* 0x000fe400078e02ff */
[C---:B------:R-:W-:Y:S02]  /*19b0*/  IMAD R3, R14.reuse, c[0x0][0x19c], R3 ;  /* 0x000067000e037a24 */ /* 0x040fe400078e0203 */
[----:B------:R-:W-:Y:S01]  /*19c0*/  IMAD.WIDE.U32 R12, R14, c[0x0][0x198], R6 ;  /* 0x000066000e0c7a25 */ /* 0x000fe200078e0006 */
[----:B------:R-:W-:-:S02]  /*19d0*/  ULOP3.LUT UR6, UR6, 0xfffffffe, URZ, 0xc0, !UPT ;  /* 0xfffffffe06067892 */ /* 0x000fc4000f8ec03f */
[----:B------:R-:W-:Y:S01]  /*19e0*/  UIMAD UR4, UR33, UR5, UR4 ;  /* 0x00000005210472a4 */ /* 0x000fe2000f8e0204 */
[----:B------:R-:W-:Y:S01]  /*19f0*/  IMAD R0, R14, c[0x0][0x1a4], R0 ;  /* 0x000069000e007a24 */ /* 0x000fe200078e0200 */
[----:B------:R-:W-:Y:S01]  /*1a00*/  LEA R6, P1, R12, c[0x0][0x168], 0x1 ;  /* 0x00005a000c067a11 */ /* 0x000fe200078208ff */
[----:B------:R-:W-:Y:S01]  /*1a10*/  IMAD.WIDE.U32 R10, R14, c[0x0][0x1a0], R4 ;  /* 0x000068000e0a7a25 */ /* 0x000fe200078e0004 */
[----:B------:R-:W-:-:S03]  /*1a20*/  UIADD3 UR6, UR43, -UR6, URZ ;  /* 0x800000062b067290 */ /* 0x000fc6000fffe03f */
[----:B------:R-:W-:Y:S02]  /*1a30*/  IMAD.IADD R3, R13, 0x1, R3 ;  /* 0x000000010d037824 */ /* 0x000fe400078e0203 */
[----:B------:R-:W-:Y:S01]  /*1a40*/  IMAD.WIDE.U32 R8, R20, c[0x0][0x1a8], R8 ;  /* 0x00006a0014087a25 */ /* 0x000fe200078e0008 */
[----:B------:R-:W-:Y:S01]  /*1a50*/  IADD3 R5, R11, R0, RZ ;  /* 0x000000000b057210 */ /* 0x000fe20007ffe0ff */
[----:B------:R-:W-:Y:S01]  /*1a60*/  UISETP.NE.AND UP0, UPT, UR6, 0x1, UPT ;  /* 0x000000010600788c */ /* 0x000fe2000bf05270 */
[----:B------:R-:W-:Y:S01]  /*1a70*/  LEA.HI.X R7, R12, c[0x0][0x16c], R3, 0x1, P1 ;  /* 0x00005b000c077a11 */ /* 0x000fe200008f0c03 */
[----:B------:R-:W-:Y:S01]  /*1a80*/  IMAD.MOV.U32 R3, RZ, RZ, c[0x0][0x198] ;  /* 0x00006600ff037624 */ /* 0x000fe200078e00ff */
[----:B------:R-:W-:Y:S02]  /*1a90*/  LEA R4, P0, R10, c[0x0][0x170], 0x1 ;  /* 0x00005c000a047a11 */ /* 0x000fe400078008ff */
[----:B------:R-:W-:Y:S02]  /*1aa0*/  IADD3 R0, R9, UR4, RZ ;  /* 0x0000000409007c10 */ /* 0x000fe4000fffe0ff */
[----:B------:R-:W-:Y:S01]  /*1ab0*/  LEA R200, P2, R8, c[0x0][0x160], 0x1 ;  /* 0x0000580008c87a11 */ /* 0x000fe200078408ff */
[----:B------:R-:W-:Y:S01]  /*1ac0*/  IMAD.MOV.U32 R11, RZ, RZ, c[0x0][0x19c] ;  /* 0x00006700ff0b7624 */ /* 0x000fe200078e00ff */
[----:B------:R-:W-:-:S02]  /*1ad0*/  LEA.HI.X R5, R10, c[0x0][0x174], R5, 0x1, P0 ;  /* 0x00005d000a057a11 */ /* 0x000fc400000f0c05 */
[----:B------:R-:W-:Y:S02]  /*1ae0*/  LEA.HI.X R201, R8, c[0x0][0x164], R0, 0x1, P2 ;  /* 0x0000590008c97a11 */ /* 0x000fe400010f0c00 */
[----:B------:R-:W-:Y:S02]  /*1af0*/  LEA R10, P2, R3, R6, 0x7 ;  /* 0x00000006030a7211 */ /* 0x000fe400078438ff */
[----:B------:R-:W-:Y:S02]  /*1b00*/  IADD3 R0, R249, 0x1800, RZ ;  /* 0x00001800f9007810 */ /* 0x000fe40007ffe0ff */
[----:B------:R-:W-:Y:S02]  /*1b10*/  PLOP3.LUT P0, PT, PT, PT, UP0, 0x80, 0x0 ;  /* 0x000000000000781c */ /* 0x000fe40003f0f008 */
[----:B------:R-:W-:Y:S02]  /*1b20*/  LEA.HI.X R11, R3, R7, R11, 0x7, P2 ;  /* 0x00000007030b7211 */ /* 0x000fe400010f3c0b */
[----:B------:R-:W-:-:S02]  /*1b30*/  SEL R3, R0, R249, !P0 ;  /* 0x000000f900037207 */ /* 0x000fc40004000000 */
[----:B------:R-:W-:-:S03]  /*1b40*/  SHF.L.U32 R0, R249, 0x1, RZ ;  /* 0x00000001f9007819 */ /* 0x000fc600000006ff */
[----:B------:R-:W-:Y:S02]  /*1b50*/  IMAD.SHL.U32 R3, R3, 0x2, RZ ;  /* 0x0000000203037824 */ /* 0x000fe400078e00ff */
[----:B------:R-:W-:Y:S01]  /*1b60*/  @!PT LDS RZ, [RZ] ;  /* 0x00000000fffff984 */ /* 0x000fe20000000800 */
[----:B------:R-:W-:Y:S01]  /*1b70*/  @!PT LDS RZ, [RZ] ;  /* 0x00000000fffff984 */ /* 0x000fe20000000800 */
[----:B------:R-:W-:Y:S01]  /*1b80*/  @!PT LDS RZ, [RZ] ;  /* 0x00000000fffff984 */ /* 0x000fe20000000800 */
[----:B------:R2:W-:Y:S01]  /*1b90*/  LDGSTS.E.BYPASS.LTC128B.128 [R0+0x6000], [R202.64] ;  /* 0x06000000ca007fae */ /* 0x0005e2000b901d62 */
[----:B------:R-:W-:-:S03]  /*1ba0*/  IMAD.MOV.U32 R9, RZ, RZ, c[0x0][0x1a0] ;  /* 0x00006800ff097624 */ /* 0x000fc600078e00ff */
[----:B------:R2:W-:Y:S01]  /*1bb0*/  LDGSTS.E.BYPASS.LTC128B.128 [R0+0x7000], [R202.64+0x40] ;  /* 0x07000040ca007fae */ /* 0x0005e2000b901d62 */
[----:B------:R-:W-:-:S03]  /*1bc0*/  IMAD.MOV.U32 R12, RZ, RZ, c[0x0][0x1a4] ;  /* 0x00006900ff0c7624 */ /* 0x000fc600078e00ff */
[----:B------:R2:W-:Y:S01]  /*1bd0*/  LDGSTS.E.BYPASS.LTC128B.128 [R0+0x8000], [R202.64+0x80] ;  /* 0x08000080ca007fae */ /* 0x0005e2000b901d62 */
[----:B------:R-:W-:-:S03]  /*1be0*/  LEA R8, P1, R9, R4, 0x7 ;  /* 0x0000000409087211 */ /* 0x000fc600078238ff */
[----:B------:R1:W-:Y:S04]  /*1bf0*/  LDGSTS.E.BYPASS.LTC128B.128 [R3], [R200.64] ;  /* 0x00000000c8037fae */ /* 0x0003e8000b901d62 */
[----:B------:R1:W-:Y:S01]  /*1c00*/  LDGSTS.E.BYPASS.LTC128B.128 [R3+0x1000], [R200.64+0x40] ;  /* 0x01000040c8037fae */ /* 0x0003e2000b901d62 */
[----:B------:R-:W-:-:S03]  /*1c10*/  UISETP.GE.AND UP0, UPT, UR37, 0x1, UPT ;  /* 0x000000012500788c */ /* 0x000fc6000bf06270 */
[----:B------:R1:W-:Y:S04]  /*1c20*/  LDGSTS.E.BYPASS.LTC128B.128 [R3+0x2000], [R200.64+0x80] ;  /* 0x02000080c8037fae */ /* 0x0003e8000b901d62 */
[----:B------:R2:W-:Y:S01]  /*1c30*/  LDGSTS.E.BYPASS.LTC128B.128 [R0+0x9000], [R6.64] ;  /* 0x0900000006007fae */ /* 0x0005e2000b901d62 */
[----:B------:R-:W-:-:S03]  /*1c40*/  LEA.HI.X R9, R9, R5, R12, 0x7, P1 ;  /* 0x0000000509097211 */ /* 0x000fc600008f3c0c */
[----:B------:R2:W-:Y:S04]  /*1c50*/  LDGSTS.E.BYPASS.LTC128B.128 [R0+0xb000], [R6.64+0x40] ;  /* 0x0b00004006007fae */ /* 0x0005e8000b901d62 */
[----:B------:R2:W-:Y:S01]  /*1c60*/  LDGSTS.E.BYPASS.LTC128B.128 [R0+0xd000], [R6.64+0x80] ;  /* 0x0d00008006007fae */ /* 0x0005e2000b901d62 */
[----:B------:R-:W-:-:S03]  /*1c70*/  UIADD3 UR40, UR46, UR40, URZ ;  /* 0x000000282e287290 */ /* 0x000fc6000fffe03f */
[----:B------:R2:W-:Y:S04]  /*1c80*/  LDGSTS.E.BYPASS.LTC128B.128 [R0+0xa000], [R10.64] ;  /* 0x0a0000000a007fae */ /* 0x0005e8000b901d62 */
[----:B------:R2:W-:Y:S01]  /*1c90*/  LDGSTS.E.BYPASS.LTC128B.128 [R0+0xc000], [R10.64+0x40] ;  /* 0x0c0000400a007fae */ /* 0x0005e2000b901d62 */
[----:B------:R-:W-:-:S03]  /*1ca0*/  PLOP3.LUT P1, PT, PT, PT, UP0, 0x80, 0x0 ;  /* 0x000000000000781c */ /* 0x000fc60003f2f008 */
[----:B------:R2:W-:Y:S04]  /*1cb0*/  LDGSTS.E.BYPASS.LTC128B.128 [R0+0xe000], [R10.64+0x80] ;  /* 0x0e0000800a007fae */ /* 0x0005e8000b901d62 */
[----:B------:R3:W-:Y:S01]  /*1cc0*/  LDGSTS.E.BYPASS.LTC128B.128 [R0+0xf000], [R4.64] ;  /* 0x0f00000004007fae */ /* 0x0007e2000b901d62 */
[----:B------:R-:W-:-:S03]  /*1cd0*/  UIMAD.WIDE UR4, UR40, UR12, UR24 ;  /* 0x0000000c280472a5 */ /* 0x000fc6000f8e0218 */
[----:B------:R3:W-:Y:S04]  /*1ce0*/  LDGSTS.E.BYPASS.LTC128B.128 [R0+0x11000], [R4.64+0x40] ;  /* 0x1100004004007fae */ /* 0x0007e8000b901d62 */
[----:B------:R3:W-:Y:S04]  /*1cf0*/  LDGSTS.E.BYPASS.LTC128B.128 [R0+0x13000], [R4.64+0x80] ;  /* 0x1300008004007fae */ /* 0x0007e8000b901d62 */
[----:B------:R2:W-:Y:S04]  /*1d00*/  LDGSTS.E.BYPASS.LTC128B.128 [R0+0x10000], [R8.64] ;  /* 0x1000000008007fae */ /* 0x0005e8000b901d62 */
[----:B------:R2:W-:Y:S04]  /*1d10*/  LDGSTS.E.BYPASS.LTC128B.128 [R0+0x12000], [R8.64+0x40] ;  /* 0x1200004008007fae */ /* 0x0005e8000b901d62 */
[----:B------:R2:W-:Y:S01]  /*1d20*/  LDGSTS.E.BYPASS.LTC128B.128 [R0+0x14000], [R8.64+0x80] ;  /* 0x1400008008007fae */ /* 0x0005e2000b901d62 */
[----:B------:R-:W-:Y:S01]  /*1d30*/  UIADD3 UR39, UR46, UR39, URZ ;  /* 0x000000272e277290 */ /* 0x000fe2000fffe03f */
[----:B------:R-:W-:-:S02]  /*1d40*/  IMAD.U32 R19, RZ, RZ, UR31 ;  /* 0x0000001fff137e24 */ /* 0x000fc4000f8e00ff */
[----:B------:R-:W0:Y:S01]  /*1d50*/  LDGDEPBAR ;  /* 0x00000000000079af */ /* 0x000e220000000000 */
        /* <DEDUP_REMOVED lines=49> */
[----:B---3--:R-:W-:Y:S01]  /*2070*/  IMAD.SHL.U32 R4, R23, 0x4, RZ ;  /* 0x0000000417047824 */ /* 0x008fe200078e00ff */
[----:B--2---:R-:W-:-:S04]  /*2080*/  SHF.R.S32.HI R0, RZ, 0x1f, R23 ;  /* 0x0000001fff007819 */ /* 0x004fc80000011417 */
[----:B------:R-:W-:Y:S02]  /*2090*/  SHF.L.U64.HI R5, R23, 0x2, R0 ;  /* 0x0000000217057819 */ /* 0x000fe40000010200 */
[----:B------:R-:W-:-:S04]  /*20a0*/  IADD3 R4, P2, R4, UR4, RZ ;  /* 0x0000000404047c10 */ /* 0x000fc8000ff5e0ff */
[----:B------:R-:W-:Y:S01]  /*20b0*/  IADD3.X R5, R5, UR5, RZ, P2, !PT ;  /* 0x0000000505057c10 */ /* 0x000fe200097fe4ff */
[----:B------:R-:W-:Y:S05]  /*20c0*/  @!P1 BRA `(.L_x_1013) ;  /* 0x00003a0000009947 */ /* 0x000fea0003800000 */
[----:B-1----:R1:W5:Y:S04]  /*20d0*/  LDG.E R239, [R4.64] ;  /* 0x0000002204ef7981 */ /* 0x002368000c1e1900 */
[----:B------:R1:W5:Y:S04]  /*20e0*/  LDG.E R238, [R4.64+0x20] ;  /* 0x0000202204ee7981 */ /* 0x000368000c1e1900 */
[----:B------:R1:W5:Y:S04]  /*20f0*/  LDG.E R237, [R4.64+0x80] ;  /* 0x0000802204ed7981 */ /* 0x000368000c1e1900 */
[----:B------:R1:W5:Y:S01]  /*2100*/  LDG.E R236, [R4.64+0xa0] ;  /* 0x0000a02204ec7981 */ /* 0x000362000c1e1900 */
[----:B------:R-:W-:Y:S01]  /*2110*/  IMAD.MOV.U32 R199, RZ, RZ, R3 ;  /* 0x000000ffffc77224 */ /* 0x000fe200078e0003 */
[----:B------:R-:W-:Y:S01]  /*2120*/  UMOV UR36, UR6 ;  /* 0x0000000600247c82 */ /* 0x000fe20008000000 */
[----:B------:R-:W-:Y:S01]  /*2130*/  IMAD.MOV.U32 R127, RZ, RZ, RZ ;  /* 0x000000ffff7f7224 */ /* 0x000fe200078e00ff */
[----:B-1----:R-:W-:-:S02]  /*2140*/  IADD3 R5, R181, 0x1800, RZ ;  /* 0x00001800b5057810 */ /* 0x002fc40007ffe0ff */
[----:B------:R-:W-:Y:S02]  /*2150*/  IADD3 R4, R183, 0x1800, RZ ;  /* 0x00001800b7047810 */ /* 0x000fe40007ffe0ff */
[----:B------:R-:W-:Y:S02]  /*2160*/  SEL R5, R5, R181, !P0 ;  /* 0x000000b505057207 */ /* 0x000fe40004000000 */
[----:B------:R-:W-:-:S03]  /*2170*/  SEL R4, R4, R183, !P0 ;  /* 0x000000b704047207 */ /* 0x000fc60004000000 */
[----:B------:R-:W-:Y:S02]  /*2180*/  IMAD.SHL.U32 R3, R5, 0x2, RZ ;  /* 0x0000000205037824 */ /* 0x000fe400078e00ff */
[----:B------:R-:W-:Y:S02]  /*2190*/  IMAD.SHL.U32 R174, R4, 0x2, RZ ;  /* 0x0000000204ae7824 */ /* 0x000fe400078e00ff */
[----:B------:R-:W-:Y:S01]  /*21a0*/  IMAD.MOV.U32 R4, RZ, RZ, c[0x0][0x1c0] ;  /* 0x00007000ff047624 */ /* 0x000fe200078e00ff */
[----:B------:R-:W-:Y:S01]  /*21b0*/  SHF.L.U64.HI R250, R23, 0x2, R0 ;  /* 0x0000000217fa7819 */ /* 0x000fe20000010200 */
[----:B------:R-:W-:Y:S01]  /*21c0*/  IMAD.SHL.U32 R175, R183, 0x2, RZ ;  /* 0x00000002b7af7824 */ /* 0x000fe200078e00ff */
[----:B------:R-:W-:Y:S01]  /*21d0*/  SHF.L.U32 R251, R23, 0x2, RZ ;  /* 0x0000000217fb7819 */ /* 0x000fe200000006ff */
[----:B------:R-:W-:Y:S02]  /*21e0*/  IMAD R4, R4, c[0x0][0x22c], RZ ;  /* 0x00008b0004047a24 */ /* 0x000fe400078e02ff */
[----:B------:R-:W-:Y:S02]  /*21f0*/  IMAD.IADD R176, R175, 0x1, R182 ;  /* 0x00000001afb07824 */ /* 0x000fe400078e02b6 */
[C---:B------:R-:W-:Y:S01]  /*2200*/  IMAD.SHL.U32 R5, R4.reuse, 0x10, RZ ;  /* 0x0000001004057824 */ /* 0x040fe200078e00ff */
[----:B------:R-:W-:-:S04]  /*2210*/  SHF.L.U32 R240, R4, 0x3, RZ ;  /* 0x0000000304f07819 */ /* 0x000fc800000006ff */
[C---:B------:R-:W-:Y:S02]  /*2220*/  IADD3 R6, R5.reuse, 0x20, RZ ;  /* 0x0000002005067810 */ /* 0x040fe40007ffe0ff */
[----:B------:R-:W-:Y:S02]  /*2230*/  IADD3 R5, R5, 0x40, RZ ;  /* 0x0000004005057810 */ /* 0x000fe40007ffe0ff */
[----:B------:R-:W-:-:S03]  /*2240*/  IADD3 R4, R240, R6, RZ ;  /* 0x00000006f0047210 */ /* 0x000fc60007ffe0ff */
[C---:B------:R-:W-:Y:S01]  /*2250*/  IMAD.IADD R252, R240.reuse, 0x1, R5 ;  /* 0x00000001f0fc7824 */ /* 0x040fe200078e0205 */
[----:B------:R-:W-:-:S03]  /*2260*/  IADD3 R5, R240, R4, RZ ;  /* 0x00000004f0057210 */ /* 0x000fc60007ffe0ff */
[C---:B------:R-:W-:Y:S01]  /*2270*/  IMAD.IADD R0, R240.reuse, 0x1, R252 ;  /* 0x00000001f0007824 */ /* 0x040fe200078e02fc */
[----:B------:R-:W-:-:S03]  /*2280*/  IADD3 R244, R240, R5, RZ ;  /* 0x00000005f0f47210 */ /* 0x000fc60007ffe0ff */
[C---:B------:R-:W-:Y:S01]  /*2290*/  IMAD.IADD R242, R240.reuse, 0x1, R0 ;  /* 0x00000001f0f27824 */ /* 0x040fe200078e0200 */
[----:B------:R-:W-:-:S03]  /*22a0*/  IADD3 R243, R240, R244, RZ ;  /* 0x000000f4f0f37210 */ /* 0x000fc60007ffe0ff */
[C---:B------:R-:W-:Y:S01]  /*22b0*/  IMAD.IADD R241, R240.reuse, 0x1, R242 ;  /* 0x00000001f0f17824 */ /* 0x040fe200078e02f2 */
[----:B------:R-:W-:-:S03]  /*22c0*/  IADD3 R246, R240, R243, RZ ;  /* 0x000000f3f0f67210 */ /* 0x000fc60007ffe0ff */
[----:B------:R-:W-:Y:S02]  /*22d0*/  IMAD.IADD R245, R240, 0x1, R241 ;  /* 0x00000001f0f57824 */ /* 0x000fe400078e02f1 */
.L_x_1016:
[----:B------:R-:W0:Y:S01]  /*22e0*/  LDGDEPBAR ;  /* 0x00000000000079af */ /* 0x000e220000000000 */
[----:B------:R-:W-:Y:S01]  /*22f0*/  IADD3 R0, R182, R174, RZ ;  /* 0x000000aeb6007210 */ /* 0x000fe20007ffe0ff */
[----:B------:R-:W-:Y:S01]  /*2300*/  UISETP.GE.AND UP2, UPT, UR43, 0x1, UPT ;  /* 0x000000012b00788c */ /* 0x000fe2000bf46270 */
[----:B-----5:R-:W-:Y:S01]  /*2310*/  FSETP.NEU.FTZ.AND P0, PT, R239, -INF , PT ;  /* 0xff800000ef00780b */ /* 0x020fe20003f1d000 */
        /* <DEDUP_REMOVED lines=19> */
[----:B------:R-:W2:Y:S01]  /*2450*/  LDSM.16.M88.4 R164, [R173+0xb400] ;  /* 0x00b40000ada4783b */ /* 0x000ea20000000200 */
[-C--:B------:R-:W-:Y:S07]  /*2460*/  HMMA.16816.F32.BF16 R28, R28, R134.reuse, RZ ;  /* 0x000000861c1c723c */ /* 0x080fee00000418ff */
[----:B------:R-:W-:Y:S01]  /*2470*/  LDSM.16.M88.4 R168, [R172+0xd000] ;  /* 0x00d00000aca8783b */ /* 0x000fe20000000200 */
[----:B------:R-:W-:Y:S07]  /*2480*/  HMMA.16816.F32.BF16 R32, R32, R134, RZ ;  /* 0x000000862020723c */ /* 0x000fee00000418ff */
[----:B------:R-:W-:Y:S01]  /*2490*/  LDSM.16.M88.4 R132, [R0+0x1000] ;  /* 0x001000000084783b */ /* 0x000fe20000000200 */
        /* <DEDUP_REMOVED lines=8> */
[----:B------:R-:W2:Y:S07]  /*2520*/  LDSM.16.M88.4 R144, [R0+0x1800] ;  /* 0x001800000090783b */ /* 0x000eae0000000200 */
[----:B------:R-:W-:Y:S01]  /*2530*/  HMMA.16816.F32.BF16 R32, R136, R150, R32 ;  /* 0x000000968820723c */ /* 0x000fe20000041820 */
[----:B------:R-:W4:Y:S07]  /*2540*/  LDSM.16.M88.4 R136, [R172+0xb400] ;  /* 0x00b40000ac88783b */ /* 0x000f2e0000000200 */
[-C--:B------:R-:W-:Y:S01]  /*2550*/  HMMA.16816.F32.BF16 R4, R152, R156.reuse, R4 ;  /* 0x0000009c9804723c */ /* 0x080fe20000041804 */
[----:B------:R-:W-:Y:S07]  /*2560*/  LDSM.16.M88.4 R148, [R174+0x2000] ;  /* 0x00200000ae94783b */ /* 0x000fee0000000200 */
[C---:B---3--:R-:W-:Y:S08]  /*2570*/  HMMA.16816.F32.BF16 R8, R160.reuse, R156, R8 ;  /* 0x0000009ca008723c */ /* 0x048ff00000041808 */
[-C--:B------:R-:W-:Y:S08]  /*2580*/  HMMA.16816.F32.BF16 R12, R160, R158.reuse, R12 ;  /* 0x0000009ea00c723c */ /* 0x080ff0000004180c */
[C---:B------:R-:W-:Y:S01]  /*2590*/  HMMA.16816.F32.BF16 R16, R152.reuse, R158, R16 ;  /* 0x0000009e9810723c */ /* 0x040fe20000041810 */
[----:B------:R-:W3:Y:S07]  /*25a0*/  LDSM.16.M88.4 R156, [R173+0xd000] ;  /* 0x00d00000ad9c783b */ /* 0x000eee0000000200 */
        /* <DEDUP_REMOVED lines=8> */
[C---:B--2---:R-:W-:Y:S08]  /*2630*/  HMMA.16816.F32.BF16 R8, R144.reuse, R140, R8 ;  /* 0x0000008c9008723c */ /* 0x044ff00000041808 */
[-C--:B------:R-:W-:Y:S08]  /*2640*/  HMMA.16816.F32.BF16 R12, R144, R142.reuse, R12 ;  /* 0x0000008e900c723c */ /* 0x080ff0000004180c */
[C---:B------:R-:W-:Y:S08]  /*2650*/  HMMA.16816.F32.BF16 R16, R132.reuse, R142, R16 ;  /* 0x0000008e8410723c */ /* 0x040ff00000041810 */
[-C--:B----4-:R-:W-:Y:S08]  /*2660*/  HMMA.16816.F32.BF16 R20, R132, R136.reuse, R20 ;  /* 0x000000888414723c */ /* 0x090ff00000041814 */
[C---:B------:R-:W-:Y:S08]  /*2670*/  HMMA.16816.F32.BF16 R24, R144.reuse, R136, R24 ;  /* 0x000000889018723c */ /* 0x040ff00000041818 */
[-C--:B------:R-:W-:Y:S08]  /*2680*/  HMMA.16816.F32.BF16 R28, R144, R138.reuse, R28 ;  /* 0x0000008a901c723c */ /* 0x080ff0000004181c */
[----:B------:R-:W-:Y:S01]  /*2690*/  HMMA.16816.F32.BF16 R32, R132, R138, R32 ;  /* 0x0000008a8420723c */ /* 0x000fe20000041820 */
[----:B------:R-:W2:Y:S07]  /*26a0*/  LDSM.16.M88.4 R132, [R0+0x2800] ;  /* 0x002800000084783b */ /* 0x000eae0000000200 */
[-C--:B---3--:R-:W-:Y:S08]  /*26b0*/  HMMA.16816.F32.BF16 R4, R148, R156.reuse, R4 ;  /* 0x0000009c9404723c */ /* 0x088ff00000041804 */
        /* <DEDUP_REMOVED lines=29> */
[----:B------:R-:W4:Y:S01]  /*2890*/  MUFU.TANH R223, R6 ;  /* 0x0000000600df7308 */ /* 0x000f220000002400 */
[----:B------:R-:W-:Y:S02]  /*28a0*/  FMUL.FTZ R8, R8, c[0x0][0x2ec] ;  /* 0x0000bb0008087a20 */ /* 0x000fe40000410000 */
[----:B--2---:R-:W-:Y:S05]  /*28b0*/  FMUL.FTZ R10, R239, 1.4426950216293334961 ;  /* 0x3fb8aa3bef0a7820 */ /* 0x004fea0000410000 */
[----:B------:R-:W-:Y:S02]  /*28c0*/  FSEL R10, R10, RZ, P0 ;  /* 0x000000ff0a0a7208 */ /* 0x000fe40000000000 */
[----:B------:R2:W-:Y:S01]  /*28d0*/  MUFU.TANH R231, R8 ;  /* 0x0000000800e77308 */ /* 0x0005e20000002400 */
[C---:B------:R-:W-:Y:S02]  /*28e0*/  FSETP.NEU.FTZ.AND P0, PT, R238.reuse, -INF , PT ;  /* 0xff800000ee00780b */ /* 0x040fe40003f1d000 */
[--C-:B-1----:R-:W-:Y:S07]  /*28f0*/  FFMA.FTZ R0, R209, c[0x0][0x23c], -R10.reuse ;  /* 0x00008f00d1007a23 */ /* 0x102fee000001080a */
[----:B------:R3:W-:Y:S10]  /*2900*/  MUFU.EX2 R158, R0 ;  /* 0x00000000009e7308 */ /* 0x0007f40000000800 */
[----:B------:R1:W1:Y:S01]  /*2910*/  MUFU.TANH R222, R7 ;  /* 0x0000000700de7308 */ /* 0x0002620000002400 */
[----:B--2---:R-:W-:Y:S09]  /*2920*/  FMUL.FTZ R8, R237, 1.4426950216293334961 ;  /* 0x3fb8aa3bed087820 */ /* 0x004ff20000410000 */
[----:B------:R2:W-:Y:S01]  /*2930*/  MUFU.TANH R230, R9 ;  /* 0x0000000900e67308 */ /* 0x0005e20000002400 */
[----:B---3--:R-:W-:Y:S09]  /*2940*/  FFMA.FTZ R0, R213, c[0x0][0x23c], -R10 ;  /* 0x00008f00d5007a23 */ /* 0x008ff2000001080a */
[----:B------:R4:W-:Y:S01]  /*2950*/  MUFU.EX2 R157, R0 ;  /* 0x00000000009d7308 */ /* 0x0009e20000000800 */
[----:B-1----:R-:W1:Y:S09]  /*2960*/  LDSM.16.M88.4 R4, [R172+0xd400] ;  /* 0x00d40000ac04783b */ /* 0x002e720000000200 */
[----:B------:R-:W3:Y:S01]  /*2970*/  MUFU.TANH R229, R12 ;  /* 0x0000000c00e57308 */ /* 0x000ee20000002400 */
[----:B--2---:R-:W-:Y:S05]  /*2980*/  FMUL.FTZ R9, R238, 1.4426950216293334961 ;  /* 0x3fb8aa3bee097820 */ /* 0x004fea0000410000 */
[----:B------:R-:W-:Y:S04]  /*2990*/  FSEL R9, R9, RZ, P0 ;  /* 0x000000ff09097208 */ /* 0x000fe80000000000 */
[----:B------:R-:W-:Y:S01]  /*29a0*/  MUFU.TANH R228, R13 ;  /* 0x0000000d00e47308 */ /* 0x000fe20000002400 */
[----:B------:R-:W-:Y:S01]  /*29b0*/  FSETP.NEU.FTZ.AND P0, PT, R237, -INF , PT ;  /* 0xff800000ed00780b */ /* 0x000fe20003f1d000 */
[--C-:B----4-:R-:W-:Y:S03]  /*29c0*/  FFMA.FTZ R0, R223, c[0x0][0x23c], -R9.reuse ;  /* 0x00008f00df007a23 */ /* 0x110fe60000010809 */
[----:B------:R-:W-:Y:S02]  /*29d0*/  FSEL R8, R8, RZ, P0 ;  /* 0x000000ff08087208 */ /* 0x000fe40000000000 */
[----:B------:R-:W-:Y:S03]  /*29e0*/  FSETP.NEU.FTZ.AND P0, PT, R236, -INF , PT ;  /* 0xff800000ec00780b */ /* 0x000fe60003f1d000 */
[----:B------:R2:W-:Y:S10]  /*29f0*/  MUFU.EX2 R169, R0 ;  /* 0x0000000000a97308 */ /* 0x0005f40000000800 */
[----:B------:R-:W-:Y:S01]  /*2a00*/  MUFU.TANH R233, R14 ;  /* 0x0000000e00e97308 */ /* 0x000fe20000002400 */
[-C--:B-1----:R-:W-:Y:S09]  /*2a10*/  HMMA.16816.F32.BF16 R20, R164, R4.reuse, R20 ;  /* 0x00000004a414723c */ /* 0x082ff20000041814 */
[----:B------:R-:W-:Y:S01]  /*2a20*/  MUFU.TANH R232, R15 ;  /* 0x0000000f00e87308 */ /* 0x000fe20000002400 */
[C---:B------:R-:W-:Y:S04]  /*2a30*/  HMMA.16816.F32.BF16 R24, R132.reuse, R4, R24 ;  /* 0x000000048418723c */ /* 0x040fe80000041818 */
[--C-:B--2---:R-:W-:Y:S03]  /*2a40*/  FFMA.FTZ R0, R222, c[0x0][0x23c], -R9.reuse ;  /* 0x00008f00de007a23 */ /* 0x104fe60000010809 */
[--C-:B---3--:R-:W-:Y:S02]  /*2a50*/  FFMA.FTZ R4, R229, c[0x0][0x23c], -R8.reuse ;  /* 0x00008f00e5047a23 */ /* 0x108fe40000010808 */
[----:B------:R-:W1:Y:S01]  /*2a60*/  MUFU.EX2 R168, R0 ;  /* 0x0000000000a87308 */ /* 0x000e620000000800 */
[-C--:B------:R-:W-:Y:S04]  /*2a70*/  HMMA.16816.F32.BF16 R28, R132, R6.reuse, R28 ;  /* 0x00000006841c723c */ /* 0x080fe8000004181c */
[----:B------:R-:W-:Y:S04]  /*2a80*/  FMUL.FTZ R20, R20, c[0x0][0x2ec] ;  /* 0x0000bb0014147a20 */ /* 0x000fe80000410000 */
[----:B------:R-:W-:Y:S01]  /*2a90*/  HMMA.16816.F32.BF16 R32, R164, R6, R32 ;  /* 0x00000006a420723c */ /* 0x000fe20000041820 */
[----:B------:R2:W-:Y:S03]  /*2aa0*/  MUFU.EX2 R186, R4 ;  /* 0x0000000400ba7308 */ /* 0x0005e60000000800 */
[----:B------:R-:W-:Y:S02]  /*2ab0*/  FMUL.FTZ R21, R21, c[0x0][0x2ec] ;  /* 0x0000bb0015157a20 */ /* 0x000fe40000410000 */
[----:B------:R-:W-:Y:S02]  /*2ac0*/  FMUL.FTZ R22, R22, c[0x0][0x2ec] ;  /* 0x0000bb0016167a20 */ /* 0x000fe40000410000 */
[----:B------:R-:W-:Y:S03]  /*2ad0*/  FMUL.FTZ R23, R23, c[0x0][0x2ec] ;  /* 0x0000bb0017177a20 */ /* 0x000fe60000410000 */
[----:B------:R-:W-:Y:S01]  /*2ae0*/  MUFU.TANH R212, R16 ;  /* 0x0000001000d47308 */ /* 0x000fe20000002400 */
[----:B------:R-:W-:Y:S02]  /*2af0*/  FMUL.FTZ R5, R24, c[0x0][0x2ec] ;  /* 0x0000bb0018057a20 */ /* 0x000fe40000410000 */
[----:B------:R-:W-:Y:S01]  /*2b00*/  FMUL.FTZ R25, R25, c[0x0][0x2ec] ;  /* 0x0000bb0019197a20 */ /* 0x000fe20000410000 */
[----:B-1----:R-:W-:Y:S01]  /*2b10*/  F2FP.BF16.PACK_AB R7, R168, R169 ;  /* 0x000000a9a807723e */ /* 0x002fe200000010ff */
[--C-:B------:R-:W-:Y:S02]  /*2b20*/  FFMA.FTZ R0, R231, c[0x0][0x23c], -R8.reuse ;  /* 0x00008f00e7007a23 */ /* 0x100fe40000010808 */
[----:B------:R-:W-:Y:S02]  /*2b30*/  FMUL.FTZ R30, R30, c[0x0][0x2ec] ;  /* 0x0000bb001e1e7a20 */ /* 0x000fe40000410000 */
[----:B------:R1:W-:Y:S01]  /*2b40*/  STS [R198+0x19400], R7 ;  /* 0x01940007c6007388 */ /* 0x0003e20000000800 */
[----:B------:R3:W-:Y:S01]  /*2b50*/  MUFU.EX2 R190, R0 ;  /* 0x0000000000be7308 */ /* 0x0007e20000000800 */
[----:B------:R-:W-:Y:S02]  /*2b60*/  FMUL.FTZ R31, R31, c[0x0][0x2ec] ;  /* 0x0000bb001f1f7a20 */ /* 0x000fe40000410000 */
[----:B------:R-:W-:Y:S02]  /*2b70*/  FMUL.FTZ R34, R34, c[0x0][0x2ec] ;  /* 0x0000bb0022227a20 */ /* 0x000fe40000410000 */
[----:B--2---:R-:W-:Y:S02]  /*2b80*/  FFMA.FTZ R4, R228, c[0x0][0x23c], -R8 ;  /* 0x00008f00e4047a23 */ /* 0x004fe40000010808 */
[----:B------:R-:W-:Y:S02]  /*2b90*/  FMUL.FTZ R33, R33, c[0x0][0x2ec] ;  /* 0x0000bb0021217a20 */ /* 0x000fe40000410000 */
[----:B------:R-:W-:Y:S01]  /*2ba0*/  FMUL.FTZ R35, R35, c[0x0][0x2ec] ;  /* 0x0000bb0023237a20 */ /* 0x000fe20000410000 */
[----:B------:R2:W1:Y:S01]  /*2bb0*/  MUFU.EX2 R171, R4 ;  /* 0x0000000400ab7308 */ /* 0x0004620000000800 */
[----:B------:R-:W-:Y:S02]  /*2bc0*/  FMUL.FTZ R29, R29, c[0x0][0x2ec] ;  /* 0x0000bb001d1d7a20 */ /* 0x000fe40000410000 */
[----:B------:R-:W-:Y:S02]  /*2bd0*/  FMUL.FTZ R26, R26, c[0x0][0x2ec] ;  /* 0x0000bb001a1a7a20 */ /* 0x000fe40000410000 */
[----:B------:R-:W-:Y:S05]  /*2be0*/  FMUL.FTZ R27, R27, c[0x0][0x2ec] ;  /* 0x0000bb001b1b7a20 */ /* 0x000fea0000410000 */
[----:B------:R-:W4:Y:S01]  /*2bf0*/  MUFU.TANH R211, R17 ;  /* 0x0000001100d37308 */ /* 0x000f220000002400 */
[----:B---3--:R-:W-:Y:S05]  /*2c00*/  FMUL.FTZ R0, R236, 1.4426950216293334961 ;  /* 0x3fb8aa3bec007820 */ /* 0x008fea0000410000 */
[----:B------:R-:W-:Y:S04]  /*2c10*/  FSEL R0, R0, RZ, P0 ;  /* 0x000000ff00007208 */ /* 0x000fe80000000000 */
[----:B------:R-:W3:Y:S01]  /*2c20*/  MUFU.TANH R217, R18 ;  /* 0x0000001200d97308 */ /* 0x000ee20000002400 */
[----:B------:R-:W-:Y:S01]  /*2c30*/  IADD3 R148, P0, R251, UR36, RZ ;  /* 0x00000024fb947c10 */ /* 0x000fe2000ff1e0ff */
[--C-:B--2---:R-:W-:Y:S01]  /*2c40*/  FFMA.FTZ R4, R233, c[0x0][0x23c], -R0.reuse ;  /* 0x00008f00e9047a23 */ /* 0x104fe20000010800 */
[----:B-1----:R-:W-:Y:S02]  /*2c50*/  F2FP.BF16.PACK_AB R7, R171, R186 ;  /* 0x000000baab07723e */ /* 0x002fe400000010ff */
[----:B------:R-:W-:Y:S05]  /*2c60*/  IADD3.X R149, R250, UR7, RZ, P0, !PT ;  /* 0x00000007fa957c10 */ /* 0x000fea00087fe4ff */
[----:B------:R1:W-:Y:S01]  /*2c70*/  MUFU.EX2 R192, R4 ;  /* 0x0000000400c07308 */ /* 0x0003e20000000800 */
[----:B------:R2:W2:Y:S04]  /*2c80*/  LDG.E R146, [R148.64] ;  /* 0x0000002294927981 */ /* 0x0004a8000c1e1900 */
[----:B------:R2:W2:Y:S05]  /*2c90*/  LDG.E R145, [R148.64+0x20] ;  /* 0x0000202294917981 */ /* 0x0004aa000c1e1900 */
[----:B------:R-:W3:Y:S01]  /*2ca0*/  MUFU.TANH R216, R19 ;  /* 0x0000001300d87308 */ /* 0x000ee20000002400 */
[----:B------:R2:W2:Y:S09]  /*2cb0*/  LDG.E R144, [R148.64+0x80] ;  /* 0x0000802294907981 */ /* 0x0004b2000c1e1900 */
[----:B------:R-:W3:Y:S01]  /*2cc0*/  MUFU.TANH R210, R20 ;  /* 0x0000001400d27308 */ /* 0x000ee20000002400 */
[----:B-1----:R-:W-:Y:S09]  /*2cd0*/  FFMA.FTZ R4, R232, c[0x0][0x23c], -R0 ;  /* 0x00008f00e8047a23 */ /* 0x002ff20000010800 */
[----:B------:R1:W-:Y:S10]  /*2ce0*/  MUFU.EX2 R191, R4 ;  /* 0x0000000400bf7308 */ /* 0x0003f40000000800 */
[----:B------:R-:W3:Y:S10]  /*2cf0*/  MUFU.TANH R208, R21 ;  /* 0x0000001500d07308 */ /* 0x000ef40000002400 */
[----:B------:R-:W3:Y:S01]  /*2d00*/  MUFU.TANH R215, R22 ;  /* 0x0000001600d77308 */ /* 0x000ee20000002400 */
[--C-:B-1----:R-:W-:Y:S09]  /*2d10*/  FFMA.FTZ R4, R212, c[0x0][0x23c], -R10.reuse ;  /* 0x00008f00d4047a23 */ /* 0x102ff2000001080a */
[----:B------:R4:W-:Y:S10]  /*2d20*/  MUFU.EX2 R154, R4 ;  /* 0x00000004009a7308 */ /* 0x0009f40000000800 */
[----:B------:R-:W-:Y:S10]  /*2d30*/  MUFU.TANH R214, R23 ;  /* 0x0000001700d67308 */ /* 0x000ff40000002400 */
[----:B------:R1:W-:Y:S01]  /*2d40*/  MUFU.TANH R221, R5 ;  /* 0x0000000500dd7308 */ /* 0x0003e20000002400 */
[--C-:B----4-:R-:W-:Y:S09]  /*2d50*/  FFMA.FTZ R4, R211, c[0x0][0x23c], -R10.reuse ;  /* 0x00008f00d3047a23 */ /* 0x110ff2000001080a */
[----:B------:R3:W-:Y:S10]  /*2d60*/  MUFU.EX2 R153, R4 ;  /* 0x0000000400997308 */ /* 0x0007f40000000800 */
[----:B------:R-:W-:Y:S01]  /*2d70*/  MUFU.TANH R220, R25 ;  /* 0x0000001900dc7308 */ /* 0x000fe20000002400 */
[----:B-1----:R-:W-:Y:S09]  /*2d80*/  FMUL.FTZ R5, R28, c[0x0][0x2ec] ;  /* 0x0000bb001c057a20 */ /* 0x002ff20000410000 */
[----:B------:R-:W-:Y:S01]  /*2d90*/  MUFU.TANH R227, R26 ;  /* 0x0000001a00e37308 */ /* 0x000fe20000002400 */
[--C-:B---3--:R-:W-:Y:S09]  /*2da0*/  FFMA.FTZ R4, R217, c[0x0][0x23c], -R9.reuse ;  /* 0x00008f00d9047a23 */ /* 0x108ff20000010809 */
[----:B------:R1:W-:Y:S10]  /*2db0*/  MUFU.EX2 R162, R4 ;  /* 0x0000000400a27308 */ /* 0x0003f40000000800 */
[----:B------:R-:W-:Y:S10]  /*2dc0*/  MUFU.TANH R226, R27 ;  /* 0x0000001b00e27308 */ /* 0x000ff40000002400 */
[----:B------:R3:W-:Y:S01]  /*2dd0*/  MUFU.TANH R219, R5 ;  /* 0x0000000500db7308 */ /* 0x0007e20000002400 */
[--C-:B-1----:R-:W-:Y:S09]  /*2de0*/  FFMA.FTZ R4, R216, c[0x0][0x23c], -R9.reuse ;  /* 0x00008f00d8047a23 */ /* 0x102ff20000010809 */
[----:B------:R1:W-:Y:S10]  /*2df0*/  MUFU.EX2 R161, R4 ;  /* 0x0000000400a17308 */ /* 0x0003f40000000800 */
[----:B------:R-:W-:Y:S01]  /*2e00*/  MUFU.TANH R225, R30 ;  /* 0x0000001e00e17308 */ /* 0x000fe20000002400 */
[----:B---3--:R-:W-:Y:S09]  /*2e10*/  FMUL.FTZ R5, R32, c[0x0][0x2ec] ;  /* 0x0000bb0020057a20 */ /* 0x008ff20000410000 */
[----:B------:R-:W-:Y:S01]  /*2e20*/  MUFU.TANH R205, R5 ;  /* 0x0000000500cd7308 */ /* 0x000fe20000002400 */
[--C-:B-1----:R-:W-:Y:S09]  /*2e30*/  FFMA.FTZ R4, R210, c[0x0][0x23c], -R10.reuse ;  /* 0x00008f00d2047a23 */ /* 0x102ff2000001080a */
[----:B------:R1:W-:Y:S10]  /*2e40*/  MUFU.EX2 R152, R4 ;  /* 0x0000000400987308 */ /* 0x0003f40000000800 */
[----:B------:R3:W-:Y:S10]  /*2e50*/  MUFU.TANH R234, R11 ;  /* 0x0000000b00ea7308 */ /* 0x0007f40000002400 */
[----:B------:R-:W-:Y:S01]  /*2e60*/  MUFU.TANH R207, R34 ;  /* 0x0000002200cf7308 */ /* 0x000fe20000002400 */
[----:B-1----:R-:W-:Y:S09]  /*2e70*/  FFMA.FTZ R4, R208, c[0x0][0x23c], -R10 ;  /* 0x00008f00d0047a23 */ /* 0x002ff2000001080a */
[----:B------:R1:W-:Y:S01]  /*2e80*/  MUFU.EX2 R147, R4 ;  /* 0x0000000400937308 */ /* 0x0003e20000000800 */
[----:B---3--:R-:W-:Y:S09]  /*2e90*/  FFMA.FTZ R11, R230, c[0x0][0x23c], -R8 ;  /* 0x00008f00e60b7a23 */ /* 0x008ff20000010808 */
[----:B------:R3:W4:Y:S10]  /*2ea0*/  MUFU.EX2 R189, R11 ;  /* 0x0000000b00bd7308 */ /* 0x0007340000000800 */
[----:B------:R-:W-:Y:S01]  /*2eb0*/  MUFU.TANH R224, R31 ;  /* 0x0000001f00e07308 */ /* 0x000fe20000002400 */
[--C-:B-1----:R-:W-:Y:S09]  /*2ec0*/  FFMA.FTZ R4, R215, c[0x0][0x23c], -R9.reuse ;  /* 0x00008f00d7047a23 */ /* 0x102ff20000010809 */
[----:B------:R1:W-:Y:S01]  /*2ed0*/  MUFU.EX2 R160, R4 ;  /* 0x0000000400a07308 */ /* 0x0003e20000000800 */
[--C-:B---3--:R-:W-:Y:S01]  /*2ee0*/  FFMA.FTZ R11, R235, c[0x0][0x23c], -R0.reuse ;  /* 0x00008f00eb0b7a23 */ /* 0x108fe20000010800 */
[----:B----4-:R-:W-:Y:S08]  /*2ef0*/  F2FP.BF16.PACK_AB R6, R189, R190 ;  /* 0x000000bebd06723e */ /* 0x010ff000000010ff */
[----:B------:R3:W-:Y:S10]  /*2f00*/  MUFU.EX2 R194, R11 ;  /* 0x0000000b00c27308 */ /* 0x0007f40000000800 */
[----:B------:R-:W-:Y:S01]  /*2f10*/  MUFU.TANH R204, R33 ;  /* 0x0000002100cc7308 */ /* 0x000fe20000002400 */
[--C-:B-1----:R-:W-:Y:S09]  /*2f20*/  FFMA.FTZ R4, R214, c[0x0][0x23c], -R9.reuse ;  /* 0x00008f00d6047a23 */ /* 0x102ff20000010809 */
[----:B------:R1:W-:Y:S01]  /*2f30*/  MUFU.EX2 R159, R4 ;  /* 0x00000004009f7308 */ /* 0x0003e20000000800 */
[----:B---3--:R-:W-:Y:S09]  /*2f40*/  FFMA.FTZ R11, R234, c[0x0][0x23c], -R0 ;  /* 0x00008f00ea0b7a23 */ /* 0x008ff20000010800 */
[----:B------:R-:W3:Y:S10]  /*2f50*/  MUFU.EX2 R193, R11 ;  /* 0x0000000b00c17308 */ /* 0x000ef40000000800 */
[----:B------:R-:W-:Y:S01]  /*2f60*/  MUFU.TANH R206, R35 ;  /* 0x0000002300ce7308 */ /* 0x000fe20000002400 */
[--C-:B-1----:R-:W-:Y:S09]  /*2f70*/  FFMA.FTZ R4, R221, c[0x0][0x23c], -R8.reuse ;  /* 0x00008f00dd047a23 */ /* 0x102ff20000010808 */
[----:B------:R1:W-:Y:S01]  /*2f80*/  MUFU.EX2 R166, R4 ;  /* 0x0000000400a67308 */ /* 0x0003e20000000800 */
[----:B---3--:R-:W-:Y:S09]  /*2f90*/  F2FP.BF16.PACK_AB R5, R193, R194 ;  /* 0x000000c2c105723e */ /* 0x008ff200000010ff */
[----:B------:R-:W3:Y:S01]  /*2fa0*/  MUFU.TANH R218, R29 ;  /* 0x0000001d00da7308 */ /* 0x000ee20000002400 */
[----:B-1----:R-:W-:Y:S09]  /*2fb0*/  FFMA.FTZ R4, R220, c[0x0][0x23c], -R8 ;  /* 0x00008f00dc047a23 */ /* 0x002ff20000010808 */
[----:B------:R1:W-:Y:S02]  /*2fc0*/  MUFU.EX2 R165, R4 ;  /* 0x0000000400a57308 */ /* 0x0003e40000000800 */
[--C-:B-1----:R-:W-:Y:S08]  /*2fd0*/  FFMA.FTZ R4, R227, c[0x0][0x23c], -R0.reuse ;  /* 0x00008f00e3047a23 */ /* 0x102ff00000010800 */
[----:B------:R1:W-:Y:S02]  /*2fe0*/  MUFU.EX2 R188, R4 ;  /* 0x0000000400bc7308 */ /* 0x0003e40000000800 */
[----:B-1----:R-:W-:Y:S08]  /*2ff0*/  FFMA.FTZ R4, R226, c[0x0][0x23c], -R0 ;  /* 0x00008f00e2047a23 */ /* 0x002ff00000010800 */
[----:B------:R1:W-:Y:S02]  /*3000*/  MUFU.EX2 R187, R4 ;  /* 0x0000000400bb7308 */ /* 0x0003e40000000800 */
[--C-:B-1----:R-:W-:Y:S02]  /*3010*/  FFMA.FTZ R4, R219, c[0x0][0x23c], -R8.reuse ;  /* 0x00008f00db047a23 */ /* 0x102fe40000010808 */
[----:B---3--:R-:W-:Y:S06]  /*3020*/  FFMA.FTZ R8, R218, c[0x0][0x23c], -R8 ;  /* 0x00008f00da087a23 */ /* 0x008fec0000010808 */
        /* <DEDUP_REMOVED lines=9> */
[----:B---3--:R-:W-:Y:S09]  /*30c0*/  F2FP.BF16.PACK_AB R0, R161, R162 ;  /* 0x000000a2a100723e */ /* 0x008ff200000010ff */
[----:B------:R-:W3:Y:S01]  /*30d0*/  MUFU.EX2 R150, R10 ;  /* 0x0000000a00967308 */ /* 0x000ee20000000800 */
        /* <DEDUP_REMOVED lines=8> */
[----:B---3--:R-:W-:Y:S03]  /*3160*/  F2FP.BF16.PACK_AB R0, R150, R151 ;  /* 0x000000979600723e */ /* 0x008fe600000010ff */
[----:B------:R1:W-:Y:S04]  /*3170*/  STS [R196+0x19000], R4 ;  /* 0x01900004c4007388 */ /* 0x0003e80000000800 */
[----:B------:R3:W-:Y:S04]  /*3180*/  STS [R198+0x1a000], R6 ;  /* 0x01a00006c6007388 */ /* 0x0007e80000000800 */
[----:B------:R2:W-:Y:S04]  /*3190*/  STS [R198+0x1a400], R5 ;  /* 0x01a40005c6007388 */ /* 0x0005e80000000800 */
[----:B------:R4:W-:Y:S01]  /*31a0*/  STS [R196+0x1a000], R7 ;  /* 0x01a00007c4007388 */ /* 0x0009e20000000800 */
[----:B-1----:R-:W-:Y:S02]  /*31b0*/  F2FP.BF16.PACK_AB R4, R159, R160 ;  /* 0x000000a09f04723e */ /* 0x002fe400000010ff */
[----:B---3--:R-:W-:Y:S02]  /*31c0*/  F2FP.BF16.PACK_AB R6, R191, R192 ;  /* 0x000000c0bf06723e */ /* 0x008fe400000010ff */
[----:B--2---:R-:W-:Y:S03]  /*31d0*/  F2FP.BF16.PACK_AB R5, R147, R152 ;  /* 0x000000989305723e */ /* 0x004fe600000010ff */
        /* <DEDUP_REMOVED lines=14> */
[----:B------:R-:W-:Y:S08]  /*32c0*/  LDSM.16.M88.4 R32, [R175+0x6000] ;  /* 0x00600000af20783b */ /* 0x000ff00000000200 */
[----:B------:R-:W2:Y:S08]  /*32d0*/  LDSM.16.M88.4 R16, [R173+0xf000] ;  /* 0x00f00000ad10783b */ /* 0x000eb00000000200 */
[----:B------:R-:W3:Y:S08]  /*32e0*/  LDSM.16.M88.4 R28, [R175+0x6800] ;  /* 0x00680000af1c783b */ /* 0x000ef00000000200 */
[----:B------:R-:W3:Y:S08]  /*32f0*/  LDSM.16.M88.4 R132, [R173+0xf400] ;  /* 0x00f40000ad84783b */ /* 0x000ef00000000200 */
[----:B-1----:R1:W4:Y:S04]  /*3300*/  LDG.E R0, [R148.64+0xa0] ;  /* 0x0000a02294007981 */ /* 0x002328000c1e1900 */
[----:B------:R-:W-:Y:S08]  /*3310*/  LDSM.16.M88.4 R136, [R176+0x6000] ;  /* 0x00600000b088783b */ /* 0x000ff00000000200 */
[----:B------:R-:W3:Y:S01]  /*3320*/  LDSM.16.M88.4 R140, [R172+0xf000] ;  /* 0x00f00000ac8c783b */ /* 0x000ee20000000200 */
[-C--:B--2---:R-:W-:Y:S08]  /*3330*/  HMMA.16816.F32.BF16 R4, R32, R16.reuse, RZ ;  /* 0x000000102004723c */ /* 0x084ff000000418ff */
[C---:B---3--:R-:W-:Y:S01]  /*3340*/  HMMA.16816.F32.BF16 R8, R28.reuse, R16, RZ ;  /* 0x000000101c08723c */ /* 0x048fe200000418ff */
[----:B-1----:R-:W-:Y:S05]  /*3350*/  MOV R148, c[0x0][0x1c0] ;  /* 0x0000700000947a02 */ /* 0x002fea0000000f00 */
[----:B------:R-:W-:Y:S02]  /*3360*/  IMAD R148, R148, c[0x0][0x22c], RZ ;  /* 0x00008b0094947a24 */ /* 0x000fe400078e02ff */
[-C--:B------:R-:W-:Y:S04]  /*3370*/  HMMA.16816.F32.BF16 R12, R28, R18.reuse, RZ ;  /* 0x000000121c0c723c */ /* 0x080fe800000418ff */
[----:B------:R-:W-:Y:S04]  /*3380*/  LEA R148, -R148, RZ, 0x6 ;  /* 0x000000ff94947211 */ /* 0x000fe800078e31ff */
[C---:B------:R-:W-:Y:S04]  /*3390*/  HMMA.16816.F32.BF16 R16, R32.reuse, R18, RZ ;  /* 0x000000122010723c */ /* 0x040fe800000418ff */
[C---:B------:R-:W-:Y:S04]  /*33a0*/  LEA R184, P0, R148.reuse, R184, 0x2 ;  /* 0x000000b894b87211 */ /* 0x040fe800078010ff */
[-C--:B------:R-:W-:Y:S01]  /*33b0*/  HMMA.16816.F32.BF16 R20, R32, R132.reuse, RZ ;  /* 0x000000842014723c */ /* 0x080fe200000418ff */
[----:B------:R-:W-:Y:S02]  /*33c0*/  LEA.HI.X.SX32 R185, R148, R185, 0x2, P0 ;  /* 0x000000b994b97211 */ /* 0x000fe400000f16ff */
[----:B------:R-:W-:Y:S05]  /*33d0*/  PLOP3.LUT P0, PT, PT, PT, UP2, 0x80, 0x0 ;  /* 0x000000000000781c */ /* 0x000fea0003f0f028 */
        /* <DEDUP_REMOVED lines=47> */
[-C--:B------:R-:W-:Y:S07]  /*36d0*/  HMMA.16816.F32.BF16 R28, R140, R134.reuse, R28 ;  /* 0x000000868c1c723c */ /* 0x080fee000004181c */
[----:B------:R-:W-:Y:S01]  /*36e0*/  FFMA.FTZ R140, -R209, R209, 1 ;  /* 0x3f800000d18c7423 */ /* 0x000fe200000101d1 */
[----:B------:R-:W-:Y:S01]  /*36f0*/  HMMA.16816.F32.BF16 R32, R136, R134, R32 ;  /* 0x000000868820723c */ /* 0x000fe20000041820 */
[----:B------:R-:W-:Y:S03]  /*3700*/  LDSM.16.M88.4 R132, [R176+0x8000] ;  /* 0x00800000b084783b */ /* 0x000fe60000000200 */
[----:B------:R-:W-:Y:S05]  /*3710*/  FMUL.FTZ R140, R140, c[0x0][0x2ec] ;  /* 0x0000bb008c8c7a20 */ /* 0x000fea0000410000 */
[----:B------:R-:W1:Y:S02]  /*3720*/  LDSM.16.M88.4 R136, [R172+0x13000] ;  /* 0x01300000ac88783b */ /* 0x000e640000000200 */
[-C--:B-1----:R-:W-:Y:S11]  /*3730*/  HMMA.16816.F32.BF16 R4, R132, R136.reuse, R4 ;  /* 0x000000888404723c */ /* 0x082ff60000041804 */
[----:B------:R-:W-:Y:S11]  /*3740*/  @!UPT UIADD3 URZ, URZ, URZ, URZ ;  /* 0x0000003f3f3ff290 */ /* 0x000ff6000fffe03f */
[----:B------:R-:W-:Y:S02]  /*3750*/  @!UPT UIADD3 URZ, URZ, URZ, URZ ;  /* 0x0000003f3f3ff290 */ /* 0x000fe4000fffe03f */
[C---:B------:R-:W-:Y:S02]  /*3760*/  FADD.FTZ R4, -R146.reuse, R4 ;  /* 0x0000000492047221 */ /* 0x040fe40000010100 */
        /* <DEDUP_REMOVED lines=16> */
[----:B------:R-:W-:Y:S02]  /*3870*/  FMUL.FTZ R5, R154, R16 ;  /* 0x000000109a057220 */ /* 0x000fe40000410000 */
[----:B------:R-:W-:Y:S02]  /*3880*/  FMUL.FTZ R4, R153, R17 ;  /* 0x0000001199047220 */ /* 0x000fe40000410000 */
[C---:B------:R-:W-:Y:S02]  /*3890*/  FADD.FTZ R18, -R145.reuse, R18 ;  /* 0x0000001291127221 */ /* 0x040fe40000010100 */
[----:B------:R-:W-:Y:S01]  /*38a0*/  FADD.FTZ R19, -R145, R19 ;  /* 0x0000001391137221 */ /* 0x000fe20000010100 */
[-C--:B-1----:R-:W-:Y:S08]  /*38b0*/  HMMA.16816.F32.BF16 R20, R132, R136.reuse, R20 ;  /* 0x000000888414723c */ /* 0x082ff00000041814 */
[C---:B------:R-:W-:Y:S08]  /*38c0*/  HMMA.16816.F32.BF16 R24, R140.reuse, R136, R24 ;  /* 0x000000888c18723c */ /* 0x040ff00000041818 */
[-C--:B------:R-:W-:Y:S08]  /*38d0*/  HMMA.16816.F32.BF16 R28, R140, R138.reuse, R28 ;  /* 0x0000008a8c1c723c */ /* 0x080ff0000004181c */
[C---:B------:R-:W-:Y:S01]  /*38e0*/  FADD.FTZ R17, -R146.reuse, R20 ;  /* 0x0000001492117221 */ /* 0x040fe20000010100 */
[----:B------:R-:W-:Y:S04]  /*38f0*/  HMMA.16816.F32.BF16 R32, R132, R138, R32 ;  /* 0x0000008a8420723c */ /* 0x000fe80000041820 */
[----:B------:R-:W-:Y:S02]  /*3900*/  FADD.FTZ R16, -R146, R21 ;  /* 0x0000001592107221 */ /* 0x000fe40000010100 */
[----:B------:R-:W-:Y:S02]  /*3910*/  FFMA.FTZ R21, -R212, R212, 1 ;  /* 0x3f800000d4157423 */ /* 0x000fe400000101d4 */
[----:B------:R-:W-:Y:S04]  /*3920*/  FFMA.FTZ R20, -R211, R211, 1 ;  /* 0x3f800000d3147423 */ /* 0x000fe800000101d3 */
[----:B------:R-:W-:Y:S02]  /*3930*/  FMUL.FTZ R21, R21, c[0x0][0x2ec] ;  /* 0x0000bb0015157a20 */ /* 0x000fe40000410000 */
[----:B------:R-:W-:Y:S02]  /*3940*/  FMUL.FTZ R20, R20, c[0x0][0x2ec] ;  /* 0x0000bb0014147a20 */ /* 0x000fe40000410000 */
[----:B------:R-:W-:Y:S02]  /*3950*/  FMUL.FTZ R16, R147, R16 ;  /* 0x0000001093107220 */ /* 0x000fe40000410000 */
[----:B------:R-:W-:Y:S02]  /*3960*/  FMUL.FTZ R147, R21, R5 ;  /* 0x0000000515937220 */ /* 0x000fe40000410000 */
[----:B------:R-:W-:Y:S02]  /*3970*/  FFMA.FTZ R21, -R205, R205, 1 ;  /* 0x3f800000cd157423 */ /* 0x000fe400000101cd */
[----:B------:R-:W-:Y:S02]  /*3980*/  FMUL.FTZ R17, R152, R17 ;  /* 0x0000001198117220 */ /* 0x000fe40000410000 */
[C---:B------:R-:W-:Y:S02]  /*3990*/  FADD.FTZ R32, -R146.reuse, R32 ;  /* 0x0000002092207221 */ /* 0x040fe40000010100 */
[----:B------:R-:W-:Y:S02]  /*39a0*/  FADD.FTZ R33, -R146, R33 ;  /* 0x0000002192217221 */ /* 0x000fe40000010100 */
[----:B------:R-:W-:Y:S02]  /*39b0*/  FMUL.FTZ R146, R20, R4 ;  /* 0x0000000414927220 */ /* 0x000fe40000410000 */
[----:B------:R-:W-:Y:S02]  /*39c0*/  FFMA.FTZ R20, -R204, R204, 1 ;  /* 0x3f800000cc147423 */ /* 0x000fe400000101cc */
[----:B------:R-:W-:Y:S02]  /*39d0*/  FMUL.FTZ R5, R151, R32 ;  /* 0x0000002097057220 */ /* 0x000fe40000410000 */
[----:B------:R-:W-:Y:S02]  /*39e0*/  FMUL.FTZ R4, R150, R33 ;  /* 0x0000002196047220 */ /* 0x000fe40000410000 */
        /* <DEDUP_REMOVED lines=8> */
[C---:B------:R-:W-:Y:S02]  /*3a70*/  FADD.FTZ R5, -R145.reuse, R6 ;  /* 0x0000000691057221 */ /* 0x040fe40000010100 */
[----:B------:R-:W-:Y:S02]  /*3a80*/  FADD.FTZ R4, -R145, R7 ;  /* 0x0000000791047221 */ /* 0x000fe40000010100 */
        /* <DEDUP_REMOVED lines=78> */
[C---:B----4-:R-:W-:Y:S02]  /*3f70*/  FADD.FTZ R7, -R0.reuse, R10 ;  /* 0x0000000a00077221 */ /* 0x050fe40000010100 */
        /* <DEDUP_REMOVED lines=58> */
.L_x_1014:
        /* <DEDUP_REMOVED lines=118> */
.L_x_1015:
        /* <DEDUP_REMOVED lines=11> */
[----:B------:R-:W-:Y:S01]  /*4b30*/  IMAD R159, R159, 0x28, RZ ;  /* 0x000000289f9f7824 */ /* 0x000fe200078e02ff */
[----:B------:R-:W3:Y:S01]  /*4b40*/  LDSM.16.MT88.4 R28, [R0+0xd000] ;  /* 0x00d00000001c783b */ /* 0x000ee20000004200 */
[----:B------:R-:W-:Y:S03]  /*4b50*/  IMAD.MOV.U32 R158, RZ, RZ, c[0x0][0x1c0] ;  /* 0x00007000ff9e7624 */ /* 0x000fe600078e00ff */
[----:B------:R-:W4:Y:S01]  /*4b60*/  LDL R157, [R1] ;  /* 0x00000000019d7983 */ /* 0x000f220000100800 */
[----:B------:R-:W-:Y:S03]  /*4b70*/  IMAD R158, R158, c[0x0][0x22c], RZ ;  /* 0x00008b009e9e7a24 */ /* 0x000fe600078e02ff */
[----:B------:R-:W-:Y:S01]  /*4b80*/  LDSM.16.M88.4 R32, [R178] ;  /* 0x00000000b220783b */ /* 0x000fe20000000200 */
[----:B------:R-:W-:Y:S03]  /*4b90*/  IMAD R158, R158, 0x38, RZ ;  /* 0x000000389e9e7824 */ /* 0x000fe600078e02ff */
[----:B------:R-:W4:Y:S04]  /*4ba0*/  LDL R156, [R1+0x4] ;  /* 0x00000400019c7983 */ /* 0x000f280000100800 */
[----:B------:R-:W1:Y:S04]  /*4bb0*/  LDSM.16.MT88.4 R132, [R0+0x9400] ;  /* 0x009400000084783b */ /* 0x000e680000004200 */
[----:B------:R-:W1:Y:S04]  /*4bc0*/  LDSM.16.MT88.4 R136, [R0+0xb400] ;  /* 0x00b400000088783b */ /* 0x000e680000004200 */
[----:B------:R-:W1:Y:S04]  /*4bd0*/  LDSM.16.MT88.4 R140, [R0+0xd400] ;  /* 0x00d40000008c783b */ /* 0x000e680000004200 */
[----:B------:R-:W-:Y:S01]  /*4be0*/  LDSM.16.M88.4 R144, [R180] ;  /* 0x00000000b490783b */ /* 0x000fe20000000200 */
[C---:B-12---:R-:W-:Y:S03]  /*4bf0*/  HMMA.16816.F32.BF16 R4, R24.reuse, R8, RZ ;  /* 0x000000081804723c */ /* 0x046fe600000418ff */
[----:B------:R-:W1:Y:S04]  /*4c00*/  LDSM.16.MT88.4 R148, [R0+0x9800] ;  /* 0x009800000094783b */ /* 0x000e680000004200 */
[----:B------:R-:W-:Y:S01]  /*4c10*/  LDSM.16.MT88.4 R152, [R0+0x9c00] ;  /* 0x009c00000098783b */ /* 0x000fe20000004200 */
[C---:B------:R-:W-:Y:S08]  /*4c20*/  HMMA.16816.F32.BF16 R8, R24.reuse, R10, RZ ;  /* 0x0000000a1808723c */ /* 0x040ff000000418ff */
[C---:B---3--:R-:W-:Y:S08]  /*4c30*/  HMMA.16816.F32.BF16 R12, R24.reuse, R16, RZ ;  /* 0x00000010180c723c */ /* 0x048ff000000418ff */
[C---:B------:R-:W-:Y:S08]  /*4c40*/  HMMA.16816.F32.BF16 R16, R24.reuse, R18, RZ ;  /* 0x000000121810723c */ /* 0x040ff000000418ff */
[C---:B------:R-:W-:Y:S08]  /*4c50*/  HMMA.16816.F32.BF16 R20, R24.reuse, R28, RZ ;  /* 0x0000001c1814723c */ /* 0x040ff000000418ff */
[----:B------:R-:W-:Y:S01]  /*4c60*/  HMMA.16816.F32.BF16 R24, R24, R30, RZ ;  /* 0x0000001e1818723c */ /* 0x000fe200000418ff */
[----:B------:R-:W2:Y:S07]  /*4c70*/  LDSM.16.MT88.4 R28, [R0+0xb800] ;  /* 0x00b80000001c783b */ /* 0x000eae0000004200 */
[C---:B------:R-:W-:Y:S08]  /*4c80*/  HMMA.16816.F32.BF16 R4, R32.reuse, R132, R4 ;  /* 0x000000842004723c */ /* 0x040ff00000041804 */
[C---:B------:R-:W-:Y:S01]  /*4c90*/  HMMA.16816.F32.BF16 R8, R32.reuse, R134, R8 ;  /* 0x000000862008723c */ /* 0x040fe20000041808 */
[----:B------:R-:W3:Y:S07]  /*4ca0*/  LDSM.16.MT88.4 R132, [R0+0xd800] ;  /* 0x00d800000084783b */ /* 0x000eee0000004200 */
[C---:B------:R-:W-:Y:S08]  /*4cb0*/  HMMA.16816.F32.BF16 R12, R32.reuse, R136, R12 ;  /* 0x00000088200c723c */ /* 0x040ff0000004180c */
[C---:B------:R-:W-:Y:S01]  /*4cc0*/  HMMA.16816.F32.BF16 R16, R32.reuse, R138, R16 ;  /* 0x0000008a2010723c */ /* 0x040fe20000041810 */
[----:B------:R-:W3:Y:S07]  /*4cd0*/  LDSM.16.M88.4 R136, [R179] ;  /* 0x00000000b388783b */ /* 0x000eee0000000200 */
[C---:B------:R-:W-:Y:S08]  /*4ce0*/  HMMA.16816.F32.BF16 R20, R32.reuse, R140, R20 ;  /* 0x0000008c2014723c */ /* 0x040ff00000041814 */
[----:B------:R-:W-:Y:S01]  /*4cf0*/  HMMA.16816.F32.BF16 R24, R32, R142, R24 ;  /* 0x0000008e2018723c */ /* 0x000fe20000041818 */
[----:B------:R-:W3:Y:S04]  /*4d00*/  LDSM.16.MT88.4 R32, [R0+0xbc00] ;  /* 0x00bc00000020783b */ /* 0x000ee80000004200 */
        /* <DEDUP_REMOVED lines=11> */
[C---:B------:R-:W-:Y:S08]  /*4dc0*/  HMMA.16816.F32.BF16 R4, R136.reuse, R152, R4 ;  /* 0x000000988804723c */ /* 0x040ff00000041804 */
[C---:B------:R-:W-:Y:S01]  /*4dd0*/  HMMA.16816.F32.BF16 R8, R136.reuse, R154, R8 ;  /* 0x0000009a8808723c */ /* 0x040fe20000041808 */
[----:B------:R-:W-:Y:S07]  /*4de0*/  LDSM.16.MT88.4 R152, [R0+0xa800] ;  /* 0x00a800000098783b */ /* 0x000fee0000004200 */
[C---:B------:R-:W-:Y:S08]  /*4df0*/  HMMA.16816.F32.BF16 R12, R136.reuse, R32, R12 ;  /* 0x00000020880c723c */ /* 0x040ff0000004180c */
[C---:B------:R-:W-:Y:S01]  /*4e00*/  HMMA.16816.F32.BF16 R16, R136.reuse, R34, R16 ;  /* 0x000000228810723c */ /* 0x040fe20000041810 */
[----:B------:R-:W-:Y:S07]  /*4e10*/  LDSM.16.M88.4 R32, [R178+0x2000] ;  /* 0x00200000b220783b */ /* 0x000fee0000000200 */
[C---:B------:R-:W-:Y:S08]  /*4e20*/  HMMA.16816.F32.BF16 R20, R136.reuse, R140, R20 ;  /* 0x0000008c8814723c */ /* 0x040ff00000041814 */
[----:B------:R-:W-:Y:S01]  /*4e30*/  HMMA.16816.F32.BF16 R24, R136, R142, R24 ;  /* 0x0000008e8818723c */ /* 0x000fe20000041818 */
[----:B------:R-:W3:Y:S04]  /*4e40*/  LDSM.16.MT88.4 R136, [R0+0xa400] ;  /* 0x00a400000088783b */ /* 0x000ee80000004200 */
[----:B------:R-:W3:Y:S03]  /*4e50*/  LDSM.16.MT88.4 R140, [R0+0xc400] ;  /* 0x00c40000008c783b */ /* 0x000ee60000004200 */
[C---:B-1----:R-:W-:Y:S08]  /*4e60*/  HMMA.16816.F32.BF16 R4, R28.reuse, R148, R4 ;  /* 0x000000941c04723c */ /* 0x042ff00000041804 */
[C---:B------:R-:W-:Y:S01]  /*4e70*/  HMMA.16816.F32.BF16 R8, R28.reuse, R150, R8 ;  /* 0x000000961c08723c */ /* 0x040fe20000041808 */
[----:B------:R-:W1:Y:S07]  /*4e80*/  LDSM.16.MT88.4 R148, [R0+0xe400] ;  /* 0x00e400000094783b */ /* 0x000e6e0000004200 */
[C---:B--2---:R-:W-:Y:S08]  /*4e90*/  HMMA.16816.F32.BF16 R12, R28.reuse, R132, R12 ;  /* 0x000000841c0c723c */ /* 0x044ff0000004180c */
[C---:B------:R-:W-:Y:S01]  /*4ea0*/  HMMA.16816.F32.BF16 R16, R28.reuse, R134, R16 ;  /* 0x000000861c10723c */ /* 0x040fe20000041810 */
[----:B------:R-:W2:Y:S07]  /*4eb0*/  LDSM.16.M88.4 R132, [R180+0x2000] ;  /* 0x00200000b484783b */ /* 0x000eae0000000200 */
[C---:B---3--:R-:W-:Y:S08]  /*4ec0*/  HMMA.16816.F32.BF16 R20, R28.reuse, R144, R20 ;  /* 0x000000901c14723c */ /* 0x048ff00000041814 */
[----:B------:R-:W-:Y:S01]  /*4ed0*/  HMMA.16816.F32.BF16 R24, R28, R146, R24 ;  /* 0x000000921c18723c */ /* 0x000fe20000041818 */
[----:B------:R-:W3:Y:S04]  /*4ee0*/  LDSM.16.MT88.4 R28, [R0+0xc800] ;  /* 0x00c80000001c783b */ /* 0x000ee80000004200 */
[----:B------:R-:W-:Y:S03]  /*4ef0*/  LDSM.16.MT88.4 R144, [R0+0xcc00] ;  /* 0x00cc00000090783b */ /* 0x000fe60000004200 */
[C---:B------:R-:W-:Y:S08]  /*4f00*/  HMMA.16816.F32.BF16 R4, R32.reuse, R136, R4 ;  /* 0x000000882004723c */ /* 0x040ff00000041804 */
[C---:B------:R-:W-:Y:S01]  /*4f10*/  HMMA.16816.F32.BF16 R8, R32.reuse, R138, R8 ;  /* 0x0000008a2008723c */ /* 0x040fe20000041808 */
[----:B------:R-:W3:Y:S07]  /*4f20*/  LDSM.16.MT88.4 R136, [R0+0xe800] ;  /* 0x00e800000088783b */ /* 0x000eee0000004200 */
[C---:B------:R-:W-:Y:S08]  /*4f30*/  HMMA.16816.F32.BF16 R12, R32.reuse, R140, R12 ;  /* 0x0000008c200c723c */ /* 0x040ff0000004180c */
[C---:B------:R-:W-:Y:S01]  /*4f40*/  HMMA.16816.F32.BF16 R16, R32.reuse, R142, R16 ;  /* 0x0000008e2010723c */ /* 0x040fe20000041810 */
[----:B------:R-:W-:Y:S07]  /*4f50*/  LDSM.16.MT88.4 R140, [R0+0xac00] ;  /* 0x00ac0000008c783b */ /* 0x000fee0000004200 */
[C---:B-1----:R-:W-:Y:S08]  /*4f60*/  HMMA.16816.F32.BF16 R20, R32.reuse, R148, R20 ;  /* 0x000000942014723c */ /* 0x042ff00000041814 */
[----:B------:R-:W-:Y:S01]  /*4f70*/  HMMA.16816.F32.BF16 R24, R32, R150, R24 ;  /* 0x000000962018723c */ /* 0x000fe20000041818 */
[----:B------:R-:W1:Y:S04]  /*4f80*/  LDSM.16.M88.4 R32, [R179+0x2000] ;  /* 0x00200000b320783b */ /* 0x000e680000000200 */
[----:B------:R-:W1:Y:S03]  /*4f90*/  LDSM.16.MT88.4 R148, [R0+0xec00] ;  /* 0x00ec00000094783b */ /* 0x000e660000004200 */
[C---:B--2---:R-:W-:Y:S08]  /*4fa0*/  HMMA.16816.F32.BF16 R4, R132.reuse, R152, R4 ;  /* 0x000000988404723c */ /* 0x044ff00000041804 */
[C---:B------:R-:W-:Y:S08]  /*4fb0*/  HMMA.16816.F32.BF16 R8, R132.reuse, R154, R8 ;  /* 0x0000009a8408723c */ /* 0x040ff00000041808 */
[C---:B---3--:R-:W-:Y:S07]  /*4fc0*/  HMMA.16816.F32.BF16 R12, R132.reuse, R28, R12 ;  /* 0x0000001c840c723c */ /* 0x048fee000004180c */
        /* <DEDUP_REMOVED lines=8> */
[C---:B------:R-:W-:Y:S01]  /*5050*/  HMMA.16816.F32.BF16 R20, R132.reuse, R136, R20 ;  /* 0x000000888414723c */ /* 0x040fe20000041814 */
[----:B------:R2:W5:Y:S03]  /*5060*/  @P0 LDG.E R239, [R28.64] ;  /* 0x0000001c1cef0981 */ /* 0x000566000c1e1900 */
[-C--:B------:R-:W-:Y:S01]  /*5070*/  LEA.HI.X.SX32 R31, R240, R185.reuse, 0x2, P1 ;  /* 0x000000b9f01f7211 */ /* 0x080fe200008f16ff */
[----:B------:R2:W5:Y:S01]  /*5080*/  @P0 LDG.E R238, [R28.64+0x20] ;  /* 0x0000201c1cee0981 */ /* 0x000562000c1e1900 */
[----:B------:R-:W-:Y:S02]  /*5090*/  IMAD R157, R157, 0x18, RZ ;  /* 0x000000189d9d7824 */ /* 0x000fe400078e02ff */
[----:B------:R-:W-:Y:S01]  /*50a0*/  HMMA.16816.F32.BF16 R24, R132, R138, R24 ;  /* 0x0000008a8418723c */ /* 0x000fe20000041818 */
[----:B------:R-:W-:Y:S03]  /*50b0*/  LDSM.16.MT88.4 R136, [R2+0x18800] ;  /* 0x018800000288783b */ /* 0x000fe60000004200 */
[----:B------:R-:W-:Y:S01]  /*50c0*/  IMAD.MOV.U32 R156, RZ, RZ, c[0x0][0x1c0] ;  /* 0x00007000ff9c7624 */ /* 0x000fe200078e00ff */
[----:B------:R2:W5:Y:S03]  /*50d0*/  @P0 LDG.E R237, [R28.64+0x80] ;  /* 0x0000801c1ced0981 */ /* 0x000566000c1e1900 */
[C---:B-1----:R-:W-:Y:S01]  /*50e0*/  HMMA.16816.F32.BF16 R4, R32.reuse, R140, R4 ;  /* 0x0000008c2004723c */ /* 0x042fe20000041804 */
[----:B------:R2:W5:Y:S04]  /*50f0*/  @P0 LDG.E R236, [R28.64+0xa0] ;  /* 0x0000a01c1cec0981 */ /* 0x000568000c1e1900 */
[----:B------:R-:W-:Y:S03]  /*5100*/  IMAD R156, R156, c[0x0][0x22c], RZ ;  /* 0x00008b009c9c7a24 */ /* 0x000fe600078e02ff */
[C---:B------:R-:W-:Y:S01]  /*5110*/  HMMA.16816.F32.BF16 R8, R32.reuse, R142, R8 ;  /* 0x0000008e2008723c */ /* 0x040fe20000041808 */
[----:B------:R-:W-:Y:S03]  /*5120*/  LDSM.16.MT88.4 R140, [R3+0x1c00] ;  /* 0x001c0000038c783b */ /* 0x000fe60000004200 */
[----:B------:R-:W-:Y:S04]  /*5130*/  IMAD.SHL.U32 R156, R156, 0x10, RZ ;  /* 0x000000109c9c7824 */ /* 0x000fe800078e00ff */
[C---:B------:R-:W-:Y:S04]  /*5140*/  HMMA.16816.F32.BF16 R12, R32.reuse, R144, R12 ;  /* 0x00000090200c723c */ /* 0x040fe8000004180c */
[CC--:B------:R-:W-:Y:S03]  /*5150*/  LEA R132, P0, R156.reuse, R184.reuse, 0x2 ;  /* 0x000000b89c847211 */ /* 0x0c0fe600078010ff */
[----:B------:R1:W-:Y:S01]  /*5160*/  RED.E.ADD.F32.FTZ.RN.STRONG.GPU [R184.64], R4 ;  /* 0x00000004b800798e */ /* 0x0003e2000c10e79c */
[C---:B------:R-:W-:Y:S03]  /*5170*/  HMMA.16816.F32.BF16 R16, R32.reuse, R146, R16 ;  /* 0x000000922010723c */ /* 0x040fe60000041810 */
[----:B------:R3:W-:Y:S01]  /*5180*/  RED.E.ADD.F32.FTZ.RN.STRONG.GPU [R30.64], R5 ;  /* 0x000000051e00798e */ /* 0x0007e2000c10e79c */
[-C--:B------:R-:W-:Y:S02]  /*5190*/  LEA.HI.X.SX32 R133, R156, R185.reuse, 0x2, P0 ;  /* 0x000000b99c857211 */ /* 0x080fe400000f16ff */
[CC--:B--2---:R-:W-:Y:S02]  /*51a0*/  LEA R28, P2, R159.reuse, R184.reuse, 0x2 ;  /* 0x000000b89f1c7211 */ /* 0x0c4fe400078410ff */
[C---:B------:R-:W-:Y:S01]  /*51b0*/  HMMA.16816.F32.BF16 R20, R32.reuse, R148, R20 ;  /* 0x000000942014723c */ /* 0x040fe20000041814 */
[----:B------:R2:W-:Y:S03]  /*51c0*/  RED.E.ADD.F32.FTZ.RN.STRONG.GPU [R132.64], R6 ;  /* 0x000000068400798e */ /* 0x0005e6000c10e79c */
[-C--:B------:R-:W-:Y:S04]  /*51d0*/  LEA.HI.X.SX32 R29, R159, R185.reuse, 0x2, P2 ;  /* 0x000000b99f1d7211 */ /* 0x080fe800010f16ff */
[----:B------:R-:W-:Y:S07]  /*51e0*/  HMMA.16816.F32.BF16 R24, R32, R150, R24 ;  /* 0x000000962018723c */ /* 0x000fee0000041818 */
[CC--:B------:R-:W-:Y:S02]  /*51f0*/  LEA R32, P0, R160.reuse, R184.reuse, 0x2 ;  /* 0x000000b8a0207211 */ /* 0x0c0fe400078010ff */
[CC--:B-1----:R-:W-:Y:S03]  /*5200*/  LEA R4, P1, R157.reuse, R184.reuse, 0x2 ;  /* 0x000000b89d047211 */ /* 0x0c2fe600078210ff */
[-C--:B------:R-:W-:Y:S02]  /*5210*/  LEA.HI.X.SX32 R33, R160, R185.reuse, 0x2, P0 ;  /* 0x000000b9a0217211 */ /* 0x080fe400000f16ff */
[-C--:B---3--:R-:W-:Y:S01]  /*5220*/  LEA.HI.X.SX32 R5, R157, R185.reuse, 0x2, P1 ;  /* 0x000000b99d057211 */ /* 0x088fe200008f16ff */
[----:B------:R-:W-:Y:S04]  /*5230*/  IMAD.MOV.U32 R157, RZ, RZ, c[0x0][0x1c0] ;  /* 0x00007000ff9d7624 */ /* 0x000fe800078e00ff */
[----:B------:R1:W-:Y:S01]  /*5240*/  RED.E.ADD.F32.FTZ.RN.STRONG.GPU [R4.64], R7 ;  /* 0x000000070400798e */ /* 0x0003e2000c10e79c */
[----:B------:R-:W-:Y:S03]  /*5250*/  IMAD R157, R157, c[0x0][0x22c], RZ ;  /* 0x00008b009d9d7a24 */ /* 0x000fe600078e02ff */
[----:B------:R3:W-:Y:S01]  /*5260*/  RED.E.ADD.F32.FTZ.RN.STRONG.GPU [R32.64], R8 ;  /* 0x000000082000798e */ /* 0x0007e2000c10e79c */
[----:B------:R-:W-:Y:S03]  /*5270*/  IMAD R157, R157, 0x30, RZ ;  /* 0x000000309d9d7824 */ /* 0x000fe600078e02ff */
[----:B------:R4:W-:Y:S02]  /*5280*/  RED.E.ADD.F32.FTZ.RN.STRONG.GPU [R28.64], R9 ;  /* 0x000000091c00798e */ /* 0x0009e4000c10e79c */
[CC--:B--2---:R-:W-:Y:S02]  /*5290*/  LEA R6, P1, R157.reuse, R184.reuse, 0x2 ;  /* 0x000000b89d067211 */ /* 0x0c4fe400078210ff */
[----:B------:R-:W-:Y:S02]  /*52a0*/  LDSM.16.MT88.4 R32, [R2+0x17800] ;  /* 0x017800000220783b */ /* 0x000fe40000004200 */
[-C--:B-1----:R-:W-:Y:S01]  /*52b0*/  LEA.HI.X.SX32 R7, R157, R185.reuse, 0x2, P1 ;  /* 0x000000b99d077211 */ /* 0x082fe200008f16ff */
[----:B------:R-:W-:Y:S01]  /*52c0*/  IMAD.MOV.U32 R157, RZ, RZ, c[0x0][0x1c0] ;  /* 0x00007000ff9d7624 */ /* 0x000fe200078e00ff */
[CC--:B------:R-:W-:Y:S03]  /*52d0*/  LEA R4, P0, R158.reuse, R184.reuse, 0x2 ;  /* 0x000000b89e047211 */ /* 0x0c0fe600078010ff */
[----:B------:R1:W-:Y:S01]  /*52e0*/  RED.E.ADD.F32.FTZ.RN.STRONG.GPU [R6.64], R10 ;  /* 0x0000000a0600798e */ /* 0x0003e2000c10e79c */
[-C--:B------:R-:W-:Y:S01]  /*52f0*/  LEA.HI.X.SX32 R5, R158, R185.reuse, 0x2, P0 ;  /* 0x000000b99e057211 */ /* 0x080fe200000f16ff */
[----:B------:R-:W-:Y:S04]  /*5300*/  IMAD R157, R157, c[0x0][0x22c], RZ ;  /* 0x00008b009d9d7a24 */ /* 0x000fe800078e02ff */
[----:B------:R2:W-:Y:S01]  /*5310*/  RED.E.ADD.F32.FTZ.RN.STRONG.GPU [R4.64], R11 ;  /* 0x0000000b0400798e */ /* 0x0005e2000c10e79c */
[----:B------:R-:W-:Y:S03]  /*5320*/  IMAD.SHL.U32 R157, R157, 0x10, RZ ;  /* 0x000000109d9d7824 */ /* 0x000fe600078e00ff */
[----:B------:R-:W-:Y:S02]  /*5330*/  RED.E.ADD.F32.FTZ.RN.STRONG.GPU [R184.64+0x80], R12 ;  /* 0x0000800cb800798e */ /* 0x000fe4000c10e79c */
[C---:B------:R-:W-:Y:S02]  /*5340*/  IADD3 R134, R157.reuse, 0x20, RZ ;  /* 0x000000209d867810 */ /* 0x040fe40007ffe0ff */
[C---:B------:R-:W-:Y:S01]  /*5350*/  IADD3 R135, R157.reuse, 0x20, RZ ;  /* 0x000000209d877810 */ /* 0x040fe20007ffe0ff */
[----:B------:R-:W-:Y:S01]  /*5360*/  RED.E.ADD.F32.FTZ.RN.STRONG.GPU [R30.64+0x80], R13 ;  /* 0x0000800d1e00798e */ /* 0x000fe2000c10e79c */
[----:B------:R-:W-:Y:S01]  /*5370*/  IADD3 R0, R157, 0x20, RZ ;  /* 0x000000209d007810 */ /* 0x000fe20007ffe0ff */
[C---:B------:R-:W-:Y:S01]  /*5380*/  IMAD.IADD R134, R240.reuse, 0x1, R134 ;  /* 0x00000001f0867824 */ /* 0x040fe200078e0286 */
[CC--:B---3--:R-:W-:Y:S03]  /*5390*/  LEA R8, P0, R135.reuse, R184.reuse, 0x2 ;  /* 0x000000b887087211 */ /* 0x0c8fe600078010ff */
[C---:B------:R-:W-:Y:S01]  /*53a0*/  IMAD.IADD R0, R240.reuse, 0x1, R0 ;  /* 0x00000001f0007824 */ /* 0x040fe200078e0200 */
[-C--:B----4-:R-:W-:Y:S03]  /*53b0*/  LEA.HI.X.SX32 R9, R135, R185.reuse, 0x2, P0 ;  /* 0x000000b987097211 */ /* 0x090fe600000f16ff */
[----:B------:R-:W-:Y:S01]  /*53c0*/  IMAD.IADD R0, R240, 0x1, R0 ;  /* 0x00000001f0007824 */ /* 0x000fe200078e0200 */
[-C--:B-1----:R-:W-:Y:S01]  /*53d0*/  LEA R6, P1, R134, R184.reuse, 0x2 ;  /* 0x000000b886067211 */ /* 0x082fe200078210ff */
[----:B------:R1:W-:Y:S01]  /*53e0*/  RED.E.ADD.F32.FTZ.RN.STRONG.GPU [R8.64], R14 ;  /* 0x0000000e0800798e */ /* 0x0003e2000c10e79c */
[-C--:B------:R-:W-:Y:S02]  /*53f0*/  LEA R10, P2, R244, R184.reuse, 0x2 ;  /* 0x000000b8f40a7211 */ /* 0x080fe400078410ff */
[-C--:B------:R-:W-:Y:S02]  /*5400*/  LEA.HI.X.SX32 R7, R134, R185.reuse, 0x2, P1 ;  /* 0x000000b986077211 */ /* 0x080fe400008f16ff */
[-C--:B--2---:R-:W-:Y:S01]  /*5410*/  LEA R4, P0, R0, R184.reuse, 0x2 ;  /* 0x000000b800047211 */ /* 0x084fe200078010ff */
[----:B------:R-:W-:Y:S01]  /*5420*/  LDSM.16.MT88.4 R132, [R3+0x1400] ;  /* 0x001400000384783b */ /* 0x000fe20000004200 */
[-C--:B------:R-:W-:Y:S02]  /*5430*/  LEA.HI.X.SX32 R11, R244, R185.reuse, 0x2, P2 ;  /* 0x000000b9f40b7211 */ /* 0x080fe400010f16ff */
[-C--:B------:R-:W-:Y:S01]  /*5440*/  LEA.HI.X.SX32 R5, R0, R185.reuse, 0x2, P0 ;  /* 0x000000b900057211 */ /* 0x080fe200000f16ff */
[----:B------:R2:W-:Y:S01]  /*5450*/  RED.E.ADD.F32.FTZ.RN.STRONG.GPU [R6.64], R15 ;  /* 0x0000000f0600798e */ /* 0x0005e2000c10e79c */
[----:B------:R-:W-:Y:S03]  /*5460*/  IADD3 R0, R156, 0x40, RZ ;  /* 0x000000409c007810 */ /* 0x000fe60007ffe0ff */
[----:B------:R3:W-:Y:S04]  /*5470*/  RED.E.ADD.F32.FTZ.RN.STRONG.GPU [R4.64], R16 ;  /* 0x000000100400798e */ /* 0x0007e8000c10e79c */
[----:B------:R4:W-:Y:S01]  /*5480*/  RED.E.ADD.F32.FTZ.RN.STRONG.GPU [R10.64], R17 ;  /* 0x000000110a00798e */ /* 0x0009e2000c10e79c */
[CC--:B-1----:R-:W-:Y:S04]  /*5490*/  LEA R8, P1, R243.reuse, R184.reuse, 0x2 ;  /* 0x000000b8f3087211 */ /* 0x0c2fe800078210ff */
[-C--:B------:R-:W-:Y:S05]  /*54a0*/  LEA.HI.X.SX32 R9, R243, R185.reuse, 0x2, P1 ;  /* 0x000000b9f3097211 */ /* 0x080fea00008f16ff */
[----:B------:R1:W-:Y:S01]  /*54b0*/  RED.E.ADD.F32.FTZ.RN.STRONG.GPU [R8.64], R18 ;  /* 0x000000120800798e */ /* 0x0003e2000c10e79c */
[CC--:B--2---:R-:W-:Y:S04]  /*54c0*/  LEA R6, P0, R246.reuse, R184.reuse, 0x2 ;  /* 0x000000b8f6067211 */ /* 0x0c4fe800078010ff */
[-C--:B------:R-:W-:Y:S02]  /*54d0*/  LEA.HI.X.SX32 R7, R246, R185.reuse, 0x2, P0 ;  /* 0x000000b9f6077211 */ /* 0x080fe400000f16ff */
[-C--:B---3--:R-:W-:Y:S02]  /*54e0*/  LEA R4, P1, R0, R184.reuse, 0x2 ;  /* 0x000000b800047211 */ /* 0x088fe400078210ff */
[-C--:B------:R-:W-:Y:S01]  /*54f0*/  LEA R12, P0, R252, R184.reuse, 0x2 ;  /* 0x000000b8fc0c7211 */ /* 0x080fe200078010ff */
[----:B------:R2:W-:Y:S01]  /*5500*/  RED.E.ADD.F32.FTZ.RN.STRONG.GPU [R6.64], R19 ;  /* 0x000000130600798e */ /* 0x0005e2000c10e79c */
[-C--:B------:R-:W-:Y:S01]  /*5510*/  LEA.HI.X.SX32 R5, R0, R185.reuse, 0x2, P1 ;  /* 0x000000b900057211 */ /* 0x080fe200008f16ff */
[----:B------:R-:W-:Y:S01]  /*5520*/  IMAD.IADD R0, R240, 0x1, R252 ;  /* 0x00000001f0007824 */ /* 0x000fe200078e02fc */
[-C--:B------:R-:W-:Y:S01]  /*5530*/  LEA.HI.X.SX32 R13, R252, R185.reuse, 0x2, P0 ;  /* 0x000000b9fc0d7211 */ /* 0x080fe200000f16ff */
[----:B------:R-:W-:Y:S03]  /*5540*/  RED.E.ADD.F32.FTZ.RN.STRONG.GPU [R184.64+0x100], R20 ;  /* 0x00010014b800798e */ /* 0x000fe6000c10e79c */
[CC--:B----4-:R-:W-:Y:S01]  /*5550*/  LEA R10, P3, R0.reuse, R184.reuse, 0x2 ;  /* 0x000000b8000a7211 */ /* 0x0d0fe200078610ff */
[----:B------:R-:W-:Y:S03]  /*5560*/  RED.E.ADD.F32.FTZ.RN.STRONG.GPU [R30.64+0x100], R21 ;  /* 0x000100151e00798e */ /* 0x000fe6000c10e79c */
[-C--:B------:R-:W-:Y:S01]  /*5570*/  LEA.HI.X.SX32 R11, R0, R185.reuse, 0x2, P3 ;  /* 0x000000b9000b7211 */ /* 0x080fe200018f16ff */
[----:B------:R3:W-:Y:S01]  /*5580*/  RED.E.ADD.F32.FTZ.RN.STRONG.GPU [R4.64], R22 ;  /* 0x000000160400798e */ /* 0x0007e2000c10e79c */
[----:B------:R-:W-:Y:S03]  /*5590*/  IADD3 R0, R3, -0x3000, RZ ;  /* 0xffffd00003007810 */ /* 0x000fe60007ffe0ff */
[----:B------:R-:W-:Y:S01]  /*55a0*/  RED.E.ADD.F32.FTZ.RN.STRONG.GPU [R12.64], R23 ;  /* 0x000000170c00798e */ /* 0x000fe2000c10e79c */
[CC--:B-1----:R-:W-:Y:S03]  /*55b0*/  LEA R8, P2, R242.reuse, R184.reuse, 0x2 ;  /* 0x000000b8f2087211 */ /* 0x0c2fe600078410ff */
[----:B------:R-:W-:Y:S01]  /*55c0*/  RED.E.ADD.F32.FTZ.RN.STRONG.GPU [R10.64], R24 ;  /* 0x000000180a00798e */ /* 0x000fe2000c10e79c */
[-C--:B------:R-:W-:Y:S03]  /*55d0*/  LEA.HI.X.SX32 R9, R242, R185.reuse, 0x2, P2 ;  /* 0x000000b9f2097211 */ /* 0x080fe600010f16ff */
[----:B------:R-:W-:Y:S01]  /*55e0*/  LDSM.16.MT88.4 R12, [R2+0x17000] ;  /* 0x01700000020c783b */ /* 0x000fe20000004200 */
[CC--:B--2---:R-:W-:Y:S03]  /*55f0*/  LEA R6, P1, R241.reuse, R184.reuse, 0x2 ;  /* 0x000000b8f1067211 */ /* 0x0c4fe600078210ff */
[----:B------:R-:W-:Y:S01]  /*5600*/  RED.E.ADD.F32.FTZ.RN.STRONG.GPU [R8.64], R25 ;  /* 0x000000190800798e */ /* 0x000fe2000c10e79c */
[-C--:B------:R-:W-:Y:S03]  /*5610*/  LEA.HI.X.SX32 R7, R241, R185.reuse, 0x2, P1 ;  /* 0x000000b9f1077211 */ /* 0x080fe600008f16ff */
[----:B------:R-:W-:Y:S01]  /*5620*/  LDSM.16.MT88.4 R8, [R3] ;  /* 0x000000000308783b */ /* 0x000fe20000004200 */
[----:B------:R-:W-:Y:S01]  /*5630*/  ISETP.LT.AND P1, PT, RZ, UR43, PT ;  /* 0x0000002bff007c0c */ /* 0x000fe2000bf21270 */
[----:B------:R-:W-:Y:S02]  /*5640*/  UMOV UR43, UR6 ;  /* 0x00000006002b7c82 */ /* 0x000fe40008000000 */
[----:B------:R-:W-:Y:S01]  /*5650*/  RED.E.ADD.F32.FTZ.RN.STRONG.GPU [R6.64], R26 ;  /* 0x0000001a0600798e */ /* 0x000fe2000c10e79c */
[C---:B---3--:R-:W-:Y:S03]  /*5660*/  LEA R4, P0, R245.reuse, R184, 0x2 ;  /* 0x000000b8f5047211 */ /* 0x048fe600078010ff */
[----:B------:R-:W-:Y:S01]  /*5670*/  LDSM.16.MT88.4 R16, [R3+0x1000] ;  /* 0x001000000310783b */ /* 0x000fe20000004200 */
[----:B------:R-:W-:Y:S03]  /*5680*/  LEA.HI.X.SX32 R5, R245, R185, 0x2, P0 ;  /* 0x000000b9f5057211 */ /* 0x000fe600000f16ff */
[----:B------:R-:W-:Y:S01]  /*5690*/  LDSM.16.MT88.4 R20, [R3+0x2000] ;  /* 0x002000000314783b */ /* 0x000fe20000004200 */
[----:B------:R-:W-:Y:S01]  /*56a0*/  PLOP3.LUT P0, PT, PT, PT, UP0, 0x80, 0x0 ;  /* 0x000000000000781c */ /* 0x000fe20003f0f008 */
[----:B------:R-:W-:Y:S02]  /*56b0*/  @UP2 UIADD3 UR36, UP0, UR36, -0x100, URZ ;  /* 0xffffff0024242890 */ /* 0x000fe4000ff1e03f */
[----:B------:R-:W-:Y:S02]  /*56c0*/  RED.E.ADD.F32.FTZ.RN.STRONG.GPU [R4.64], R27 ;  /* 0x0000001b0400798e */ /* 0x000fe4000c10e79c */
[----:B------:R-:W-:Y:S02]  /*56d0*/  @UP2 UIADD3.X UR7, UR7, -0x1, URZ, UP0, !UPT ;  /* 0xffffffff07072890 */ /* 0x000fe400087fe43f */
        /* <DEDUP_REMOVED lines=63> */
.L_x_1013:
[----:B-1----:R-:W2:Y:S01]  /*5ad0*/  LDL.64 R28, [R1+0x8] ;  /* 0x00000800011c7983 */ /* 0x002ea20000100a00 */
[----:B------:R-:W-:Y:S01]  /*5ae0*/  FMUL.FTZ R84, R84, c[0x0][0x2e0] ;  /* 0x0000b80054547a20 */ /* 0x000fe20000410000 */
[----:B------:R-:W-:Y:S01]  /*5af0*/  F2FP.BF16.PACK_AB R36, R37, R36 ;  /* 0x000000242524723e */ /* 0x000fe200000010ff */
[----:B------:R-:W-:Y:S01]  /*5b00*/  FMUL.FTZ R3, R85, c[0x0][0x2e0] ;  /* 0x0000b80055037a20 */ /* 0x000fe20000410000 */
[----:B------:R-:W1:Y:S01]  /*5b10*/  S2R R25, SR_CTAID.Y ;  /* 0x0000000000197919 */ /* 0x000e620000002600 */
        /* <DEDUP_REMOVED lines=30> */
[----:B------:R-:W-:Y:S01]  /*5d00*/  STS [R247], R3 ;  /* 0x00000003f7007388 */ /* 0x000fe20000000800 */
[----:B------:R-:W-:Y:S01]  /*5d10*/  FMUL.FTZ R16, R101, c[0x0][0x2e0] ;  /* 0x0000b80065107a20 */ /* 0x000fe20000410000 */
[----:B------:R-:W-:Y:S01]  /*5d20*/  F2FP.BF16.PACK_AB R10, R10, R94 ;  /* 0x0000005e0a0a723e */ /* 0x000fe200000010ff */
[----:B------:R-:W-:Y:S01]  /*5d30*/  FMUL.FTZ R102, R102, c[0x0][0x2e0] ;  /* 0x0000b80066667a20 */ /* 0x000fe20000410000 */
[----:B------:R3:W-:Y:S01]  /*5d40*/  STS [R247+0x200], R0 ;  /* 0x00020000f7007388 */ /* 0x0007e20000000800 */
        /* <DEDUP_REMOVED lines=58> */
[----:B------:R-:W-:Y:S01]  /*60f0*/  ULDC.64 UR6, c[0x0][0x3a0] ;  /* 0x0000e80000067ab9 */ /* 0x000fe20000000a00 */
[----:B------:R-:W-:Y:S01]  /*6100*/  STS [R247+0x4000], R22 ;  /* 0x00400016f7007388 */ /* 0x000fe20000000800 */
[----:B------:R-:W-:Y:S01]  /*6110*/  F2FP.BF16.PACK_AB R52, R53, R52 ;  /* 0x000000343534723e */ /* 0x000fe200000010ff */
[----:B------:R-:W-:Y:S01]  /*6120*/  UIMAD UR6, UR32, UR6, URZ ;  /* 0x00000006200672a4 */ /* 0x000fe2000f8e023f */
[----:B------:R-:W-:Y:S01]  /*6130*/  F2FP.BF16.PACK_AB R126, R127, R126 ;  /* 0x0000007e7f7e723e */ /* 0x000fe200000010ff */
[----:B------:R-:W-:Y:S01]  /*6140*/  STS [R247+0x4200], R21 ;  /* 0x00420015f7007388 */ /* 0x000fe20000000800 */
[----:B------:R-:W-:Y:S01]  /*6150*/  F2FP.BF16.PACK_AB R54, R55, R54 ;  /* 0x000000363736723e */ /* 0x000fe200000010ff */
[----:B---3--:R-:W-:Y:S01]  /*6160*/  IMAD.U32 R0, RZ, RZ, UR21 ;  /* 0x00000015ff007e24 */ /* 0x008fe2000f8e00ff */
[----:B------:R-:W-:Y:S01]  /*6170*/  F2FP.BF16.PACK_AB R64, R65, R64 ;  /* 0x000000404140723e */ /* 0x000fe200000010ff */
[----:B------:R-:W-:Y:S01]  /*6180*/  STS [R248+0x4000], R128 ;  /* 0x00400080f8007388 */ /* 0x000fe20000000800 */
[----:B------:R-:W-:Y:S01]  /*6190*/  F2FP.BF16.PACK_AB R66, R67, R66 ;  /* 0x000000424342723e */ /* 0x000fe200000010ff */
[----:B------:R-:W-:Y:S01]  /*61a0*/  ULDC.64 UR4, c[0x0][0x3a8] ;  /* 0x0000ea0000047ab9 */ /* 0x000fe20000000a00 */
[----:B------:R-:W-:Y:S01]  /*61b0*/  F2FP.BF16.PACK_AB R56, R57, R56 ;  /* 0x000000383938723e */ /* 0x000fe200000010ff */
[----:B------:R-:W-:Y:S01]  /*61c0*/  STS [R248+0x4200], R130 ;  /* 0x00420082f8007388 */ /* 0x000fe20000000800 */
[----:B------:R-:W-:Y:S01]  /*61d0*/  F2FP.BF16.PACK_AB R58, R59, R58 ;  /* 0x0000003a3b3a723e */ /* 0x000fe200000010ff */
[----:B------:R-:W-:Y:S01]  /*61e0*/  UIMAD UR4, UR32, UR4, URZ ;  /* 0x00000004200472a4 */ /* 0x000fe2000f8e023f */
[----:B------:R-:W-:Y:S01]  /*61f0*/  F2FP.BF16.PACK_AB R60, R61, R60 ;  /* 0x0000003c3d3c723e */ /* 0x000fe200000010ff */
[----:B------:R-:W-:Y:S01]  /*6200*/  STS [R247+0x5000], R121 ;  /* 0x00500079f7007388 */ /* 0x000fe20000000800 */
[----:B------:R-:W-:Y:S01]  /*6210*/  F2FP.BF16.PACK_AB R62, R63, R62 ;  /* 0x0000003e3f3e723e */ /* 0x000fe200000010ff */
[----:B------:R-:W-:Y:S01]  /*6220*/  UIMAD UR6, UR21, UR7, UR6 ;  /* 0x00000007150672a4 */ /* 0x000fe2000f8e0206 */
[----:B------:R-:W-:Y:S01]  /*6230*/  F2FP.BF16.PACK_AB R68, R69, R68 ;  /* 0x000000444544723e */ /* 0x000fe200000010ff */
[----:B------:R-:W-:Y:S01]  /*6240*/  STS [R247+0x5200], R122 ;  /* 0x0052007af7007388 */ /* 0x000fe20000000800 */
[----:B------:R-:W-:Y:S01]  /*6250*/  F2FP.BF16.PACK_AB R70, R71, R70 ;  /* 0x000000464746723e */ /* 0x000fe200000010ff */
[----:B------:R-:W-:Y:S01]  /*6260*/  UIMAD UR4, UR21, UR5, UR4 ;  /* 0x00000005150472a4 */ /* 0x000fe2000f8e0204 */
[----:B------:R-:W-:Y:S01]  /*6270*/  F2FP.BF16.PACK_AB R80, R81, R80 ;  /* 0x000000505150723e */ /* 0x000fe200000010ff */
[----:B------:R-:W3:Y:S01]  /*6280*/  S2R R26, SR_CTAID.Z ;  /* 0x00000000001a7919 */ /* 0x000ee20000002700 */
[----:B------:R-:W-:-:S02]  /*6290*/  F2FP.BF16.PACK_AB R82, R83, R82 ;  /* 0x000000525352723e */ /* 0x000fc400000010ff */
[----:B------:R-:W-:Y:S01]  /*62a0*/  F2FP.BF16.PACK_AB R72, R73, R72 ;  /* 0x000000484948723e */ /* 0x000fe200000010ff */
[----:B------:R-:W-:Y:S01]  /*62b0*/  STS [R248+0x5000], R124 ;  /* 0x0050007cf8007388 */ /* 0x000fe20000000800 */
[----:B------:R-:W-:Y:S02]  /*62c0*/  F2FP.BF16.PACK_AB R74, R75, R74 ;  /* 0x0000004a4b4a723e */ /* 0x000fe400000010ff */
[----:B------:R-:W-:Y:S01]  /*62d0*/  F2FP.BF16.PACK_AB R76, R77, R76 ;  /* 0x0000004c4d4c723e */ /* 0x000fe200000010ff */
[----:B------:R-:W-:Y:S01]  /*62e0*/  STS [R248+0x5200], R126 ;  /* 0x0052007ef8007388 */ /* 0x000fe20000000800 */
[----:B------:R-:W-:Y:S02]  /*62f0*/  F2FP.BF16.PACK_AB R78, R79, R78 ;  /* 0x0000004e4f4e723e */ /* 0x000fe400000010ff */
[----:B------:R-:W-:Y:S01]  /*6300*/  MOV R6, UR21 ;  /* 0x0000001500067c02 */ /* 0x000fe20008000f00 */
[----:B------:R-:W-:Y:S01]  /*6310*/  STS [R247+0x6000], R36 ;  /* 0x00600024f7007388 */ /* 0x000fe20000000800 */
[----:B----4-:R-:W-:-:S03]  /*6320*/  SHF.L.U32 R12, R249, 0x1, RZ ;  /* 0x00000001f90c7819 */ /* 0x010fc600000006ff */
[----:B------:R-:W-:Y:S04]  /*6330*/  STS [R247+0x6200], R38 ;  /* 0x00620026f7007388 */ /* 0x000fe80000000800 */
[----:B------:R-:W-:Y:S04]  /*6340*/  STS [R248+0x6000], R48 ;  /* 0x00600030f8007388 */ /* 0x000fe80000000800 */
[----:B------:R-:W-:Y:S04]  /*6350*/  STS [R248+0x6200], R50 ;  /* 0x00620032f8007388 */ /* 0x000fe80000000800 */
[----:B------:R-:W-:Y:S04]  /*6360*/  STS [R247+0x7000], R40 ;  /* 0x00700028f7007388 */ /* 0x000fe80000000800 */
[----:B------:R-:W-:Y:S04]  /*6370*/  STS [R247+0x7200], R42 ;  /* 0x0072002af7007388 */ /* 0x000fe80000000800 */
[----:B------:R-:W-:Y:S04]  /*6380*/  STS [R248+0x7000], R44 ;  /* 0x0070002cf8007388 */ /* 0x000fe80000000800 */
[----:B------:R-:W-:Y:S04]  /*6390*/  STS [R248+0x7200], R46 ;  /* 0x0072002ef8007388 */ /* 0x000fe80000000800 */
[----:B------:R-:W4:Y:S04]  /*63a0*/  S2R R27, SR_TID.X ;  /* 0x00000000001b7919 */ /* 0x000f280000002100 */
        /* <DEDUP_REMOVED lines=8> */
[----:B------:R-:W-:-:S03]  /*6430*/  LEA.HI R24, R24, R27, RZ, 0x2 ;  /* 0x0000001b18187211 */ /* 0x000fc600078f10ff */
        /* <DEDUP_REMOVED lines=10> */
[----:B------:R-:W1:Y:S04]  /*64e0*/  LDS.128 R56, [R12+0x9000] ;  /* 0x009000000c387984 */ /* 0x000e680000000c00 */
[----:B------:R-:W1:Y:S04]  /*64f0*/  LDS.128 R48, [R12+0xb000] ;  /* 0x00b000000c307984 */ /* 0x000e680000000c00 */
[----:B------:R-:W1:Y:S04]  /*6500*/  LDS.128 R40, [R12+0xd000] ;  /* 0x00d000000c287984 */ /* 0x000e680000000c00 */
[----:B------:R-:W1:Y:S04]  /*6510*/  LDS.128 R52, [R12+0xa000] ;  /* 0x00a000000c347984 */ /* 0x000e680000000c00 */
[----:B------:R-:W3:Y:S04]  /*6520*/  LDS.128 R44, [R12+0xc000] ;  /* 0x00c000000c2c7984 */ /* 0x000ee80000000c00 */
[----:B------:R-:W3:Y:S04]  /*6530*/  LDS.128 R36, [R12+0xe000] ;  /* 0x00e000000c247984 */ /* 0x000ee80000000c00 */
[----:B------:R-:W4:Y:S04]  /*6540*/  LDS.128 R32, [R12+0xf000] ;  /* 0x00f000000c207984 */ /* 0x000f280000000c00 */
[----:B------:R-:W-:Y:S04]  /*6550*/  LDS.128 R16, [R12+0x13000] ;  /* 0x013000000c107984 */ /* 0x000fe80000000c00 */
[----:B------:R-:W-:Y:S01]  /*6560*/  LDS.128 R20, [R12+0x12000] ;  /* 0x012000000c147984 */ /* 0x000fe20000000c00 */
[----:B--2---:R-:W-:-:S02]  /*6570*/  SHF.R.S32.HI R5, RZ, 0x1f, R28 ;  /* 0x0000001fff057819 */ /* 0x004fc4000001141c */
[----:B------:R-:W-:Y:S02]  /*6580*/  MOV R4, R28 ;  /* 0x0000001c00047202 */ /* 0x000fe40000000f00 */
[----:B------:R-:W-:Y:S03]  /*6590*/  LDS.128 R28, [R12+0x10000] ;  /* 0x010000000c1c7984 */ /* 0x000fe60000000c00 */
[----:B------:R-:W-:-:S04]  /*65a0*/  IMAD.WIDE.U32 R6, R6, c[0x0][0x3a0], R4 ;  /* 0x0000e80006067a25 */ /* 0x000fc800078e0004 */
[----:B------:R-:W-:Y:S01]  /*65b0*/  IMAD.WIDE.U32 R4, R0, c[0x0][0x3a8], R4 ;  /* 0x0000ea0000047a25 */ /* 0x000fe200078e0004 */
[----:B-1----:R-:W-:Y:S02]  /*65c0*/  SHF.R.S32.HI R0, RZ, 0x1f, R25 ;  /* 0x0000001fff007819 */ /* 0x002fe40000011419 */
[----:B------:R-:W-:Y:S02]  /*65d0*/  IADD3 R7, R7, UR6, RZ ;  /* 0x0000000607077c10 */ /* 0x000fe4000fffe0ff */
[----:B------:R-:W-:Y:S01]  /*65e0*/  IADD3 R5, R5, UR4, RZ ;  /* 0x0000000405057c10 */ /* 0x000fe2000fffe0ff */
[C---:B------:R-:W-:Y:S02]  /*65f0*/  IMAD R8, R0.reuse, c[0x0][0x388], RZ ;  /* 0x0000e20000087a24 */ /* 0x040fe400078e02ff */
[----:B------:R-:W-:Y:S02]  /*6600*/  IMAD R3, R0, c[0x0][0x390], RZ ;  /* 0x0000e40000037a24 */ /* 0x000fe400078e02ff */
[C---:B------:R-:W-:Y:S01]  /*6610*/  IMAD R0, R25.reuse, c[0x0][0x38c], R8 ;  /* 0x0000e30019007a24 */ /* 0x040fe200078e0208 */
[----:B---3--:R-:W-:Y:S01]  /*6620*/  SHF.R.S32.HI R8, RZ, 0x1f, R26 ;  /* 0x0000001fff087819 */ /* 0x008fe2000001141a */
[----:B------:R-:W-:-:S04]  /*6630*/  IMAD.WIDE.U32 R6, R25, c[0x0][0x388], R6 ;  /* 0x0000e20019067a25 */ /* 0x000fc800078e0006 */
[C---:B------:R-:W-:Y:S02]  /*6640*/  IMAD R3, R25.reuse, c[0x0][0x394], R3 ;  /* 0x0000e50019037a24 */ /* 0x040fe400078e0203 */
[----:B------:R-:W-:-:S04]  /*6650*/  IMAD.WIDE.U32 R4, R25, c[0x0][0x390], R4 ;  /* 0x0000e40019047a25 */ /* 0x000fc800078e0004 */
[----:B------:R-:W-:Y:S01]  /*6660*/  IMAD.IADD R7, R7, 0x1, R0 ;  /* 0x0000000107077824 */ /* 0x000fe200078e0200 */
[----:B------:R-:W-:Y:S01]  /*6670*/  IADD3 R5, R5, R3, RZ ;  /* 0x0000000305057210 */ /* 0x000fe20007ffe0ff */
[----:B------:R-:W-:Y:S02]  /*6680*/  IMAD R0, R8, c[0x0][0x3b8], RZ ;  /* 0x0000ee0008007a24 */ /* 0x000fe400078e02ff */
[----:B------:R-:W-:-:S04]  /*6690*/  IMAD.WIDE.U32 R6, R26, c[0x0][0x3b8], R6 ;  /* 0x0000ee001a067a25 */ /* 0x000fc800078e0006 */
[----:B------:R-:W-:Y:S02]  /*66a0*/  IMAD R0, R26, c[0x0][0x3bc], R0 ;  /* 0x0000ef001a007a24 */ /* 0x000fe400078e0200 */
[----:B------:R-:W-:Y:S02]  /*66b0*/  IMAD R3, R8, c[0x0][0x3c0], RZ ;  /* 0x0000f00008037a24 */ /* 0x000fe400078e02ff */
[----:B------:R-:W-:Y:S01]  /*66c0*/  IMAD.IADD R7, R7, 0x1, R0 ;  /* 0x0000000107077824 */ /* 0x000fe200078e0200 */
[----:B------:R-:W-:Y:S01]  /*66d0*/  SHF.R.S32.HI R0, RZ, 0x2, R24 ;  /* 0x00000002ff007819 */ /* 0x000fe20000011418 */
[C---:B------:R-:W-:Y:S02]  /*66e0*/  IMAD R3, R26.reuse, c[0x0][0x3c4], R3 ;  /* 0x0000f1001a037a24 */ /* 0x040fe400078e0203 */
[----:B------:R-:W-:Y:S01]  /*66f0*/  IMAD.WIDE.U32 R4, R26, c[0x0][0x3c0], R4 ;  /* 0x0000f0001a047a25 */ /* 0x000fe200078e0004 */
[----:B------:R-:W-:Y:S01]  /*6700*/  SHF.R.S32.HI R8, RZ, 0x1f, R0 ;  /* 0x0000001fff087819 */ /* 0x000fe20000011400 */
[----:B------:R-:W1:Y:S02]  /*6710*/  LDS.128 R24, [R12+0x11000] ;  /* 0x011000000c187984 */ /* 0x000e640000000c00 */
[----:B------:R-:W-:Y:S01]  /*6720*/  IMAD.WIDE.U32 R10, R0, c[0x0][0x3a0], R6 ;  /* 0x0000e800000a7a25 */ /* 0x000fe200078e0006 */
[----:B------:R-:W-:Y:S01]  /*6730*/  IADD3 R5, R5, R3, RZ ;  /* 0x0000000305057210 */ /* 0x000fe20007ffe0ff */
[----:B------:R-:W2:Y:S02]  /*6740*/  LDS.128 R12, [R12+0x14000] ;  /* 0x014000000c0c7984 */ /* 0x000ea40000000c00 */
[----:B------:R-:W-:Y:S01]  /*6750*/  IMAD R3, R8, c[0x0][0x3a0], RZ ;  /* 0x0000e80008037a24 */ /* 0x000fe200078e02ff */
[----:B------:R-:W-:Y:S01]  /*6760*/  LEA R6, P1, R10, c[0x0][0x340], 0x1 ;  /* 0x0000d0000a067a11 */ /* 0x000fe200078208ff */
[----:B------:R-:W-:-:S02]  /*6770*/  IMAD R8, R8, c[0x0][0x3a8], RZ ;  /* 0x0000ea0008087a24 */ /* 0x000fc400078e02ff */
[C---:B----4-:R-:W-:Y:S02]  /*6780*/  IMAD R60, R0.reuse, c[0x0][0x3a4], R3 ;  /* 0x0000e900003c7a24 */ /* 0x050fe400078e0203 */
[C---:B------:R-:W-:Y:S02]  /*6790*/  IMAD R3, R0.reuse, c[0x0][0x3ac], R8 ;  /* 0x0000eb0000037a24 */ /* 0x040fe400078e0208 */
[----:B------:R-:W-:-:S04]  /*67a0*/  IMAD.WIDE.U32 R8, R0, c[0x0][0x3a8], R4 ;  /* 0x0000ea0000087a25 */ /* 0x000fc800078e0004 */
[----:B------:R-:W-:Y:S01]  /*67b0*/  IMAD.IADD R5, R11, 0x1, R60 ;  /* 0x000000010b057824 */ /* 0x000fe200078e023c */
[----:B------:R-:W-:Y:S02]  /*67c0*/  IADD3 R0, R9, R3, RZ ;  /* 0x0000000309007210 */ /* 0x000fe40007ffe0ff */
[----:B------:R-:W-:Y:S02]  /*67d0*/  LEA R4, P0, R8, c[0x0][0x348], 0x1 ;  /* 0x0000d20008047a11 */ /* 0x000fe400078008ff */
[----:B------:R-:W-:Y:S02]  /*67e0*/  LEA.HI.X R7, R10, c[0x0][0x344], R5, 0x1, P1 ;  /* 0x0000d1000a077a11 */ /* 0x000fe400008f0c05 */
[----:B------:R-:W-:Y:S01]  /*67f0*/  LEA.HI.X R5, R8, c[0x0][0x34c], R0, 0x1, P0 ;  /* 0x0000d30008057a11 */ /* 0x000fe200000f0c00 */
[----:B------:R-:W-:Y:S01]  /*6800*/  IMAD.MOV.U32 R0, RZ, RZ, c[0x0][0x3a8] ;  /* 0x0000ea00ff007624 */ /* 0x000fe200078e00ff */
[----:B------:R-:W-:Y:S01]  /*6810*/  MOV R3, c[0x0][0x3a0] ;  /* 0x0000e80000037a02 */ /* 0x000fe20000000f00 */
[----:B------:R3:W-:Y:S01]  /*6820*/  STG.E.128 [R6.64], R56 ;  /* 0x0000003806007986 */ /* 0x0007e2000c101d1a */
[----:B------:R-:W-:-:S02]  /*6830*/  MOV R11, c[0x0][0x3a4] ;  /* 0x0000e900000b7a02 */ /* 0x000fc40000000f00 */
[C---:B------:R-:W-:Y:S01]  /*6840*/  LEA R10, P1, R3.reuse, R6, 0x7 ;  /* 0x00000006030a7211 */ /* 0x040fe200078238ff */
[----:B------:R3:W-:Y:S01]  /*6850*/  STG.E.128 [R6.64+0x40], R48 ;  /* 0x0000403006007986 */ /* 0x0007e2000c101d1a */
[----:B------:R-:W-:Y:S02]  /*6860*/  MOV R9, c[0x0][0x3ac] ;  /* 0x0000eb0000097a02 */ /* 0x000fe40000000f00 */
[C---:B------:R-:W-:Y:S01]  /*6870*/  LEA R8, P0, R0.reuse, R4, 0x7 ;  /* 0x0000000400087211 */ /* 0x040fe200078038ff */
[----:B------:R3:W-:Y:S01]  /*6880*/  STG.E.128 [R6.64+0x80], R40 ;  /* 0x0000802806007986 */ /* 0x0007e2000c101d1a */
[----:B------:R-:W-:Y:S02]  /*6890*/  LEA.HI.X R11, R3, R7, R11, 0x7, P1 ;  /* 0x00000007030b7211 */ /* 0x000fe400008f3c0b */
[----:B------:R-:W-:-:S03]  /*68a0*/  LEA.HI.X R9, R0, R5, R9, 0x7, P0 ;  /* 0x0000000500097211 */ /* 0x000fc600000f3c09 */
[----:B------:R3:W-:Y:S04]  /*68b0*/  STG.E.128 [R10.64], R52 ;  /* 0x000000340a007986 */ /* 0x0007e8000c101d1a */
[----:B------:R3:W-:Y:S04]  /*68c0*/  STG.E.128 [R10.64+0x40], R44 ;  /* 0x0000402c0a007986 */ /* 0x0007e8000c101d1a */
[----:B------:R3:W-:Y:S04]  /*68d0*/  STG.E.128 [R10.64+0x80], R36 ;  /* 0x000080240a007986 */ /* 0x0007e8000c101d1a */
[----:B------:R3:W-:Y:S04]  /*68e0*/  STG.E.128 [R4.64], R32 ;  /* 0x0000002004007986 */ /* 0x0007e8000c101d1a */
[----:B-1----:R3:W-:Y:S04]  /*68f0*/  STG.E.128 [R4.64+0x40], R24 ;  /* 0x0000401804007986 */ /* 0x0027e8000c101d1a */
[----:B------:R3:W-:Y:S04]  /*6900*/  STG.E.128 [R4.64+0x80], R16 ;  /* 0x0000801004007986 */ /* 0x0007e8000c101d1a */
[----:B------:R3:W-:Y:S04]  /*6910*/  STG.E.128 [R8.64], R28 ;  /* 0x0000001c08007986 */ /* 0x0007e8000c101d1a */
[----:B------:R3:W-:Y:S04]  /*6920*/  STG.E.128 [R8.64+0x40], R20 ;  /* 0x0000401408007986 */ /* 0x0007e8000c101d1a */
[----:B--2---:R3:W-:Y:S02]  /*6930*/  STG.E.128 [R8.64+0x80], R12 ;  /* 0x0000800c08007986 */ /* 0x0047e4000c101d1a */
.L_x_1010:
        /* <DEDUP_REMOVED lines=11> */
.L_x_1017:
[----:B------:R-:W-:Y:S05]  /*69f0*/  EXIT ;  /* 0x000000000000794d */ /* 0x000fea0003800000 */
.L_x_1019:
        /* <DEDUP_REMOVED lines=16> */
.L_x_1306:


//--------------------- .text._ZN5flash44flash_bwd_dq_dk_dv_loop_seqk_parallel_kernelI23Flash_bwd_kernel_traitsILi96ELi64ELi128ELi8ELi2ELi4ELi4ELb0ELb0EN7cutlass10bfloat16_tE19Flash_kernel_traitsILi96ELi64ELi128ELi8ES3_EELb1ELb0ELb0ELb1ELb0ELb0ELb0EEEvNS_16Flash_bwd_paramsE --------------------------
	.section	.text._ZN5flash44flash_bwd_dq_dk_dv_loop_seqk_parallel_kernelI23Flash_bwd_kernel_traitsILi96ELi64ELi128ELi8ELi2ELi4ELi4ELb0ELb0EN7cutlass10bfloat16_tE19Flash_kernel_traitsILi96ELi64ELi128ELi8ES3_EELb1ELb0ELb0ELb1ELb0ELb0ELb0EEEvNS_16Flash_bwd_paramsE,"ax",@progbits
	.sectioninfo	@"SHI_REGISTERS=255"
	.align	128
        .global         _ZN5flash44flash_bwd_dq_dk_dv_loop_seqk_parallel_kernelI23Flash_bwd_kernel_traitsILi96ELi64ELi128ELi8ELi2ELi4ELi4ELb0ELb0EN7cutlass10bfloat16_tE19Flash_kernel_traitsILi96ELi64ELi128ELi8ES3_EELb1ELb0ELb0ELb1ELb0ELb0ELb0EEEvNS_16Flash_bwd_paramsE
        .type           _ZN5flash44flash_bwd_dq_dk_dv_loop_seqk_parallel_kernelI23Flash_bwd_kernel_traitsILi96ELi64ELi128ELi8ELi2ELi4ELi4ELb0ELb0EN7cutlass10bfloat16_tE19Flash_kernel_traitsILi96ELi64ELi128ELi8ES3_EELb1ELb0ELb0ELb1ELb0ELb0ELb0EEEvNS_16Flash_bwd_paramsE,@function
        .size           _ZN5flash44flash_bwd_dq_dk_dv_loop_seqk_parallel_kernelI23Flash_bwd_kernel_traitsILi96ELi64ELi128ELi8ELi2ELi4ELi4ELb0ELb0EN7cutlass10bfloat16_tE19Flash_kernel_traitsILi96ELi64ELi128ELi8ES3_EELb1ELb0ELb0ELb1ELb0ELb0ELb0EEEvNS_16Flash_bwd_paramsE,(.L_x_1307 - _ZN5flash44flash_bwd_dq_dk_dv_loop_seqk_parallel_kernelI23Flash_bwd_kernel_traitsILi96ELi64ELi128ELi8ELi2ELi4ELi4ELb0ELb0EN7cutlass10bfloat16_tE19Flash_kernel_traitsILi96ELi64ELi128ELi8ES3_EELb1ELb0ELb0ELb1ELb0ELb0ELb0EEEvNS_16Flash_bwd_paramsE)
        .other          _ZN5flash44flash_bwd_dq_dk_dv_loop_seqk_parallel_kernelI23Flash_bwd_kernel_traitsILi96ELi64ELi128ELi8ELi2ELi4ELi4ELb0ELb0EN7cutlass10bfloat16_tE19Flash_kernel_traitsILi96ELi64ELi128ELi8ES3_EELb1ELb0ELb0ELb1ELb0ELb0ELb0EEEvNS_16Flash_bwd_paramsE,@"STO_CUDA_ENTRY STV_DEFAULT"
_ZN5flash44flash_bwd_dq_dk_dv_loop_seqk_parallel_kernelI23Flash_bwd_kernel_traitsILi96ELi64ELi128ELi8ELi2ELi4ELi4ELb0ELb0EN7cutlass10bfloat16_tE19Flash_kernel_traitsILi96ELi64ELi128ELi8ES3_EELb1ELb0ELb0ELb1ELb0ELb0ELb0EEEvNS_16Flash_bwd_paramsE:
.text._ZN5flash44flash_bwd_dq_dk_dv_loop_seqk_parallel_kernelI23Flash_bwd_kernel_traitsILi96ELi64ELi128ELi8ELi2ELi4ELi4ELb0ELb0EN7cutlass10bfloat16_tE19Flash_kernel_traitsILi96ELi64ELi128ELi8ES3_EELb1ELb0ELb0ELb1ELb0ELb0ELb0EEEvNS_16Flash_bwd_paramsE:
        /* <DEDUP_REMOVED lines=30> */
[----:B------:R-:W-:Y:S01]  /*01e0*/  IMAD.SHL.U32 R7, R7, 0x40, RZ ;  /* 0x0000004007077824 */ /* 0x000fe200078e00ff */
[----:B------:R-:W-:Y:S01]  /*01f0*/  LOP3.LUT R2, R0, 0xfffffffe, RZ, 0xc0, !PT ;  /* 0xfffffffe00027812 */ /* 0x000fe200078ec0ff */
[C---:B------:R-:W-:Y:S01]  /*0200*/  IMAD.IADD R0, R9.reuse, 0x1, -R5 ;  /* 0x0000000109007824 */ /* 0x040fe200078e0a05 */
        /* <DEDUP_REMOVED lines=8> */
[----:B------:R-:W-:-:S02]  /*0290*/  SHF.R.S32.HI R9, RZ, 0x1f, R4 ;  /* 0x0000001fff097819 */ /* 0x000fc40000011404 */
[-C--:B------:R-:W-:Y:S02]  /*02a0*/  LEA.HI R17, R5, R0.reuse, RZ, 0x3 ;  /* 0x0000000005117211 */ /* 0x080fe400078f18ff */
[----:B------:R-:W-:Y:S02]  /*02b0*/  LEA.HI R3, R0, R0, RZ, 0x1 ;  /* 0x0000000000037211 */ /* 0x000fe400078f08ff */
[----:B------:R-:W-:Y:S02]  /*02c0*/  SHF.R.U32.HI R7, RZ, 0x3, R2 ;  /* 0x00000003ff077819 */ /* 0x000fe40000011602 */
[----:B------:R-:W-:Y:S02]  /*02d0*/  LOP3.LUT R5, R2, 0x18, R220, 0xf8, !PT ;  /* 0x0000001802057812 */ /* 0x000fe400078ef8dc */
[----:B------:R-:W-:Y:S02]  /*02e0*/  LEA.HI R229, R9, R4, RZ, 0x2 ;  /* 0x0000000409e57211 */ /* 0x000fe400078f10ff */
[----:B------:R-:W-:-:S02]  /*02f0*/  LOP3.LUT R2, R17, 0xfffffff8, RZ, 0xc0, !PT ;  /* 0xfffffff811027812 */ /* 0x000fc400078ec0ff */
[----:B------:R-:W-:Y:S02]  /*0300*/  LOP3.LUT R4, R3, 0x7fffffe, RZ, 0xc0, !PT ;  /* 0x07fffffe03047812 */ /* 0x000fe400078ec0ff */
[----:B------:R-:W-:Y:S01]  /*0310*/  LEA.HI R9, R10, R10, RZ, 0x1 ;  /* 0x0000000a0a097211 */ /* 0x000fe200078f08ff */
[----:B------:R-:W-:Y:S01]  /*0320*/  IMAD.IADD R16, R0, 0x1, -R2 ;  /* 0x0000000100107824 */ /* 0x000fe200078e0a02 */
[----:B------:R-:W-:Y:S01]  /*0330*/  LEA.HI R2, R6, R18, RZ, 0x1 ;  /* 0x0000001206027211 */ /* 0x000fe200078f08ff */
[----:B------:R-:W-:Y:S01]  /*0340*/  IMAD.IADD R20, R0, 0x1, -R4 ;  /* 0x0000000100147824 */ /* 0x000fe200078e0a04 */
[----:B------:R-:W-:Y:S02]  /*0350*/  SHF.R.S32.HI R0, RZ, 0x1f, R6 ;  /* 0x0000001fff007819 */ /* 0x000fe40000011406 */
[----:B------:R-:W-:Y:S02]  /*0360*/  LOP3.LUT R11, R5, R7, RZ, 0x3c, !PT ;  /* 0x00000007050b7212 */ /* 0x000fe400078e3cff */
[----:B------:R-:W-:-:S02]  /*0370*/  LOP3.LUT R6, R2, 0x7fffffe, RZ, 0xc0, !PT ;  /* 0x07fffffe02067812 */ /* 0x000fc400078ec0ff */
[----:B------:R-:W-:Y:S02]  /*0380*/  SHF.R.S32.HI R7, RZ, 0x6, R13 ;  /* 0x00000006ff077819 */ /* 0x000fe4000001140d */
[----:B------:R-:W-:Y:S01]  /*0390*/  LEA.HI R0, R0, R18, RZ, 0x3 ;  /* 0x0000001200007211 */ /* 0x000fe200078f18ff */
[----:B------:R-:W-:Y:S01]  /*03a0*/  IMAD.IADD R6, R18, 0x1, -R6 ;  /* 0x0000000112067824 */ /* 0x000fe200078e0a06 */
[----:B------:R-:W-:Y:S02]  /*03b0*/  LOP3.LUT R2, R9, 0x7fffffe, RZ, 0xc0, !PT ;  /* 0x07fffffe09027812 */ /* 0x000fe400078ec0ff */
[----:B------:R-:W-:Y:S01]  /*03c0*/  LOP3.LUT R4, R0, 0xfffffff8, RZ, 0xc0, !PT ;  /* 0xfffffff800047812 */ /* 0x000fe200078ec0ff */
[----:B------:R-:W-:Y:S01]  /*03d0*/  IMAD R0, R7, 0x4, R12 ;  /* 0x0000000407007824 */ /* 0x000fe200078e020c */
[--C-:B------:R-:W-:Y:S01]  /*03e0*/  SHF.R.S32.HI R5, RZ, 0x1, R3.reuse ;  /* 0x00000001ff057819 */ /* 0x100fe20000011403 */
[----:B------:R-:W-:Y:S01]  /*03f0*/  IMAD.IADD R2, R10, 0x1, -R2 ;  /* 0x000000010a027824 */ /* 0x000fe200078e0a02 */
[----:B------:R-:W-:Y:S01]  /*0400*/  SHF.R.S32.HI R3, RZ, 0x1f, R3 ;  /* 0x0000001fff037819 */ /* 0x000fe20000011403 */
[----:B------:R-:W-:Y:S01]  /*0410*/  IMAD.IADD R4, R18, 0x1, -R4 ;  /* 0x0000000112047824 */ /* 0x000fe200078e0a04 */
[----:B------:R-:W-:Y:S01]  /*0420*/  LOP3.LUT P5, RZ, R16, 0x2, RZ, 0xc0, !PT ;  /* 0x0000000210ff7812 */ /* 0x000fe200078ac0ff */
[----:B------:R-:W-:Y:S01]  /*0430*/  IMAD R164, R0, 0x8, R2 ;  /* 0x0000000800a47824 */ /* 0x000fe200078e0202 */
[----:B------:R-:W-:Y:S01]  /*0440*/  LEA.HI R3, R3, R5, RZ, 0x2 ;  /* 0x0000000503037211 */ /* 0x000fe200078f10ff */
[----:B------:R-:W-:Y:S01]  /*0450*/  IMAD R0, R22, 0x8, R6 ;  /* 0x0000000816007824 */ /* 0x000fe200078e0206 */
[----:B------:R-:W-:-:S02]  /*0460*/  SHF.R.S32.HI R6, RZ, 0x1f, R8 ;  /* 0x0000001fff067819 */ /* 0x000fc40000011408 */
[----:B------:R-:W-:Y:S01]  /*0470*/  LOP3.LUT R2, R4, 0x1, RZ, 0xc0, !PT ;  /* 0x0000000104027812 */ /* 0x000fe200078ec0ff */
[----:B------:R-:W-:Y:S01]  /*0480*/  IMAD.U32 R0, R0, 0x20, R11 ;  /* 0x0000002000007824 */ /* 0x000fe200078e000b */
[----:B------:R-:W-:Y:S02]  /*0490*/  LOP3.LUT R3, R3, 0xfffffffc, RZ, 0xc0, !PT ;  /* 0xfffffffc03037812 */ /* 0x000fe400078ec0ff */
[----:B------:R-:W-:Y:S02]  /*04a0*/  ISETP.NE.U32.AND P3, PT, R2, 0x1, PT ;  /* 0x000000010200780c */ /* 0x000fe40003f65070 */
[----:B------:R1:W-:Y:S01]  /*04b0*/  STL [R1+0x20], R0 ;  /* 0x0000200001007387 */ /* 0x0003e20000100800 */
[----:B------:R-:W-:Y:S01]  /*04c0*/  LEA.HI R2, R8, R22, RZ, 0x1 ;  /* 0x0000001608027211 */ /* 0x000fe200078f08ff */
[----:B------:R-:W-:Y:S01]  /*04d0*/  IMAD.IADD R18, R5, 0x1, -R3 ;  /* 0x0000000105127824 */ /* 0x000fe200078e0a03 */
[----:B------:R-:W-:Y:S01]  /*04e0*/  SHF.R.S32.HI R3, RZ, 0x1, R9 ;  /* 0x00000001ff037819 */ /* 0x000fe20000011409 */
[----:B------:R-:W-:Y:S01]  /*04f0*/  IMAD.SHL.U32 R5, R10, 0x40, RZ ;  /* 0x000000400a057824 */ /* 0x000fe200078e00ff */
[----:B------:R-:W-:-:S02]  /*0500*/  LEA.HI R9, R4, R4, RZ, 0x1 ;  /* 0x0000000404097211 */ /* 0x000fc400078f08ff */
[----:B------:R-:W-:Y:S02]  /*0510*/  LOP3.LUT P4, RZ, R3, 0x2, RZ, 0xc0, !PT ;  /* 0x0000000203ff7812 */ /* 0x000fe4000788c0ff */
[----:B------:R-:W-:Y:S02]  /*0520*/  LOP3.LUT P2, RZ, R4, 0x2, RZ, 0xc0, !PT ;  /* 0x0000000204ff7812 */ /* 0x000fe4000784c0ff */
[----:B------:R-:W-:Y:S01]  /*0530*/  SHF.R.S32.HI R11, RZ, 0x7, R15 ;  /* 0x00000007ff0b7819 */ /* 0x000fe2000001140f */
[----:B------:R-:W-:Y:S01]  /*0540*/  IMAD.SHL.U32 R15, R7, 0x20, RZ ;  /* 0x00000020070f7824 */ /* 0x000fe200078e00ff */
[----:B------:R-:W-:Y:S01]  /*0550*/  LOP3.LUT P6, RZ, R16, 0x4, RZ, 0xc0, !PT ;  /* 0x0000000410ff7812 */ /* 0x000fe200078cc0ff */
[----:B------:R-:W-:Y:S01]  /*0560*/  IMAD.SHL.U32 R7, R14, 0x2, RZ ;  /* 0x000000020e077824 */ /* 0x000fe200078e00ff */
[----:B------:R-:W-:Y:S02]  /*0570*/  SEL R170, R174, 0xffffffe0, !P5 ;  /* 0xffffffe0aeaa7807 */ /* 0x000fe40006800000 */
[----:B------:R-:W-:-:S02]  /*0580*/  SEL R207, R207, 0x10, !P3 ;  /* 0x00000010cfcf7807 */ /* 0x000fc40005800000 */
[----:B------:R-:W-:Y:S02]  /*0590*/  SEL R171, R171, 0xffffffc0, !P6 ;  /* 0xffffffc0abab7807 */ /* 0x000fe40007000000 */
[----:B------:R-:W-:Y:S02]  /*05a0*/  SHF.R.S32.HI R229, RZ, 0x2, R229 ;  /* 0x00000002ffe57819 */ /* 0x000fe400000114e5 */
[----:B------:R-:W-:Y:S02]  /*05b0*/  SEL R165, R174, 0xffffffe0, !P4 ;  /* 0xffffffe0aea57807 */ /* 0x000fe40006000000 */
[----:B-1----:R-:W-:Y:S02]  /*05c0*/  LEA.HI R0, R6, R22, RZ, 0x2 ;  /* 0x0000001606007211 */ /* 0x002fe400078f10ff */
[----:B------:R-:W-:Y:S02]  /*05d0*/  LOP3.LUT R6, R2, 0xfffffffe, RZ, 0xc0, !PT ;  /* 0xfffffffe02067812 */ /* 0x000fe400078ec0ff */
[----:B------:R-:W-:-:S02]  /*05e0*/  LOP3.LUT R0, R0, 0xfffffffc, RZ, 0xc0, !PT ;  /* 0xfffffffc00007812 */ /* 0x000fc400078ec0ff */
[----:B------:R-:W-:-:S03]  /*05f0*/  LOP3.LUT P0, RZ, R18, 0x2, RZ, 0xc0, !PT ;  /* 0x0000000212ff7812 */ /* 0x000fc6000780c0ff */
[C---:B------:R-:W-:Y:S01]  /*0600*/  IMAD.IADD R2, R22.reuse, 0x1, -R0 ;  /* 0x0000000116027824 */ /* 0x040fe200078e0a00 */
[----:B------:R-:W-:Y:S01]  /*0610*/  LOP3.LUT R0, R5, 0x1c0, RZ, 0xc0, !PT ;  /* 0x000001c005007812 */ /* 0x000fe200078ec0ff */
[----:B------:R-:W-:Y:S01]  /*0620*/  IMAD.IADD R22, R22, 0x1, -R6 ;  /* 0x0000000116167824 */ /* 0x000fe200078e0a06 */
[----:B------:R-:W-:Y:S01]  /*0630*/  SEL R174, R174, 0xffffffe0, !P0 ;  /* 0xffffffe0aeae7807 */ /* 0x000fe20004000000 */
[C---:B------:R-:W-:Y:S01]  /*0640*/  IMAD.SHL.U32 R5, R2.reuse, 0x10, RZ ;  /* 0x0000001002057824 */ /* 0x040fe200078e00ff */
[----:B------:R-:W-:Y:S01]  /*0650*/  SHF.R.U32.HI R10, RZ, 0x3, R0 ;  /* 0x00000003ff0a7819 */ /* 0x000fe20000011600 */
[----:B------:R-:W-:Y:S01]  /*0660*/  IMAD.SHL.U32 R6, R3, 0x40, RZ ;  /* 0x0000004003067824 */ /* 0x000fe200078e00ff */
[----:B------:R-:W-:Y:S01]  /*0670*/  LOP3.LUT R3, R9, 0x3fffffe, RZ, 0xc0, !PT ;  /* 0x03fffffe09037812 */ /* 0x000fe200078ec0ff */
[----:B------:R-:W-:Y:S01]  /*0680*/  IMAD R8, R2, 0x200, R7 ;  /* 0x0000020002087824 */ /* 0x000fe200078e0207 */
[----:B------:R-:W-:Y:S01]  /*0690*/  LOP3.LUT R5, R0, 0x30, R5, 0xf8, !PT ;  /* 0x0000003000057812 */ /* 0x000fe200078ef805 */
[----:B------:R-:W-:Y:S01]  /*06a0*/  STL [R1+0x24], R22 ;  /* 0x0000241601007387 */ /* 0x000fe20000100800 */
[----:B------:R-:W-:Y:S01]  /*06b0*/  SHF.R.S32.HI R0, RZ, 0x3, R17 ;  /* 0x00000003ff007819 */ /* 0x000fe20000011411 */
[----:B------:R-:W-:Y:S01]  /*06c0*/  IMAD.IADD R13, R4, 0x1, -R3 ;  /* 0x00000001040d7824 */ /* 0x000fe200078e0a03 */
[----:B------:R-:W-:Y:S01]  /*06d0*/  LOP3.LUT R3, R6, 0xc0, RZ, 0xc0, !PT ;  /* 0x000000c006037812 */ /* 0x000fe200078ec0ff */
[----:B------:R-:W-:Y:S01]  /*06e0*/  IMAD.SHL.U32 R4, R4, 0x40, RZ ;  /* 0x0000004004047824 */ /* 0x000fe200078e00ff */
[--C-:B------:R-:W-:Y:S01]  /*06f0*/  LOP3.LUT R6, R5, 0x8, R19.reuse, 0xf8, !PT ;  /* 0x0000000805067812 */ /* 0x100fe200078ef813 */
[----:B------:R-:W-:Y:S01]  /*0700*/  IMAD R14, R0, 0x8, R20 ;  /* 0x00000008000e7824 */ /* 0x000fe200078e0214 */
[----:B------:R-:W-:Y:S01]  /*0710*/  LOP3.LUT R5, R3, 0x8, R19, 0xf8, !PT ;  /* 0x0000000803057812 */ /* 0x000fe200078ef813 */
[----:B------:R-:W-:Y:S01]  /*0720*/  IMAD R17, R2, 0x2, R0 ;  /* 0x0000000202117824 */ /* 0x000fe200078e0200 */
[----:B------:R-:W-:Y:S01]  /*0730*/  LOP3.LUT R0, R4, 0x1c0, RZ, 0xc0, !PT ;  /* 0x000001c004007812 */ /* 0x000fe200078ec0ff */
[----:B------:R-:W-:Y:S01]  /*0740*/  IMAD R13, R13, 0x20, R8 ;  /* 0x000000200d0d7824 */ /* 0x000fe200078e0208 */
[----:B------:R-:W-:Y:S01]  /*0750*/  SHF.R.U32.HI R4, RZ, 0x3, R3 ;  /* 0x00000003ff047819 */ /* 0x000fe20000011603 */
[----:B------:R-:W-:Y:S01]  /*0760*/  STL [R1+0x10], R21 ;  /* 0x0000101501007387 */ /* 0x000fe20000100800 */
[----:B------:R-:W-:Y:S01]  /*0770*/  LOP3.LUT R3, R0, 0x20, R15, 0xf8, !PT ;  /* 0x0000002000037812 */ /* 0x000fe200078ef80f */
[----:B------:R-:W-:Y:S01]  /*0780*/  IMAD R229, R22, 0x10, R229 ;  /* 0x0000001016e57824 */ /* 0x000fe200078e02e5 */
        /* <DEDUP_REMOVED lines=9> */
[----:B------:R-:W-:-:S02]  /*0820*/  IMAD.IADD R210, R3, 0x1, R2 ;  /* 0x0000000103d27824 */ /* 0x000fc400078e0202 */
[----:B------:R-:W-:Y:S01]  /*0830*/  IMAD.SHL.U32 R2, R12, 0x8, RZ ;  /* 0x000000080c027824 */ /* 0x000fe200078e00ff */
[----:B------:R-:W-:Y:S01]  /*0840*/  LOP3.LUT R8, R0, 0x8, RZ, 0xc0, !PT ;  /* 0x0000000800087812 */ /* 0x000fe200078ec0ff */
[----:B------:R-:W-:Y:S01]  /*0850*/  IMAD.U32 R164, R164, 0x20, R4 ;  /* 0x00000020a4a47824 */ /* 0x000fe200078e0004 */
[----:B------:R-:W-:Y:S01]  /*0860*/  SHF.R.S32.HI R0, RZ, 0x1, R9 ;  /* 0x00000001ff007819 */ /* 0x000fe20000011409 */
[----:B------:R-:W-:Y:S01]  /*0870*/  IMAD R3, R12, 0x200, R6 ;  /* 0x000002000c037824 */ /* 0x000fe200078e0206 */
[----:B------:R-:W-:Y:S01]  /*0880*/  LOP3.LUT R7, R2, 0x8, RZ, 0xc0, !PT ;  /* 0x0000000802077812 */ /* 0x000fe200078ec0ff */
[----:B------:R-:W-:Y:S01]  /*0890*/  IMAD.SHL.U32 R2, R18, 0x40, RZ ;  /* 0x0000004012027824 */ /* 0x000fe200078e00ff */
[C---:B------:R-:W-:Y:S01]  /*08a0*/  LOP3.LUT P1, RZ, R0.reuse, 0x2, RZ, 0xc0, !PT ;  /* 0x0000000200ff7812 */ /* 0x040fe2000782c0ff */
[----:B------:R-:W-:Y:S01]  /*08b0*/  IMAD.SHL.U32 R4, R0, 0x40, RZ ;  /* 0x0000004000047824 */ /* 0x000fe200078e00ff */
[----:B------:R-:W-:Y:S01]  /*08c0*/  SHF.R.U32.HI R169, RZ, 0x3, R5 ;  /* 0x00000003ffa97819 */ /* 0x000fe20000011605 */
[----:B------:R-:W-:Y:S01]  /*08d0*/  IMAD.SHL.U32 R6, R12, 0x10, RZ ;  /* 0x000000100c067824 */ /* 0x000fe200078e00ff */
[----:B------:R-:W-:Y:S01]  /*08e0*/  LOP3.LUT R2, R2, 0xc0, RZ, 0xc0, !PT ;  /* 0x000000c002027812 */ /* 0x000fe200078ec0ff */
[----:B------:R-:W-:Y:S01]  /*08f0*/  IMAD.SHL.U32 R0, R14, 0x20, RZ ;  /* 0x000000200e007824 */ /* 0x000fe200078e00ff */
[----:B------:R-:W-:Y:S01]  /*0900*/  LOP3.LUT R4, R4, 0xc0, RZ, 0xc0, !PT ;  /* 0x000000c004047812 */ /* 0x000fe200078ec0ff */
[----:B------:R-:W-:Y:S01]  /*0910*/  IMAD.SHL.U32 R210, R210, 0x2, RZ ;  /* 0x00000002d2d27824 */ /* 0x000fe200078e00ff */
[----:B------:R-:W-:Y:S01]  /*0920*/  LOP3.LUT R10, R8, 0x10, R6, 0xf8, !PT ;  /* 0x00000010080a7812 */ /* 0x000fe200078ef806 */
[----:B------:R-:W-:Y:S01]  /*0930*/  IMAD.SHL.U32 R164, R164, 0x2, RZ ;  /* 0x00000002a4a47824 */ /* 0x000fe200078e00ff */
[----:B------:R-:W-:Y:S01]  /*0940*/  SHF.R.U32.HI R9, RZ, 0x3, R4 ;  /* 0x00000003ff097819 */ /* 0x000fe20000011604 */
[----:B------:R-:W-:Y:S01]  /*0950*/  IMAD.IADD R209, R210, 0x1, R207 ;  /* 0x00000001d2d17824 */ /* 0x000fe200078e02cf */
[----:B------:R-:W-:Y:S01]  /*0960*/  SHF.R.U32.HI R6, RZ, 0x3, R2 ;  /* 0x00000003ff067819 */ /* 0x000fe20000011602 */
[----:B------:R-:W-:Y:S01]  /*0970*/  IMAD.IADD R165, R164, 0x1, R165 ;  /* 0x00000001a4a57824 */ /* 0x000fe200078e02a5 */
[----:B------:R-:W-:Y:S01]  /*0980*/  LOP3.LUT R9, R9, R4, R8, 0x1e, !PT ;  /* 0x0000000409097212 */ /* 0x000fe200078e1e08 */
[----:B------:R-:W-:Y:S01]  /*0990*/  IMAD R4, R22, 0x200, R0 ;  /* 0x0000020016047824 */ /* 0x000fe200078e0200 */
[----:B------:R-:W-:-:S02]  /*09a0*/  LOP3.LUT R175, R6, R2, R7, 0x1e, !PT ;  /* 0x0000000206af7212 */ /* 0x000fc400078e1e07 */
[----:B------:R-:W-:Y:S01]  /*09b0*/  LOP3.LUT R2, R6, R10, R2, 0x1e, !PT ;  /* 0x0000000a06027212 */ /* 0x000fe200078e1e02 */
[----:B------:R-:W-:Y:S01]  /*09c0*/  IMAD.IADD R9, R9, 0x1, R13 ;  /* 0x0000000109097824 */ /* 0x000fe200078e020d */
[----:B------:R-:W-:Y:S01]  /*09d0*/  LOP3.LUT R169, R169, R5, R7, 0x1e, !PT ;  /* 0x00000005a9a97212 */ /* 0x000fe200078e1e07 */
[----:B------:R-:W-:Y:S01]  /*09e0*/  IMAD.IADD R175, R4, 0x1, R175 ;  /* 0x0000000104af7824 */ /* 0x000fe200078e02af */
[----:B------:R-:W-:Y:S01]  /*09f0*/  IADD3 R208, R210, 0x20, RZ ;  /* 0x00000020d2d07810 */ /* 0x000fe20007ffe0ff */
[----:B------:R-:W-:Y:S01]  /*0a00*/  IMAD.IADD R173, R0, 0x1, R2 ;  /* 0x0000000100ad7824 */ /* 0x000fe200078e0202 */
[----:B------:R-:W-:Y:S01]  /*0a10*/  LEA R4, R9, 0x9000, 0x1 ;  /* 0x0000900009047811 */ /* 0x000fe200078e08ff */
[----:B------:R-:W-:Y:S01]  /*0a20*/  IMAD.U32 R169, R17, 0x200, R169 ;  /* 0x0000020011a97824 */ /* 0x000fe200078e00a9 */
[----:B------:R-:W-:Y:S01]  /*0a30*/  @P2 IADD3 R208, R210, -0x20, RZ ;  /* 0xffffffe0d2d02810 */ /* 0x000fe20007ffe0ff */
[----:B------:R-:W-:Y:S01]  /*0a40*/  IMAD.SHL.U32 R2, R3, 0x2, RZ ;  /* 0x0000000203027824 */ /* 0x000fe200078e00ff */
[C---:B------:R-:W-:Y:S01]  /*0a50*/  IADD3 R0, R4.reuse, 0x20, RZ ;  /* 0x0000002004007810 */ /* 0x040fe20007ffe0ff */
[----:B------:R1:W-:Y:S01]  /*0a60*/  STL [R1+0x14], R4 ;  /* 0x0000140401007387 */ /* 0x0003e20000100800 */
[----:B------:R-:W-:Y:S01]  /*0a70*/  @P1 IADD3 R0, R4, -0x20, RZ ;  /* 0xffffffe004001810 */ /* 0x000fe20007ffe0ff */
[----:B------:R-:W-:Y:S01]  /*0a80*/  IMAD.IADD R207, R207, 0x1, R208 ;  /* 0x00000001cfcf7824 */ /* 0x000fe200078e02d0 */
[----:B------:R-:W-:-:S05]  /*0a90*/  LEA R169, R169, 0x15000, 0x1 ;  /* 0x00015000a9a97811 */ /* 0x000fca00078e08ff */
[C---:B------:R-:W-:Y:S02]  /*0aa0*/  IMAD.IADD R170, R169.reuse, 0x1, R170 ;  /* 0x00000001a9aa7824 */ /* 0x040fe400078e02aa */
[--C-:B------:R-:W-:Y:S02]  /*0ab0*/  IMAD.IADD R172, R169, 0x1, R171.reuse ;  /* 0x00000001a9ac7824 */ /* 0x100fe400078e02ab */
[----:B------:R-:W-:Y:S01]  /*0ac0*/  IMAD.IADD R171, R170, 0x1, R171 ;  /* 0x00000001aaab7824 */ /* 0x000fe200078e02ab */
[----:B-1----:R-:W1:Y:S04]  /*0ad0*/  S2R R4, SR_CTAID.Z ;  /* 0x0000000000047919 */ /* 0x002e680000002700 */
[----:B-1----:R1:W-:Y:S04]  /*0ae0*/  STL [R1+0x8], R4 ;  /* 0x0000080401007387 */ /* 0x0023e80000100800 */
[----:B------:R1:W-:Y:S02]  /*0af0*/  STL [R1+0x18], R0 ;  /* 0x0000180001007387 */ /* 0x0003e40000100800 */
.L_x_1061:
[----:B-12---:R-:W2:Y:S01]  /*0b00*/  S2R R36, SR_CTAID.Y ;  /* 0x0000000000247919 */ /* 0x006ea20000002600 */
[----:B-1-3--:R-:W1:Y:S01]  /*0b10*/  LDC.U8 R0, c[0x0][0x312] ;  /* 0x0000c480ff007b82 */ /* 0x00ae620000000000 */
[----:B------:R-:W-:-:S02]  /*0b20*/  ISETP.NE.U32.AND P3, PT, RZ, c[0x0][0x250], PT ;  /* 0x00009400ff007a0c */ /* 0x000fc40003f65070 */
[----:B------:R-:W-:Y:S02]  /*0b30*/  ISETP.NE.U32.AND P1, PT, RZ, c[0x0][0x240], PT ;  /* 0x00009000ff007a0c */ /* 0x000fe40003f25070 */
[----:B------:R-:W-:Y:S02]  /*0b40*/  ISETP.NE.AND.EX P3, PT, RZ, c[0x0][0x254], PT, P3 ;  /* 0x00009500ff007a0c */ /* 0x000fe40003f65330 */
[----:B------:R-:W-:Y:S02]  /*0b50*/  ISETP.NE.AND.EX P1, PT, RZ, c[0x0][0x244], PT, P1 ;  /* 0x00009100ff007a0c */ /* 0x000fe40003f25310 */
[----:B------:R-:W-:Y:S01]  /*0b60*/  ISETP.EQ.U32.AND P5, PT, RZ, c[0x0][0x248], PT ;  /* 0x00009200ff007a0c */ /* 0x000fe20003fa2070 */
[----:B--2---:R-:W-:Y:S01]  /*0b70*/  IMAD.SHL.U32 R9, R36, 0x4, RZ ;  /* 0x0000000424097824 */ /* 0x004fe200078e00ff */
[----:B------:R-:W-:Y:S02]  /*0b80*/  SHF.R.S32.HI R32, RZ, 0x1f, R36 ;  /* 0x0000001fff207819 */ /* 0x000fe40000011424 */
[----:B-1----:R-:W-:Y:S01]  /*0b90*/  ISETP.NE.AND P4, PT, R0, RZ, PT ;  /* 0x000000ff0000720c */ /* 0x002fe20003f85270 */
[----:B------:R-:W-:Y:S01]  /*0ba0*/  IMAD.MOV.U32 R0, RZ, RZ, -0x1 ;  /* 0xffffffffff007424 */ /* 0x000fe200078e00ff */
[----:B------:R-:W-:-:S02]  /*0bb0*/  SHF.L.U64.HI R8, R36, 0x2, R32 ;  /* 0x0000000224087819 */ /* 0x000fc40000010220 */
[C---:B------:R-:W-:Y:S02]  /*0bc0*/  IADD3 R4, P0, R9.reuse, c[0x0][0x240], RZ ;  /* 0x0000900009047a10 */ /* 0x040fe40007f1e0ff */
[----:B------:R-:W-:Y:S02]  /*0bd0*/  ISETP.EQ.OR.EX P5, PT, RZ, c[0x0][0x24c], !P4, P5 ;  /* 0x00009300ff007a0c */ /* 0x000fe400067a2750 */
[----:B------:R-:W-:Y:S02]  /*0be0*/  IADD3.X R5, R8, c[0x0][0x244], RZ, P0, !PT ;  /* 0x0000910008057a10 */ /* 0x000fe400007fe4ff */
[----:B------:R-:W-:-:S03]  /*0bf0*/  @P3 IADD3 R6, P0, R9, c[0x0][0x250], RZ ;  /* 0x0000940009063a10 */ /* 0x000fc60007f1e0ff */
[----:B------:R1:W2:Y:S01]  /*0c00*/  @P1 LDG.E R0, [R4.64] ;  /* 0x0000000604001981 */ /* 0x0002a2000c1e1900 */
[----:B------:R-:W-:-:S03]  /*0c10*/  IMAD.MOV.U32 R10, RZ, RZ, RZ ;  /* 0x000000ffff0a7224 */ /* 0x000fc600078e00ff */
[----:B------:R1:W2:Y:S01]  /*0c20*/  @P1 LDG.E R3, [R4.64+0x4] ;  /* 0x0000040604031981 */ /* 0x0002a2000c1e1900 */
[----:B------:R-:W-:Y:S01]  /*0c30*/  @P3 IADD3.X R7, R8, c[0x0][0x254], RZ, P0, !PT ;  /* 0x0000950008073a10 */ /* 0x000fe200007fe4ff */
[----:B------:R-:W-:-:S04]  /*0c40*/  IMAD.MOV.U32 R12, RZ, RZ, -0x1 ;  /* 0xffffffffff0c7424 */ /* 0x000fc800078e00ff */
[----:B------:R-:W3:Y:S01]  /*0c50*/  @P3 LDG.E R10, [R6.64] ;  /* 0x00000006060a3981 */ /* 0x000ee2000c1e1900 */
[----:B-1----:R-:W-:-:S04]  /*0c60*/  IADD3 R4, P2, R9, c[0x0][0x248], RZ ;  /* 0x0000920009047a10 */ /* 0x002fc80007f5e0ff */
[----:B------:R-:W-:-:S05]  /*0c70*/  IADD3.X R5, R8, c[0x0][0x24c], RZ, P2, !PT ;  /* 0x0000930008057a10 */ /* 0x000fca00017fe4ff */
[----:B------:R-:W4:Y:S01]  /*0c80*/  @!P5 LDG.E R12, [R4.64] ;  /* 0x00000006040cd981 */ /* 0x000f22000c1e1900 */
[----:B------:R-:W-:-:S04]  /*0c90*/  ISETP.NE.U32.AND P0, PT, RZ, c[0x0][0x248], PT ;  /* 0x00009200ff007a0c */ /* 0x000fc80003f05070 */
[----:B------:R-:W-:Y:S01]  /*0ca0*/  ISETP.NE.AND.EX P0, PT, RZ, c[0x0][0x24c], PT, P0 ;  /* 0x00009300ff007a0c */ /* 0x000fe20003f05300 */
[----:B---3--:R1:W-:Y:S01]  /*0cb0*/  STL [R1], R10 ;  /* 0x0000000a01007387 */ /* 0x0083e20000100800 */
[----:B--2---:R-:W-:Y:S02]  /*0cc0*/  @P1 IMAD.IADD R26, R3, 0x1, -R0 ;  /* 0x00000001031a1824 */ /* 0x004fe400078e0a00 */
[----:B------:R-:W-:Y:S02]  /*0cd0*/  IMAD.MOV.U32 R3, RZ, RZ, c[0x0][0x218] ;  /* 0x00008600ff037624 */ /* 0x000fe400078e00ff */
[----:B------:R-:W-:Y:S01]  /*0ce0*/  @!P1 IMAD.MOV.U32 R26, RZ, RZ, c[0x0][0x214] ;  /* 0x00008500ff1a9624 */ /* 0x000fe200078e00ff */
[----:B----4-:R1:W-:Y:S06]  /*0cf0*/  STL [R1+0x28], R12 ;  /* 0x0000280c01007387 */ /* 0x0103ec0000100800 */
[----:B-----5:R-:W-:Y:S05]  /*0d00*/  @!P0 BRA `(.L_x_1020) ;  /* 0x0000003000008947 */ /* 0x020fea0003800000 */
[----:B------:R-:W2:Y:S02]  /*0d10*/  @P4 LDG.E R3, [R4.64+0x4] ;  /* 0x0000040604034981 */ /* 0x000ea4000c1e1900 */
[----:B--2---:R-:W-:-:S06]  /*0d20*/  @P4 IADD3 R3, R3, -R12, RZ ;  /* 0x8000000c03034210 */ /* 0x004fcc0007ffe0ff */
[----:B------:R2:W5:Y:S02]  /*0d30*/  @!P4 LDG.E R3, [R4.64] ;  /* 0x000000060403c981 */ /* 0x000564000c1e1900 */
.L_x_1020:
[----:B------:R-:W-:Y:S01]  /*0d40*/  ISETP.NE.U32.AND P2, PT, RZ, c[0x0][0x258], PT ;  /* 0x00009600ff007a0c */ /* 0x000fe20003f45070 */
[----:B------:R-:W3:Y:S03]  /*0d50*/  LDL R132, [R1+0x10] ;  /* 0x0000100001847983 */ /* 0x000ee60000100800 */
[----:B------:R-:W-:-:S13]  /*0d60*/  ISETP.NE.AND.EX P2, PT, RZ, c[0x0][0x25c], PT, P2 ;  /* 0x00009700ff007a0c */ /* 0x000fda0003f45320 */
[----:B--2---:R-:W-:-:S04]  /*0d70*/  @P2 IADD3 R4, P0, R9, c[0x0][0x258], RZ ;  /* 0x0000960009042a10 */ /* 0x004fc80007f1e0ff */
[----:B------:R-:W-:-:S06]  /*0d80*/  @P2 IADD3.X R5, R8, c[0x0][0x25c], RZ, P0, !PT ;  /* 0x0000970008052a10 */ /* 0x000fcc00007fe4ff */
[----:B------:R-:W2:Y:S01]  /*0d90*/  @P2 LDG.E R5, [R4.64] ;  /* 0x0000000604052981 */ /* 0x000ea2000c1e1900 */
[----:B------:R-:W-:-:S04]  /*0da0*/  @!P2 ISETP.NE.U32.AND P0, PT, RZ, c[0x0][0x268], PT ;  /* 0x00009a00ff00aa0c */ /* 0x000fc80003f05070 */
[----:B------:R-:W-:-:S04]  /*0db0*/  @!P2 ISETP.NE.AND.EX P0, PT, RZ, c[0x0][0x26c], PT, P0 ;  /* 0x00009b00ff00aa0c */ /* 0x000fc80003f05300 */
[----:B------:R-:W-:Y:S01]  /*0dc0*/  @!P2 SEL R4, RZ, c[0x0][0x21c], !P0 ;  /* 0x00008700ff04aa07 */ /* 0x000fe20004000000 */
[----:B---3--:R-:W-:Y:S02]  /*0dd0*/  IMAD.SHL.U32 R20, R132, 0x80, RZ ;  /* 0x0000008084147824 */ /* 0x008fe400078e00ff */
[--C-:B--2---:R-:W-:Y:S01]  /*0de0*/  @P2 IMAD.IADD R204, R5, 0x1, -R10.reuse ;  /* 0x0000000105cc2824 */ /* 0x104fe200078e0a0a */
[----:B-----5:R-:W-:-:S04]  /*0df0*/  @!P2 IADD3 R204, R4, R3, -R10 ;  /* 0x0000000304cca210 */ /* 0x020fc80007ffe80a */
        /* <DEDUP_REMOVED lines=33> */
.L_x_1022:
        /* <DEDUP_REMOVED lines=15> */
.L_x_1023:
[----:B------:R-:W2:Y:S04]  /*1100*/  LDL.64 R6, [R1+0x8] ;  /* 0x0000080001067983 */ /* 0x000ea80000100a00 */
[----:B------:R3:W2:Y:S01]  /*1110*/  LDL.64 R38, [R1+0x8] ;  /* 0x0000080001267983 */ /* 0x0006a20000100a00 */
[----:B-1----:R-:W-:Y:S01]  /*1120*/  IABS R10, c[0x0][0x1c8] ;  /* 0x00007200000a7a13 */ /* 0x002fe20000000000 */
[----:B------:R-:W-:Y:S01]  /*1130*/  IMAD.MOV.U32 R12, RZ, RZ, c[0x0][0x224] ;  /* 0x00008900ff0c7624 */ /* 0x000fe200078e00ff */
[----:B------:R-:W1:Y:S01]  /*1140*/  LDC.U8 R15, c[0x0][0x328] ;  /* 0x0000ca00ff0f7b82 */ /* 0x000e620000000000 */
[----:B------:R-:W-:Y:S01]  /*1150*/  IMAD.MOV.U32 R33, RZ, RZ, c[0x0][0x22c] ;  /* 0x00008b00ff217624 */ /* 0x000fe200078e00ff */
[----:B------:R-:W4:Y:S01]  /*1160*/  I2F.RP R4, R10 ;  /* 0x0000000a00047306 */ /* 0x000f220000209400 */
[----:B------:R-:W-:Y:S01]  /*1170*/  IMAD.WIDE.U32 R16, R36, c[0x0][0x224], RZ ;  /* 0x0000890024107a25 */ /* 0x000fe200078e00ff */
[----:B------:R-:W-:Y:S01]  /*1180*/  SHF.R.S32.HI R12, RZ, 0x1f, R12 ;  /* 0x0000001fff0c7819 */ /* 0x000fe2000001140c */
[----:B------:R-:W5:Y:S02]  /*1190*/  S2R R31, SR_CTAID.X ;  /* 0x00000000001f7919 */ /* 0x000f640000002500 */
[----:B------:R-:W-:Y:S01]  /*11a0*/  IMAD.WIDE R22, R33, c[0x0][0x1c0], RZ ;  /* 0x0000700021167a25 */ /* 0x000fe200078e02ff */
[----:B------:R-:W2:Y:S02]  /*11b0*/  LDC.U8 R34, c[0x0][0x3d0] ;  /* 0x0000f400ff227b82 */ /* 0x000ea40000000000 */
[----:B----4-:R-:W4:Y:S01]  /*11c0*/  MUFU.RCP R4, R4 ;  /* 0x0000000400047308 */ /* 0x010f220000001000 */
[----:B-1----:R-:W-:-:S02]  /*11d0*/  ISETP.NE.AND P2, PT, R15, RZ, PT ;  /* 0x000000ff0f00720c */ /* 0x002fc40003f45270 */
[----:B----4-:R-:W-:-:S05]  /*11e0*/  IADD3 R4, R4, 0xffffffe, RZ ;  /* 0x0ffffffe04047810 */ /* 0x010fca0007ffe0ff */
[----:B------:R-:W1:Y:S02]  /*11f0*/  F2I.FTZ.U32.TRUNC.NTZ R5, R4 ;  /* 0x0000000400057305 */ /* 0x000e64000021f000 */
[----:B-1----:R-:W-:Y:S02]  /*1200*/  IADD3 R3, RZ, -R5, RZ ;  /* 0x80000005ff037210 */ /* 0x002fe40007ffe0ff */
[----:B------:R-:W-:-:S03]  /*1210*/  MOV R4, RZ ;  /* 0x000000ff00047202 */ /* 0x000fc60000000f00 */
[----:B------:R-:W-:-:S04]  /*1220*/  IMAD R3, R3, R10, RZ ;  /* 0x0000000a03037224 */ /* 0x000fc800078e02ff */
[----:B------:R-:W-:-:S04]  /*1230*/  IMAD.HI.U32 R3, R5, R3, R4 ;  /* 0x0000000305037227 */ /* 0x000fc800078e0004 */
[----:B------:R-:W-:-:S04]  /*1240*/  @!P0 IMAD R5, R32, c[0x0][0x368], RZ ;  /* 0x0000da0020058a24 */ /* 0x000fc800078e02ff */
[----:B------:R-:W-:Y:S02]  /*1250*/  @!P0 IMAD R5, R36, c[0x0][0x36c], R5 ;  /* 0x0000db0024058a24 */ /* 0x000fe400078e0205 */
[----:B--2---:R-:W-:Y:S02]  /*1260*/  IMAD.MOV.U32 R38, RZ, RZ, R6 ;  /* 0x000000ffff267224 */ /* 0x004fe400078e0006 */
[----:B------:R-:W-:-:S03]  /*1270*/  @P0 IMAD.WIDE.U32 R6, R0, c[0x0][0x370], RZ ;  /* 0x0000dc0000060a25 */ /* 0x000fc600078e00ff */
[----:B------:R-:W-:Y:S01]  /*1280*/  IABS R8, R38 ;  /* 0x0000002600087213 */ /* 0x000fe20000000000 */
[----:B------:R-:W-:Y:S01]  /*1290*/  @P0 IMAD R14, R0, c[0x0][0x374], R7 ;  /* 0x0000dd00000e0a24 */ /* 0x000fe200078e0207 */
[----:B------:R-:W-:Y:S01]  /*12a0*/  @P0 MOV R13, R6 ;  /* 0x00000006000d0202 */ /* 0x000fe20000000f00 */
[----:B------:R-:W-:Y:S01]  /*12b0*/  @!P0 IMAD.WIDE.U32 R6, R36, c[0x0][0x368], RZ ;  /* 0x0000da0024068a25 */ /* 0x000fe200078e00ff */
[----:B------:R-:W-:-:S03]  /*12c0*/  SHF.R.S32.HI R39, RZ, 0x1f, R38 ;  /* 0x0000001fff277819 */ /* 0x000fc60000011426 */
[----:B------:R-:W-:Y:S01]  /*12d0*/  IMAD.MOV.U32 R9, RZ, RZ, R8 ;  /* 0x000000ffff097224 */ /* 0x000fe200078e0008 */
[----:B------:R-:W-:Y:S01]  /*12e0*/  LOP3.LUT R8, R38, c[0x0][0x1c8], RZ, 0x3c, !PT ;  /* 0x0000720026087a12 */ /* 0x000fe200078e3cff */
[----:B------:R-:W-:Y:S01]  /*12f0*/  @!P0 IMAD.MOV.U32 R13, RZ, RZ, R6 ;  /* 0x000000ffff0d8224 */ /* 0x000fe200078e0006 */
[----:B------:R-:W-:Y:S01]  /*1300*/  @!P0 IADD3 R14, R7, R5, RZ ;  /* 0x00000005070e8210 */ /* 0x000fe20007ffe0ff */
[----:B------:R-:W-:Y:S01]  /*1310*/  IMAD.HI.U32 R3, R3, R9, RZ ;  /* 0x0000000903037227 */ /* 0x000fe200078e00ff */
[----:B------:R-:W-:Y:S01]  /*1320*/  ISETP.GE.AND P3, PT, R8, RZ, PT ;  /* 0x000000ff0800720c */ /* 0x000fe20003f66270 */
[----:B------:R3:W-:Y:S02]  /*1330*/  STL [R1+0xc], R39 ;  /* 0x00000c2701007387 */ /* 0x0007e40000100800 */
[----:B------:R-:W-:Y:S01]  /*1340*/  IMAD R8, R12, R36, RZ ;  /* 0x000000240c087224 */ /* 0x000fe200078e02ff */
[----:B------:R-:W-:Y:S01]  /*1350*/  IADD3 R4, -R3, RZ, RZ ;  /* 0x000000ff03047210 */ /* 0x000fe20007ffe1ff */
[----:B------:R-:W-:-:S02]  /*1360*/  IMAD.SHL.U32 R6, R36, 0x80, RZ ;  /* 0x0000008024067824 */ /* 0x000fc400078e00ff */
[----:B------:R-:W-:Y:S02]  /*1370*/  IMAD R5, R32, c[0x0][0x224], R8 ;  /* 0x0000890020057a24 */ /* 0x000fe400078e0208 */
[----:B------:R-:W-:Y:S01]  /*1380*/  IMAD R4, R10, R4, R9 ;  /* 0x000000040a047224 */ /* 0x000fe200078e0209 */
[----:B------:R-:W-:Y:S01]  /*1390*/  SHF.L.U64.HI R9, R36, 0x7, R32 ;  /* 0x0000000724097819 */ /* 0x000fe20000010220 */
[-C--:B------:R-:W-:Y:S01]  /*13a0*/  IMAD R8, R23, R16.reuse, RZ ;  /* 0x0000001017087224 */ /* 0x080fe200078e02ff */
[----:B------:R-:W-:Y:S01]  /*13b0*/  IADD3 R5, R17, R5, RZ ;  /* 0x0000000511057210 */ /* 0x000fe20007ffe0ff */
[----:B------:R-:W-:Y:S01]  /*13c0*/  IMAD.WIDE.U32 R16, R22, R16, RZ ;  /* 0x0000001016107225 */ /* 0x000fe200078e00ff */
[----:B------:R-:W-:Y:S02]  /*13d0*/  ISETP.GT.U32.AND P4, PT, R10, R4, PT ;  /* 0x000000040a00720c */ /* 0x000fe40003f84070 */
[----:B------:R-:W-:Y:S01]  /*13e0*/  SEL R9, R9, RZ, P1 ;  /* 0x000000ff09097207 */ /* 0x000fe20000800000 */
[----:B------:R-:W-:Y:S01]  /*13f0*/  IMAD R8, R22, R5, R8 ;  /* 0x0000000516087224 */ /* 0x000fe200078e0208 */
[----:B------:R-:W-:Y:S01]  /*1400*/  SEL R5, R6, RZ, P1 ;  /* 0x000000ff06057207 */ /* 0x000fe20000800000 */
[----:B------:R-:W-:-:S03]  /*1410*/  IMAD.WIDE.U32 R6, R22, R0, RZ ;  /* 0x0000000016067225 */ /* 0x000fc600078e00ff */
[----:B------:R-:W-:Y:S02]  /*1420*/  IADD3 R5, P1, R11, R5, RZ ;  /* 0x000000050b057210 */ /* 0x000fe40007f3e0ff */
[----:B------:R-:W-:Y:S01]  /*1430*/  SEL R19, R16, R6, !P0 ;  /* 0x0000000610137207 */ /* 0x000fe20004000000 */
[----:B------:R-:W-:Y:S01]  /*1440*/  @P2 IMAD R6, R36, c[0x0][0x214], RZ ;  /* 0x0000850024062a24 */ /* 0x000fe200078e02ff */
[----:B------:R-:W-:Y:S01]  /*1450*/  IADD3 R12, R17, R8, RZ ;  /* 0x00000008110c7210 */ /* 0x000fe20007ffe0ff */
[----:B------:R-:W-:Y:S01]  /*1460*/  IMAD.X R9, R18, 0x1, R9, P1 ;  /* 0x0000000112097824 */ /* 0x000fe200008e0609 */
[-C--:B------:R-:W-:Y:S01]  /*1470*/  @!P4 IADD3 R4, R4, -R10.reuse, RZ ;  /* 0x8000000a0404c210 */ /* 0x080fe20007ffe0ff */
[-C--:B------:R-:W-:Y:S01]  /*1480*/  IMAD R15, R23, R5.reuse, RZ ;  /* 0x00000005170f7224 */ /* 0x080fe200078e02ff */
[----:B------:R-:W-:Y:S01]  /*1490*/  @!P4 IADD3 R3, R3, 0x1, RZ ;  /* 0x000000010303c810 */ /* 0x000fe20007ffe0ff */
[----:B------:R-:W-:Y:S01]  /*14a0*/  @!P2 IMAD R8, R36, c[0x0][0x1c0], R38 ;  /* 0x000070002408aa24 */ /* 0x000fe200078e0226 */
[----:B------:R-:W-:Y:S01]  /*14b0*/  ISETP.GE.U32.AND P5, PT, R4, R10, PT ;  /* 0x0000000a0400720c */ /* 0x000fe20003fa6070 */
[-C--:B------:R-:W-:Y:S01]  /*14c0*/  IMAD R10, R23, R0.reuse, RZ ;  /* 0x00000000170a7224 */ /* 0x080fe200078e02ff */
[----:B------:R-:W-:Y:S01]  /*14d0*/  ISETP.NE.AND P1, PT, RZ, c[0x0][0x1c8], PT ;  /* 0x00007200ff007a0c */ /* 0x000fe20003f25270 */
[----:B------:R-:W-:Y:S01]  /*14e0*/  IMAD.WIDE.U32 R4, R22, R5, RZ ;  /* 0x0000000516047225 */ /* 0x000fe200078e00ff */
[----:B------:R-:W-:-:S02]  /*14f0*/  @P2 SEL R6, R6, R0, !P0 ;  /* 0x0000000006062207 */ /* 0x000fc40004000000 */
[----:B------:R-:W-:Y:S01]  /*1500*/  @P0 IADD3 R12, R7, R10, RZ ;  /* 0x0000000a070c0210 */ /* 0x000fe20007ffe0ff */
[----:B------:R-:W-:Y:S01]  /*1510*/  IMAD R9, R22, R9, R15 ;  /* 0x0000000916097224 */ /* 0x000fe200078e020f */
[----:B------:R-:W-:Y:S01]  /*1520*/  ISETP.NE.AND P4, PT, R34, RZ, PT ;  /* 0x000000ff2200720c */ /* 0x000fe20003f85270 */
[----:B-----5:R-:W-:-:S03]  /*1530*/  IMAD.WIDE.U32 R22, R31, c[0x0][0x3d8], RZ ;  /* 0x0000f6001f167a25 */ /* 0x020fc600078e00ff */
[----:B------:R-:W-:Y:S01]  /*1540*/  IADD3 R9, R5, R9, RZ ;  /* 0x0000000905097210 */ /* 0x000fe20007ffe0ff */
[----:B------:R-:W-:Y:S01]  /*1550*/  IMAD R7, R31, c[0x0][0x3dc], R23 ;  /* 0x0000f7001f077a24 */ /* 0x000fe200078e0217 */
[----:B------:R-:W-:Y:S01]  /*1560*/  @P5 IADD3 R3, R3, 0x1, RZ ;  /* 0x0000000103035810 */ /* 0x000fe20007ffe0ff */
[----:B------:R-:W-:Y:S01]  /*1570*/  @P2 IMAD R10, R38, c[0x0][0x234], R6 ;  /* 0x00008d00260a2a24 */ /* 0x000fe200078e0206 */
[----:B------:R-:W-:Y:S01]  /*1580*/  SEL R17, R22, RZ, P4 ;  /* 0x000000ff16117207 */ /* 0x000fe20002000000 */
[----:B------:R-:W-:Y:S01]  /*1590*/  @!P2 IMAD R10, R8, c[0x0][0x214], RZ ;  /* 0x00008500080aaa24 */ /* 0x000fe200078e02ff */
[----:B------:R-:W-:Y:S01]  /*15a0*/  SHF.R.S32.HI R22, RZ, 0x1f, R20 ;  /* 0x0000001fff167819 */ /* 0x000fe20000011414 */
[----:B------:R-:W-:Y:S01]  /*15b0*/  IMAD.MOV.U32 R16, RZ, RZ, R3 ;  /* 0x000000ffff107224 */ /* 0x000fe200078e0003 */
[----:B------:R-:W-:Y:S01]  /*15c0*/  SEL R15, R7, RZ, P4 ;  /* 0x000000ff070f7207 */ /* 0x000fe20002000000 */
[----:B------:R-:W-:-:S03]  /*15d0*/  IMAD R3, R38, c[0x0][0x22c], RZ ;  /* 0x00008b0026037a24 */ /* 0x000fc600078e02ff */
[----:B------:R-:W-:Y:S02]  /*15e0*/  @!P3 IADD3 R16, -R16, RZ, RZ ;  /* 0x000000ff1010b210 */ /* 0x000fe40007ffe1ff */
[----:B------:R-:W-:Y:S02]  /*15f0*/  @!P1 LOP3.LUT R16, RZ, c[0x0][0x1c8], RZ, 0x33, !PT ;  /* 0x00007200ff109a12 */ /* 0x000fe400078e33ff */
[----:B------:R-:W-:Y:S02]  /*1600*/  SHF.R.S32.HI R6, RZ, 0x1f, R3 ;  /* 0x0000001fff067819 */ /* 0x000fe40000011403 */
[----:B------:R-:W-:Y:S01]  /*1610*/  SHF.R.S32.HI R23, RZ, 0x1f, R16 ;  /* 0x0000001fff177819 */ /* 0x000fe20000011410 */
[----:B------:R-:W-:Y:S05]  /*1620*/  @!P2 BRA `(.L_x_1024) ;  /* 0x000000700000a947 */ /* 0x000fea0003800000 */
[----:B---3--:R-:W-:Y:S01]  /*1630*/  @!P0 IMAD R0, R36, c[0x0][0x224], RZ ;  /* 0x0000890024008a24 */ /* 0x008fe200078e02ff */
[----:B------:R-:W-:Y:S02]  /*1640*/  MOV R7, 0x80 ;  /* 0x0000008000077802 */ /* 0x000fe40000000f00 */
[----:B------:R-:W-:-:S02]  /*1650*/  MOV R8, c[0x0][0x210] ;  /* 0x0000840000087a02 */ /* 0x000fc40000000f00 */
[----:B------:R-:W-:-:S03]  /*1660*/  LEA R0, R36, R0, 0x7 ;  /* 0x0000000024007211 */ /* 0x000fc600078e38ff */
[----:B------:R-:W-:-:S04]  /*1670*/  IMAD R8, R7, R8, c[0x0][0x234] ;  /* 0x00008d0007087624 */ /* 0x000fc800078e0208 */
[----:B------:R-:W-:Y:S01]  /*1680*/  IMAD R8, R8, R38, R0 ;  /* 0x0000002608087224 */ /* 0x000fe200078e0200 */
[----:B------:R-:W-:Y:S05]  /*1690*/  BRA `(.L_x_1025) ;  /* 0x0000002000007947 */ /* 0x000fea0003800000 */
.L_x_1024:
[----:B---3--:R-:W-:-:S04]  /*16a0*/  IMAD R0, R36, c[0x0][0x1c0], R38 ;  /* 0x0000700024007a24 */ /* 0x008fc800078e0226 */
[----:B------:R-:W-:Y:S02]  /*16b0*/  IMAD R8, R0, c[0x0][0x224], RZ ;  /* 0x0000890000087a24 */ /* 0x000fe400078e02ff */
.L_x_1025:
        /* <DEDUP_REMOVED lines=9> */
[----:B------:R-:W4:Y:S01]  /*1750*/  S2R R41, SR_TID.X ;  /* 0x0000000000297919 */ /* 0x000f220000002100 */
[----:B------:R-:W-:Y:S02]  /*1760*/  SHF.R.S32.HI R0, RZ, 0x1f, R0 ;  /* 0x0000001fff007819 */ /* 0x000fe40000011400 */
[----:B------:R-:W-:Y:S01]  /*1770*/  IADD3 R4, P0, R220, R13, RZ ;  /* 0x0000000ddc047210 */ /* 0x000fe20007f1e0ff */
[----:B------:R-:W5:Y:S01]  /*1780*/  S2R R42, SR_TID.X ;  /* 0x00000000002a7919 */ /* 0x000f620000002100 */
[----:B------:R-:W-:Y:S01]  /*1790*/  IADD3.X R9, R9, R0, R6, P2, P1 ;  /* 0x0000000009097210 */ /* 0x000fe200017e2406 */
[----:B------:R-:W-:Y:S02]  /*17a0*/  IMAD R0, R18, c[0x0][0x370], RZ ;  /* 0x0000dc0012007a24 */ /* 0x000fe400078e02ff */
[----:B------:R-:W-:Y:S01]  /*17b0*/  IMAD.X R5, R221, 0x1, R14, P0 ;  /* 0x00000001dd057824 */ /* 0x000fe200000e060e */
[----:B------:R-:W-:Y:S01]  /*17c0*/  IADD3 R14, P1, P0, R17, R3, R19 ;  /* 0x00000003110e7210 */ /* 0x000fe2000783e013 */
[C---:B------:R-:W-:Y:S01]  /*17d0*/  IMAD R3, R11.reuse, c[0x0][0x374], R0 ;  /* 0x0000dd000b037a24 */ /* 0x040fe200078e0200 */
[----:B-1----:R-:W-:Y:S01]  /*17e0*/  SHF.R.S32.HI R37, RZ, 0x1f, R37 ;  /* 0x0000001fff257819 */ /* 0x002fe20000011425 */
[----:B------:R-:W-:Y:S01]  /*17f0*/  IMAD.WIDE.U32 R4, R11, c[0x0][0x370], R4 ;  /* 0x0000dc000b047a25 */ /* 0x000fe200078e0004 */
[----:B------:R-:W-:-:S02]  /*1800*/  IADD3.X R12, R15, R9, R12, P1, P0 ;  /* 0x000000090f0c7210 */ /* 0x000fc40000fe040c */
[----:B--2---:R-:W-:Y:S01]  /*1810*/  LEA.HI R37, R37, R40, RZ, 0x2 ;  /* 0x0000002825257211 */ /* 0x004fe200078f10ff */
[----:B------:R-:W-:Y:S02]  /*1820*/  IMAD R9, R39, c[0x0][0x378], RZ ;  /* 0x0000de0027097a24 */ /* 0x000fe400078e02ff */
[----:B------:R-:W-:Y:S01]  /*1830*/  IMAD.IADD R5, R5, 0x1, R3 ;  /* 0x0000000105057824 */ /* 0x000fe200078e0203 */
[----:B------:R-:W-:Y:S01]  /*1840*/  SHF.R.S32.HI R37, RZ, 0x2, R37 ;  /* 0x00000002ff257819 */ /* 0x000fe20000011425 */
[----:B------:R-:W-:Y:S01]  /*1850*/  IMAD.IADD R17, R11, 0x1, R8 ;  /* 0x000000010b117824 */ /* 0x000fe200078e0208 */
[----:B---3--:R-:W-:Y:S01]  /*1860*/  SHF.R.S32.HI R35, RZ, 0x1f, R34 ;  /* 0x0000001fff237819 */ /* 0x008fe20000011422 */
[C---:B------:R-:W-:Y:S01]  /*1870*/  IMAD R8, R38.reuse, c[0x0][0x37c], R9 ;  /* 0x0000df0026087a24 */ /* 0x040fe200078e0209 */
[----:B------:R-:W-:Y:S01]  /*1880*/  SHF.R.S32.HI R31, RZ, 0x1f, R37 ;  /* 0x0000001fff1f7819 */ /* 0x000fe20000011425 */
[----:B------:R-:W-:Y:S01]  /*1890*/  IMAD.WIDE.U32 R4, R38, c[0x0][0x378], R4 ;  /* 0x0000de0026047a25 */ /* 0x000fe200078e0004 */
[----:B------:R-:W-:-:S02]  /*18a0*/  IADD3 R6, P2, R37, R11, RZ ;  /* 0x0000000b25067210 */ /* 0x000fc40007f5e0ff */
[----:B------:R-:W-:Y:S01]  /*18b0*/  LEA.HI R0, R35, R34, RZ, 0x5 ;  /* 0x0000002223007211 */ /* 0x000fe200078f28ff */
[----:B------:R-:W-:Y:S01]  /*18c0*/  IMAD R9, R39, c[0x0][0x1a8], RZ ;  /* 0x00006a0027097a24 */ /* 0x000fe200078e02ff */
[----:B----4-:R-:W-:Y:S01]  /*18d0*/  SHF.R.S32.HI R41, RZ, 0x1f, R41 ;  /* 0x0000001fff297819 */ /* 0x010fe20000011429 */
[----:B------:R-:W-:Y:S01]  /*18e0*/  IMAD.X R7, R31, 0x1, R18, P2 ;  /* 0x000000011f077824 */ /* 0x000fe200010e0612 */
[----:B------:R-:W-:Y:S01]  /*18f0*/  LOP3.LUT R0, R0, 0xffffffe0, RZ, 0xc0, !PT ;  /* 0xffffffe000007812 */ /* 0x000fe200078ec0ff */
[----:B------:R-:W-:Y:S01]  /*1900*/  IMAD.IADD R5, R5, 0x1, R8 ;  /* 0x0000000105057824 */ /* 0x000fe200078e0208 */
[----:B-----5:R-:W-:Y:S01]  /*1910*/  LEA.HI R41, R41, R42, RZ, 0x5 ;  /* 0x0000002a29297211 */ /* 0x020fe200078f28ff */
[----:B------:R-:W-:Y:S02]  /*1920*/  IMAD R7, R7, c[0x0][0x190], RZ ;  /* 0x0000640007077a24 */ /* 0x000fe400078e02ff */
[----:B------:R-:W-:Y:S01]  /*1930*/  IMAD.IADD R18, R34, 0x1, -R0 ;  /* 0x0000000122127824 */ /* 0x000fe200078e0a00 */
[----:B------:R-:W-:Y:S01]  /*1940*/  SHF.R.S32.HI R41, RZ, 0x5, R41 ;  /* 0x00000005ff297819 */ /* 0x000fe20000011429 */
[----:B------:R-:W-:-:S02]  /*1950*/  IMAD R13, R6, c[0x0][0x194], R7 ;  /* 0x00006500060d7a24 */ /* 0x000fc400078e0207 */
[----:B------:R-:W-:-:S04]  /*1960*/  IMAD.WIDE.U32 R6, R6, c[0x0][0x190], R220 ;  /* 0x0000640006067a25 */ /* 0x000fc800078e00dc */
[----:B------:R-:W-:Y:S01]  /*1970*/  IMAD R0, R41, R33, R18 ;  /* 0x0000002129007224 */ /* 0x000fe200078e0212 */
[----:B------:R-:W-:Y:S01]  /*1980*/  IADD3 R6, P1, R28, R6, RZ ;  /* 0x000000061c067210 */ /* 0x000fe20007f3e0ff */
[----:B------:R-:W-:Y:S02]  /*1990*/  IMAD R9, R38, c[0x0][0x1ac], R9 ;  /* 0x00006b0026097a24 */ /* 0x000fe400078e0209 */
[----:B------:R-:W-:Y:S01]  /*19a0*/  IMAD.WIDE.U32 R4, R37, c[0x0][0x370], R4 ;  /* 0x0000dc0025047a25 */ /* 0x000fe200078e0004 */
[C---:B------:R-:W-:Y:S02]  /*19b0*/  IADD3 R3, P0, R0.reuse, R14, RZ ;  /* 0x0000000e00037210 */ /* 0x040fe40007f1e0ff */
[----:B------:R-:W-:Y:S01]  /*19c0*/  IADD3.X R7, R21, R7, R13, P1, !PT ;  /* 0x0000000715077210 */ /* 0x000fe20000ffe40d */
[----:B------:R-:W-:Y:S01]  /*19d0*/  IMAD.IADD R14, R11, 0x1, R10 ;  /* 0x000000010b0e7824 */ /* 0x000fe200078e020a */
[----:B------:R-:W-:Y:S01]  /*19e0*/  LEA.HI.X.SX32 R11, R0, R12, 0x1, P0 ;  /* 0x0000000c000b7211 */ /* 0x000fe200000f0eff */
[----:B------:R-:W-:Y:S01]  /*19f0*/  IMAD R0, R31, c[0x0][0x370], RZ ;  /* 0x0000dc001f007a24 */ /* 0x000fe200078e02ff */
[----:B------:R-:W-:Y:S01]  /*1a00*/  LEA R8, P1, R4, c[0x0][0x330], 0x1 ;  /* 0x0000cc0004087a11 */ /* 0x000fe200078208ff */
[----:B------:R-:W-:Y:S01]  /*1a10*/  IMAD.WIDE.U32 R6, R38, c[0x0][0x1a8], R6 ;  /* 0x00006a0026067a25 */ /* 0x000fe200078e0006 */
[----:B------:R-:W-:-:S03]  /*1a20*/  LEA R10, P0, R3, c[0x0][0x350], 0x2 ;  /* 0x0000d400030a7a11 */ /* 0x000fc600078010ff */
[----:B------:R-:W-:Y:S02]  /*1a30*/  IMAD R0, R37, c[0x0][0x374], R0 ;  /* 0x0000dd0025007a24 */ /* 0x000fe400078e0200 */
[----:B------:R-:W-:Y:S01]  /*1a40*/  IMAD.IADD R7, R7, 0x1, R9 ;  /* 0x0000000107077824 */ /* 0x000fe200078e0209 */
[C---:B------:R-:W-:Y:S01]  /*1a50*/  LEA R9, P2, R6.reuse, c[0x0][0x160], 0x1 ;  /* 0x0000580006097a11 */ /* 0x040fe200078408ff */
[----:B------:R-:W-:Y:S02]  /*1a60*/  IMAD.IADD R0, R5, 0x1, R0 ;  /* 0x0000000105007824 */ /* 0x000fe400078e0200 */
[----:B------:R-:W-:Y:S01]  /*1a70*/  IMAD.MOV.U32 R12, RZ, RZ, 0x4 ;  /* 0x00000004ff0c7424 */ /* 0x000fe200078e00ff */
[----:B------:R-:W-:Y:S02]  /*1a80*/  LEA.HI.X R7, R6, c[0x0][0x164], R7, 0x1, P2 ;  /* 0x0000590006077a11 */ /* 0x000fe400010f0c07 */
[----:B------:R-:W-:Y:S01]  /*1a90*/  LEA.HI.X R5, R4, c[0x0][0x334], R0, 0x1, P1 ;  /* 0x0000cd0004057a11 */ /* 0x000fe200008f0c00 */
[----:B------:R-:W-:Y:S01]  /*1aa0*/  IMAD.WIDE R14, R14, R12, c[0x0][0x200] ;  /* 0x000080000e0e7625 */ /* 0x000fe200078e020c */
[----:B------:R-:W-:-:S02]  /*1ab0*/  LEA.HI.X R6, R3, c[0x0][0x354], R11, 0x2, P0 ;  /* 0x0000d50003067a11 */ /* 0x000fc400000f140b */
[----:B------:R-:W-:Y:S01]  /*1ac0*/  LEA.HI.SX32 R0, R24, 0xffffffff, 0x1a ;  /* 0xffffffff18007811 */ /* 0x000fe200078fd2ff */
[----:B------:R-:W-:Y:S01]  /*1ad0*/  IMAD.WIDE R12, R17, R12, c[0x0][0x3c8] ;  /* 0x0000f200110c7625 */ /* 0x000fe200078e020c */
[----:B------:R-:W-:Y:S05]  /*1ae0*/  @!P3 BRA `(.L_x_1026) ;  /* 0x00007ad00000b947 */ /* 0x000fea0003800000 */
[----:B------:R-:W2:Y:S01]  /*1af0*/  LDL R19, [R1+0x20] ;  /* 0x0000200001137983 */ /* 0x000ea20000100800 */
[----:B------:R-:W-:Y:S01]  /*1b00*/  IMAD.MOV.U32 R205, RZ, RZ, R0 ;  /* 0x000000ffffcd7224 */ /* 0x000fe200078e0000 */
[----:B------:R-:W-:Y:S01]  /*1b10*/  BSSY B0, `(.L_x_1027) ;  /* 0x0000036000007945 */ /* 0x000fe20003800000 */
[----:B------:R-:W-:Y:S01]  /*1b20*/  MOV R218, R14 ;  /* 0x0000000e00da7202 */ /* 0x000fe20000000f00 */
[----:B------:R-:W-:Y:S01]  /*1b30*/  IMAD.MOV.U32 R219, RZ, RZ, R15 ;  /* 0x000000ffffdb7224 */ /* 0x000fe200078e000f */
[----:B------:R-:W-:Y:S01]  /*1b40*/  MOV R215, R7 ;  /* 0x0000000700d77202 */ /* 0x000fe20000000f00 */
[C---:B------:R-:W-:Y:S01]  /*1b50*/  IMAD R3, R205.reuse, -0x40, R26 ;  /* 0xffffffc0cd037824 */ /* 0x040fe200078e021a */
[----:B------:R-:W-:Y:S01]  /*1b60*/  LEA.HI R4, R205, R205, RZ, 0x1 ;  /* 0x000000cdcd047211 */ /* 0x000fe200078f08ff */
        /* <DEDUP_REMOVED lines=10> */
[----:B------:R-:W-:Y:S01]  /*1c10*/  IADD3 R15, R220, 0x40, RZ ;  /* 0x00000040dc0f7810 */ /* 0x000fe20007ffe0ff */
[----:B------:R-:W-:Y:S01]  /*1c20*/  @P4 BAR.SYNC.DEFER_BLOCKING 0x0 ;  /* 0x0000000000004b1d */ /* 0x000fe20000010000 */
[----:B------:R-:W-:Y:S02]  /*1c30*/  ISETP.NE.AND P6, PT, R4, 0x1, PT ;  /* 0x000000010400780c */ /* 0x000fe40003fc5270 */
[----:B------:R-:W-:Y:S01]  /*1c40*/  IADD3 R14, R220, 0x20, RZ ;  /* 0x00000020dc0e7810 */ /* 0x000fe20007ffe0ff */
        /* <DEDUP_REMOVED lines=34> */
.L_x_1028:
[----:B------:R-:W-:Y:S05]  /*1e70*/  BSYNC B0 ;  /* 0x0000000000007941 */ /* 0x000fea0003800000 */
.L_x_1027:
        /* <DEDUP_REMOVED lines=18> */
.L_x_1030:
        /* <DEDUP_REMOVED lines=34> */
.L_x_1031:
[----:B------:R-:W-:Y:S05]  /*21c0*/  BSYNC B0 ;  /* 0x0000000000007941 */ /* 0x000fea0003800000 */
.L_x_1029:
        /* <DEDUP_REMOVED lines=68> */
.L_x_1033:
[----:B--2---:R-:W-:Y:S05]  /*2610*/  BSYNC B0 ;  /* 0x0000000000007941 */ /* 0x004fea0003800000 */
.L_x_1032:
        /* <DEDUP_REMOVED lines=39> */
.L_x_1035:
[----:B------:R-:W-:Y:S05]  /*2890*/  BSYNC B0 ;  /* 0x0000000000007941 */ /* 0x000fea0003800000 */
.L_x_1034:
[----:B------:R4:W-:Y:S01]  /*28a0*/  @P5 STS [R0+0xf000], RZ ;  /* 0x00f000ff00005388 */ /* 0x0009e20000000800 */
[----:B------:R-:W-:Y:S01]  /*28b0*/  IMAD R3, R22, c[0x0][0x1a0], RZ ;  /* 0x0000680016037a24 */ /* 0x000fe200078e02ff */
[----:B------:R-:W-:Y:S01]  /*28c0*/  BSSY B0, `(.L_x_1036) ;  /* 0x000002f000007945 */ /* 0x000fe20003800000 */
[C---:B---3--:R-:W-:Y:S01]  /*28d0*/  IMAD.WIDE.U32 R4, R20.reuse, c[0x0][0x1a0], R220 ;  /* 0x0000680014047a25 */ /* 0x048fe200078e00dc */
[----:B------:R4:W-:Y:S03]  /*28e0*/  @P5 STS [R0+0xf004], RZ ;  /* 0x00f004ff00005388 */ /* 0x0009e60000000800 */
[----:B------:R-:W-:Y:S01]  /*28f0*/  IMAD R3, R20, c[0x0][0x1a4], R3 ;  /* 0x0000690014037a24 */ /* 0x000fe200078e0203 */
[----:B------:R4:W-:Y:S01]  /*2900*/  @P5 STS.64 [R0+0xf008], RZ ;  /* 0x00f008ff00005388 */ /* 0x0009e20000000a00 */
[----:B------:R-:W-:-:S03]  /*2910*/  IADD3 R6, P0, R29, R4, RZ ;  /* 0x000000041d067210 */ /* 0x000fc60007f1e0ff */
[----:B------:R4:W-:Y:S01]  /*2920*/  @P5 STS.128 [R0+0x11000], RZ ;  /* 0x011000ff00005388 */ /* 0x0009e20000000c00 */
[----:B------:R-:W-:Y:S01]  /*2930*/  IADD3.X R7, R30, R5, R3, P0, !PT ;  /* 0x000000051e077210 */ /* 0x000fe200007fe403 */
        /* <DEDUP_REMOVED lines=39> */
.L_x_1037:
[----:B------:R-:W-:Y:S05]  /*2bb0*/  BSYNC B0 ;  /* 0x0000000000007941 */ /* 0x000fea0003800000 */
.L_x_1036:
        /* <DEDUP_REMOVED lines=36> */
.L_x_1039:
[----:B------:R-:W-:Y:S05]  /*2e00*/  BSYNC B0 ;  /* 0x0000000000007941 */ /* 0x000fea0003800000 */
.L_x_1038:
[----:B------:R-:W-:Y:S01]  /*2e10*/  ISETP.NE.U32.AND P2, PT, RZ, c[0x0][0x318], PT ;  /* 0x0000c600ff007a0c */ /* 0x000fe20003f45070 */
[----:B---3--:R-:W-:Y:S01]  /*2e20*/  IMAD.MOV.U32 R8, RZ, RZ, c[0x0][0x308] ;  /* 0x0000c200ff087624 */ /* 0x008fe200078e00ff */
[----:B------:R-:W0:Y:S01]  /*2e30*/  LDGDEPBAR ;  /* 0x00000000000079af */ /* 0x000e220000000000 */
[----:B------:R-:W-:Y:S01]  /*2e40*/  IMAD.MOV.U32 R9, RZ, RZ, c[0x0][0x30c] ;  /* 0x0000c300ff097624 */ /* 0x000fe200078e00ff */
[----:B------:R-:W-:-:S13]  /*2e50*/  ISETP.NE.AND.EX P2, PT, RZ, c[0x0][0x31c], PT, P2 ;  /* 0x0000c700ff007a0c */ /* 0x000fda0003f45320 */
[----:B-12-4-:R-:W-:Y:S02]  /*2e60*/  @P2 IMAD R0, R32, c[0x0][0x320], RZ ;  /* 0x0000c80020002a24 */ /* 0x016fe400078e02ff */
[----:B------:R-:W-:-:S04]  /*2e70*/  @P2 IMAD.WIDE.U32 R4, R36, c[0x0][0x320], R38 ;  /* 0x0000c80024042a25 */ /* 0x000fc800078e0026 */
[----:B------:R-:W-:Y:S01]  /*2e80*/  @P2 IMAD R0, R36, c[0x0][0x324], R0 ;  /* 0x0000c90024002a24 */ /* 0x000fe200078e0200 */
[----:B------:R-:W-:-:S03]  /*2e90*/  @P2 LEA R6, P0, R4, c[0x0][0x318], 0x2 ;  /* 0x0000c60004062a11 */ /* 0x000fc600078010ff */
[----:B------:R-:W-:-:S05]  /*2ea0*/  @P2 IMAD.IADD R0, R5, 0x1, R0 ;  /* 0x0000000105002824 */ /* 0x000fca00078e0200 */
[----:B------:R-:W-:Y:S02]  /*2eb0*/  @P2 LEA.HI.X R7, R4, c[0x0][0x31c], R0, 0x2, P0 ;  /* 0x0000c70004072a11 */ /* 0x000fe400000f1400 */
[----:B------:R1:W2:Y:S04]  /*2ec0*/  LDG.E.64 R4, [R8.64+0x8] ;  /* 0x0000080608047981 */ /* 0x0002a8000c1e1b00 */
[----:B------:R3:W4:Y:S04]  /*2ed0*/  @P2 LDG.E R6, [R6.64] ;  /* 0x0000000606062981 */ /* 0x000728000c1e1900 */
[----:B-1----:R-:W4:Y:S01]  /*2ee0*/  LDG.E.64 R8, [R8.64] ;  /* 0x0000000608087981 */ /* 0x002f22000c1e1b00 */
[----:B------:R-:W-:Y:S01]  /*2ef0*/  IMAD R0, R36, c[0x0][0x1c0], R38 ;  /* 0x0000700024007a24 */ /* 0x000fe200078e0226 */
[----:B------:R-:W-:Y:S01]  /*2f00*/  LEA.HI R3, R35, R34, RZ, 0x6 ;  /* 0x0000002223037211 */ /* 0x000fe200078f30ff */
[----:B------:R-:W4:Y:S01]  /*2f10*/  @P2 MUFU.RCP R11, c[0x0][0x238] ;  /* 0x00008e00000b2b08 */ /* 0x000f220000001000 */
[----:B------:R-:W1:Y:S01]  /*2f20*/  S2R R203, SR_TID.X ;  /* 0x0000000000cb7919 */ /* 0x000e620000002100 */
[----:B------:R-:W-:Y:S01]  /*2f30*/  IMAD.SHL.U32 R0, R0, 0x20, RZ ;  /* 0x0000002000007824 */ /* 0x000fe200078e00ff */
[----:B------:R-:W-:Y:S01]  /*2f40*/  SHF.R.S32.HI R10, RZ, 0x6, R3 ;  /* 0x00000006ff0a7819 */ /* 0x000fe20000011403 */
[----:B------:R-:W-:Y:S01]  /*2f50*/  IMAD.SHL.U32 R167, R175, 0x2, RZ ;  /* 0x00000002afa77824 */ /* 0x000fe200078e00ff */
[----:B---3--:R-:W-:Y:S01]  /*2f60*/  SHF.R.S32.HI R7, RZ, 0x1f, R18 ;  /* 0x0000001fff077819 */ /* 0x008fe20000011412 */
[----:B------:R-:W-:Y:S01]  /*2f70*/  IMAD.MOV.U32 R176, RZ, RZ, RZ ;  /* 0x000000ffffb07224 */ /* 0x000fe200078e00ff */
[----:B------:R-:W-:Y:S01]  /*2f80*/  CS2R R126, SRZ ;  /* 0x00000000007e7805 */ /* 0x000fe2000001ff00 */
[----:B------:R-:W-:Y:S01]  /*2f90*/  IMAD.SHL.U32 R3, R10, 0x20, RZ ;  /* 0x000000200a037824 */ /* 0x000fe200078e00ff */
[----:B------:R-:W-:Y:S01]  /*2fa0*/  CS2R R124, SRZ ;  /* 0x00000000007c7805 */ /* 0x000fe2000001ff00 */
[C---:B------:R-:W-:Y:S01]  /*2fb0*/  IMAD R10, R132.reuse, 0x4, R10 ;  /* 0x00000004840a7824 */ /* 0x040fe200078e020a */
[----:B------:R-:W-:Y:S01]  /*2fc0*/  CS2R R130, SRZ ;  /* 0x0000000000827805 */ /* 0x000fe2000001ff00 */
[----:B------:R-:W-:Y:S01]  /*2fd0*/  IMAD.MOV.U32 R217, RZ, RZ, R195 ;  /* 0x000000ffffd97224 */ /* 0x000fe200078e00c3 */
        /* <DEDUP_REMOVED lines=12> */
[----:B-1----:R-:W-:Y:S01]  /*30a0*/  IMAD.SHL.U32 R203, R203, 0x2, RZ ;  /* 0x00000002cbcb7824 */ /* 0x002fe200078e00ff */
[----:B------:R-:W-:Y:S01]  /*30b0*/  CS2R R100, SRZ ;  /* 0x0000000000647805 */ /* 0x000fe2000001ff00 */
[----:B------:R-:W-:Y:S01]  /*30c0*/  CS2R R94, SRZ ;  /* 0x00000000005e7805 */ /* 0x000fe2000001ff00 */
[----:B------:R-:W-:Y:S01]  /*30d0*/  CS2R R92, SRZ ;  /* 0x00000000005c7805 */ /* 0x000fe2000001ff00 */
[----:B------:R-:W-:Y:S01]  /*30e0*/  CS2R R98, SRZ ;  /* 0x0000000000627805 */ /* 0x000fe2000001ff00 */
[----:B------:R-:W-:Y:S01]  /*30f0*/  LOP3.LUT R203, R3, 0x6, R203, 0xf8, !PT ;  /* 0x0000000603cb7812 */ /* 0x000fe200078ef8cb */
[----:B------:R-:W-:Y:S01]  /*3100*/  CS2R R96, SRZ ;  /* 0x0000000000607805 */ /* 0x000fe2000001ff00 */
[----:B------:R-:W-:Y:S01]  /*3110*/  IADD3 R3, R175, 0x1800, RZ ;  /* 0x00001800af037810 */ /* 0x000fe20007ffe0ff */
[----:B------:R-:W-:Y:S01]  /*3120*/  CS2R R90, SRZ ;  /* 0x00000000005a7805 */ /* 0x000fe2000001ff00 */
[----:B------:R-:W-:Y:S01]  /*3130*/  CS2R R88, SRZ ;  /* 0x0000000000587805 */ /* 0x000fe2000001ff00 */
[----:B------:R-:W-:Y:S01]  /*3140*/  IMAD R203, R132, 0x80, R203 ;  /* 0x0000008084cb7824 */ /* 0x000fe200078e02cb */
        /* <DEDUP_REMOVED lines=27> */
[----:B------:R-:W-:Y:S01]  /*3300*/  IMAD.SHL.U32 R166, R166, 0x2, RZ ;  /* 0x00000002a6a67824 */ /* 0x000fe200078e00ff */
[C---:B------:R-:W-:Y:S01]  /*3310*/  IADD3 R230, R220.reuse, 0x20, RZ ;  /* 0x00000020dce67810 */ /* 0x040fe20007ffe0ff */
[----:B------:R-:W-:Y:S01]  /*3320*/  IMAD.IADD R168, R167, 0x1, R174 ;  /* 0x00000001a7a87824 */ /* 0x000fe200078e02ae */
[----:B------:R-:W-:-:S02]  /*3330*/  IADD3 R231, R220, 0x40, RZ ;  /* 0x00000040dce77810 */ /* 0x000fc40007ffe0ff */
[----:B--2---:R-:W-:Y:S02]  /*3340*/  IADD3 R18, P1, P0, R0, R4, R18 ;  /* 0x0000000400127210 */ /* 0x004fe4000783e012 */
[----:B------:R-:W-:Y:S01]  /*3350*/  SHF.R.S32.HI R0, RZ, 0x1f, R0 ;  /* 0x0000001fff007819 */ /* 0x000fe20000011400 */
[----:B----4-:R-:W-:-:S03]  /*3360*/  @P2 FMUL.FTZ R176, R6, R11 ;  /* 0x0000000b06b02220 */ /* 0x010fc60000410000 */
[----:B------:R-:W-:Y:S01]  /*3370*/  IADD3.X R7, R0, R5, R7, P1, P0 ;  /* 0x0000000500077210 */ /* 0x000fe20000fe0407 */
[----:B------:R-:W-:Y:S01]  /*3380*/  IMAD.WIDE.U32 R18, R18, -0x2daee0ad, RZ ;  /* 0xd2511f5312127825 */ /* 0x000fe200078e00ff */
[----:B------:R-:W-:-:S04]  /*3390*/  IADD3 R0, R173, 0x1800, RZ ;  /* 0x00001800ad007810 */ /* 0x000fc80007ffe0ff */
[----:B------:R-:W-:-:S05]  /*33a0*/  SEL R0, R0, R173, !P6 ;  /* 0x000000ad00007207 */ /* 0x000fca0007000000 */
[----:B------:R-:W-:Y:S01]  /*33b0*/  IMAD.SHL.U32 R3, R0, 0x2, RZ ;  /* 0x0000000200037824 */ /* 0x000fe200078e00ff */
[----:B------:R-:W-:-:S05]  /*33c0*/  IADD3 R0, -R26, R229, -R203 ;  /* 0x000000e51a007210 */ /* 0x000fca0007ffe9cb */
[----:B------:R-:W-:Y:S01]  /*33d0*/  IMAD.IADD R0, R0, 0x1, R204 ;  /* 0x0000000100007824 */ /* 0x000fe200078e02cc */
[C---:B------:R-:W-:Y:S02]  /*33e0*/  LOP3.LUT R10, R9.reuse, R10, RZ, 0x3c, !PT ;  /* 0x0000000a090a7212 */ /* 0x040fe400078e3cff */
[----:B------:R-:W-:Y:S02]  /*33f0*/  IADD3 R247, R9, -0x4498517b, RZ ;  /* 0xbb67ae8509f77810 */ /* 0x000fe40007ffe0ff */
[----:B------:R1:W-:Y:S01]  /*3400*/  STL [R1+0x1c], R0 ;  /* 0x00001c0001007387 */ /* 0x0003e20000100800 */
[----:B------:R-:W-:Y:S02]  /*3410*/  LOP3.LUT R232, R19, R10, RZ, 0x3c, !PT ;  /* 0x0000000a13e87212 */ /* 0x000fe400078e3cff */
[----:B------:R-:W-:Y:S02]  /*3420*/  IADD3 R234, R8, 0x3c6ef372, RZ ;  /* 0x3c6ef37208ea7810 */ /* 0x000fe40007ffe0ff */
[----:B------:R-:W-:Y:S01]  /*3430*/  LOP3.LUT R252, R7, R8, RZ, 0x3c, !PT ;  /* 0x0000000807fc7212 */ /* 0x000fe200078e3cff */
[----:B------:R-:W-:Y:S01]  /*3440*/  IMAD.WIDE.U32 R232, R232, -0x326172a9, RZ ;  /* 0xcd9e8d57e8e87825 */ /* 0x000fe200078e00ff */
[----:B------:R-:W-:-:S02]  /*3450*/  IADD3 R251, R9, 0x646e171e, RZ ;  /* 0x646e171e09fb7810 */ /* 0x000fc40007ffe0ff */
[----:B------:R-:W-:Y:S02]  /*3460*/  LOP3.LUT R247, R18, R247, RZ, 0x3c, !PT ;  /* 0x000000f712f77212 */ /* 0x000fe400078e3cff */
[C---:B------:R-:W-:Y:S02]  /*3470*/  IADD3 R250, R9.reuse, -0x56f99767, RZ ;  /* 0xa906689909fa7810 */ /* 0x040fe40007ffe0ff */
[C---:B------:R-:W-:Y:S02]  /*3480*/  IADD3 R249, R9.reuse, -0x126145ec, RZ ;  /* 0xed9eba1409f97810 */ /* 0x040fe40007ffe0ff */
[C---:B------:R-:W-:Y:S02]  /*3490*/  IADD3 R248, R9.reuse, 0x32370b8f, RZ ;  /* 0x32370b8f09f87810 */ /* 0x040fe40007ffe0ff */
[----:B------:R-:W-:Y:S02]  /*34a0*/  IADD3 R242, R9, 0x76cf5d0a, RZ ;  /* 0x76cf5d0a09f27810 */ /* 0x000fe40007ffe0ff */
[----:B------:R-:W-:-:S02]  /*34b0*/  IADD3 R246, R8, -0x4ab325aa, RZ ;  /* 0xb54cda5608f67810 */ /* 0x000fc40007ffe0ff */
[C---:B------:R-:W-:Y:S02]  /*34c0*/  IADD3 R245, R8.reuse, 0x1715609d, RZ ;  /* 0x1715609d08f57810 */ /* 0x040fe40007ffe0ff */
[C---:B------:R-:W-:Y:S01]  /*34d0*/  IADD3 R244, R8.reuse, 0x78dde6e4, RZ ;  /* 0x78dde6e408f47810 */ /* 0x040fe20007ffe0ff */
[----:B-1----:R-:W-:Y:S01]  /*34e0*/  IMAD.MOV.U32 R0, RZ, RZ, c[0x0][0x22c] ;  /* 0x00008b00ff007624 */ /* 0x002fe200078e00ff */
[C---:B------:R-:W-:Y:S02]  /*34f0*/  IADD3 R243, R8.reuse, -0x255992d5, RZ ;  /* 0xdaa66d2b08f37810 */ /* 0x040fe40007ffe0ff */
[----:B------:R-:W-:Y:S01]  /*3500*/  IADD3 R241, R8, -0x61c88647, RZ ;  /* 0x9e3779b908f17810 */ /* 0x000fe20007ffe0ff */
[----:B------:R-:W-:Y:S01]  /*3510*/  IMAD R0, R0, c[0x0][0x1c0], RZ ;  /* 0x0000700000007a24 */ /* 0x000fe200078e02ff */
[----:B------:R-:W-:-:S03]  /*3520*/  LOP3.LUT R234, R232, R234, RZ, 0x3c, !PT ;  /* 0x000000eae8ea7212 */ /* 0x000fc600078e3cff */
[C---:B------:R-:W-:Y:S02]  /*3530*/  IMAD.SHL.U32 R5, R0.reuse, 0x10, RZ ;  /* 0x0000001000057824 */ /* 0x040fe400078e00ff */
[----:B------:R-:W-:-:S03]  /*3540*/  IMAD.SHL.U32 R228, R0, 0x8, RZ ;  /* 0x0000000800e47824 */ /* 0x000fc600078e00ff */
        /* <DEDUP_REMOVED lines=12> */
.L_x_1042:
[----:B------:R-:W2:Y:S01]  /*3610*/  LDL R177, [R1+0x1c] ;  /* 0x00001c0001b17983 */ /* 0x000ea20000100800 */
[----:B------:R-:W-:Y:S01]  /*3620*/  IMAD.IADD R0, R174, 0x1, R166 ;  /* 0x00000001ae007824 */ /* 0x000fe200078e02a6 */
[----:B------:R-:W-:Y:S02]  /*3630*/  ULDC.U8 UR4, c[0x0][0x2d8] ;  /* 0x0000b60000047ab9 */ /* 0x000fe40000000000 */
[----:B------:R-:W0:Y:S08]  /*3640*/  LDGDEPBAR ;  /* 0x00000000000079af */ /* 0x000e300000000000 */
        /* <DEDUP_REMOVED lines=10> */
[----:B------:R-:W1:Y:S01]  /*36f0*/  LDSM.16.M88.4 R144, [R0+0x800] ;  /* 0x000800000090783b */ /* 0x000e620000000200 */
[C---:B----4-:R-:W-:Y:S07]  /*3700*/  HMMA.16816.F32.BF16 R8, R28.reuse, R16, RZ ;  /* 0x000000101c08723c */ /* 0x050fee00000418ff */
[----:B------:R-:W4:Y:S01]  /*3710*/  LDSM.16.M88.4 R148, [R165+0x9400] ;  /* 0x00940000a594783b */ /* 0x000f220000000200 */
[-C--:B------:R-:W-:Y:S07]  /*3720*/  HMMA.16816.F32.BF16 R12, R28, R18.reuse, RZ ;  /* 0x000000121c0c723c */ /* 0x080fee00000418ff */
[----:B------:R-:W-:Y:S01]  /*3730*/  LDSM.16.M88.4 R152, [R164+0xb000] ;  /* 0x00b00000a498783b */ /* 0x000fe20000000200 */
[C---:B------:R-:W-:Y:S07]  /*3740*/  HMMA.16816.F32.BF16 R16, R32.reuse, R18, RZ ;  /* 0x000000122010723c */ /* 0x040fee00000418ff */
[----:B------:R-:W-:Y:S01]  /*3750*/  LDSM.16.M88.4 R156, [R166+0x1800] ;  /* 0x00180000a69c783b */ /* 0x000fe20000000200 */
[-C--:B------:R-:W-:Y:S07]  /*3760*/  HMMA.16816.F32.BF16 R20, R32, R132.reuse, RZ ;  /* 0x000000842014723c */ /* 0x080fee00000418ff */
[----:B------:R-:W-:Y:S01]  /*3770*/  LDSM.16.M88.4 R160, [R165+0xb000] ;  /* 0x00b00000a5a0783b */ /* 0x000fe20000000200 */
[C---:B------:R-:W-:Y:S08]  /*3780*/  HMMA.16816.F32.BF16 R24, R28.reuse, R132, RZ ;  /* 0x000000841c18723c */ /* 0x040ff000000418ff */
[-C--:B------:R-:W-:Y:S08]  /*3790*/  HMMA.16816.F32.BF16 R28, R28, R134.reuse, RZ ;  /* 0x000000861c1c723c */ /* 0x080ff000000418ff */
[----:B------:R-:W-:Y:S01]  /*37a0*/  HMMA.16816.F32.BF16 R32, R32, R134, RZ ;  /* 0x000000862020723c */ /* 0x000fe200000418ff */
[----:B------:R-:W4:Y:S07]  /*37b0*/  LDSM.16.M88.4 R132, [R166+0x1000] ;  /* 0x00100000a684783b */ /* 0x000f2e0000000200 */
[-C--:B------:R-:W-:Y:S08]  /*37c0*/  HMMA.16816.F32.BF16 R4, R136, R140.reuse, R4 ;  /* 0x0000008c8804723c */ /* 0x080ff00000041804 */
[C---:B-1----:R-:W-:Y:S08]  /*37d0*/  HMMA.16816.F32.BF16 R8, R144.reuse, R140, R8 ;  /* 0x0000008c9008723c */ /* 0x042ff00000041808 */
[-C--:B------:R-:W-:Y:S08]  /*37e0*/  HMMA.16816.F32.BF16 R12, R144, R142.reuse, R12 ;  /* 0x0000008e900c723c */ /* 0x080ff0000004180c */
[C---:B------:R-:W-:Y:S01]  /*37f0*/  HMMA.16816.F32.BF16 R16, R136.reuse, R142, R16 ;  /* 0x0000008e8810723c */ /* 0x040fe20000041810 */
[----:B------:R-:W1:Y:S07]  /*3800*/  LDSM.16.M88.4 R140, [R164+0xb400] ;  /* 0x00b40000a48c783b */ /* 0x000e6e0000000200 */
[-C--:B----4-:R-:W-:Y:S08]  /*3810*/  HMMA.16816.F32.BF16 R20, R136, R148.reuse, R20 ;  /* 0x000000948814723c */ /* 0x090ff00000041814 */
[C---:B------:R-:W-:Y:S08]  /*3820*/  HMMA.16816.F32.BF16 R24, R144.reuse, R148, R24 ;  /* 0x000000949018723c */ /* 0x040ff00000041818 */
[-C--:B------:R-:W-:Y:S01]  /*3830*/  HMMA.16816.F32.BF16 R28, R144, R150.reuse, R28 ;  /* 0x00000096901c723c */ /* 0x080fe2000004181c */
[----:B------:R-:W4:Y:S07]  /*3840*/  LDSM.16.M88.4 R144, [R0+0x1000] ;  /* 0x001000000090783b */ /* 0x000f2e0000000200 */
[----:B------:R-:W-:Y:S01]  /*3850*/  HMMA.16816.F32.BF16 R32, R136, R150, R32 ;  /* 0x000000968820723c */ /* 0x000fe20000041820 */
[----:B------:R-:W2:Y:S07]  /*3860*/  LDSM.16.M88.4 R136, [R0+0x1800] ;  /* 0x001800000088783b */ /* 0x000eae0000000200 */
[-C--:B------:R-:W-:Y:S01]  /*3870*/  HMMA.16816.F32.BF16 R4, R132, R152.reuse, R4 ;  /* 0x000000988404723c */ /* 0x080fe20000041804 */
[----:B------:R-:W-:Y:S07]  /*3880*/  LDSM.16.M88.4 R148, [R164+0xd000] ;  /* 0x00d00000a494783b */ /* 0x000fee0000000200 */
[C---:B------:R-:W-:Y:S08]  /*3890*/  HMMA.16816.F32.BF16 R8, R156.reuse, R152, R8 ;  /* 0x000000989c08723c */ /* 0x040ff00000041808 */
[-C--:B------:R-:W-:Y:S08]  /*38a0*/  HMMA.16816.F32.BF16 R12, R156, R154.reuse, R12 ;  /* 0x0000009a9c0c723c */ /* 0x080ff0000004180c */
[C---:B------:R-:W-:Y:S08]  /*38b0*/  HMMA.16816.F32.BF16 R16, R132.reuse, R154, R16 ;  /* 0x0000009a8410723c */ /* 0x040ff00000041810 */
[-C--:B-1----:R-:W-:Y:S08]  /*38c0*/  HMMA.16816.F32.BF16 R20, R132, R140.reuse, R20 ;  /* 0x0000008c8414723c */ /* 0x082ff00000041814 */
[C---:B------:R-:W-:Y:S08]  /*38d0*/  HMMA.16816.F32.BF16 R24, R156.reuse, R140, R24 ;  /* 0x0000008c9c18723c */ /* 0x040ff00000041818 */
[-C--:B------:R-:W-:Y:S08]  /*38e0*/  HMMA.16816.F32.BF16 R28, R156, R142.reuse, R28 ;  /* 0x0000008e9c1c723c */ /* 0x080ff0000004181c */
[----:B------:R-:W-:Y:S01]  /*38f0*/  HMMA.16816.F32.BF16 R32, R132, R142, R32 ;  /* 0x0000008e8420723c */ /* 0x000fe20000041820 */
[----:B------:R-:W1:Y:S07]  /*3900*/  LDSM.16.M88.4 R132, [R165+0xb400] ;  /* 0x00b40000a584783b */ /* 0x000e6e0000000200 */
[-C--:B----4-:R-:W-:Y:S01]  /*3910*/  HMMA.16816.F32.BF16 R4, R144, R160.reuse, R4 ;  /* 0x000000a09004723c */ /* 0x090fe20000041804 */
[----:B--2---:R-:W-:Y:S02]  /*3920*/  IMAD R156, R205, 0x40, R177 ;  /* 0x00000040cd9c7824 */ /* 0x004fe400078e02b1 */
[----:B------:R-:W2:Y:S05]  /*3930*/  LDL R177, [R1+0x10] ;  /* 0x0000100001b17983 */ /* 0x000eaa0000100800 */
[C---:B------:R-:W-:Y:S01]  /*3940*/  HMMA.16816.F32.BF16 R8, R136.reuse, R160, R8 ;  /* 0x000000a08808723c */ /* 0x040fe20000041808 */
[----:B------:R-:W-:Y:S03]  /*3950*/  IADD3 R152, R156, -0x1, RZ ;  /* 0xffffffff9c987810 */ /* 0x000fe60007ffe0ff */
[----:B------:R-:W-:Y:S02]  /*3960*/  IABS R140, R156 ;  /* 0x0000009c008c7213 */ /* 0x000fe40000000000 */
[----:B------:R-:W-:Y:S02]  /*3970*/  ISETP.GE.AND P0, PT, R152, RZ, PT ;  /* 0x000000ff9800720c */ /* 0x000fe40003f06270 */
[C---:B------:R-:W-:Y:S01]  /*3980*/  IADD3 R159, R156.reuse, 0x28, RZ ;  /* 0x000000289c9f7810 */ /* 0x040fe20007ffe0ff */
[----:B------:R4:W3:Y:S01]  /*3990*/  I2F R206, R140 ;  /* 0x0000008c00ce7306 */ /* 0x0008e20000201400 */
[-C--:B------:R-:W-:Y:S02]  /*39a0*/  HMMA.16816.F32.BF16 R12, R136, R162.reuse, R12 ;  /* 0x000000a2880c723c */ /* 0x080fe4000004180c */
[----:B------:R-:W-:Y:S02]  /*39b0*/  ISETP.GE.AND P1, PT, R159, RZ, PT ;  /* 0x000000ff9f00720c */ /* 0x000fe40003f26270 */
[C---:B------:R-:W-:Y:S02]  /*39c0*/  IADD3 R157, R156.reuse, 0x20, RZ ;  /* 0x000000209c9d7810 */ /* 0x040fe40007ffe0ff */
[C---:B------:R-:W-:Y:S02]  /*39d0*/  IADD3 R158, R156.reuse, 0x8, RZ ;  /* 0x000000089c9e7810 */ /* 0x040fe40007ffe0ff */
[C---:B------:R-:W-:Y:S01]  /*39e0*/  HMMA.16816.F32.BF16 R16, R144.reuse, R162, R16 ;  /* 0x000000a29010723c */ /* 0x040fe20000041810 */
[----:B------:R-:W-:Y:S02]  /*39f0*/  @!P0 IADD3 R152, -R156, 0x1, RZ ;  /* 0x000000019c988810 */ /* 0x000fe40007ffe1ff */
[----:B------:R-:W-:Y:S02]  /*3a00*/  ISETP.GE.AND P0, PT, R158, RZ, PT ;  /* 0x000000ff9e00720c */ /* 0x000fe40003f06270 */
[----:B------:R3:W3:Y:S02]  /*3a10*/  I2F R178, R152 ;  /* 0x0000009800b27306 */ /* 0x0006e40000201400 */
[C---:B------:R-:W-:Y:S01]  /*3a20*/  @!P1 IADD3 R159, -R156.reuse, -0x28, RZ ;  /* 0xffffffd89c9f9810 */ /* 0x040fe20007ffe1ff */
[-C--:B-1----:R-:W-:Y:S01]  /*3a30*/  HMMA.16816.F32.BF16 R20, R144, R132.reuse, R20 ;  /* 0x000000849014723c */ /* 0x082fe20000041814 */
[----:B------:R-:W-:Y:S01]  /*3a40*/  ISETP.GE.AND P1, PT, R157, RZ, PT ;  /* 0x000000ff9d00720c */ /* 0x000fe20003f26270 */
[----:B----4-:R-:W1:Y:S06]  /*3a50*/  LDSM.16.M88.4 R140, [R166+0x2000] ;  /* 0x00200000a68c783b */ /* 0x010e6c0000000200 */
[C---:B------:R-:W-:Y:S01]  /*3a60*/  @!P0 IADD3 R158, -R156.reuse, -0x8, RZ ;  /* 0xfffffff89c9e8810 */ /* 0x040fe20007ffe1ff */
[C---:B------:R-:W-:Y:S01]  /*3a70*/  HMMA.16816.F32.BF16 R24, R136.reuse, R132, R24 ;  /* 0x000000848818723c */ /* 0x040fe20000041818 */
[----:B------:R4:W-:Y:S04]  /*3a80*/  I2F R180, R159 ;  /* 0x0000009f00b47306 */ /* 0x0009e80000201400 */
[C---:B------:R-:W-:Y:S03]  /*3a90*/  @!P1 IADD3 R157, -R156.reuse, -0x20, RZ ;  /* 0xffffffe09c9d9810 */ /* 0x040fe60007ffe1ff */
[-C--:B------:R-:W-:Y:S03]  /*3aa0*/  HMMA.16816.F32.BF16 R28, R136, R134.reuse, R28 ;  /* 0x00000086881c723c */ /* 0x080fe6000004181c */
[----:B------:R1:W-:Y:S01]  /*3ab0*/  I2F R162, R157 ;  /* 0x0000009d00a27306 */ /* 0x0003e20000201400 */
[----:B---3--:R-:W3:Y:S03]  /*3ac0*/  LDSM.16.M88.4 R152, [R166+0x2800] ;  /* 0x00280000a698783b */ /* 0x008ee60000000200 */
[C---:B------:R-:W-:Y:S01]  /*3ad0*/  IADD3 R136, R156.reuse, 0x1f, RZ ;  /* 0x0000001f9c887810 */ /* 0x040fe20007ffe0ff */
[----:B------:R-:W-:Y:S01]  /*3ae0*/  HMMA.16816.F32.BF16 R32, R144, R134, R32 ;  /* 0x000000869020723c */ /* 0x000fe20000041820 */
[----:B------:R-:W-:Y:S02]  /*3af0*/  IADD3 R138, R156, 0x27, RZ ;  /* 0x000000279c8a7810 */ /* 0x000fe40007ffe0ff */
[----:B------:R-:W-:Y:S01]  /*3b00*/  ISETP.GE.AND P1, PT, R136, RZ, PT ;  /* 0x000000ff8800720c */ /* 0x000fe20003f26270 */
[----:B------:R-:W3:Y:S01]  /*3b10*/  LDSM.16.M88.4 R132, [R164+0xd400] ;  /* 0x00d40000a484783b */ /* 0x000ee20000000200 */
[C---:B------:R-:W-:Y:S01]  /*3b20*/  IADD3 R137, R156.reuse, 0x18, RZ ;  /* 0x000000189c897810 */ /* 0x040fe20007ffe0ff */
[----:B------:R-:W3:Y:S01]  /*3b30*/  I2F R199, R158 ;  /* 0x0000009e00c77306 */ /* 0x000ee20000201400 */
[C---:B----4-:R-:W-:Y:S05]  /*3b40*/  IADD3 R159, R156.reuse, 0x7, RZ ;  /* 0x000000079c9f7810 */ /* 0x050fea0007ffe0ff */
[----:B------:R-:W-:Y:S01]  /*3b50*/  LDSM.16.M88.4 R144, [R165+0xd000] ;  /* 0x00d00000a590783b */ /* 0x000fe20000000200 */
[----:B------:R-:W-:Y:S03]  /*3b60*/  ISETP.GE.AND P0, PT, R159, RZ, PT ;  /* 0x000000ff9f00720c */ /* 0x000fe60003f06270 */
[C---:B------:R-:W-:Y:S02]  /*3b70*/  @!P1 IADD3 R136, -R156.reuse, -0x1f, RZ ;  /* 0xffffffe19c889810 */ /* 0x040fe40007ffe1ff */
[----:B------:R-:W-:Y:S02]  /*3b80*/  ISETP.GE.AND P1, PT, R137, RZ, PT ;  /* 0x000000ff8900720c */ /* 0x000fe40003f26270 */
[C---:B-1----:R-:W-:Y:S01]  /*3b90*/  IADD3 R157, R156.reuse, -0x9, RZ ;  /* 0xfffffff79c9d7810 */ /* 0x042fe20007ffe0ff */
[----:B------:R1:W-:Y:S01]  /*3ba0*/  I2F R161, R136 ;  /* 0x0000008800a17306 */ /* 0x0003e20000201400 */
[-C--:B------:R-:W-:Y:S04]  /*3bb0*/  HMMA.16816.F32.BF16 R4, R140, R148.reuse, R4 ;  /* 0x000000948c04723c */ /* 0x080fe80000041804 */
[----:B------:R-:W-:Y:S02]  /*3bc0*/  @!P0 IADD3 R159, -R156, -0x7, RZ ;  /* 0xfffffff99c9f8810 */ /* 0x000fe40007ffe1ff */
[----:B------:R-:W-:Y:S03]  /*3bd0*/  ISETP.GE.AND P0, PT, R138, RZ, PT ;  /* 0x000000ff8a00720c */ /* 0x000fe60003f06270 */
[C---:B------:R-:W-:Y:S01]  /*3be0*/  @!P1 IADD3 R137, -R156.reuse, -0x18, RZ ;  /* 0xffffffe89c899810 */ /* 0x040fe20007ffe1ff */
[----:B------:R-:W4:Y:S01]  /*3bf0*/  I2F R198, R159 ;  /* 0x0000009f00c67306 */ /* 0x000f220000201400 */
[C---:B---3--:R-:W-:Y:S08]  /*3c00*/  HMMA.16816.F32.BF16 R8, R152.reuse, R148, R8 ;  /* 0x000000949808723c */ /* 0x048ff00000041808 */
[C---:B------:R-:W-:Y:S01]  /*3c10*/  @!P0 IADD3 R138, -R156.reuse, -0x27, RZ ;  /* 0xffffffd99c8a8810 */ /* 0x040fe20007ffe1ff */
[----:B------:R-:W-:Y:S03]  /*3c20*/  I2F R196, R137 ;  /* 0x0000008900c47306 */ /* 0x000fe60000201400 */
[C---:B------:R-:W-:Y:S01]  /*3c30*/  IADD3 R148, R156.reuse, -0x8, RZ ;  /* 0xfffffff89c947810 */ /* 0x040fe20007ffe0ff */
[-C--:B------:R-:W-:Y:S01]  /*3c40*/  HMMA.16816.F32.BF16 R12, R152, R150.reuse, R12 ;  /* 0x00000096980c723c */ /* 0x080fe2000004180c */
[----:B-1----:R-:W-:Y:S02]  /*3c50*/  IADD3 R136, R156, 0x17, RZ ;  /* 0x000000179c887810 */ /* 0x002fe40007ffe0ff */
[----:B------:R-:W-:Y:S02]  /*3c60*/  ISETP.GE.AND P1, PT, R148, RZ, PT ;  /* 0x000000ff9400720c */ /* 0x000fe40003f26270 */
[----:B------:R-:W-:Y:S03]  /*3c70*/  ISETP.GE.AND P0, PT, R136, RZ, PT ;  /* 0x000000ff8800720c */ /* 0x000fe60003f06270 */
[C---:B------:R-:W-:Y:S01]  /*3c80*/  HMMA.16816.F32.BF16 R16, R140.reuse, R150, R16 ;  /* 0x000000968c10723c */ /* 0x040fe20000041810 */
[----:B------:R-:W1:Y:S07]  /*3c90*/  I2F R179, R138 ;  /* 0x0000008a00b37306 */ /* 0x000e6e0000201400 */
[C---:B------:R-:W-:Y:S01]  /*3ca0*/  @!P1 IADD3 R148, -R156.reuse, 0x8, RZ ;  /* 0x000000089c949810 */ /* 0x040fe20007ffe1ff */
[-C--:B------:R-:W-:Y:S03]  /*3cb0*/  HMMA.16816.F32.BF16 R20, R140, R132.reuse, R20 ;  /* 0x000000848c14723c */ /* 0x080fe60000041814 */
[C---:B------:R-:W-:Y:S02]  /*3cc0*/  @!P0 IADD3 R136, -R156.reuse, -0x17, RZ ;  /* 0xffffffe99c888810 */ /* 0x040fe40007ffe1ff */
[----:B------:R-:W-:Y:S02]  /*3cd0*/  ISETP.GE.AND P0, PT, R157, RZ, PT ;  /* 0x000000ff9d00720c */ /* 0x000fe40003f06270 */
[----:B------:R3:W-:Y:S01]  /*3ce0*/  I2F R197, R136 ;  /* 0x0000008800c57306 */ /* 0x0007e20000201400 */
[C---:B------:R-:W-:Y:S07]  /*3cf0*/  HMMA.16816.F32.BF16 R24, R152.reuse, R132, R24 ;  /* 0x000000849818723c */ /* 0x040fee0000041818 */
[C---:B------:R-:W-:Y:S01]  /*3d00*/  IADD3 R133, R156.reuse, -0x10, RZ ;  /* 0xfffffff09c857810 */ /* 0x040fe20007ffe0ff */
[-C--:B------:R-:W-:Y:S03]  /*3d10*/  HMMA.16816.F32.BF16 R28, R152, R134.reuse, R28 ;  /* 0x00000086981c723c */ /* 0x080fe6000004181c */
[----:B------:R-:W-:Y:S02]  /*3d20*/  ISETP.GE.AND P2, PT, R133, RZ, PT ;  /* 0x000000ff8500720c */ /* 0x000fe40003f46270 */
[C---:B------:R-:W-:Y:S02]  /*3d30*/  @!P0 IADD3 R157, -R156.reuse, 0x9, RZ ;  /* 0x000000099c9d8810 */ /* 0x040fe40007ffe1ff */
[C---:B------:R-:W-:Y:S01]  /*3d40*/  IADD3 R152, R156.reuse, 0xf, RZ ;  /* 0x0000000f9c987810 */ /* 0x040fe20007ffe0ff */
[----:B------:R-:W-:Y:S01]  /*3d50*/  HMMA.16816.F32.BF16 R32, R140, R134, R32 ;  /* 0x000000868c20723c */ /* 0x000fe20000041820 */
[----:B------:R-:W-:Y:S01]  /*3d60*/  IADD3 R153, R156, -0x18, RZ ;  /* 0xffffffe89c997810 */ /* 0x000fe20007ffe0ff */
[----:B------:R1:W-:Y:S01]  /*3d70*/  I2F R193, R157 ;  /* 0x0000009d00c17306 */ /* 0x0003e20000201400 */
[----:B------:R-:W-:Y:S01]  /*3d80*/  ISETP.GE.AND P0, PT, R152, RZ, PT ;  /* 0x000000ff9800720c */ /* 0x000fe20003f06270 */
[----:B------:R-:W-:Y:S01]  /*3d90*/  IMAD R155, R205, 0x4, R181 ;  /* 0x00000004cd9b7824 */ /* 0x000fe200078e02b5 */
[----:B------:R-:W-:Y:S02]  /*3da0*/  ISETP.GE.AND P3, PT, R153, RZ, PT ;  /* 0x000000ff9900720c */ /* 0x000fe40003f66270 */
[C---:B------:R-:W-:Y:S01]  /*3db0*/  IADD3 R154, R156.reuse, -0x19, RZ ;  /* 0xffffffe79c9a7810 */ /* 0x040fe20007ffe0ff */
[----:B---3--:R-:W3:Y:S01]  /*3dc0*/  LDSM.16.M88.4 R136, [R0+0x2000] ;  /* 0x002000000088783b */ /* 0x008ee20000000200 */
[----:B------:R-:W-:Y:S02]  /*3dd0*/  @!P2 IADD3 R133, -R156, 0x10, RZ ;  /* 0x000000109c85a810 */ /* 0x000fe40007ffe1ff */
[----:B------:R-:W-:Y:S01]  /*3de0*/  ISETP.GE.AND P2, PT, R154, RZ, PT ;  /* 0x000000ff9a00720c */ /* 0x000fe20003f46270 */
[C---:B------:R-:W-:Y:S01]  /*3df0*/  IMAD.WIDE.U32 R158, R155.reuse, -0x326172a9, RZ ;  /* 0xcd9e8d579b9e7825 */ /* 0x040fe200078e00ff */
[----:B------:R-:W-:Y:S01]  /*3e00*/  IADD3 R155, R155, 0x2, RZ ;  /* 0x000000029b9b7810 */ /* 0x000fe20007ffe0ff */
[----:B------:R4:W-:Y:S02]  /*3e10*/  I2F R194, R133 ;  /* 0x0000008500c27306 */ /* 0x0009e40000201400 */
[C---:B------:R-:W-:Y:S02]  /*3e20*/  @!P0 IADD3 R152, -R156.reuse, -0xf, RZ ;  /* 0xfffffff19c988810 */ /* 0x040fe40007ffe1ff */
[----:B------:R-:W-:Y:S01]  /*3e30*/  LOP3.LUT R158, R233, R158, R241, 0x96, !PT ;  /* 0x0000009ee99e7212 */ /* 0x000fe200078e96f1 */
[----:B------:R-:W-:Y:S01]  /*3e40*/  IMAD.WIDE.U32 R134, R155, -0x326172a9, RZ ;  /* 0xcd9e8d579b867825 */ /* 0x000fe200078e00ff */
[----:B------:R-:W-:Y:S02]  /*3e50*/  @!P3 IADD3 R153, -R156, 0x18, RZ ;  /* 0x000000189c99b810 */ /* 0x000fe40007ffe1ff */
[----:B-----5:R-:W-:Y:S01]  /*3e60*/  FSETP.NEU.FTZ.AND P3, PT, R225, -INF , PT ;  /* 0xff800000e100780b */ /* 0x020fe20003f7d000 */
[----:B------:R-:W-:Y:S01]  /*3e70*/  IMAD.WIDE.U32 R182, R158, -0x2daee0ad, RZ ;  /* 0xd2511f539eb67825 */ /* 0x000fe200078e00ff */
[----:B------:R-:W-:Y:S01]  /*3e80*/  @!P2 IADD3 R154, -R156, 0x19, RZ ;  /* 0x000000199c9aa810 */ /* 0x000fe20007ffe1ff */
[----:B------:R-:W-:Y:S01]  /*3e90*/  I2F R155, R152 ;  /* 0x00000098009b7306 */ /* 0x000fe20000201400 */
[-C--:B-1----:R-:W-:Y:S02]  /*3ea0*/  LOP3.LUT R157, R135, R252.reuse, RZ, 0x3c, !PT ;  /* 0x000000fc879d7212 */ /* 0x082fe400078e3cff */
[----:B------:R-:W-:Y:S07]  /*3eb0*/  FSETP.NEU.FTZ.AND P2, PT, R224, -INF , PT ;  /* 0xff800000e000780b */ /* 0x000fee0003f5d000 */
[----:B------:R-:W-:Y:S01]  /*3ec0*/  I2F R202, R154 ;  /* 0x0000009a00ca7306 */ /* 0x000fe20000201400 */
[----:B----4-:R-:W-:Y:S09]  /*3ed0*/  LOP3.LUT R133, R159, R252, RZ, 0x3c, !PT ;  /* 0x000000fc9f857212 */ /* 0x010ff200078e3cff */
[----:B------:R-:W-:Y:S01]  /*3ee0*/  I2F R158, R153 ;  /* 0x00000099009e7306 */ /* 0x000fe20000201400 */
[-C--:B---3--:R-:W-:Y:S11]  /*3ef0*/  HMMA.16816.F32.BF16 R4, R136, R144.reuse, R4 ;  /* 0x000000908804723c */ /* 0x088ff60000041804 */
[----:B------:R-:W-:Y:S11]  /*3f00*/  @!UPT UIADD3 URZ, URZ, URZ, URZ ;  /* 0x0000003f3f3ff290 */ /* 0x000ff6000fffe03f */
[----:B------:R-:W-:Y:S02]  /*3f10*/  @!UPT UIADD3 URZ, URZ, URZ, URZ ;  /* 0x0000003f3f3ff290 */ /* 0x000fe4000fffe03f */
[-C--:B------:R-:W-:Y:S02]  /*3f20*/  FFMA.FTZ R4, R206, -R176.reuse, R4 ;  /* 0x800000b0ce047223 */ /* 0x080fe40000010004 */
[-C--:B------:R-:W-:Y:S02]  /*3f30*/  FFMA.FTZ R5, R178, -R176.reuse, R5 ;  /* 0x800000b0b2057223 */ /* 0x080fe40000010005 */
[-C--:B------:R-:W-:Y:S02]  /*3f40*/  FFMA.FTZ R6, R199, -R176.reuse, R6 ;  /* 0x800000b0c7067223 */ /* 0x080fe40000010006 */
[----:B------:R-:W-:Y:S02]  /*3f50*/  FFMA.FTZ R7, R198, -R176, R7 ;  /* 0x800000b0c6077223 */ /* 0x000fe40000010007 */
[----:B--2---:R-:W-:Y:S02]  /*3f60*/  IMAD.SHL.U32 R132, R177, 0x80, RZ ;  /* 0x00000080b1847824 */ /* 0x004fe400078e00ff */
[----:B------:R1:W2:Y:S03]  /*3f70*/  I2F R177, R148 ;  /* 0x0000009400b17306 */ /* 0x0002a60000201400 */
[----:B------:R-:W-:Y:S02]  /*3f80*/  IADD3 R160, R132, 0x80, RZ ;  /* 0x0000008084a07810 */ /* 0x000fe40007ffe0ff */
[----:B------:R-:W-:Y:S02]  /*3f90*/  IADD3 R132, R156, 0x10, RZ ;  /* 0x000000109c847810 */ /* 0x000fe40007ffe0ff */
[-C--:B------:R-:W-:Y:S02]  /*3fa0*/  ISETP.GE.AND P6, PT, R160, R204.reuse, PT ;  /* 0x000000cca000720c */ /* 0x080fe40003fc6270 */
[----:B------:R-:W-:Y:S11]  /*3fb0*/  ISETP.GE.AND P1, PT, R132, RZ, PT ;  /* 0x000000ff8400720c */ /* 0x000ff60003f26270 */
[----:B------:R-:W-:Y:S02]  /*3fc0*/  @P6 IADD3 R135, R203, 0x8, RZ ;  /* 0x00000008cb876810 */ /* 0x000fe40007ffe0ff */
[C---:B------:R-:W-:Y:S02]  /*3fd0*/  @!P1 IADD3 R132, -R156.reuse, -0x10, RZ ;  /* 0xfffffff09c849810 */ /* 0x040fe40007ffe1ff */
[----:B------:R-:W-:Y:S01]  /*3fe0*/  @P6 ISETP.GE.AND P1, PT, R135, R204, PT ;  /* 0x000000cc8700620c */ /* 0x000fe20003f26270 */
[----:B-1----:R1:W3:Y:S01]  /*3ff0*/  LDSM.16.M88.4 R148, [R0+0x2800] ;  /* 0x002800000094783b */ /* 0x0022e20000000200 */
[----:B------:R4:W2:Y:S01]  /*4000*/  I2F R159, R132 ;  /* 0x00000084009f7306 */ /* 0x0008a20000201400 */
[----:B------:R-:W-:Y:S01]  /*4010*/  FMUL.FTZ R135, R223, 1.4426950216293334961 ;  /* 0x3fb8aa3bdf877820 */ /* 0x000fe20000410000 */
[----:B-1----:R-:W-:Y:S01]  /*4020*/  IADD3 R0, R156, -0x11, RZ ;  /* 0xffffffef9c007810 */ /* 0x002fe20007ffe0ff */
[----:B----4-:R-:W-:Y:S03]  /*4030*/  IMAD.WIDE.U32 R132, R133, -0x2daee0ad, RZ ;  /* 0xd2511f5385847825 */ /* 0x010fe600078e00ff */
[----:B------:R-:W-:Y:S02]  /*4040*/  ISETP.GE.AND P4, PT, R0, RZ, PT ;  /* 0x000000ff0000720c */ /* 0x000fe40003f86270 */
[----:B------:R-:W-:Y:S01]  /*4050*/  LOP3.LUT R140, R247, R133, RZ, 0x3c, !PT ;  /* 0x00000085f78c7212 */ /* 0x000fe200078e3cff */
[----:B------:R-:W-:Y:S01]  /*4060*/  FMUL.FTZ R133, R225, 1.4426950216293334961 ;  /* 0x3fb8aa3be1857820 */ /* 0x000fe20000410000 */
[----:B------:R-:W-:Y:S01]  /*4070*/  LOP3.LUT R142, R183, R132, R242, 0x96, !PT ;  /* 0x00000084b78e7212 */ /* 0x000fe200078e96f2 */
[----:B------:R-:W-:Y:S02]  /*4080*/  FMUL.FTZ R132, R222, 1.4426950216293334961 ;  /* 0x3fb8aa3bde847820 */ /* 0x000fe40000410000 */
[----:B------:R-:W-:Y:S01]  /*4090*/  IMAD.WIDE.U32 R140, R140, -0x326172a9, RZ ;  /* 0xcd9e8d578c8c7825 */ /* 0x000fe200078e00ff */
[----:B------:R-:W-:Y:S03]  /*40a0*/  FSEL R133, R133, RZ, P3 ;  /* 0x000000ff85857208 */ /* 0x000fe60001800000 */
[----:B------:R-:W-:Y:S02]  /*40b0*/  IMAD.WIDE.U32 R142, R142, -0x326172a9, RZ ;  /* 0xcd9e8d578e8e7825 */ /* 0x000fe400078e00ff */
[----:B------:R-:W-:Y:S01]  /*40c0*/  @!P4 IADD3 R0, -R156, 0x11, RZ ;  /* 0x000000119c00c810 */ /* 0x000fe20007ffe1ff */
[C---:B---3--:R-:W-:Y:S01]  /*40d0*/  HMMA.16816.F32.BF16 R8, R148.reuse, R144, R8 ;  /* 0x000000909408723c */ /* 0x048fe20000041808 */
[----:B------:R-:W-:Y:S02]  /*40e0*/  LOP3.LUT R156, R233, R134, R241, 0x96, !PT ;  /* 0x00000086e99c7212 */ /* 0x000fe400078e96f1 */
[----:B------:R-:W-:Y:S01]  /*40f0*/  LOP3.LUT R140, R143, R140, R243, 0x96, !PT ;  /* 0x0000008c8f8c7212 */ /* 0x000fe200078e96f3 */
[----:B------:R1:W3:Y:S01]  /*4100*/  I2F R163, R0 ;  /* 0x0000000000a37306 */ /* 0x0002e20000201400 */
[C---:B------:R-:W-:Y:S01]  /*4110*/  @P6 IADD3 R134, R203.reuse, 0x1, RZ ;  /* 0x00000001cb866810 */ /* 0x040fe20007ffe0ff */
[----:B------:R-:W-:Y:S01]  /*4120*/  IMAD.WIDE.U32 R186, R156, -0x2daee0ad, RZ ;  /* 0xd2511f539cba7825 */ /* 0x000fe200078e00ff */
[----:B------:R-:W-:Y:S01]  /*4130*/  FSETP.NEU.FTZ.AND P4, PT, R222, -INF , PT ;  /* 0xff800000de00780b */ /* 0x000fe20003f9d000 */
[-C--:B------:R-:W-:Y:S01]  /*4140*/  HMMA.16816.F32.BF16 R12, R148, R146.reuse, R12 ;  /* 0x00000092940c723c */ /* 0x080fe2000004180c */
[-C--:B------:R-:W-:Y:S03]  /*4150*/  @P6 ISETP.GE.AND P0, PT, R134, R204.reuse, PT ;  /* 0x000000cc8600620c */ /* 0x080fe60003f06270 */
[----:B------:R-:W-:Y:S01]  /*4160*/  FSEL R132, R132, RZ, P4 ;  /* 0x000000ff84847208 */ /* 0x000fe20002000000 */
[----:B------:R-:W-:Y:S01]  /*4170*/  FMUL.FTZ R134, R224, 1.4426950216293334961 ;  /* 0x3fb8aa3be0867820 */ /* 0x000fe20000410000 */
[-C--:B------:R-:W-:Y:S02]  /*4180*/  @P6 ISETP.GE.AND P4, PT, R203, R204.reuse, PT ;  /* 0x000000cccb00620c */ /* 0x080fe40003f86270 */
[----:B------:R-:W-:Y:S01]  /*4190*/  @P6 FSEL R5, R5, -INF , !P0 ;  /* 0xff80000005056808 */ /* 0x000fe20004000000 */
[C---:B------:R-:W-:Y:S03]  /*41a0*/  HMMA.16816.F32.BF16 R16, R136.reuse, R146, R16 ;  /* 0x000000928810723c */ /* 0x040fe60000041810 */
[----:B------:R-:W-:Y:S02]  /*41b0*/  FSEL R134, R134, RZ, P2 ;  /* 0x000000ff86867208 */ /* 0x000fe40001000000 */
[----:B------:R-:W-:Y:S02]  /*41c0*/  FSETP.NEU.FTZ.AND P2, PT, R223, -INF , PT ;  /* 0xff800000df00780b */ /* 0x000fe40003f5d000 */
[----:B------:R-:W-:Y:S01]  /*41d0*/  @P6 FSEL R4, R4, -INF , !P4 ;  /* 0xff80000004046808 */ /* 0x000fe20006000000 */
[--C-:B------:R-:W-:Y:S01]  /*41e0*/  FFMA.FTZ R5, R5, c[0x0][0x23c], -R134.reuse ;  /* 0x00008f0005057a23 */ /* 0x100fe20000010886 */
[----:B------:R-:W-:Y:S03]  /*41f0*/  @P6 FSEL R6, R6, -INF , !P4 ;  /* 0xff80000006066808 */ /* 0x000fe60006000000 */
[----:B-1----:R-:W-:Y:S01]  /*4200*/  @P6 IADD3 R0, R203, 0x9, RZ ;  /* 0x00000009cb006810 */ /* 0x002fe20007ffe0ff */
[----:B------:R-:W-:Y:S01]  /*4210*/  FFMA.FTZ R4, R4, c[0x0][0x23c], -R134 ;  /* 0x00008f0004047a23 */ /* 0x000fe20000010886 */
[----:B------:R-:W-:Y:S01]  /*4220*/  @P6 FSEL R7, R7, -INF , !P0 ;  /* 0xff80000007076808 */ /* 0x000fe20004000000 */
[--C-:B------:R-:W-:Y:S01]  /*4230*/  FFMA.FTZ R6, R6, c[0x0][0x23c], -R133.reuse ;  /* 0x00008f0006067a23 */ /* 0x100fe20000010885 */
[----:B------:R-:W-:Y:S01]  /*4240*/  @P6 ISETP.GE.AND P5, PT, R0, R204, PT ;  /* 0x000000cc0000620c */ /* 0x000fe20003fa6270 */
[----:B------:R1:W4:Y:S01]  /*4250*/  MUFU.EX2 R183, R4 ;  /* 0x0000000400b77308 */ /* 0x0003220000000800 */
[----:B------:R-:W-:Y:S01]  /*4260*/  @P6 IADD3 R0, R203, 0x10, RZ ;  /* 0x00000010cb006810 */ /* 0x000fe20007ffe0ff */
[----:B------:R-:W-:Y:S01]  /*4270*/  FFMA.FTZ R7, R7, c[0x0][0x23c], -R133 ;  /* 0x00008f0007077a23 */ /* 0x000fe20000010885 */
[----:B------:R-:W-:Y:S01]  /*4280*/  @P6 IADD3 R143, R203, 0x18, RZ ;  /* 0x00000018cb8f6810 */ /* 0x000fe20007ffe0ff */
[----:B------:R-:W-:Y:S01]  /*4290*/  FFMA.FTZ R9, R161, -R176, R9 ;  /* 0x800000b0a1097223 */ /* 0x000fe20000010009 */
[----:B------:R-:W-:Y:S01]  /*42a0*/  @P6 ISETP.GE.AND P3, PT, R0, R204, PT ;  /* 0x000000cc0000620c */ /* 0x000fe20003f66270 */
[-C--:B------:R-:W-:Y:S01]  /*42b0*/  FFMA.FTZ R11, R179, -R176.reuse, R11 ;  /* 0x800000b0b30b7223 */ /* 0x080fe2000001000b */
[----:B------:R-:W-:Y:S01]  /*42c0*/  FSEL R0, R135, RZ, P2 ;  /* 0x000000ff87007208 */ /* 0x000fe20001000000 */
[-C--:B--2---:R-:W-:Y:S01]  /*42d0*/  FFMA.FTZ R16, R177, -R176.reuse, R16 ;  /* 0x800000b0b1107223 */ /* 0x084fe20000010010 */
[----:B------:R-:W-:Y:S01]  /*42e0*/  @P6 IADD3 R135, R203, 0x11, RZ ;  /* 0x00000011cb876810 */ /* 0x000fe20007ffe0ff */
[----:B------:R-:W2:Y:S01]  /*42f0*/  MUFU.EX2 R189, R7 ;  /* 0x0000000700bd7308 */ /* 0x000ea20000000800 */
[----:B------:R-:W-:Y:S01]  /*4300*/  @P6 FSEL R9, R9, -INF , !P0 ;  /* 0xff80000009096808 */ /* 0x000fe20004000000 */
[----:B------:R-:W-:Y:S01]  /*4310*/  FFMA.FTZ R19, R178, -R176, R19 ;  /* 0x800000b0b2137223 */ /* 0x000fe20000010013 */
[----:B------:R-:W-:Y:S01]  /*4320*/  @P6 ISETP.GE.AND P2, PT, R135, R204, PT ;  /* 0x000000cc8700620c */ /* 0x000fe20003f46270 */
[----:B------:R-:W-:Y:S01]  /*4330*/  FFMA.FTZ R8, R162, -R176, R8 ;  /* 0x800000b0a2087223 */ /* 0x000fe20000010008 */
[----:B------:R-:W-:Y:S01]  /*4340*/  @P6 FSEL R11, R11, -INF , !P0 ;  /* 0xff8000000b0b6808 */ /* 0x000fe20004000000 */
[--C-:B------:R-:W-:Y:S01]  /*4350*/  FFMA.FTZ R9, R9, c[0x0][0x23c], -R132.reuse ;  /* 0x00008f0009097a23 */ /* 0x100fe20000010884 */
[----:B------:R-:W-:Y:S01]  /*4360*/  LOP3.LUT R135, R234, R141, RZ, 0x3c, !PT ;  /* 0x0000008dea877212 */ /* 0x000fe200078e3cff */
[----:B------:R-:W-:Y:S01]  /*4370*/  IMAD.WIDE.U32 R140, R140, -0x2daee0ad, RZ ;  /* 0xd2511f538c8c7825 */ /* 0x000fe200078e00ff */
[----:B------:R-:W-:Y:S01]  /*4380*/  @P6 FSEL R8, R8, -INF , !P4 ;  /* 0xff80000008086808 */ /* 0x000fe20006000000 */
[----:B------:R2:W2:Y:S01]  /*4390*/  MUFU.EX2 R181, R6 ;  /* 0x0000000600b57308 */ /* 0x0004a20000000800 */
[----:B------:R-:W-:Y:S01]  /*43a0*/  @P6 FSEL R16, R16, -INF , !P1 ;  /* 0xff80000010106808 */ /* 0x000fe20004800000 */
[----:B------:R-:W-:Y:S01]  /*43b0*/  IMAD.WIDE.U32 R152, R135, -0x2daee0ad, RZ ;  /* 0xd2511f5387987825 */ /* 0x000fe200078e00ff */
[----:B------:R-:W-:Y:S02]  /*43c0*/  @P6 FSEL R19, R19, -INF , !P5 ;  /* 0xff80000013136808 */ /* 0x000fe40006800000 */
[----:B-1----:R-:W-:Y:S01]  /*43d0*/  @P6 IADD3 R4, R203, 0x19, RZ ;  /* 0x00000019cb046810 */ /* 0x002fe20007ffe0ff */
[----:B------:R-:W-:Y:S01]  /*43e0*/  FFMA.FTZ R8, R8, c[0x0][0x23c], -R132 ;  /* 0x00008f0008087a23 */ /* 0x000fe20000010884 */
[----:B------:R-:W-:Y:S01]  /*43f0*/  LOP3.LUT R144, R153, R182, R248, 0x96, !PT ;  /* 0x000000b699907212 */ /* 0x000fe200078e96f8 */
[----:B------:R-:W-:Y:S01]  /*4400*/  FFMA.FTZ R19, R19, c[0x0][0x23c], -R133 ;  /* 0x00008f0013137a23 */ /* 0x000fe20000010885 */
[----:B------:R-:W-:Y:S01]  /*4410*/  LOP3.LUT R152, R141, R152, R249, 0x96, !PT ;  /* 0x000000988d987212 */ /* 0x000fe200078e96f9 */
[----:B------:R1:W1:Y:S01]  /*4420*/  MUFU.EX2 R182, R5 ;  /* 0x0000000500b67308 */ /* 0x0002620000000800 */
[----:B------:R-:W-:Y:S01]  /*4430*/  @P6 ISETP.GE.AND P0, PT, R4, R204, PT ;  /* 0x000000cc0400620c */ /* 0x000fe20003f06270 */
[----:B------:R-:W-:Y:S04]  /*4440*/  IMAD.WIDE.U32 R144, R144, -0x326172a9, RZ ;  /* 0xcd9e8d5790907825 */ /* 0x000fe800078e00ff */
[----:B------:R-:W-:Y:S04]  /*4450*/  IMAD.WIDE.U32 R152, R152, -0x326172a9, RZ ;  /* 0xcd9e8d5798987825 */ /* 0x000fe800078e00ff */
[----:B------:R-:W-:Y:S01]  /*4460*/  FFMA.FTZ R12, R196, -R176, R12 ;  /* 0x800000b0c40c7223 */ /* 0x000fe2000001000c */
[----:B------:R-:W-:Y:S01]  /*4470*/  LOP3.LUT R144, R153, R144, R245, 0x96, !PT ;  /* 0x0000009099907212 */ /* 0x000fe200078e96f5 */
[----:B------:R-:W-:Y:S01]  /*4480*/  FFMA.FTZ R13, R197, -R176, R13 ;  /* 0x800000b0c50d7223 */ /* 0x000fe2000001000d */
[----:B------:R3:W3:Y:S01]  /*4490*/  MUFU.EX2 R190, R8 ;  /* 0x0000000800be7308 */ /* 0x0006e20000000800 */
[----:B--2---:R-:W-:Y:S01]  /*44a0*/  LOP3.LUT R6, R145, R142, R244, 0x96, !PT ;  /* 0x0000008e91067212 */ /* 0x004fe200078e96f4 */
[-C--:B------:R-:W-:Y:S01]  /*44b0*/  FFMA.FTZ R10, R180, -R176.reuse, R10 ;  /* 0x800000b0b40a7223 */ /* 0x080fe2000001000a */
[----:B------:R-:W-:Y:S01]  /*44c0*/  @P6 FSEL R12, R12, -INF , !P1 ;  /* 0xff8000000c0c6808 */ /* 0x000fe20004800000 */
[----:B------:R-:W-:Y:S01]  /*44d0*/  FFMA.FTZ R14, R162, -R176, R14 ;  /* 0x800000b0a20e7223 */ /* 0x000fe2000001000e */
[----:B------:R-:W-:Y:S01]  /*44e0*/  @P6 FSEL R13, R13, -INF , !P5 ;  /* 0xff8000000d0d6808 */ /* 0x000fe20006800000 */
[----:B------:R-:W-:Y:S01]  /*44f0*/  IMAD.WIDE.U32 R6, R6, -0x2daee0ad, RZ ;  /* 0xd2511f5306067825 */ /* 0x000fe200078e00ff */
[----:B------:R-:W-:Y:S02]  /*4500*/  @P6 FSEL R10, R10, -INF , !P4 ;  /* 0xff8000000a0a6808 */ /* 0x000fe40006000000 */
[----:B------:R-:W-:Y:S01]  /*4510*/  @P6 FSEL R14, R14, -INF , !P1 ;  /* 0xff8000000e0e6808 */ /* 0x000fe20004800000 */
[----:B------:R-:W-:Y:S01]  /*4520*/  FFMA.FTZ R12, R12, c[0x0][0x23c], -R132 ;  /* 0x00008f000c0c7a23 */ /* 0x000fe20000010884 */
[----:B------:R-:W-:Y:S01]  /*4530*/  LOP3.LUT R156, R7, R140, R250, 0x96, !PT ;  /* 0x0000008c079c7212 */ /* 0x000fe200078e96fa */
[----:B-1----:R-:W-:Y:S01]  /*4540*/  IMAD.WIDE.U32 R4, R157, -0x2daee0ad, RZ ;  /* 0xd2511f539d047825 */ /* 0x002fe200078e00ff */
[----:B------:R1:W2:Y:S01]  /*4550*/  MUFU.EX2 R188, R9 ;  /* 0x0000000900bc7308 */ /* 0x0002a20000000800 */
[----:B------:R-:W-:Y:S02]  /*4560*/  @P6 ISETP.GE.AND P4, PT, R143, R204, PT ;  /* 0x000000cc8f00620c */ /* 0x000fe40003f86270 */
[----:B------:R-:W-:Y:S01]  /*4570*/  FFMA.FTZ R13, R13, c[0x0][0x23c], -R132 ;  /* 0x00008f000d0d7a23 */ /* 0x000fe20000010884 */
[----:B------:R-:W-:Y:S01]  /*4580*/  LOP3.LUT R145, R187, R4, R242, 0x96, !PT ;  /* 0x00000004bb917212 */ /* 0x000fe200078e96f2 */
[----:B------:R-:W-:Y:S01]  /*4590*/  FFMA.FTZ R10, R10, c[0x0][0x23c], -R0 ;  /* 0x00008f000a0a7a23 */ /* 0x000fe20000010800 */
[----:B------:R-:W-:Y:S01]  /*45a0*/  LOP3.LUT R135, R247, R5, RZ, 0x3c, !PT ;  /* 0x00000005f7877212 */ /* 0x000fe200078e3cff */
[----:B------:R-:W-:Y:S03]  /*45b0*/  IMAD.WIDE.U32 R4, R144, -0x2daee0ad, RZ ;  /* 0xd2511f5390047825 */ /* 0x000fe600078e00ff */
[----:B------:R1:W1:Y:S01]  /*45c0*/  MUFU.EX2 R192, R10 ;  /* 0x0000000a00c07308 */ /* 0x0002620000000800 */
[----:B------:R-:W-:Y:S01]  /*45d0*/  IMAD.WIDE.U32 R184, R135, -0x326172a9, RZ ;  /* 0xcd9e8d5787b87825 */ /* 0x000fe200078e00ff */
[----:B------:R-:W-:Y:S02]  /*45e0*/  LOP3.LUT R135, R5, R6, R251, 0x96, !PT ;  /* 0x0000000605877212 */ /* 0x000fe400078e96fb */
[C---:B------:R-:W-:Y:S01]  /*45f0*/  LOP3.LUT R153, R4.reuse, 0xff, RZ, 0xc0, !PT ;  /* 0x000000ff04997812 */ /* 0x040fe200078ec0ff */
[----:B------:R-:W-:Y:S01]  /*4600*/  IMAD.WIDE.U32 R144, R145, -0x326172a9, RZ ;  /* 0xcd9e8d5791907825 */ /* 0x000fe200078e00ff */
[--C-:B------:R-:W-:Y:S02]  /*4610*/  SHF.R.U32.HI R154, RZ, 0x18, R4.reuse ;  /* 0x00000018ff9a7819 */ /* 0x100fe40000011604 */
[----:B------:R-:W-:Y:S01]  /*4620*/  SHF.R.U32.HI R201, RZ, 0x10, R4 ;  /* 0x00000010ffc97819 */ /* 0x000fe20000011604 */
[--C-:B------:R-:W-:Y:S01]  /*4630*/  FFMA.FTZ R11, R11, c[0x0][0x23c], -R0.reuse ;  /* 0x00008f000b0b7a23 */ /* 0x100fe20000010800 */
[----:B------:R-:W-:Y:S01]  /*4640*/  LOP3.LUT R200, R4, 0xffff, RZ, 0xc0, !PT ;  /* 0x0000ffff04c87812 */ /* 0x000fe200078ec0ff */
[----:B------:R-:W-:Y:S01]  /*4650*/  FFMA.FTZ R14, R14, c[0x0][0x23c], -R0 ;  /* 0x00008f000e0e7a23 */ /* 0x000fe20000010800 */
[----:B------:R-:W2:Y:S01]  /*4660*/  LDSM.16.M88.4 R4, [R165+0xd400] ;  /* 0x00d40000a504783b */ /* 0x000ea20000000200 */
[----:B------:R-:W-:Y:S01]  /*4670*/  LOP3.LUT R140, R145, R184, R243, 0x96, !PT ;  /* 0x000000b8918c7212 */ /* 0x000fe200078e96f3 */
[----:B------:R-:W-:Y:S01]  /*4680*/  FFMA.FTZ R16, R16, c[0x0][0x23c], -R134 ;  /* 0x00008f0010107a23 */ /* 0x000fe20000010886 */
[----:B------:R-:W-:Y:S01]  /*4690*/  LOP3.LUT R142, R234, R185, RZ, 0x3c, !PT ;  /* 0x000000b9ea8e7212 */ /* 0x000fe200078e3cff */
[----:B------:R-:W-:Y:S01]  /*46a0*/  MUFU.EX2 R184, R13 ;  /* 0x0000000d00b87308 */ /* 0x000fe20000000800 */
[----:B------:R-:W-:Y:S02]  /*46b0*/  FFMA.FTZ R15, R161, -R176, R15 ;  /* 0x800000b0a10f7223 */ /* 0x000fe4000001000f */
[----:B------:R-:W-:Y:S03]  /*46c0*/  IMAD.WIDE.U32 R140, R140, -0x2daee0ad, RZ ;  /* 0xd2511f538c8c7825 */ /* 0x000fe600078e00ff */
[----:B------:R-:W-:Y:S01]  /*46d0*/  @P6 FSEL R15, R15, -INF , !P5 ;  /* 0xff8000000f0f6808 */ /* 0x000fe20006800000 */
[----:B------:R-:W-:Y:S03]  /*46e0*/  IMAD.WIDE.U32 R142, R142, -0x2daee0ad, RZ ;  /* 0xd2511f538e8e7825 */ /* 0x000fe600078e00ff */
[----:B------:R4:W2:Y:S01]  /*46f0*/  MUFU.EX2 R185, R12 ;  /* 0x0000000c00b97308 */ /* 0x0008a20000000800 */
[----:B------:R-:W-:Y:S01]  /*4700*/  FFMA.FTZ R15, R15, c[0x0][0x23c], -R0 ;  /* 0x00008f000f0f7a23 */ /* 0x000fe20000010800 */
[----:B---3--:R-:W-:Y:S01]  /*4710*/  LOP3.LUT R8, R143, R186, R248, 0x96, !PT ;  /* 0x000000ba8f087212 */ /* 0x008fe200078e96f8 */
[----:B------:R-:W-:Y:S01]  /*4720*/  FFMA.FTZ R18, R206, -R176, R18 ;  /* 0x800000b0ce127223 */ /* 0x000fe20000010012 */
[----:B------:R-:W-:Y:S01]  /*4730*/  LOP3.LUT R142, R141, R142, R249, 0x96, !PT ;  /* 0x0000008e8d8e7212 */ /* 0x000fe200078e96f9 */
[----:B------:R-:W-:Y:S02]  /*4740*/  FFMA.FTZ R17, R193, -R176, R17 ;  /* 0x800000b0c1117223 */ /* 0x000fe40000010011 */
[----:B-1----:R-:W-:Y:S01]  /*4750*/  IMAD.WIDE.U32 R8, R8, -0x326172a9, RZ ;  /* 0xcd9e8d5708087825 */ /* 0x002fe200078e00ff */
[----:B------:R-:W-:Y:S02]  /*4760*/  @P6 FSEL R18, R18, -INF , !P1 ;  /* 0xff80000012126808 */ /* 0x000fe40004800000 */
[----:B------:R-:W-:Y:S01]  /*4770*/  MUFU.EX2 R180, R16 ;  /* 0x0000001000b47308 */ /* 0x000fe20000000800 */
[----:B------:R-:W-:Y:S02]  /*4780*/  ISETP.LE.U32.AND P1, PT, R153, UR4, PT ;  /* 0x0000000499007c0c */ /* 0x000fe4000bf23070 */
[----:B------:R-:W-:Y:S01]  /*4790*/  FFMA.FTZ R18, R18, c[0x0][0x23c], -R133 ;  /* 0x00008f0012127a23 */ /* 0x000fe20000010885 */
[----:B------:R-:W-:Y:S02]  /*47a0*/  LOP3.LUT R10, R9, R144, R244, 0x96, !PT ;  /* 0x00000090090a7212 */ /* 0x000fe400078e96f4 */
[----:B------:R-:W-:Y:S02]  /*47b0*/  @P6 FSEL R17, R17, -INF , !P5 ;  /* 0xff80000011116808 */ /* 0x000fe40006800000 */
[----:B------:R-:W-:Y:S02]  /*47c0*/  ISETP.LE.U32.AND P5, PT, R154, UR4, PT ;  /* 0x000000049a007c0c */ /* 0x000fe4000bfa3070 */
[----:B------:R-:W-:Y:S01]  /*47d0*/  MUFU.EX2 R178, R18 ;  /* 0x0000001200b27308 */ /* 0x000fe20000000800 */
[----:B------:R-:W-:Y:S02]  /*47e0*/  FFMA.FTZ R17, R17, c[0x0][0x23c], -R134 ;  /* 0x00008f0011117a23 */ /* 0x000fe40000010886 */
[----:B----4-:R-:W-:Y:S01]  /*47f0*/  IMAD.WIDE.U32 R12, R142, -0x326172a9, RZ ;  /* 0xcd9e8d578e0c7825 */ /* 0x010fe200078e00ff */
[-C--:B--2---:R-:W-:Y:S04]  /*4800*/  HMMA.16816.F32.BF16 R20, R136, R4.reuse, R20 ;  /* 0x000000048814723c */ /* 0x084fe80000041814 */
[----:B------:R-:W-:Y:S02]  /*4810*/  LOP3.LUT R8, R13, R8, R245, 0x96, !PT ;  /* 0x000000080d087212 */ /* 0x000fe400078e96f5 */
[----:B------:R1:W-:Y:S02]  /*4820*/  MUFU.EX2 R191, R11 ;  /* 0x0000000b00bf7308 */ /* 0x0003e40000000800 */
[C---:B------:R-:W-:Y:S01]  /*4830*/  HMMA.16816.F32.BF16 R24, R148.reuse, R4, R24 ;  /* 0x000000049418723c */ /* 0x040fe20000041818 */
[----:B------:R-:W-:Y:S07]  /*4840*/  IMAD.WIDE.U32 R8, R8, -0x2daee0ad, RZ ;  /* 0xd2511f5308087825 */ /* 0x000fee00078e00ff */
[----:B------:R2:W3:Y:S01]  /*4850*/  MUFU.EX2 R187, R14 ;  /* 0x0000000e00bb7308 */ /* 0x0004e20000000800 */
[C---:B------:R-:W-:Y:S01]  /*4860*/  LOP3.LUT R141, R8.reuse, 0xff, RZ, 0xc0, !PT ;  /* 0x000000ff088d7812 */ /* 0x040fe200078ec0ff */
[-C--:B------:R-:W-:Y:S02]  /*4870*/  HMMA.16816.F32.BF16 R28, R148, R6.reuse, R28 ;  /* 0x00000006941c723c */ /* 0x080fe4000004181c */
[--C-:B------:R-:W-:Y:S02]  /*4880*/  SHF.R.U32.HI R144, RZ, 0x18, R8.reuse ;  /* 0x00000018ff907819 */ /* 0x100fe40000011608 */
[----:B------:R-:W-:Y:S01]  /*4890*/  LOP3.LUT R142, R8, 0xffff, RZ, 0xc0, !PT ;  /* 0x0000ffff088e7812 */ /* 0x000fe200078ec0ff */
[----:B------:R-:W-:Y:S01]  /*48a0*/  IMAD.WIDE.U32 R4, R156, -0x326172a9, RZ ;  /* 0xcd9e8d579c047825 */ /* 0x000fe200078e00ff */
[----:B------:R-:W-:Y:S02]  /*48b0*/  SHF.R.U32.HI R143, RZ, 0x10, R8 ;  /* 0x00000010ff8f7819 */ /* 0x000fe40000011608 */
[----:B------:R-:W-:Y:S01]  /*48c0*/  HMMA.16816.F32.BF16 R32, R136, R6, R32 ;  /* 0x000000068820723c */ /* 0x000fe20000041820 */
[-C--:B------:R-:W-:Y:S01]  /*48d0*/  FFMA.FTZ R22, R177, -R176.reuse, R22 ;  /* 0x800000b0b1167223 */ /* 0x080fe20000010016 */
[----:B------:R4:W-:Y:S02]  /*48e0*/  MUFU.EX2 R179, R17 ;  /* 0x0000001100b37308 */ /* 0x0009e40000000800 */
[----:B-1----:R-:W-:Y:S01]  /*48f0*/  IMAD.WIDE.U32 R10, R10, -0x2daee0ad, RZ ;  /* 0xd2511f530a0a7825 */ /* 0x002fe200078e00ff */
[----:B------:R-:W-:Y:S02]  /*4900*/  LOP3.LUT R16, R4, 0xff, RZ, 0xc0, !PT ;  /* 0x000000ff04107812 */ /* 0x000fe400078ec0ff */
[----:B------:R-:W-:Y:S01]  /*4910*/  @P6 FSEL R22, R22, -INF , !P3 ;  /* 0xff80000016166808 */ /* 0x000fe20005800000 */
[----:B------:R-:W-:Y:S01]  /*4920*/  FFMA.FTZ R24, R159, -R176, R24 ;  /* 0x800000b09f187223 */ /* 0x000fe20000010018 */
[----:B------:R-:W-:Y:S03]  /*4930*/  LOP3.LUT R140, R11, R140, R250, 0x96, !PT ;  /* 0x0000008c0b8c7212 */ /* 0x000fe600078e96fa */
[----:B------:R-:W-:Y:S01]  /*4940*/  LOP3.LUT R11, R9, R10, R251, 0x96, !PT ;  /* 0x0000000a090b7212 */ /* 0x000fe200078e96fb */
[----:B------:R-:W-:Y:S01]  /*4950*/  FFMA.FTZ R20, R194, -R176, R20 ;  /* 0x800000b0c2147223 */ /* 0x000fe20000010014 */
[----:B------:R-:W-:Y:S01]  /*4960*/  LOP3.LUT R10, R5, R152, R246, 0x96, !PT ;  /* 0x00000098050a7212 */ /* 0x000fe200078e96f6 */
[-C--:B------:R-:W-:Y:S01]  /*4970*/  FFMA.FTZ R26, R196, -R176.reuse, R26 ;  /* 0x800000b0c41a7223 */ /* 0x080fe2000001001a */
[----:B--2---:R-:W-:Y:S01]  /*4980*/  LOP3.LUT R14, R4, 0xffff, RZ, 0xc0, !PT ;  /* 0x0000ffff040e7812 */ /* 0x004fe200078ec0ff */
[----:B------:R1:W-:Y:S01]  /*4990*/  MUFU.EX2 R186, R15 ;  /* 0x0000000f00ba7308 */ /* 0x0003e20000000800 */
[----:B------:R-:W-:Y:S01]  /*49a0*/  LOP3.LUT R5, R10, 0xff, RZ, 0xc0, !PT ;  /* 0x000000ff0a057812 */ /* 0x000fe200078ec0ff */
[-C--:B------:R-:W-:Y:S01]  /*49b0*/  FFMA.FTZ R25, R155, -R176.reuse, R25 ;  /* 0x800000b09b197223 */ /* 0x080fe20000010019 */
[----:B------:R-:W-:Y:S01]  /*49c0*/  @P6 FSEL R20, R20, -INF , !P3 ;  /* 0xff80000014146808 */ /* 0x000fe20005800000 */
[-C--:B------:R-:W-:Y:S01]  /*49d0*/  FFMA.FTZ R21, R163, -R176.reuse, R21 ;  /* 0x800000b0a3157223 */ /* 0x080fe20000010015 */
[----:B------:R-:W-:Y:S01]  /*49e0*/  @P6 FSEL R24, R24, -INF , !P3 ;  /* 0xff80000018186808 */ /* 0x000fe20005800000 */
[-C--:B------:R-:W-:Y:S01]  /*49f0*/  FFMA.FTZ R23, R193, -R176.reuse, R23 ;  /* 0x800000b0c1177223 */ /* 0x080fe20000010017 */
[----:B------:R-:W-:Y:S01]  /*4a00*/  @P6 FSEL R26, R26, -INF , !P3 ;  /* 0xff8000001a1a6808 */ /* 0x000fe20005800000 */
[-C--:B------:R-:W-:Y:S01]  /*4a10*/  FFMA.FTZ R27, R197, -R176.reuse, R27 ;  /* 0x800000b0c51b7223 */ /* 0x080fe2000001001b */
[----:B------:R-:W-:Y:S01]  /*4a20*/  ISETP.LE.U32.AND P3, PT, R5, UR4, PT ;  /* 0x0000000405007c0c */ /* 0x000fe2000bf63070 */
[-C--:B------:R-:W-:Y:S01]  /*4a30*/  FFMA.FTZ R28, R199, -R176.reuse, R28 ;  /* 0x800000b0c71c7223 */ /* 0x080fe2000001001c */
[----:B------:R-:W-:Y:S01]  /*4a40*/  SHF.R.U32.HI R5, RZ, 0x18, R10 ;  /* 0x00000018ff057819 */ /* 0x000fe2000001160a */
[-C--:B------:R-:W-:Y:S01]  /*4a50*/  FFMA.FTZ R30, R159, -R176.reuse, R30 ;  /* 0x800000b09f1e7223 */ /* 0x080fe2000001001e */
[----:B------:R-:W-:Y:S01]  /*4a60*/  @P6 FSEL R21, R21, -INF , !P2 ;  /* 0xff80000015156808 */ /* 0x000fe20005000000 */
[-C--:B------:R-:W-:Y:S01]  /*4a70*/  FFMA.FTZ R32, R158, -R176.reuse, R32 ;  /* 0x800000b09e207223 */ /* 0x080fe20000010020 */
[----:B------:R-:W-:Y:S01]  /*4a80*/  @P6 FSEL R23, R23, -INF , !P2 ;  /* 0xff80000017176808 */ /* 0x000fe20005000000 */
[-C--:B------:R-:W-:Y:S01]  /*4a90*/  FFMA.FTZ R34, R194, -R176.reuse, R34 ;  /* 0x800000b0c2227223 */ /* 0x080fe20000010022 */
[----:B------:R-:W-:Y:S01]  /*4aa0*/  @P6 FSEL R25, R25, -INF , !P2 ;  /* 0xff80000019196808 */ /* 0x000fe20005000000 */
[----:B------:R-:W-:Y:S01]  /*4ab0*/  IMAD.WIDE.U32 R8, R140, -0x326172a9, RZ ;  /* 0xcd9e8d578c087825 */ /* 0x000fe200078e00ff */
[----:B------:R-:W-:Y:S01]  /*4ac0*/  @P6 FSEL R27, R27, -INF , !P2 ;  /* 0xff8000001b1b6808 */ /* 0x000fe20005000000 */
[----:B------:R-:W-:Y:S01]  /*4ad0*/  MUFU.EX2 R177, R19 ;  /* 0x0000001300b17308 */ /* 0x000fe20000000800 */
[----:B------:R-:W-:Y:S01]  /*4ae0*/  ISETP.LE.U32.AND P2, PT, R5, UR4, PT ;  /* 0x0000000405007c0c */ /* 0x000fe2000bf43070 */
[-C--:B------:R-:W-:Y:S01]  /*4af0*/  FFMA.FTZ R29, R198, -R176.reuse, R29 ;  /* 0x800000b0c61d7223 */ /* 0x080fe2000001001d */
[----:B------:R-:W-:Y:S01]  /*4b00*/  SHF.R.U32.HI R5, RZ, 0x10, R10 ;  /* 0x00000010ff057819 */ /* 0x000fe2000001160a */
[-C--:B------:R-:W-:Y:S01]  /*4b10*/  FFMA.FTZ R31, R155, -R176.reuse, R31 ;  /* 0x800000b09b1f7223 */ /* 0x080fe2000001001f */
[----:B------:R-:W-:Y:S01]  /*4b20*/  @P6 FSEL R28, R28, -INF , !P4 ;  /* 0xff8000001c1c6808 */ /* 0x000fe20006000000 */
[-C--:B------:R-:W-:Y:S01]  /*4b30*/  FFMA.FTZ R33, R202, -R176.reuse, R33 ;  /* 0x800000b0ca217223 */ /* 0x080fe20000010021 */
[----:B------:R-:W-:Y:S01]  /*4b40*/  LOP3.LUT R5, R5, 0xff, RZ, 0xc0, !PT ;  /* 0x000000ff05057812 */ /* 0x000fe200078ec0ff */
[----:B------:R-:W-:Y:S01]  /*4b50*/  FFMA.FTZ R35, R163, -R176, R35 ;  /* 0x800000b0a3237223 */ /* 0x000fe20000010023 */
[----:B------:R-:W-:Y:S01]  /*4b60*/  @P6 FSEL R30, R30, -INF , !P4 ;  /* 0xff8000001e1e6808 */ /* 0x000fe20006000000 */
[----:B------:R-:W-:Y:S01]  /*4b70*/  @!P3 FADD.FTZ R183, -R183, -RZ ;  /* 0x800000ffb7b7b221 */ /* 0x000fe20000010100 */
[----:B------:R-:W-:Y:S01]  /*4b80*/  @P6 FSEL R32, R32, -INF , !P4 ;  /* 0xff80000020206808 */ /* 0x000fe20006000000 */
[--C-:B------:R-:W-:Y:S01]  /*4b90*/  FFMA.FTZ R20, R20, c[0x0][0x23c], -R134.reuse ;  /* 0x00008f0014147a23 */ /* 0x100fe20000010886 */
[----:B------:R-:W-:Y:S01]  /*4ba0*/  @P6 FSEL R34, R34, -INF , !P4 ;  /* 0xff80000022226808 */ /* 0x000fe20006000000 */
[----:B------:R-:W-:Y:S01]  /*4bb0*/  @!P2 FADD.FTZ R189, -R189, -RZ ;  /* 0x800000ffbdbda221 */ /* 0x000fe20000010100 */
[----:B------:R-:W-:Y:S01]  /*4bc0*/  ISETP.LE.U32.AND P4, PT, R5, UR4, PT ;  /* 0x0000000405007c0c */ /* 0x000fe2000bf83070 */
[----:B------:R-:W-:Y:S01]  /*4bd0*/  FFMA.FTZ R21, R21, c[0x0][0x23c], -R134 ;  /* 0x00008f0015157a23 */ /* 0x000fe20000010886 */
[----:B------:R-:W-:Y:S01]  /*4be0*/  LOP3.LUT R5, R10, 0xffff, RZ, 0xc0, !PT ;  /* 0x0000ffff0a057812 */ /* 0x000fe200078ec0ff */
[----:B------:R-:W2:Y:S01]  /*4bf0*/  MUFU.EX2 R160, R20 ;  /* 0x0000001400a07308 */ /* 0x000ea20000000800 */
[----:B----4-:R-:W-:Y:S01]  /*4c00*/  SHF.R.U32.HI R17, RZ, 0x18, R4 ;  /* 0x00000018ff117819 */ /* 0x010fe20000011604 */
[----:B------:R-:W-:Y:S01]  /*4c10*/  FFMA.FTZ R22, R22, c[0x0][0x23c], -R133 ;  /* 0x00008f0016167a23 */ /* 0x000fe20000010885 */
[----:B------:R-:W-:Y:S01]  /*4c20*/  SHF.R.U32.HI R5, RZ, 0x8, R5 ;  /* 0x00000008ff057819 */ /* 0x000fe20000011605 */
[----:B------:R-:W-:Y:S01]  /*4c30*/  FFMA.FTZ R24, R24, c[0x0][0x23c], -R132 ;  /* 0x00008f0018187a23 */ /* 0x000fe20000010884 */
[----:B-1----:R-:W-:Y:S01]  /*4c40*/  SHF.R.U32.HI R15, RZ, 0x10, R4 ;  /* 0x00000010ff0f7819 */ /* 0x002fe20000011604 */
[----:B------:R-:W-:Y:S01]  /*4c50*/  FFMA.FTZ R32, R32, c[0x0][0x23c], -R134 ;  /* 0x00008f0020207a23 */ /* 0x000fe20000010886 */
[----:B------:R-:W-:Y:S01]  /*4c60*/  LOP3.LUT R5, R5, 0xffff, RZ, 0xc0, !PT ;  /* 0x0000ffff05057812 */ /* 0x000fe200078ec0ff */
[----:B------:R-:W-:Y:S01]  /*4c70*/  FFMA.FTZ R30, R30, c[0x0][0x23c], -R0 ;  /* 0x00008f001e1e7a23 */ /* 0x000fe20000010800 */
[----:B------:R-:W-:Y:S01]  /*4c80*/  LOP3.LUT R4, R9, R12, R246, 0x96, !PT ;  /* 0x0000000c09047212 */ /* 0x000fe200078e96f6 */
[----:B------:R-:W-:Y:S01]  /*4c90*/  @!P4 FADD.FTZ R181, -R181, -RZ ;  /* 0x800000ffb5b5c221 */ /* 0x000fe20000010100 */
[----:B------:R-:W-:Y:S01]  /*4ca0*/  @P6 FSEL R29, R29, -INF , !P0 ;  /* 0xff8000001d1d6808 */ /* 0x000fe20004000000 */
[----:B------:R-:W-:Y:S01]  /*4cb0*/  MUFU.EX2 R157, R21 ;  /* 0x00000015009d7308 */ /* 0x000fe20000000800 */
[----:B------:R-:W-:Y:S01]  /*4cc0*/  @P6 FSEL R31, R31, -INF , !P0 ;  /* 0xff8000001f1f6808 */ /* 0x000fe20004000000 */
[--C-:B------:R-:W-:Y:S01]  /*4cd0*/  FFMA.FTZ R26, R26, c[0x0][0x23c], -R0.reuse ;  /* 0x00008f001a1a7a23 */ /* 0x100fe20000010800 */
[----:B------:R-:W-:Y:S01]  /*4ce0*/  @P6 FSEL R33, R33, -INF , !P0 ;  /* 0xff80000021216808 */ /* 0x000fe20004000000 */
[--C-:B------:R-:W-:Y:S01]  /*4cf0*/  FFMA.FTZ R27, R27, c[0x0][0x23c], -R0.reuse ;  /* 0x00008f001b1b7a23 */ /* 0x100fe20000010800 */
[----:B------:R-:W-:Y:S01]  /*4d00*/  @P6 FSEL R35, R35, -INF , !P0 ;  /* 0xff80000023236808 */ /* 0x000fe20004000000 */
[----:B------:R-:W-:Y:S01]  /*4d10*/  FFMA.FTZ R0, R31, c[0x0][0x23c], -R0 ;  /* 0x00008f001f007a23 */ /* 0x000fe20000010800 */
[----:B------:R-:W-:Y:S01]  /*4d20*/  ISETP.LE.U32.AND P0, PT, R5, UR4, PT ;  /* 0x0000000405007c0c */ /* 0x000fe2000bf03070 */
[----:B------:R-:W-:Y:S01]  /*4d30*/  FFMA.FTZ R134, R33, c[0x0][0x23c], -R134 ;  /* 0x00008f0021867a23 */ /* 0x000fe20000010886 */
[C---:B------:R-:W-:Y:S01]  /*4d40*/  LOP3.LUT R5, R4.reuse, 0xffff, RZ, 0xc0, !PT ;  /* 0x0000ffff04057812 */ /* 0x040fe200078ec0ff */
[----:B------:R-:W-:Y:S01]  /*4d50*/  MUFU.EX2 R159, R22 ;  /* 0x00000016009f7308 */ /* 0x000fe20000000800 */
[----:B------:R-:W-:Y:S01]  /*4d60*/  LOP3.LUT R6, R4, 0xff, RZ, 0xc0, !PT ;  /* 0x000000ff04067812 */ /* 0x000fe200078ec0ff */
[--C-:B------:R-:W-:Y:S01]  /*4d70*/  FFMA.FTZ R23, R23, c[0x0][0x23c], -R133.reuse ;  /* 0x00008f0017177a23 */ /* 0x100fe20000010885 */
[----:B------:R-:W-:Y:S01]  /*4d80*/  SHF.R.U32.HI R7, RZ, 0x10, R4 ;  /* 0x00000010ff077819 */ /* 0x000fe20000011604 */
[----:B------:R-:W-:Y:S01]  /*4d90*/  FFMA.FTZ R25, R25, c[0x0][0x23c], -R132 ;  /* 0x00008f0019197a23 */ /* 0x000fe20000010884 */
[----:B------:R-:W-:Y:S01]  /*4da0*/  ISETP.LE.U32.AND P6, PT, R6, UR4, PT ;  /* 0x0000000406007c0c */ /* 0x000fe2000bfc3070 */
[--C-:B------:R-:W-:Y:S01]  /*4db0*/  FFMA.FTZ R34, R34, c[0x0][0x23c], -R133.reuse ;  /* 0x00008f0022227a23 */ /* 0x100fe20000010885 */
[----:B------:R-:W-:Y:S01]  /*4dc0*/  SHF.R.U32.HI R6, RZ, 0x18, R4 ;  /* 0x00000018ff067819 */ /* 0x000fe20000011604 */
[----:B------:R-:W-:Y:S01]  /*4dd0*/  FFMA.FTZ R133, R35, c[0x0][0x23c], -R133 ;  /* 0x00008f0023857a23 */ /* 0x000fe20000010885 */
[----:B------:R-:W-:Y:S01]  /*4de0*/  SHF.R.U32.HI R4, RZ, 0x8, R5 ;  /* 0x00000008ff047819 */ /* 0x000fe20000011605 */
[----:B------:R-:W-:Y:S01]  /*4df0*/  @!P0 FADD.FTZ R182, -R182, -RZ ;  /* 0x800000ffb6b68221 */ /* 0x000fe20000010100 */
[----:B------:R-:W-:Y:S01]  /*4e00*/  LOP3.LUT R5, R7, 0xff, RZ, 0xc0, !PT ;  /* 0x000000ff07057812 */ /* 0x000fe200078ec0ff */
[----:B------:R-:W-:Y:S01]  /*4e10*/  MUFU.EX2 R161, R24 ;  /* 0x0000001800a17308 */ /* 0x000fe20000000800 */
[----:B------:R-:W-:Y:S01]  /*4e20*/  LOP3.LUT R4, R4, 0xffff, RZ, 0xc0, !PT ;  /* 0x0000ffff04047812 */ /* 0x000fe200078ec0ff */
[----:B------:R-:W-:Y:S01]  /*4e30*/  FFMA.FTZ R28, R28, c[0x0][0x23c], -R132 ;  /* 0x00008f001c1c7a23 */ /* 0x000fe20000010884 */
[----:B------:R-:W-:Y:S01]  /*4e40*/  SHF.R.U32.HI R12, RZ, 0x10, R8 ;  /* 0x00000010ff0c7819 */ /* 0x000fe20000011608 */
[----:B------:R-:W-:Y:S01]  /*4e50*/  FFMA.FTZ R132, R29, c[0x0][0x23c], -R132 ;  /* 0x00008f001d847a23 */ /* 0x000fe20000010884 */
[----:B------:R-:W-:Y:S01]  /*4e60*/  ISETP.LE.U32.AND P0, PT, R4, UR4, PT ;  /* 0x0000000404007c0c */ /* 0x000fe2000bf03070 */
[----:B------:R-:W-:Y:S01]  /*4e70*/  @!P6 FADD.FTZ R190, -R190, -RZ ;  /* 0x800000ffbebee221 */ /* 0x000fe20000010100 */
[C---:B------:R-:W-:Y:S02]  /*4e80*/  LOP3.LUT R9, R8.reuse, 0xffff, RZ, 0xc0, !PT ;  /* 0x0000ffff08097812 */ /* 0x040fe400078ec0ff */
[----:B------:R-:W-:Y:S01]  /*4e90*/  LOP3.LUT R13, R8, 0xff, RZ, 0xc0, !PT ;  /* 0x000000ff080d7812 */ /* 0x000fe200078ec0ff */
[----:B------:R-:W-:Y:S01]  /*4ea0*/  MUFU.EX2 R149, R134 ;  /* 0x0000008600957308 */ /* 0x000fe20000000800 */
[----:B------:R-:W-:Y:S02]  /*4eb0*/  ISETP.LE.U32.AND P4, PT, R5, UR4, PT ;  /* 0x0000000405007c0c */ /* 0x000fe4000bf83070 */
[----:B------:R-:W-:Y:S02]  /*4ec0*/  LOP3.LUT R4, R12, 0xff, RZ, 0xc0, !PT ;  /* 0x000000ff0c047812 */ /* 0x000fe400078ec0ff */
[----:B------:R-:W-:Y:S02]  /*4ed0*/  SHF.R.U32.HI R5, RZ, 0x8, R9 ;  /* 0x00000008ff057819 */ /* 0x000fe40000011609 */
[----:B------:R-:W-:Y:S01]  /*4ee0*/  ISETP.LE.U32.AND P2, PT, R13, UR4, PT ;  /* 0x000000040d007c0c */ /* 0x000fe2000bf43070 */
[----:B------:R-:W-:Y:S01]  /*4ef0*/  @!P0 FADD.FTZ R188, -R188, -RZ ;  /* 0x800000ffbcbc8221 */ /* 0x000fe20000010100 */
[----:B------:R-:W-:Y:S01]  /*4f00*/  ISETP.LE.U32.AND P6, PT, R4, UR4, PT ;  /* 0x0000000404007c0c */ /* 0x000fe2000bfc3070 */
[----:B------:R-:W1:Y:S01]  /*4f10*/  MUFU.EX2 R151, R32 ;  /* 0x0000002000977308 */ /* 0x000e620000000800 */
        /* <DEDUP_REMOVED lines=8> */
[----:B---3--:R-:W-:Y:S01]  /*4fa0*/  @!P6 FADD.FTZ R187, -R187, -RZ ;  /* 0x800000ffbbbbe221 */ /* 0x008fe20000010100 */
[----:B------:R-:W-:Y:S01]  /*4fb0*/  ISETP.LE.U32.AND P4, PT, R5, UR4, PT ;  /* 0x0000000405007c0c */ /* 0x000fe2000bf83070 */
[----:B------:R-:W-:Y:S01]  /*4fc0*/  MUFU.EX2 R152, R0 ;  /* 0x0000000000987308 */ /* 0x000fe20000000800 */
[----:B------:R-:W-:Y:S01]  /*4fd0*/  LOP3.LUT R5, R15, 0xff, RZ, 0xc0, !PT ;  /* 0x000000ff0f057812 */ /* 0x000fe200078ec0ff */
[----:B------:R-:W-:Y:S01]  /*4fe0*/  @!P3 FADD.FTZ R191, -R191, -RZ ;  /* 0x800000ffbfbfb221 */ /* 0x000fe20000010100 */
[----:B------:R-:W-:Y:S01]  /*4ff0*/  LOP3.LUT R4, R4, 0xffff, RZ, 0xc0, !PT ;  /* 0x0000ffff04047812 */ /* 0x000fe200078ec0ff */
[----:B------:R-:W-:Y:S01]  /*5000*/  @!P0 FADD.FTZ R184, -R184, -RZ ;  /* 0x800000ffb8b88221 */ /* 0x000fe20000010100 */
[----:B------:R-:W-:Y:S02]  /*5010*/  ISETP.LE.U32.AND P0, PT, R5, UR4, PT ;  /* 0x0000000405007c0c */ /* 0x000fe4000bf03070 */
[----:B------:R-:W-:Y:S02]  /*5020*/  ISETP.LE.U32.AND P6, PT, R4, UR4, PT ;  /* 0x0000000404007c0c */ /* 0x000fe4000bfc3070 */
[----:B------:R-:W-:Y:S01]  /*5030*/  SHF.R.U32.HI R8, RZ, 0x18, R8 ;  /* 0x00000018ff087819 */ /* 0x000fe20000011608 */
[----:B------:R-:W-:Y:S01]  /*5040*/  @!P2 FADD.FTZ R180, -R180, -RZ ;  /* 0x800000ffb4b4a221 */ /* 0x000fe20000010100 */
[----:B------:R-:W-:Y:S01]  /*5050*/  LOP3.LUT R4, R135, 0xffff, RZ, 0xc0, !PT ;  /* 0x0000ffff87047812 */ /* 0x000fe200078ec0ff */
[----:B--2---:R-:W-:Y:S01]  /*5060*/  @!P4 FADD.FTZ R160, -R160, -RZ ;  /* 0x800000ffa0a0c221 */ /* 0x004fe20000010100 */
[----:B------:R-:W-:Y:S01]  /*5070*/  ISETP.LE.U32.AND P3, PT, R8, UR4, PT ;  /* 0x0000000408007c0c */ /* 0x000fe2000bf63070 */
[----:B-1----:R-:W-:Y:S01]  /*5080*/  @!P1 FADD.FTZ R151, -R151, -RZ ;  /* 0x800000ff97979221 */ /* 0x002fe20000010100 */
[----:B------:R-:W-:Y:S01]  /*5090*/  SHF.R.U32.HI R4, RZ, 0x8, R4 ;  /* 0x00000008ff047819 */ /* 0x000fe20000011604 */
[----:B------:R-:W1:Y:S01]  /*50a0*/  MUFU.EX2 R158, R23 ;  /* 0x00000017009e7308 */ /* 0x000e620000000800 */
[----:B------:R-:W-:Y:S01]  /*50b0*/  ISETP.LE.U32.AND P2, PT, R17, UR4, PT ;  /* 0x0000000411007c0c */ /* 0x000fe2000bf43070 */
[----:B------:R-:W-:Y:S01]  /*50c0*/  @!P0 FADD.FTZ R178, -R178, -RZ ;  /* 0x800000ffb2b28221 */ /* 0x000fe20000010100 */
[--C-:B------:R-:W-:Y:S01]  /*50d0*/  SHF.R.U32.HI R5, RZ, 0x18, R135.reuse ;  /* 0x00000018ff057819 */ /* 0x100fe20000011687 */
[----:B------:R-:W-:Y:S01]  /*50e0*/  @!P6 FADD.FTZ R179, -R179, -RZ ;  /* 0x800000ffb3b3e221 */ /* 0x000fe20000010100 */
[----:B------:R-:W-:Y:S02]  /*50f0*/  SHF.R.U32.HI R135, RZ, 0x10, R135 ;  /* 0x00000010ff877819 */ /* 0x000fe40000011687 */
[----:B------:R-:W-:Y:S02]  /*5100*/  LOP3.LUT R4, R4, 0xffff, RZ, 0xc0, !PT ;  /* 0x0000ffff04047812 */ /* 0x000fe400078ec0ff */
[----:B------:R-:W-:Y:S01]  /*5110*/  LOP3.LUT R135, R135, 0xff, RZ, 0xc0, !PT ;  /* 0x000000ff87877812 */ /* 0x000fe200078ec0ff */
[----:B------:R-:W-:Y:S01]  /*5120*/  @!P3 FADD.FTZ R186, -R186, -RZ ;  /* 0x800000ffbabab221 */ /* 0x000fe20000010100 */
[----:B------:R-:W-:Y:S01]  /*5130*/  ISETP.LE.U32.AND P0, PT, R4, UR4, PT ;  /* 0x0000000404007c0c */ /* 0x000fe2000bf03070 */
[----:B------:R-:W2:Y:S01]  /*5140*/  MUFU.EX2 R163, R26 ;  /* 0x0000001a00a37308 */ /* 0x000ea20000000800 */
[----:B------:R-:W-:Y:S01]  /*5150*/  LOP3.LUT R4, R11, 0xffff, RZ, 0xc0, !PT ;  /* 0x0000ffff0b047812 */ /* 0x000fe200078ec0ff */
[----:B------:R-:W-:Y:S01]  /*5160*/  @!P2 FADD.FTZ R177, -R177, -RZ ;  /* 0x800000ffb1b1a221 */ /* 0x000fe20000010100 */
[----:B------:R-:W-:Y:S02]  /*5170*/  ISETP.LE.U32.AND P6, PT, R135, UR4, PT ;  /* 0x0000000487007c0c */ /* 0x000fe4000bfc3070 */
[----:B------:R-:W-:Y:S02]  /*5180*/  LOP3.LUT R6, R11, 0xff, RZ, 0xc0, !PT ;  /* 0x000000ff0b067812 */ /* 0x000fe400078ec0ff */
[----:B------:R-:W-:Y:S02]  /*5190*/  ISETP.LE.U32.AND P3, PT, R5, UR4, PT ;  /* 0x0000000405007c0c */ /* 0x000fe4000bf63070 */
[----:B------:R-:W-:Y:S01]  /*51a0*/  SHF.R.U32.HI R4, RZ, 0x8, R4 ;  /* 0x00000008ff047819 */ /* 0x000fe20000011604 */
[----:B------:R-:W3:Y:S01]  /*51b0*/  MUFU.EX2 R156, R25 ;  /* 0x00000019009c7308 */ /* 0x000ee20000000800 */
[--C-:B------:R-:W-:Y:S01]  /*51c0*/  SHF.R.U32.HI R5, RZ, 0x10, R11.reuse ;  /* 0x00000010ff057819 */ /* 0x100fe2000001160b */
[----:B------:R-:W-:Y:S01]  /*51d0*/  @!P0 FADD.FTZ R157, -R157, -RZ ;  /* 0x800000ff9d9d8221 */ /* 0x000fe20000010100 */
[----:B------:R-:W-:Y:S02]  /*51e0*/  ISETP.LE.U32.AND P2, PT, R6, UR4, PT ;  /* 0x0000000406007c0c */ /* 0x000fe4000bf43070 */
[----:B------:R-:W-:Y:S01]  /*51f0*/  LOP3.LUT R4, R4, 0xffff, RZ, 0xc0, !PT ;  /* 0x0000ffff04047812 */ /* 0x000fe200078ec0ff */
[----:B------:R-:W-:Y:S01]  /*5200*/  @!P6 FADD.FTZ R159, -R159, -RZ ;  /* 0x800000ff9f9fe221 */ /* 0x000fe20000010100 */
[----:B------:R-:W-:Y:S02]  /*5210*/  LOP3.LUT R5, R5, 0xff, RZ, 0xc0, !PT ;  /* 0x000000ff05057812 */ /* 0x000fe400078ec0ff */
[----:B------:R-:W-:Y:S01]  /*5220*/  ISETP.LE.U32.AND P0, PT, R4, UR4, PT ;  /* 0x0000000404007c0c */ /* 0x000fe2000bf03070 */
[----:B-1----:R-:W-:Y:S01]  /*5230*/  @!P3 FADD.FTZ R158, -R158, -RZ ;  /* 0x800000ff9e9eb221 */ /* 0x002fe20000010100 */
[----:B------:R-:W-:Y:S01]  /*5240*/  ISETP.LE.U32.AND P4, PT, R5, UR4, PT ;  /* 0x0000000405007c0c */ /* 0x000fe2000bf83070 */
[----:B------:R-:W1:Y:S01]  /*5250*/  MUFU.EX2 R150, R34 ;  /* 0x0000002200967308 */ /* 0x000e620000000800 */
[----:B------:R-:W-:Y:S02]  /*5260*/  SHF.R.U32.HI R5, RZ, 0x8, R200 ;  /* 0x00000008ff057819 */ /* 0x000fe400000116c8 */
[----:B------:R-:W-:Y:S01]  /*5270*/  LOP3.LUT R4, R201, 0xff, RZ, 0xc0, !PT ;  /* 0x000000ffc9047812 */ /* 0x000fe200078ec0ff */
[----:B------:R-:W-:Y:S01]  /*5280*/  @!P2 FADD.FTZ R161, -R161, -RZ ;  /* 0x800000ffa1a1a221 */ /* 0x000fe20000010100 */
[----:B------:R-:W-:Y:S02]  /*5290*/  F2FP.RELU.BF16.PACK_AB R7, R189, R181 ;  /* 0x000000b5bd07723e */ /* 0x000fe400000018ff */
[----:B------:R-:W-:Y:S02]  /*52a0*/  ISETP.LE.U32.AND P6, PT, R4, UR4, PT ;  /* 0x0000000404007c0c */ /* 0x000fe4000bfc3070 */
[----:B------:R-:W-:Y:S01]  /*52b0*/  LOP3.LUT R4, R5, 0xffff, RZ, 0xc0, !PT ;  /* 0x0000ffff05047812 */ /* 0x000fe200078ec0ff */
[----:B------:R4:W-:Y:S01]  /*52c0*/  STS [R210+0x19400], R7 ;  /* 0x01940007d2007388 */ /* 0x0009e20000000800 */
[----:B------:R-:W-:Y:S01]  /*52d0*/  SHF.R.U32.HI R5, RZ, 0x8, R142 ;  /* 0x00000008ff057819 */ /* 0x000fe2000001168e */
[----:B------:R-:W4:Y:S01]  /*52e0*/  MUFU.EX2 R148, R133 ;  /* 0x0000008500947308 */ /* 0x000f220000000800 */
[----:B------:R-:W-:Y:S01]  /*52f0*/  ISETP.LE.U32.AND P2, PT, R4, UR4, PT ;  /* 0x0000000404007c0c */ /* 0x000fe2000bf43070 */
[----:B--2---:R-:W-:Y:S01]  /*5300*/  @!P4 FADD.FTZ R163, -R163, -RZ ;  /* 0x800000ffa3a3c221 */ /* 0x004fe20000010100 */
[----:B------:R-:W-:Y:S01]  /*5310*/  F2FP.RELU.BF16.PACK_AB R4, R182, R183 ;  /* 0x000000b7b604723e */ /* 0x000fe200000018ff */
[----:B---3--:R-:W-:Y:S01]  /*5320*/  @!P0 FADD.FTZ R156, -R156, -RZ ;  /* 0x800000ff9c9c8221 */ /* 0x008fe20000010100 */
[----:B------:R-:W-:Y:S02]  /*5330*/  LOP3.LUT R5, R5, 0xffff, RZ, 0xc0, !PT ;  /* 0x0000ffff05057812 */ /* 0x000fe400078ec0ff */
[----:B------:R-:W-:Y:S01]  /*5340*/  LOP3.LUT R6, R143, 0xff, RZ, 0xc0, !PT ;  /* 0x000000ff8f067812 */ /* 0x000fe200078ec0ff */
[----:B------:R2:W-:Y:S01]  /*5350*/  STS [R210+0x19000], R4 ;  /* 0x01900004d2007388 */ /* 0x0005e20000000800 */
[----:B------:R-:W-:Y:S01]  /*5360*/  F2FP.RELU.BF16.PACK_AB R0, R191, R192 ;  /* 0x000000c0bf00723e */ /* 0x000fe200000018ff */
[----:B------:R-:W3:Y:S01]  /*5370*/  MUFU.EX2 R162, R27 ;  /* 0x0000001b00a27308 */ /* 0x000ee20000000800 */
[----:B------:R-:W-:Y:S01]  /*5380*/  ISETP.LE.U32.AND P1, PT, R6, UR4, PT ;  /* 0x0000000406007c0c */ /* 0x000fe2000bf23070 */
[----:B-1----:R-:W-:Y:S01]  /*5390*/  @!P6 FADD.FTZ R150, -R150, -RZ ;  /* 0x800000ff9696e221 */ /* 0x002fe20000010100 */
[----:B------:R-:W-:Y:S01]  /*53a0*/  F2FP.RELU.BF16.PACK_AB R6, R188, R190 ;  /* 0x000000bebc06723e */ /* 0x000fe200000018ff */
[----:B------:R-:W-:Y:S01]  /*53b0*/  @!P2 FADD.FTZ R149, -R149, -RZ ;  /* 0x800000ff9595a221 */ /* 0x000fe20000010100 */
[----:B------:R-:W-:Y:S02]  /*53c0*/  ISETP.LE.U32.AND P2, PT, R5, UR4, PT ;  /* 0x0000000405007c0c */ /* 0x000fe4000bf43070 */
[----:B------:R-:W-:Y:S02]  /*53d0*/  F2FP.RELU.BF16.PACK_AB R5, R179, R180 ;  /* 0x000000b4b305723e */ /* 0x000fe400000018ff */
[----:B------:R-:W-:Y:S01]  /*53e0*/  SHF.R.U32.HI R11, RZ, 0x18, R11 ;  /* 0x00000018ff0b7819 */ /* 0x000fe2000001160b */
[----:B------:R-:W1:Y:S01]  /*53f0*/  MUFU.EX2 R155, R28 ;  /* 0x0000001c009b7308 */ /* 0x000e620000000800 */
[----:B------:R-:W-:Y:S01]  /*5400*/  ISETP.LE.U32.AND P0, PT, R144, UR4, PT ;  /* 0x0000000490007c0c */ /* 0x000fe2000bf03070 */
[----:B------:R1:W-:Y:S01]  /*5410*/  STS [R209+0x19000], R5 ;  /* 0x01900005d1007388 */ /* 0x0003e20000000800 */
[----:B----4-:R-:W-:Y:S01]  /*5420*/  F2FP.RELU.BF16.PACK_AB R7, R184, R185 ;  /* 0x000000b9b807723e */ /* 0x010fe200000018ff */
[----:B------:R-:W-:Y:S01]  /*5430*/  @!P5 FADD.FTZ R148, -R148, -RZ ;  /* 0x800000ff9494d221 */ /* 0x000fe20000010100 */
[----:B------:R-:W-:Y:S02]  /*5440*/  ISETP.LE.U32.AND P4, PT, R11, UR4, PT ;  /* 0x000000040b007c0c */ /* 0x000fe4000bf83070 */
[----:B------:R-:W-:Y:S02]  /*5450*/  ISETP.LE.U32.AND P3, PT, R141, UR4, PT ;  /* 0x000000048d007c0c */ /* 0x000fe4000bf63070 */
[----:B------:R-:W-:Y:S01]  /*5460*/  FSETP.GE.FTZ.AND P5, PT, R180, RZ, PT ;  /* 0x000000ffb400720b */ /* 0x000fe20003fb6000 */
[----:B------:R-:W4:Y:S01]  /*5470*/  MUFU.EX2 R154, R132 ;  /* 0x00000084009a7308 */ /* 0x000f220000000800 */
[----:B------:R-:W-:Y:S02]  /*5480*/  ISETP.GE.AND P6, PT, R205, 0x1, PT ;  /* 0x00000001cd00780c */ /* 0x000fe40003fc6270 */
[----:B--2---:R-:W-:Y:S01]  /*5490*/  F2FP.RELU.BF16.PACK_AB R4, R177, R178 ;  /* 0x000000b2b104723e */ /* 0x004fe200000018ff */
[----:B------:R-:W-:Y:S04]  /*54a0*/  @!P0 FADD.FTZ R152, -R152, -RZ ;  /* 0x800000ff98988221 */ /* 0x000fe80000010100 */
[----:B------:R2:W-:Y:S01]  /*54b0*/  STS [R209+0x19400], R4 ;  /* 0x01940004d1007388 */ /* 0x0005e20000000800 */
[----:B---3--:R-:W-:Y:S01]  /*54c0*/  @!P4 FADD.FTZ R162, -R162, -RZ ;  /* 0x800000ffa2a2c221 */ /* 0x008fe20000010100 */
[----:B------:R-:W3:Y:S01]  /*54d0*/  MUFU.EX2 R153, R30 ;  /* 0x0000001e00997308 */ /* 0x000ee20000000800 */
[----:B------:R-:W-:Y:S01]  /*54e0*/  FSETP.GE.FTZ.AND P4, PT, R179, RZ, PT ;  /* 0x000000ffb300720b */ /* 0x000fe20003f96000 */
[----:B------:R3:W-:Y:S01]  /*54f0*/  STS [R210+0x1a000], R6 ;  /* 0x01a00006d2007388 */ /* 0x0007e20000000800 */
[----:B-1----:R-:W-:Y:S01]  /*5500*/  @!P3 FADD.FTZ R155, -R155, -RZ ;  /* 0x800000ff9b9bb221 */ /* 0x002fe20000010100 */
[----:B------:R-:W-:Y:S02]  /*5510*/  FSETP.GE.FTZ.AND P3, PT, R160, RZ, PT ;  /* 0x000000ffa000720b */ /* 0x000fe40003f76000 */
[----:B------:R1:W-:Y:S01]  /*5520*/  STS [R210+0x1a400], R0 ;  /* 0x01a40000d2007388 */ /* 0x0003e20000000800 */
[----:B------:R-:W-:Y:S03]  /*5530*/  F2FP.RELU.BF16.PACK_AB R5, R157, R160 ;  /* 0x000000a09d05723e */ /* 0x000fe600000018ff */
[----:B------:R1:W-:Y:S01]  /*5540*/  STS [R209+0x1a000], R7 ;  /* 0x01a00007d1007388 */ /* 0x0003e20000000800 */
[----:B----4-:R-:W-:Y:S01]  /*5550*/  @!P2 FADD.FTZ R154, -R154, -RZ ;  /* 0x800000ff9a9aa221 */ /* 0x010fe20000010100 */
[----:B------:R-:W-:Y:S02]  /*5560*/  FSETP.GE.FTZ.AND P2, PT, R183, RZ, PT ;  /* 0x000000ffb700720b */ /* 0x000fe40003f56000 */
[----:B--2---:R-:W-:Y:S01]  /*5570*/  F2FP.RELU.BF16.PACK_AB R4, R158, R159 ;  /* 0x0000009f9e04723e */ /* 0x004fe200000018ff */
[----:B---3--:R-:W-:Y:S01]  /*5580*/  @!P1 FADD.FTZ R153, -R153, -RZ ;  /* 0x800000ff99999221 */ /* 0x008fe20000010100 */
[----:B------:R-:W-:Y:S02]  /*5590*/  FSETP.GE.FTZ.AND P1, PT, R182, RZ, PT ;  /* 0x000000ffb600720b */ /* 0x000fe40003f36000 */
[----:B------:R-:W-:Y:S02]  /*55a0*/  F2FP.RELU.BF16.PACK_AB R6, R186, R187 ;  /* 0x000000bbba06723e */ /* 0x000fe400000018ff */
[----:B-1----:R-:W-:Y:S03]  /*55b0*/  F2FP.RELU.BF16.PACK_AB R0, R149, R151 ;  /* 0x000000979500723e */ /* 0x002fe600000018ff */
[----:B------:R1:W-:Y:S01]  /*55c0*/  STS [R209+0x1a400], R6 ;  /* 0x01a40006d1007388 */ /* 0x0003e20000000800 */
[----:B------:R-:W-:Y:S03]  /*55d0*/  F2FP.RELU.BF16.PACK_AB R7, R156, R161 ;  /* 0x000000a19c07723e */ /* 0x000fe600000018ff */
        /* <DEDUP_REMOVED lines=71> */
[-C--:B------:R-:W-:Y:S01]  /*5a50*/  HMMA.16816.F32.BF16 R28, R140, R134.reuse, R28 ;  /* 0x000000868c1c723c */ /* 0x080fe2000004181c */
[----:B------:R-:W-:Y:S03]  /*5a60*/  IMAD.MOV.U32 R133, RZ, RZ, R226 ;  /* 0x000000ffff857224 */ /* 0x000fe600078e00e2 */
[C---:B------:R-:W-:Y:S04]  /*5a70*/  LEA R146, P0, R229.reuse, R132, 0x2 ;  /* 0x00000084e5927211 */ /* 0x040fe800078010ff */
[----:B------:R-:W-:Y:S01]  /*5a80*/  LEA.HI.X.SX32 R147, R229, R133, 0x2, P0 ;  /* 0x00000085e5937211 */ /* 0x000fe200000f16ff */
[----:B------:R-:W-:Y:S01]  /*5a90*/  HMMA.16816.F32.BF16 R32, R136, R134, R32 ;  /* 0x000000868820723c */ /* 0x000fe20000041820 */
[----:B------:R-:W-:Y:S01]  /*5aa0*/  LDSM.16.M88.4 R132, [R168+0x8000] ;  /* 0x00800000a884783b */ /* 0x000fe20000000200 */
[----:B------:R-:W-:Y:S07]  /*5ab0*/  FSETP.GE.FTZ.AND P0, PT, R181, RZ, PT ;  /* 0x000000ffb500720b */ /* 0x000fee0003f16000 */
        /* <DEDUP_REMOVED lines=38> */
[----:B------:R-:W-:Y:S03]  /*5d20*/  HMMA.16816.F32.BF16 R32, R132, R138, R32 ;  /* 0x0000008a8420723c */ /* 0x000fe60000041820 */
[----:B------:R-:W-:Y:S01]  /*5d30*/  FADD.FTZ R6, -R145, R21 ;  /* 0x0000001591067221 */ /* 0x000fe20000010100 */
[-C--:B------:R-:W-:Y:S01]  /*5d40*/  FSEL R20, R5, R145.reuse, P5 ;  /* 0x0000009105147208 */ /* 0x080fe20002800000 */
[----:B------:R-:W-:Y:S01]  /*5d50*/  FADD.FTZ R23, -R144, R23 ;  /* 0x0000001790177221 */ /* 0x000fe20000010100 */
[-C--:B------:R-:W-:Y:S02]  /*5d60*/  FSEL R16, R16, R145.reuse, P3 ;  /* 0x0000009110107208 */ /* 0x080fe40001800000 */
[-C--:B------:R-:W-:Y:S01]  /*5d70*/  FSEL R6, R6, R145.reuse, P2 ;  /* 0x0000009106067208 */ /* 0x080fe20001000000 */
[----:B------:R-:W-:Y:S01]  /*5d80*/  FMUL.FTZ R180, R180, R20 ;  /* 0x00000014b4b47220 */ /* 0x000fe20000410000 */
[----:B------:R-:W-:Y:S02]  /*5d90*/  FSETP.GE.FTZ.AND P2, PT, R178, RZ, PT ;  /* 0x000000ffb200720b */ /* 0x000fe40003f56000 */
[----:B------:R-:W-:Y:S01]  /*5da0*/  FMUL.FTZ R160, R160, R16 ;  /* 0x00000010a0a07220 */ /* 0x000fe20000410000 */
[----:B------:R-:W-:Y:S01]  /*5db0*/  FSETP.GE.FTZ.AND P3, PT, R150, RZ, PT ;  /* 0x000000ff9600720b */ /* 0x000fe20003f76000 */
[----:B------:R-:W-:Y:S02]  /*5dc0*/  FMUL.FTZ R157, R157, R6 ;  /* 0x000000069d9d7220 */ /* 0x000fe40000410000 */
[C---:B------:R-:W-:Y:S08]  /*5dd0*/  FADD.FTZ R6, -R144.reuse, R19 ;  /* 0x0000001390067221 */ /* 0x040ff00000010100 */
        /* <DEDUP_REMOVED lines=136> */
.L_x_1040:
        /* <DEDUP_REMOVED lines=138> */
.L_x_1041:
[----:B------:R-:W-:Y:S01]  /*6f00*/  LDSM.16.M88.4 R24, [R169] ;  /* 0x00000000a918783b */ /* 0x000fe20000000200 */
[----:B------:R-:W-:Y:S02]  /*6f10*/  IMAD.MOV.U32 R177, RZ, RZ, c[0x0][0x22c] ;  /* 0x00008b00ffb17624 */ /* 0x000fe400078e00ff */
[----:B------:R-:W-:Y:S02]  /*6f20*/  IMAD.MOV.U32 R180, RZ, RZ, c[0x0][0x22c] ;  /* 0x00008b00ffb47624 */ /* 0x000fe400078e00ff */
[----:B-1----:R-:W1:Y:S01]  /*6f30*/  LDSM.16.MT88.4 R8, [R0+0x9000] ;  /* 0x009000000008783b */ /* 0x002e620000004200 */
[----:B------:R-:W-:Y:S02]  /*6f40*/  IMAD R177, R177, c[0x0][0x1c0], RZ ;  /* 0x00007000b1b17a24 */ /* 0x000fe400078e02ff */
[----:B------:R-:W-:Y:S02]  /*6f50*/  IMAD R180, R180, c[0x0][0x1c0], RZ ;  /* 0x00007000b4b47a24 */ /* 0x000fe400078e02ff */
[----:B------:R-:W2:Y:S01]  /*6f60*/  LDSM.16.MT88.4 R16, [R0+0xb000] ;  /* 0x00b000000010783b */ /* 0x000ea20000004200 */
[----:B------:R-:W-:Y:S02]  /*6f70*/  IMAD R177, R177, 0x18, RZ ;  /* 0x00000018b1b17824 */ /* 0x000fe400078e02ff */
[----:B------:R-:W-:Y:S02]  /*6f80*/  IMAD.SHL.U32 R180, R180, 0x20, RZ ;  /* 0x00000020b4b47824 */ /* 0x000fe400078e00ff */
[----:B------:R-:W3:Y:S01]  /*6f90*/  LDSM.16.MT88.4 R28, [R0+0xd000] ;  /* 0x00d00000001c783b */ /* 0x000ee20000004200 */
[----:B------:R-:W-:Y:S02]  /*6fa0*/  IMAD.MOV.U32 R179, RZ, RZ, c[0x0][0x22c] ;  /* 0x00008b00ffb37624 */ /* 0x000fe400078e00ff */
[----:B------:R-:W-:Y:S02]  /*6fb0*/  IMAD.MOV.U32 R178, RZ, RZ, c[0x0][0x22c] ;  /* 0x00008b00ffb27624 */ /* 0x000fe400078e00ff */
[----:B------:R-:W-:Y:S01]  /*6fc0*/  LDSM.16.M88.4 R32, [R170] ;  /* 0x00000000aa20783b */ /* 0x000fe20000000200 */
[----:B------:R-:W-:Y:S02]  /*6fd0*/  IMAD R179, R179, c[0x0][0x1c0], RZ ;  /* 0x00007000b3b37a24 */ /* 0x000fe400078e02ff */
[----:B------:R-:W-:Y:S02]  /*6fe0*/  IMAD R178, R178, c[0x0][0x1c0], RZ ;  /* 0x00007000b2b27a24 */ /* 0x000fe400078e02ff */
[----:B------:R-:W4:Y:S01]  /*6ff0*/  LDSM.16.MT88.4 R132, [R0+0x9400] ;  /* 0x009400000084783b */ /* 0x000f220000004200 */
[----:B------:R-:W-:Y:S02]  /*7000*/  IMAD R179, R179, 0x28, RZ ;  /* 0x00000028b3b37824 */ /* 0x000fe400078e02ff */
[----:B------:R-:W-:Y:S02]  /*7010*/  IMAD R178, R178, 0x38, RZ ;  /* 0x00000038b2b27824 */ /* 0x000fe400078e02ff */
[----:B------:R-:W3:Y:S01]  /*7020*/  LDSM.16.MT88.4 R136, [R0+0xb400] ;  /* 0x00b400000088783b */ /* 0x000ee20000004200 */
[----:B------:R-:W-:Y:S04]  /*7030*/  IMAD.MOV.U32 R161, RZ, RZ, c[0x0][0x22c] ;  /* 0x00008b00ffa17624 */ /* 0x000fe800078e00ff */
[----:B------:R-:W3:Y:S01]  /*7040*/  LDSM.16.MT88.4 R140, [R0+0xd400] ;  /* 0x00d40000008c783b */ /* 0x000ee20000004200 */
[----:B------:R-:W-:Y:S04]  /*7050*/  IMAD R161, R161, c[0x0][0x1c0], RZ ;  /* 0x00007000a1a17a24 */ /* 0x000fe800078e02ff */
[----:B------:R-:W-:Y:S01]  /*7060*/  LDSM.16.M88.4 R144, [R172] ;  /* 0x00000000ac90783b */ /* 0x000fe20000000200 */
[----:B------:R-:W-:Y:S01]  /*7070*/  IMAD.U32 R161, R161, -0x40, RZ ;  /* 0xffffffc0a1a17824 */ /* 0x000fe200078e00ff */
[C---:B-1----:R-:W-:Y:S03]  /*7080*/  HMMA.16816.F32.BF16 R4, R24.reuse, R8, RZ ;  /* 0x000000081804723c */ /* 0x042fe600000418ff */
[----:B------:R-:W1:Y:S01]  /*7090*/  LDSM.16.MT88.4 R148, [R0+0x9800] ;  /* 0x009800000094783b */ /* 0x000e620000004200 */
[C---:B------:R-:W-:Y:S04]  /*70a0*/  LEA R212, P0, R161.reuse, R162, 0x2 ;  /* 0x000000a2a1d47211 */ /* 0x040fe800078010ff */
[----:B------:R-:W1:Y:S01]  /*70b0*/  LDSM.16.MT88.4 R152, [R0+0xb800] ;  /* 0x00b800000098783b */ /* 0x000e620000004200 */
[----:B------:R-:W-:Y:S01]  /*70c0*/  LEA.HI.X.SX32 R211, R161, R163, 0x2, P0 ;  /* 0x000000a3a1d37211 */ /* 0x000fe200000f16ff */
[C---:B------:R-:W-:Y:S02]  /*70d0*/  HMMA.16816.F32.BF16 R8, R24.reuse, R10, RZ ;  /* 0x0000000a1808723c */ /* 0x040fe400000418ff */
[----:B------:R-:W-:Y:S01]  /*70e0*/  IMAD.MOV.U32 R161, RZ, RZ, c[0x0][0x22c] ;  /* 0x00008b00ffa17624 */ /* 0x000fe200078e00ff */
[----:B------:R-:W-:Y:S03]  /*70f0*/  LDSM.16.MT88.4 R156, [R0+0xbc00] ;  /* 0x00bc0000009c783b */ /* 0x000fe60000004200 */
[----:B------:R-:W-:Y:S02]  /*7100*/  IMAD R161, R161, c[0x0][0x1c0], RZ ;  /* 0x00007000a1a17a24 */ /* 0x000fe400078e02ff */
[C---:B--2---:R-:W-:Y:S04]  /*7110*/  HMMA.16816.F32.BF16 R12, R24.reuse, R16, RZ ;  /* 0x00000010180c723c */ /* 0x044fe800000418ff */
[----:B------:R-:W-:Y:S04]  /*7120*/  IMAD.SHL.U32 R161, R161, 0x10, RZ ;  /* 0x00000010a1a17824 */ /* 0x000fe800078e00ff */
        /* <DEDUP_REMOVED lines=52> */
[----:B------:R-:W4:Y:S05]  /*7470*/  LDSM.16.MT88.4 R32, [R0+0xec00] ;  /* 0x00ec00000020783b */ /* 0x000f2a0000004200 */
[----:B------:R-:W-:Y:S02]  /*7480*/  LDSM.16.MT88.4 R136, [R2+0x18800] ;  /* 0x018800000288783b */ /* 0x000fe40000004200 */
        /* <DEDUP_REMOVED lines=8> */
[CC--:B------:R-:W-:Y:S01]  /*7510*/  LEA R30, P1, R228.reuse, R28.reuse, 0x2 ;  /* 0x0000001ce41e7211 */ /* 0x0c0fe200078210ff */
[C---:B---3--:R-:W-:Y:S05]  /*7520*/  HMMA.16816.F32.BF16 R4, R140.reuse, R144, R4 ;  /* 0x000000908c04723c */ /* 0x048fea0000041804 */
[-C--:B------:R-:W-:Y:S02]  /*7530*/  LEA.HI.X.SX32 R31, R228, R29.reuse, 0x2, P1 ;  /* 0x0000001de41f7211 */ /* 0x080fe400008f16ff */
[----:B------:R-:W-:Y:S01]  /*7540*/  @P6 IADD3 R132, R229, -0x40, RZ ;  /* 0xffffffc0e5846810 */ /* 0x000fe20007ffe0ff */
[C---:B------:R-:W-:Y:S04]  /*7550*/  HMMA.16816.F32.BF16 R8, R140.reuse, R146, R8 ;  /* 0x000000928c08723c */ /* 0x040fe80000041808 */
[----:B------:R-:W-:Y:S04]  /*7560*/  @P6 IMAD.WIDE R132, R132, 0x4, R218 ;  /* 0x0000000484846825 */ /* 0x000fe800078e02da */
[C---:B------:R-:W-:Y:S01]  /*7570*/  HMMA.16816.F32.BF16 R12, R140.reuse, R156, R12 ;  /* 0x0000009c8c0c723c */ /* 0x040fe2000004180c */
[----:B------:R1:W5:Y:S05]  /*7580*/  @P6 LDG.E R224, [R132.64] ;  /* 0x0000000684e06981 */ /* 0x00036a000c1e1900 */
[----:B------:R1:W5:Y:S02]  /*7590*/  @P6 LDG.E R225, [R132.64+0x20] ;  /* 0x0000200684e16981 */ /* 0x000364000c1e1900 */
[C---:B------:R-:W-:Y:S03]  /*75a0*/  HMMA.16816.F32.BF16 R16, R140.reuse, R158, R16 ;  /* 0x0000009e8c10723c */ /* 0x040fe60000041810 */
[----:B------:R1:W5:Y:S05]  /*75b0*/  @P6 LDG.E R222, [R132.64+0x80] ;  /* 0x0000800684de6981 */ /* 0x00036a000c1e1900 */
[C---:B----4-:R-:W-:Y:S01]  /*75c0*/  HMMA.16816.F32.BF16 R20, R140.reuse, R32, R20 ;  /* 0x000000208c14723c */ /* 0x050fe20000041814 */
[----:B------:R1:W5:Y:S05]  /*75d0*/  @P6 LDG.E R223, [R132.64+0xa0] ;  /* 0x0000a00684df6981 */ /* 0x00036a000c1e1900 */
[----:B------:R2:W-:Y:S01]  /*75e0*/  RED.E.ADD.F32.FTZ.RN.STRONG.GPU [R28.64], R4 ;  /* 0x000000041c00798e */ /* 0x0005e2000c10e786 */
[CC--:B------:R-:W-:Y:S01]  /*75f0*/  LEA R32, P0, R161.reuse, R28.reuse, 0x2 ;  /* 0x0000001ca1207211 */ /* 0x0c0fe200078010ff */
[----:B------:R-:W-:Y:S03]  /*7600*/  HMMA.16816.F32.BF16 R24, R140, R34, R24 ;  /* 0x000000228c18723c */ /* 0x000fe60000041818 */
[----:B------:R-:W-:Y:S01]  /*7610*/  RED.E.ADD.F32.FTZ.RN.STRONG.GPU [R30.64], R5 ;  /* 0x000000051e00798e */ /* 0x000fe2000c10e786 */
[-C--:B------:R-:W-:Y:S03]  /*7620*/  LEA.HI.X.SX32 R33, R161, R29.reuse, 0x2, P0 ;  /* 0x0000001da1217211 */ /* 0x080fe600000f16ff */
[CC--:B------:R-:W-:Y:S01]  /*7630*/  LEA R34, P0, R180.reuse, R28.reuse, 0x2 ;  /* 0x0000001cb4227211 */ /* 0x0c0fe200078010ff */
[----:B------:R-:W-:Y:S04]  /*7640*/  LDSM.16.MT88.4 R140, [R3+0x1c00] ;  /* 0x001c0000038c783b */ /* 0x000fe80000004200 */
[-C--:B------:R-:W-:Y:S01]  /*7650*/  LEA.HI.X.SX32 R35, R180, R29.reuse, 0x2, P0 ;  /* 0x0000001db4237211 */ /* 0x080fe200000f16ff */
[----:B------:R3:W-:Y:S01]  /*7660*/  RED.E.ADD.F32.FTZ.RN.STRONG.GPU [R32.64], R6 ;  /* 0x000000062000798e */ /* 0x0007e2000c10e786 */
[CC--:B-1----:R-:W-:Y:S04]  /*7670*/  LEA R132, P1, R177.reuse, R28.reuse, 0x2 ;  /* 0x0000001cb1847211 */ /* 0x0c2fe800078210ff */
[-C--:B------:R-:W-:Y:S01]  /*7680*/  LEA.HI.X.SX32 R133, R177, R29.reuse, 0x2, P1 ;  /* 0x0000001db1857211 */ /* 0x080fe200008f16ff */
[----:B------:R-:W-:Y:S04]  /*7690*/  IMAD.MOV.U32 R177, RZ, RZ, c[0x0][0x22c] ;  /* 0x00008b00ffb17624 */ /* 0x000fe800078e00ff */
[----:B------:R-:W-:Y:S01]  /*76a0*/  IMAD R177, R177, c[0x0][0x1c0], RZ ;  /* 0x00007000b1b17a24 */ /* 0x000fe200078e02ff */
[----:B------:R1:W-:Y:S03]  /*76b0*/  RED.E.ADD.F32.FTZ.RN.STRONG.GPU [R132.64], R7 ;  /* 0x000000078400798e */ /* 0x0003e6000c10e786 */
[----:B------:R-:W-:Y:S02]  /*76c0*/  IMAD R177, R177, 0x30, RZ ;  /* 0x00000030b1b17824 */ /* 0x000fe400078e02ff */
[----:B------:R4:W-:Y:S03]  /*76d0*/  RED.E.ADD.F32.FTZ.RN.STRONG.GPU [R34.64], R8 ;  /* 0x000000082200798e */ /* 0x0009e6000c10e786 */
[-C--:B--2---:R-:W-:Y:S02]  /*76e0*/  LEA R4, P1, R177, R28.reuse, 0x2 ;  /* 0x0000001cb1047211 */ /* 0x084fe400078210ff */
[-C--:B---3--:R-:W-:Y:S02]  /*76f0*/  LEA R32, P2, R179, R28.reuse, 0x2 ;  /* 0x0000001cb3207211 */ /* 0x088fe400078410ff */
[-C--:B------:R-:W-:Y:S01]  /*7700*/  LEA.HI.X.SX32 R5, R177, R29.reuse, 0x2, P1 ;  /* 0x0000001db1057211 */ /* 0x080fe200008f16ff */
[----:B------:R-:W-:Y:S01]  /*7710*/  IMAD.MOV.U32 R177, RZ, RZ, c[0x0][0x22c] ;  /* 0x00008b00ffb17624 */ /* 0x000fe200078e00ff */
[-C--:B------:R-:W-:Y:S02]  /*7720*/  LEA.HI.X.SX32 R33, R179, R29.reuse, 0x2, P2 ;  /* 0x0000001db3217211 */ /* 0x080fe400010f16ff */
[CC--:B------:R-:W-:Y:S01]  /*7730*/  LEA R6, P0, R178.reuse, R28.reuse, 0x2 ;  /* 0x0000001cb2067211 */ /* 0x0c0fe200078010ff */
[----:B------:R-:W-:Y:S02]  /*7740*/  IMAD R177, R177, c[0x0][0x1c0], RZ ;  /* 0x00007000b1b17a24 */ /* 0x000fe400078e02ff */
[----:B------:R2:W-:Y:S02]  /*7750*/  RED.E.ADD.F32.FTZ.RN.STRONG.GPU [R32.64], R9 ;  /* 0x000000092000798e */ /* 0x0005e4000c10e786 */
[----:B------:R-:W-:Y:S03]  /*7760*/  IMAD.SHL.U32 R177, R177, 0x10, RZ ;  /* 0x00000010b1b17824 */ /* 0x000fe600078e00ff */
[----:B------:R3:W-:Y:S01]  /*7770*/  RED.E.ADD.F32.FTZ.RN.STRONG.GPU [R4.64], R10 ;  /* 0x0000000a0400798e */ /* 0x0007e2000c10e786 */
[-C--:B-1----:R-:W-:Y:S02]  /*7780*/  LEA.HI.X.SX32 R7, R178, R29.reuse, 0x2, P0 ;  /* 0x0000001db2077211 */ /* 0x082fe400000f16ff */
[C---:B------:R-:W-:Y:S02]  /*7790*/  IADD3 R135, R177.reuse, 0x20, RZ ;  /* 0x00000020b1877810 */ /* 0x040fe40007ffe0ff */
[C---:B------:R-:W-:Y:S01]  /*77a0*/  IADD3 R134, R177.reuse, 0x20, RZ ;  /* 0x00000020b1867810 */ /* 0x040fe20007ffe0ff */
[----:B------:R1:W-:Y:S01]  /*77b0*/  RED.E.ADD.F32.FTZ.RN.STRONG.GPU [R6.64], R11 ;  /* 0x0000000b0600798e */ /* 0x0003e2000c10e786 */
[----:B------:R-:W-:Y:S02]  /*77c0*/  IADD3 R0, R177, 0x20, RZ ;  /* 0x00000020b1007810 */ /* 0x000fe40007ffe0ff */
[-C--:B----4-:R-:W-:Y:S01]  /*77d0*/  LEA R8, P2, R238, R28.reuse, 0x2 ;  /* 0x0000001cee087211 */ /* 0x090fe200078410ff */
[C---:B------:R-:W-:Y:S01]  /*77e0*/  IMAD.IADD R134, R228.reuse, 0x1, R134 ;  /* 0x00000001e4867824 */ /* 0x040fe200078e0286 */
[----:B------:R4:W-:Y:S01]  /*77f0*/  RED.E.ADD.F32.FTZ.RN.STRONG.GPU [R28.64+0x80], R12 ;  /* 0x0000800c1c00798e */ /* 0x0009e2000c10e786 */
[C---:B------:R-:W-:Y:S01]  /*7800*/  IMAD.IADD R0, R228.reuse, 0x1, R0 ;  /* 0x00000001e4007824 */ /* 0x040fe200078e0200 */
[C---:B------:R-:W-:Y:S02]  /*7810*/  IADD3 R132, R161.reuse, 0x40, RZ ;  /* 0x00000040a1847810 */ /* 0x040fe40007ffe0ff */
[----:B------:R-:W-:Y:S01]  /*7820*/  IADD3 R133, R161, 0x40, RZ ;  /* 0x00000040a1857810 */ /* 0x000fe20007ffe0ff */
[----:B------:R4:W-:Y:S01]  /*7830*/  RED.E.ADD.F32.FTZ.RN.STRONG.GPU [R30.64+0x80], R13 ;  /* 0x0000800d1e00798e */ /* 0x0009e2000c10e786 */
[C---:B------:R-:W-:Y:S02]  /*7840*/  IMAD.IADD R0, R228.reuse, 0x1, R0 ;  /* 0x00000001e4007824 */ /* 0x040fe400078e0200 */
[----:B------:R-:W-:Y:S01]  /*7850*/  IMAD.IADD R132, R228, 0x1, R132 ;  /* 0x00000001e4847824 */ /* 0x000fe200078e0284 */
[-C--:B--2---:R-:W-:Y:S02]  /*7860*/  LEA R32, P1, R134, R28.reuse, 0x2 ;  /* 0x0000001c86207211 */ /* 0x084fe400078210ff */
[-C--:B------:R-:W-:Y:S02]  /*7870*/  LEA.HI.X.SX32 R9, R238, R29.reuse, 0x2, P2 ;  /* 0x0000001dee097211 */ /* 0x080fe400010f16ff */
[-C--:B------:R-:W-:Y:S02]  /*7880*/  LEA.HI.X.SX32 R33, R134, R29.reuse, 0x2, P1 ;  /* 0x0000001d86217211 */ /* 0x080fe400008f16ff */
[CC--:B---3--:R-:W-:Y:S04]  /*7890*/  LEA R4, P0, R135.reuse, R28.reuse, 0x2 ;  /* 0x0000001c87047211 */ /* 0x0c8fe800078010ff */
[-C--:B------:R-:W-:Y:S02]  /*78a0*/  LEA.HI.X.SX32 R5, R135, R29.reuse, 0x2, P0 ;  /* 0x0000001d87057211 */ /* 0x080fe400000f16ff */
[CC--:B------:R-:W-:Y:S02]  /*78b0*/  LEA R10, P0, R0.reuse, R28.reuse, 0x2 ;  /* 0x0000001c000a7211 */ /* 0x0c0fe400078010ff */
[CC--:B-1----:R-:W-:Y:S01]  /*78c0*/  LEA R6, P1, R237.reuse, R28.reuse, 0x2 ;  /* 0x0000001ced067211 */ /* 0x0c2fe200078210ff */
[----:B------:R1:W-:Y:S01]  /*78d0*/  RED.E.ADD.F32.FTZ.RN.STRONG.GPU [R4.64], R14 ;  /* 0x0000000e0400798e */ /* 0x0003e2000c10e786 */
[-C--:B------:R-:W-:Y:S02]  /*78e0*/  LEA.HI.X.SX32 R11, R0, R29.reuse, 0x2, P0 ;  /* 0x0000001d000b7211 */ /* 0x080fe400000f16ff */
[-C--:B------:R-:W-:Y:S02]  /*78f0*/  LEA.HI.X.SX32 R7, R237, R29.reuse, 0x2, P1 ;  /* 0x0000001ded077211 */ /* 0x080fe400008f16ff */
[----:B------:R2:W-:Y:S01]  /*7900*/  RED.E.ADD.F32.FTZ.RN.STRONG.GPU [R32.64], R15 ;  /* 0x0000000f2000798e */ /* 0x0005e2000c10e786 */
[----:B------:R-:W-:Y:S02]  /*7910*/  IADD3 R0, R161, 0x40, RZ ;  /* 0x00000040a1007810 */ /* 0x000fe40007ffe0ff */
[-C--:B----4-:R-:W-:Y:S02]  /*7920*/  LEA R12, P4, R132, R28.reuse, 0x2 ;  /* 0x0000001c840c7211 */ /* 0x090fe400078810ff */
[----:B------:R3:W-:Y:S01]  /*7930*/  RED.E.ADD.F32.FTZ.RN.STRONG.GPU [R10.64], R16 ;  /* 0x000000100a00798e */ /* 0x0007e2000c10e786 */
[----:B------:R-:W-:Y:S01]  /*7940*/  IMAD.IADD R0, R228, 0x1, R0 ;  /* 0x00000001e4007824 */ /* 0x000fe200078e0200 */
[-C--:B------:R-:W-:Y:S03]  /*7950*/  LEA.HI.X.SX32 R13, R132, R29.reuse, 0x2, P4 ;  /* 0x0000001d840d7211 */ /* 0x080fe600020f16ff */
[----:B------:R4:W-:Y:S01]  /*7960*/  RED.E.ADD.F32.FTZ.RN.STRONG.GPU [R8.64], R17 ;  /* 0x000000110800798e */ /* 0x0009e2000c10e786 */
[----:B------:R-:W-:Y:S04]  /*7970*/  IMAD.IADD R0, R228, 0x1, R0 ;  /* 0x00000001e4007824 */ /* 0x000fe800078e0200 */
[----:B------:R4:W-:Y:S05]  /*7980*/  RED.E.ADD.F32.FTZ.RN.STRONG.GPU [R6.64], R18 ;  /* 0x000000120600798e */ /* 0x0009ea000c10e786 */
[----:B------:R-:W-:Y:S01]  /*7990*/  LDSM.16.MT88.4 R32, [R2+0x15800] ;  /* 0x015800000220783b */ /* 0x000fe20000004200 */
        /* <DEDUP_REMOVED lines=8> */
[CC--:B----4-:R-:W-:Y:S02]  /*7a20*/  LEA R8, P2, R236.reuse, R28.reuse, 0x2 ;  /* 0x0000001cec087211 */ /* 0x0d0fe400078410ff */
[----:B------:R-:W-:Y:S01]  /*7a30*/  RED.E.ADD.F32.FTZ.RN.STRONG.GPU [R28.64+0x100], R20 ;  /* 0x000100141c00798e */ /* 0x000fe2000c10e786 */
[----:B------:R-:W-:Y:S02]  /*7a40*/  LOP3.LUT R0, R205, 0x1, RZ, 0xc0, !PT ;  /* 0x00000001cd007812 */ /* 0x000fe400078ec0ff */
[-C--:B------:R-:W-:Y:S02]  /*7a50*/  LEA.HI.X.SX32 R9, R236, R29.reuse, 0x2, P2 ;  /* 0x0000001dec097211 */ /* 0x080fe400010f16ff */
[----:B------:R-:W-:Y:S01]  /*7a60*/  RED.E.ADD.F32.FTZ.RN.STRONG.GPU [R30.64+0x100], R21 ;  /* 0x000100151e00798e */ /* 0x000fe2000c10e786 */
[-C--:B------:R-:W-:Y:S02]  /*7a70*/  LEA R6, P1, R235, R28.reuse, 0x2 ;  /* 0x0000001ceb067211 */ /* 0x080fe400078210ff */
[----:B------:R-:W-:Y:S02]  /*7a80*/  ISETP.GT.AND P3, PT, R205, RZ, PT ;  /* 0x000000ffcd00720c */ /* 0x000fe40003f64270 */
[----:B------:R-:W-:Y:S01]  /*7a90*/  RED.E.ADD.F32.FTZ.RN.STRONG.GPU [R14.64], R22 ;  /* 0x000000160e00798e */ /* 0x000fe2000c10e786 */
[-C--:B------:R-:W-:Y:S02]  /*7aa0*/  LEA.HI.X.SX32 R7, R235, R29.reuse, 0x2, P1 ;  /* 0x0000001deb077211 */ /* 0x080fe400008f16ff */
[----:B------:R-:W-:Y:S02]  /*7ab0*/  @P6 IADD3 R227, P1, R227, -0x100, RZ ;  /* 0xffffff00e3e36810 */ /* 0x000fe40007f3e0ff */
[----:B------:R-:W-:Y:S02]  /*7ac0*/  RED.E.ADD.F32.FTZ.RN.STRONG.GPU [R12.64], R23 ;  /* 0x000000170c00798e */ /* 0x000fe4000c10e786 */
[----:B------:R-:W-:Y:S03]  /*7ad0*/  @P6 IADD3.X R226, R226, -0x1, RZ, P1, !PT ;  /* 0xffffffffe2e26810 */ /* 0x000fe60000ffe4ff */
[----:B------:R-:W-:Y:S01]  /*7ae0*/  RED.E.ADD.F32.FTZ.RN.STRONG.GPU [R10.64], R24 ;  /* 0x000000180a00798e */ /* 0x000fe2000c10e786 */
[C---:B-1----:R-:W-:Y:S04]  /*7af0*/  LEA R4, P0, R239.reuse, R28, 0x2 ;  /* 0x0000001cef047211 */ /* 0x042fe800078010ff */
[----:B------:R-:W-:Y:S01]  /*7b00*/  RED.E.ADD.F32.FTZ.RN.STRONG.GPU [R8.64], R25 ;  /* 0x000000190800798e */ /* 0x000fe2000c10e786 */
[----:B------:R-:W-:Y:S02]  /*7b10*/  LEA.HI.X.SX32 R5, R239, R29, 0x2, P0 ;  /* 0x0000001def057211 */ /* 0x000fe400000f16ff */
[----:B------:R-:W-:Y:S02]  /*7b20*/  ISETP.NE.U32.AND P0, PT, R0, 0x1, PT ;  /* 0x000000010000780c */ /* 0x000fe40003f05070 */
[----:B------:R-:W-:Y:S01]  /*7b30*/  RED.E.ADD.F32.FTZ.RN.STRONG.GPU [R6.64], R26 ;  /* 0x0000001a0600798e */ /* 0x000fe2000c10e786 */
[C---:B------:R-:W-:Y:S04]  /*7b40*/  IADD3 R0, R3.reuse, -0x3000, RZ ;  /* 0xffffd00003007810 */ /* 0x040fe80007ffe0ff */
[----:B------:R-:W-:Y:S05]  /*7b50*/  LDSM.16.MT88.4 R8, [R3] ;  /* 0x000000000308783b */ /* 0x000fea0000004200 */
[----:B------:R-:W-:Y:S01]  /*7b60*/  RED.E.ADD.F32.FTZ.RN.STRONG.GPU [R4.64], R27 ;  /* 0x0000001b0400798e */ /* 0x000fe2000c10e786 */
[----:B------:R-:W-:Y:S04]  /*7b70*/  @P0 IADD3 R0, R3, 0x3000, RZ ;  /* 0x0000300003000810 */ /* 0x000fe80007ffe0ff */
[----:B------:R-:W1:Y:S05]  /*7b80*/  LDSM.16.MT88.4 R4, [R2+0x15000] ;  /* 0x015000000204783b */ /* 0x000e6a0000004200 */
[----:B------:R-:W2:Y:S05]  /*7b90*/  LDSM.16.MT88.4 R12, [R2+0x17000] ;  /* 0x01700000020c783b */ /* 0x000eaa0000004200 */
[----:B------:R-:W3:Y:S05]  /*7ba0*/  LDSM.16.MT88.4 R16, [R3+0x1000] ;  /* 0x001000000310783b */ /* 0x000eea0000004200 */
[----:B------:R-:W4:Y:S05]  /*7bb0*/  LDSM.16.MT88.4 R28, [R3+0x2000] ;  /* 0x00200000031c783b */ /* 0x000f2a0000004200 */
        /* <DEDUP_REMOVED lines=68> */
[----:B------:R-:W3:Y:S04]  /*8000*/  LDL R144, [R1+0x18] ;  /* 0x0000180001907983 */ /* 0x000ee80000100800 */
[----:B------:R-:W4:Y:S04]  /*8010*/  LDL R146, [R1+0x28] ;  /* 0x0000280001927983 */ /* 0x000f280000100800 */
[----:B------:R-:W4:Y:S01]  /*8020*/  LDL R145, [R1] ;  /* 0x0000000001917983 */ /* 0x000f220000100800 */
[----:B------:R-:W-:-:S02]  /*8030*/  FMUL.FTZ R132, R48, c[0x0][0x2dc] ;  /* 0x0000b70030847a20 */ /* 0x000fc40000410000 */
[----:B------:R-:W-:Y:S02]  /*8040*/  FMUL.FTZ R18, R47, c[0x0][0x2dc] ;  /* 0x0000b7002f127a20 */ /* 0x000fe40000410000 */
[----:B------:R-:W-:Y:S02]  /*8050*/  FMUL.FTZ R48, R46, c[0x0][0x2dc] ;  /* 0x0000b7002e307a20 */ /* 0x000fe40000410000 */
[----:B------:R-:W-:Y:S02]  /*8060*/  FMUL.FTZ R84, R84, c[0x0][0x2e0] ;  /* 0x0000b80054547a20 */ /* 0x000fe40000410000 */
[----:B------:R-:W-:Y:S01]  /*8070*/  FMUL.FTZ R47, R85, c[0x0][0x2e0] ;  /* 0x0000b800552f7a20 */ /* 0x000fe20000410000 */
[----:B------:R-:W-:Y:S01]  /*8080*/  F2FP.BF16.PACK_AB R18, R18, R48 ;  /* 0x000000301212723e */ /* 0x000fe200000010ff */
[----:B------:R-:W-:Y:S02]  /*8090*/  FMUL.FTZ R22, R43, c[0x0][0x2dc] ;  /* 0x0000b7002b167a20 */ /* 0x000fe40000410000 */
[----:B------:R-:W-:Y:S01]  /*80a0*/  FMUL.FTZ R86, R86, c[0x0][0x2e0] ;  /* 0x0000b80056567a20 */ /* 0x000fe20000410000 */
[----:B------:R-:W-:Y:S01]  /*80b0*/  F2FP.BF16.PACK_AB R47, R47, R84 ;  /* 0x000000542f2f723e */ /* 0x000fe200000010ff */
[----:B------:R-:W-:Y:S01]  /*80c0*/  BAR.SYNC.DEFER_BLOCKING 0x0 ;  /* 0x0000000000007b1d */ /* 0x000fe20000010000 */
        /* <DEDUP_REMOVED lines=133> */
[----:B------:R-:W-:-:S04]  /*8920*/  F2FP.BF16.PACK_AB R3, R3, R76 ;  /* 0x0000004c0303723e */ /* 0x000fc800000010ff */
[----:B------:R-:W-:Y:S01]  /*8930*/  F2FP.BF16.PACK_AB R0, R0, R78 ;  /* 0x0000004e0000723e */ /* 0x000fe200000010ff */
[----:B--2---:R-:W-:Y:S04]  /*8940*/  STS [R147], R47 ;  /* 0x0000002f93007388 */ /* 0x004fe80000000800 */
[----:B------:R-:W-:Y:S04]  /*8950*/  STS [R147+0x200], R46 ;  /* 0x0002002e93007388 */ /* 0x000fe80000000800 */
[----:B---3--:R-:W-:Y:S01]  /*8960*/  STS [R144], R43 ;  /* 0x0000002b90007388 */ /* 0x008fe20000000800 */
[----:B----4-:R-:W-:-:S03]  /*8970*/  ISETP.NE.AND P0, PT, R146, -0x1, PT ;  /* 0xffffffff9200780c */ /* 0x010fc60003f05270 */
        /* <DEDUP_REMOVED lines=45> */
[----:B-1----:R-:W1:Y:S01]  /*8c50*/  S2R R144, SR_CTAID.Y ;  /* 0x0000000000907919 */ /* 0x002e620000002600 */
[----:B------:R-:W-:-:S05]  /*8c60*/  @P0 IADD3 R0, R145, R146, RZ ;  /* 0x0000009291000210 */ /* 0x000fca0007ffe0ff */
[----:B------:R-:W-:-:S04]  /*8c70*/  @P0 IMAD.WIDE.U32 R4, R0, c[0x0][0x3a0], RZ ;  /* 0x0000e80000040a25 */ /* 0x000fc800078e00ff */
[----:B------:R-:W-:Y:S01]  /*8c80*/  @P0 IMAD R9, R0, c[0x0][0x3a4], R5 ;  /* 0x0000e90000090a24 */ /* 0x000fe200078e0205 */
[----:B------:R-:W-:Y:S02]  /*8c90*/  @P0 MOV R8, R4 ;  /* 0x0000000400080202 */ /* 0x000fe40000000f00 */
[----:B-1----:R-:W-:Y:S01]  /*8ca0*/  SHF.R.S32.HI R6, RZ, 0x1f, R144 ;  /* 0x0000001fff067819 */ /* 0x002fe20000011490 */
        /* <DEDUP_REMOVED lines=11> */
.L_x_1043:
        /* <DEDUP_REMOVED lines=15> */
.L_x_1044:
[----:B------:R-:W2:Y:S04]  /*8e50*/  LDL R10, [R1+0x10] ;  /* 0x00001000010a7983 */ /* 0x000ea80000100800 */
[----:B------:R-:W3:Y:S01]  /*8e60*/  LDL.64 R66, [R1+0x8] ;  /* 0x0000080001427983 */ /* 0x000ee20000100a00 */
[--C-:B------:R-:W-:Y:S01]  /*8e70*/  SHF.R.S32.HI R7, RZ, 0x1f, R220.reuse ;  /* 0x0000001fff077819 */ /* 0x100fe200000114dc */
[----:B------:R-:W-:Y:S01]  /*8e80*/  IMAD.MOV.U32 R6, RZ, RZ, R220 ;  /* 0x000000ffff067224 */ /* 0x000fe200078e00dc */
[----:B------:R-:W-:Y:S01]  /*8e90*/  BSSY B0, `(.L_x_1045) ;  /* 0x0000031000007945 */ /* 0x000fe20003800000 */
[----:B------:R-:W-:Y:S06]  /*8ea0*/  BAR.SYNC.DEFER_BLOCKING 0x0 ;  /* 0x0000000000007b1d */ /* 0x000fec0000010000 */
[----:B------:R-:W1:Y:S04]  /*8eb0*/  S2R R27, SR_TID.X ;  /* 0x00000000001b7919 */ /* 0x000e680000002100 */
[----:B------:R-:W4:Y:S04]  /*8ec0*/  S2R R64, SR_TID.X ;  /* 0x0000000000407919 */ /* 0x000f280000002100 */
[----:B------:R2:W2:Y:S04]  /*8ed0*/  LDS.128 R36, [R160+0xa000] ;  /* 0x00a00000a0247984 */ /* 0x0004a80000000c00 */
[----:B------:R2:W2:Y:S01]  /*8ee0*/  LDS.128 R32, [R160+0xc000] ;  /* 0x00c00000a0207984 */ /* 0x0004a20000000c00 */
[----:B-1----:R-:W-:-:S03]  /*8ef0*/  SHF.R.S32.HI R27, RZ, 0x1f, R27 ;  /* 0x0000001fff1b7819 */ /* 0x002fc6000001141b */
[----:B------:R1:W1:Y:S01]  /*8f00*/  LDS.128 R28, [R160+0xe000] ;  /* 0x00e00000a01c7984 */ /* 0x0002620000000c00 */
[----:B----4-:R-:W-:-:S03]  /*8f10*/  LEA.HI R27, R27, R64, RZ, 0x2 ;  /* 0x000000401b1b7211 */ /* 0x010fc600078f10ff */
[----:B------:R4:W1:Y:S01]  /*8f20*/  LDS.128 R48, [R160+0xf000] ;  /* 0x00f00000a0307984 */ /* 0x0008620000000c00 */
[----:B------:R-:W-:-:S03]  /*8f30*/  SHF.R.S32.HI R27, RZ, 0x2, R27 ;  /* 0x00000002ff1b7819 */ /* 0x000fc6000001141b */
[----:B------:R4:W1:Y:S01]  /*8f40*/  LDS.128 R60, [R160+0x10000] ;  /* 0x01000000a03c7984 */ /* 0x0008620000000c00 */
[----:B------:R-:W-:-:S03]  /*8f50*/  SHF.R.S32.HI R26, RZ, 0x1f, R27 ;  /* 0x0000001fff1a7819 */ /* 0x000fc6000001141b */
[----:B------:R4:W1:Y:S04]  /*8f60*/  LDS.128 R44, [R160+0x11000] ;  /* 0x01100000a02c7984 */ /* 0x0008680000000c00 */
[----:B------:R4:W1:Y:S04]  /*8f70*/  LDS.128 R56, [R160+0x12000] ;  /* 0x01200000a0387984 */ /* 0x0008680000000c00 */
[----:B------:R4:W1:Y:S04]  /*8f80*/  LDS.128 R40, [R160+0x13000] ;  /* 0x01300000a0287984 */ /* 0x0008680000000c00 */
[----:B------:R4:W1:Y:S01]  /*8f90*/  LDS.128 R52, [R160+0x14000] ;  /* 0x01400000a0347984 */ /* 0x0008620000000c00 */
[----:B--2---:R-:W-:-:S02]  /*8fa0*/  IMAD.SHL.U32 R0, R10, 0x80, RZ ;  /* 0x000000800a007824 */ /* 0x004fc400078e00ff */
[----:B------:R-:W-:Y:S02]  /*8fb0*/  IMAD R21, R10, -0x80, R204 ;  /* 0xffffff800a157824 */ /* 0x000fe400078e02cc */
[----:B------:R-:W-:Y:S01]  /*8fc0*/  IMAD.WIDE.U32 R4, R0, c[0x0][0x3a0], R6 ;  /* 0x0000e80000047a25 */ /* 0x000fe200078e0006 */
[----:B------:R-:W-:Y:S02]  /*8fd0*/  SHF.R.S32.HI R22, RZ, 0x1f, R0 ;  /* 0x0000001fff167819 */ /* 0x000fe40000011400 */
[----:B------:R-:W-:Y:S02]  /*8fe0*/  ISETP.GE.AND P4, PT, R27, R21, PT ;  /* 0x000000151b00720c */ /* 0x000fe40003f86270 */
[----:B---3--:R-:W-:Y:S01]  /*8ff0*/  SHF.R.S32.HI R24, RZ, 0x1f, R66 ;  /* 0x0000001fff187819 */ /* 0x008fe20000011442 */
[----:B------:R-:W-:Y:S01]  /*9000*/  IMAD R3, R22, c[0x0][0x3a0], RZ ;  /* 0x0000e80016037a24 */ /* 0x000fe200078e02ff */
[----:B------:R-:W-:-:S03]  /*9010*/  IADD3 R4, P0, R8, R4, RZ ;  /* 0x0000000408047210 */ /* 0x000fc60007f1e0ff */
[----:B------:R-:W-:-:S05]  /*9020*/  IMAD R3, R0, c[0x0][0x3a4], R3 ;  /* 0x0000e90000037a24 */ /* 0x000fca00078e0203 */
[----:B------:R-:W-:Y:S01]  /*9030*/  IADD3.X R5, R9, R5, R3, P0, !PT ;  /* 0x0000000509057210 */ /* 0x000fe200007fe403 */
[----:B------:R-:W-:-:S04]  /*9040*/  IMAD R3, R24, c[0x0][0x3b8], RZ ;  /* 0x0000ee0018037a24 */ /* 0x000fc800078e02ff */
[C---:B------:R-:W-:Y:S02]  /*9050*/  IMAD R3, R66.reuse, c[0x0][0x3bc], R3 ;  /* 0x0000ef0042037a24 */ /* 0x040fe400078e0203 */
[----:B------:R-:W-:-:S04]  /*9060*/  IMAD.WIDE.U32 R8, R66, c[0x0][0x3b8], R4 ;  /* 0x0000ee0042087a25 */ /* 0x000fc800078e0004 */
[----:B------:R-:W-:Y:S01]  /*9070*/  IMAD.IADD R20, R9, 0x1, R3 ;  /* 0x0000000109147824 */ /* 0x000fe200078e0203 */
[----:B------:R-:W-:Y:S05]  /*9080*/  @P4 BRA `(.L_x_1046) ;  /* 0x0000011000004947 */ /* 0x000fea0003800000 */
[----:B-1--4-:R-:W-:Y:S01]  /*9090*/  ISETP.GE.AND P3, PT, R220, c[0x0][0x220], PT ;  /* 0x00008800dc007a0c */ /* 0x012fe20003f66270 */
[----:B------:R-:W1:Y:S01]  /*90a0*/  LDS.128 R16, [R160+0xb000] ;  /* 0x00b00000a0107984 */ /* 0x000e620000000c00 */
[----:B------:R-:W-:Y:S01]  /*90b0*/  MOV R5, R20 ;  /* 0x0000001400057202 */ /* 0x000fe20000000f00 */
[----:B------:R-:W-:Y:S01]  /*90c0*/  IMAD R3, R26, c[0x0][0x3a0], RZ ;  /* 0x0000e8001a037a24 */ /* 0x000fe200078e02ff */
[----:B------:R-:W-:Y:S01]  /*90d0*/  ISETP.GE.AND P2, PT, R230, c[0x0][0x220], PT ;  /* 0x00008800e6007a0c */ /* 0x000fe20003f46270 */
[----:B------:R-:W-:Y:S01]  /*90e0*/  IMAD.MOV.U32 R4, RZ, RZ, R8 ;  /* 0x000000ffff047224 */ /* 0x000fe200078e0008 */
[----:B------:R-:W-:Y:S01]  /*90f0*/  ISETP.GE.AND P1, PT, R231, c[0x0][0x220], PT ;  /* 0x00008800e7007a0c */ /* 0x000fe20003f26270 */
[C---:B------:R-:W-:Y:S02]  /*9100*/  IMAD R3, R27.reuse, c[0x0][0x3a4], R3 ;  /* 0x0000e9001b037a24 */ /* 0x040fe400078e0203 */
[----:B------:R-:W-:-:S04]  /*9110*/  IMAD.WIDE.U32 R10, R27, c[0x0][0x3a0], R4 ;  /* 0x0000e8001b0a7a25 */ /* 0x000fc800078e0004 */
[----:B------:R-:W2:Y:S01]  /*9120*/  @!P3 LDS.128 R12, [R160+0x9000] ;  /* 0x00900000a00cb984 */ /* 0x000ea20000000c00 */
[----:B------:R-:W-:Y:S01]  /*9130*/  IMAD.IADD R3, R11, 0x1, R3 ;  /* 0x000000010b037824 */ /* 0x000fe200078e0203 */
[C---:B------:R-:W-:Y:S02]  /*9140*/  LEA R4, P0, R10.reuse, c[0x0][0x340], 0x1 ;  /* 0x0000d0000a047a11 */ /* 0x040fe400078008ff */
[----:B------:R-:W3:Y:S02]  /*9150*/  LDS.128 R160, [R160+0xd000] ;  /* 0x00d00000a0a07984 */ /* 0x000ee40000000c00 */
[----:B------:R-:W-:-:S05]  /*9160*/  LEA.HI.X R5, R10, c[0x0][0x344], R3, 0x1, P0 ;  /* 0x0000d1000a057a11 */ /* 0x000fca00000f0c03 */
[----:B-1----:R1:W-:Y:S04]  /*9170*/  @!P2 STG.E.128 [R4.64+0x40], R16 ;  /* 0x000040100400a986 */ /* 0x0023e8000c101d06 */
[----:B--2---:R1:W-:Y:S04]  /*9180*/  @!P3 STG.E.128 [R4.64], R12 ;  /* 0x0000000c0400b986 */ /* 0x0043e8000c101d06 */
[----:B---3--:R1:W-:Y:S02]  /*9190*/  @!P1 STG.E.128 [R4.64+0x80], R160 ;  /* 0x000080a004009986 */ /* 0x0083e4000c101d06 */
.L_x_1046:
[----:B-1--4-:R-:W-:Y:S05]  /*91a0*/  BSYNC B0 ;  /* 0x0000000000007941 */ /* 0x012fea0003800000 */
.L_x_1045:
[----:B------:R-:W-:Y:S01]  /*91b0*/  IADD3 R3, R27, 0x40, RZ ;  /* 0x000000401b037810 */ /* 0x000fe20007ffe0ff */
[----:B------:R-:W-:Y:S03]  /*91c0*/  BSSY B0, `(.L_x_1047) ;  /* 0x0000013000007945 */ /* 0x000fe60003800000 */
[----:B------:R-:W-:-:S13]  /*91d0*/  ISETP.GE.AND P3, PT, R3, R21, PT ;  /* 0x000000150300720c */ /* 0x000fda0003f66270 */
        /* <DEDUP_REMOVED lines=15> */
[----:B------:R1:W-:Y:S04]  /*92d0*/  @!P1 STG.E.128 [R4.64+0x40], R32 ;  /* 0x0000402004009986 */ /* 0x0003e8000c101d06 */
[----:B------:R1:W-:Y:S02]  /*92e0*/  @!P0 STG.E.128 [R4.64+0x80], R28 ;  /* 0x0000801c04008986 */ /* 0x0003e4000c101d06 */
.L_x_1048:
[----:B------:R-:W-:Y:S05]  /*92f0*/  BSYNC B0 ;  /* 0x0000000000007941 */ /* 0x000fea0003800000 */
.L_x_1047:
        /* <DEDUP_REMOVED lines=11> */
[----:B-1----:R-:W-:Y:S01]  /*93b0*/  MOV R5, R3 ;  /* 0x0000000300057202 */ /* 0x002fe20000000f00 */
        /* <DEDUP_REMOVED lines=10> */
[----:B------:R1:W-:Y:S04]  /*9460*/  @!P2 STG.E.128 [R4.64], R48 ;  /* 0x000000300400a986 */ /* 0x0003e8000c101d06 */
[----:B------:R1:W-:Y:S04]  /*9470*/  @!P1 STG.E.128 [R4.64+0x40], R44 ;  /* 0x0000402c04009986 */ /* 0x0003e8000c101d06 */
[----:B------:R1:W-:Y:S02]  /*9480*/  @!P0 STG.E.128 [R4.64+0x80], R40 ;  /* 0x0000802804008986 */ /* 0x0003e4000c101d06 */
.L_x_1050:
[----:B------:R-:W-:Y:S05]  /*9490*/  BSYNC B0 ;  /* 0x0000000000007941 */ /* 0x000fea0003800000 */
.L_x_1049:
        /* <DEDUP_REMOVED lines=18> */
.L_x_1026:
[----:B------:R-:W2:Y:S04]  /*95c0*/  LDL R11, [R1+0x28] ;  /* 0x00002800010b7983 */ /* 0x000ea80000100800 */
[----:B------:R-:W3:Y:S04]  /*95d0*/  LDL R10, [R1] ;  /* 0x00000000010a7983 */ /* 0x000ee80000100800 */
[----:B------:R-:W1:Y:S02]  /*95e0*/  S2R R9, SR_CTAID.Y ;  /* 0x0000000000097919 */ /* 0x000e640000002600 */
        /* <DEDUP_REMOVED lines=17> */
.L_x_1052:
        /* <DEDUP_REMOVED lines=15> */
.L_x_1053:
[----:B------:R-:W2:Y:S04]  /*97f0*/  LDL R8, [R1+0x10] ;  /* 0x0000100001087983 */ /* 0x000ea80000100800 */
[----:B------:R-:W3:Y:S01]  /*9800*/  LDL.64 R22, [R1+0x8] ;  /* 0x0000080001167983 */ /* 0x000ee20000100a00 */
[----:B------:R-:W-:Y:S01]  /*9810*/  BSSY B0, `(.L_x_1054) ;  /* 0x0000026000007945 */ /* 0x000fe20003800000 */
[C---:B------:R-:W-:Y:S02]  /*9820*/  IADD3 R13, R220.reuse, 0x40, RZ ;  /* 0x00000040dc0d7810 */ /* 0x040fe40007ffe0ff */
[----:B------:R-:W1:Y:S01]  /*9830*/  S2R R19, SR_TID.X ;  /* 0x0000000000137919 */ /* 0x000e620000002100 */
[----:B------:R-:W-:-:S03]  /*9840*/  IADD3 R12, R220, 0x20, RZ ;  /* 0x00000020dc0c7810 */ /* 0x000fc60007ffe0ff */
[----:B------:R-:W4:Y:S01]  /*9850*/  S2R R20, SR_TID.X ;  /* 0x0000000000147919 */ /* 0x000f220000002100 */
[----:B-1----:R-:W-:-:S04]  /*9860*/  SHF.R.S32.HI R19, RZ, 0x1f, R19 ;  /* 0x0000001fff137819 */ /* 0x002fc80000011413 */
[----:B----4-:R-:W-:-:S04]  /*9870*/  LEA.HI R19, R19, R20, RZ, 0x2 ;  /* 0x0000001413137211 */ /* 0x010fc800078f10ff */
[----:B------:R-:W-:-:S04]  /*9880*/  SHF.R.S32.HI R19, RZ, 0x2, R19 ;  /* 0x00000002ff137819 */ /* 0x000fc80000011413 */
[----:B------:R-:W-:Y:S01]  /*9890*/  SHF.R.S32.HI R18, RZ, 0x1f, R19 ;  /* 0x0000001fff127819 */ /* 0x000fe20000011413 */
[C---:B--2---:R-:W-:Y:S02]  /*98a0*/  IMAD.SHL.U32 R0, R8.reuse, 0x80, RZ ;  /* 0x0000008008007824 */ /* 0x044fe400078e00ff */
[----:B------:R-:W-:Y:S02]  /*98b0*/  IMAD R11, R8, -0x80, R204 ;  /* 0xffffff80080b7824 */ /* 0x000fe400078e02cc */
[----:B------:R-:W-:Y:S01]  /*98c0*/  IMAD.WIDE.U32 R4, R0, c[0x0][0x3a0], R220 ;  /* 0x0000e80000047a25 */ /* 0x000fe200078e00dc */
[----:B------:R-:W-:Y:S02]  /*98d0*/  SHF.R.S32.HI R14, RZ, 0x1f, R0 ;  /* 0x0000001fff0e7819 */ /* 0x000fe40000011400 */
[----:B------:R-:W-:Y:S02]  /*98e0*/  ISETP.GE.AND P4, PT, R19, R11, PT ;  /* 0x0000000b1300720c */ /* 0x000fe40003f86270 */
[----:B---3--:R-:W-:Y:S01]  /*98f0*/  SHF.R.S32.HI R16, RZ, 0x1f, R22 ;  /* 0x0000001fff107819 */ /* 0x008fe20000011416 */
[----:B------:R-:W-:Y:S01]  /*9900*/  IMAD R3, R14, c[0x0][0x3a0], RZ ;  /* 0x0000e8000e037a24 */ /* 0x000fe200078e02ff */
[----:B------:R-:W-:-:S03]  /*9910*/  IADD3 R6, P0, R6, R4, RZ ;  /* 0x0000000406067210 */ /* 0x000fc60007f1e0ff */
[----:B------:R-:W-:Y:S02]  /*9920*/  IMAD R3, R0, c[0x0][0x3a4], R3 ;  /* 0x0000e90000037a24 */ /* 0x000fe400078e0203 */
[----:B------:R-:W-:-:S03]  /*9930*/  IMAD R10, R16, c[0x0][0x3b8], RZ ;  /* 0x0000ee00100a7a24 */ /* 0x000fc600078e02ff */
[----:B------:R-:W-:Y:S01]  /*9940*/  IADD3.X R7, R7, R5, R3, P0, !PT ;  /* 0x0000000507077210 */ /* 0x000fe200007fe403 */
[----:B------:R-:W-:-:S04]  /*9950*/  IMAD R10, R22, c[0x0][0x3bc], R10 ;  /* 0x0000ef00160a7a24 */ /* 0x000fc800078e020a */
[----:B------:R-:W-:-:S04]  /*9960*/  IMAD.WIDE.U32 R6, R22, c[0x0][0x3b8], R6 ;  /* 0x0000ee0016067a25 */ /* 0x000fc800078e0006 */
[----:B------:R-:W-:Y:S01]  /*9970*/  IMAD.IADD R10, R10, 0x1, R7 ;  /* 0x000000010a0a7824 */ /* 0x000fe200078e0207 */
        /* <DEDUP_REMOVED lines=15> */
.L_x_1055:
[----:B------:R-:W-:Y:S05]  /*9a70*/  BSYNC B0 ;  /* 0x0000000000007941 */ /* 0x000fea0003800000 */
.L_x_1054:
        /* <DEDUP_REMOVED lines=19> */
.L_x_1057:
[----:B------:R-:W-:Y:S05]  /*9bb0*/  BSYNC B0 ;  /* 0x0000000000007941 */ /* 0x000fea0003800000 */
.L_x_1056:
        /* <DEDUP_REMOVED lines=25> */
.L_x_1059:
[----:B------:R-:W-:Y:S05]  /*9d50*/  BSYNC B0 ;  /* 0x0000000000007941 */ /* 0x000fea0003800000 */
.L_x_1058:
        /* <DEDUP_REMOVED lines=16> */
.L_x_1051:
[----:B------:R-:W-:Y:S05]  /*9e60*/  BSYNC B1 ;  /* 0x0000000000017941 */ /* 0x000fea0003800000 */
.L_x_1021:
[----:B------:R-:W3:Y:S01]  /*9e70*/  LDL.LU R0, [R1+0x10] ;  /* 0x0000100001007983 */ /* 0x000ee20000300800 */
[----:B------:R-:W-:Y:S02]  /*9e80*/  ULDC UR5, c[0x0][0x218] ;  /* 0x0000860000057ab9 */ /* 0x000fe40000000800 */
[----:B------:R-:W-:-:S04]  /*9e90*/  UIADD3 UR5, UR5, 0x7f, URZ ;  /* 0x0000007f05057890 */ /* 0x000fc8000fffe03f */
[----:B------:R-:W-:-:S04]  /*9ea0*/  USHF.R.S32.HI UR4, URZ, 0x1f, UR5 ;  /* 0x0000001f3f047899 */ /* 0x000fc80008011405 */
[----:B------:R-:W-:-:S04]  /*9eb0*/  ULEA.HI UR4, UR4, UR5, URZ, 0x7 ;  /* 0x0000000504047291 */ /* 0x000fc8000f8f383f */
[----:B------:R-:W-:Y:S01]  /*9ec0*/  USHF.R.S32.HI UR4, URZ, 0x7, UR4 ;  /* 0x000000073f047899 */ /* 0x000fe20008011404 */
[----:B---3--:R-:W-:-:S05]  /*9ed0*/  IADD3 R0, R0, c[0x0][0xc], RZ ;  /* 0x0000030000007a10 */ /* 0x008fca0007ffe0ff */
[----:B------:R-:W-:Y:S01]  /*9ee0*/  ISETP.GE.AND P0, PT, R0, UR4, PT ;  /* 0x0000000400007c0c */ /* 0x000fe2000bf06270 */
[----:B------:R3:W-:-:S12]  /*9ef0*/  STL [R1+0x10], R0 ;  /* 0x0000100001007387 */ /* 0x0007d80000100800 */
[----:B------:R-:W-:Y:S01]  /*9f00*/  @P0 CALL.REL.NOINC `(.L_x_1060) ;  /* 0x0000001000000944 */ /* 0x000fe20003c00000 */
[----:B------:R-:W-:Y:S05]  /*9f10*/  BRA `(.L_x_1061) ;  /* 0xffff6be000007947 */ /* 0x000fea000383ffff */
.L_x_1060:
[----:B------:R-:W-:Y:S05]  /*9f20*/  EXIT ;  /* 0x000000000000794d */ /* 0x000fea0003800000 */
.L_x_1062:
        /* <DEDUP_REMOVED lines=13> */
.L_x_1307:


//--------------------- .text._ZN5flash44flash_bwd_dq_dk_dv_loop_seqk_parallel_kernelI23Flash_bwd_kernel_traitsILi96ELi64ELi128ELi8ELi2ELi4ELi4ELb0ELb0EN7cutlass10bfloat16_tE19Flash_kernel_traitsILi96ELi64ELi128ELi8ES3_EELb0ELb0ELb0ELb1ELb0ELb0ELb1EEEvNS_16Flash_bwd_paramsE --------------------------
	.section	.text._ZN5flash44flash_bwd_dq_dk_dv_loop_seqk_parallel_kernelI23Flash_bwd_kernel_traitsILi96ELi64ELi128ELi8ELi2ELi4ELi4ELb0ELb0EN7cutlass10bfloat16_tE19Flash_kernel_traitsILi96ELi64ELi128ELi8ES3_EELb0ELb0ELb0ELb1ELb0ELb0ELb1EEEvNS_16Flash_bwd_paramsE,"ax",@progbits
	.sectioninfo	@"SHI_REGISTERS=255"
	.align	128
        .global         _ZN5flash44flash_bwd_dq_dk_dv_loop_seqk_parallel_kernelI23Flash_bwd_kernel_traitsILi96ELi64ELi128ELi8ELi2ELi4ELi4ELb0ELb0EN7cutlass10bfloat16_tE19Flash_kernel_traitsILi96ELi64ELi128ELi8ES3_EELb0ELb0ELb0ELb1ELb0ELb0ELb1EEEvNS_16Flash_bwd_paramsE
        .type           _ZN5flash44flash_bwd_dq_dk_dv_loop_seqk_parallel_kernelI23Flash_bwd_kernel_traitsILi96ELi64ELi128ELi8ELi2ELi4ELi4ELb0ELb0EN7cutlass10bfloat16_tE19Flash_kernel_traitsILi96ELi64ELi128ELi8ES3_EELb0ELb0ELb0ELb1ELb0ELb0ELb1EEEvNS_16Flash_bwd_paramsE,@function
        .size           _ZN5flash44flash_bwd_dq_dk_dv_loop_seqk_parallel_kernelI23Flash_bwd_kernel_traitsILi96ELi64ELi128ELi8ELi2ELi4ELi4ELb0ELb0EN7cutlass10bfloat16_tE19Flash_kernel_traitsILi96ELi64ELi128ELi8ES3_EELb0ELb0ELb0ELb1ELb0ELb0ELb1EEEvNS_16Flash_bwd_paramsE,(.L_x_1308 - _ZN5flash44flash_bwd_dq_dk_dv_loop_seqk_parallel_kernelI23Flash_bwd_kernel_traitsILi96ELi64ELi128ELi8ELi2ELi4ELi4ELb0ELb0EN7cutlass10bfloat16_tE19Flash_kernel_traitsILi96ELi64ELi128ELi8ES3_EELb0ELb0ELb0ELb1ELb0ELb0ELb1EEEvNS_16Flash_bwd_paramsE)
        .other          _ZN5flash44flash_bwd_dq_dk_dv_loop_seqk_parallel_kernelI23Flash_bwd_kernel_traitsILi96ELi64ELi128ELi8ELi2ELi4ELi4ELb0ELb0EN7cutlass10bfloat16_tE19Flash_kernel_traitsILi96ELi64ELi128ELi8ES3_EELb0ELb0ELb0ELb1ELb0ELb0ELb1EEEvNS_16Flash_bwd_paramsE,@"STO_CUDA_ENTRY STV_DEFAULT"
_ZN5flash44flash_bwd_dq_dk_dv_loop_seqk_parallel_kernelI23Flash_bwd_kernel_traitsILi96ELi64ELi128ELi8ELi2ELi4ELi4ELb0ELb0EN7cutlass10bfloat16_tE19Flash_kernel_traitsILi96ELi64ELi128ELi8ES3_EELb0ELb0ELb0ELb1ELb0ELb0ELb1EEEvNS_16Flash_bwd_paramsE:
.text._ZN5flash44flash_bwd_dq_dk_dv_loop_seqk_parallel_kernelI23Flash_bwd_kernel_traitsILi96ELi64ELi128ELi8ELi2ELi4ELi4ELb0ELb0EN7cutlass10bfloat16_tE19Flash_kernel_traitsILi96ELi64ELi128ELi8ES3_EELb0ELb0ELb0ELb1ELb0ELb0ELb1EEEvNS_16Flash_bwd_paramsE:
        /* <DEDUP_REMOVED lines=203> */
[----:B------:R-:W-:Y:S01]  /*0cb0*/  LEA R252, R8, 0x9000, 0x1 ;  /* 0x0000900008fc7811 */ /* 0x000fe200078e08ff */
[----:B------:R-:W-:Y:S01]  /*0cc0*/  IMAD.IADD R177, R0, 0x1, R2 ;  /* 0x0000000100b17824 */ /* 0x000fe200078e0202 */
[----:B------:R-:W-:Y:S01]  /*0cd0*/  LEA R173, R173, 0x15000, 0x1 ;  /* 0x00015000adad7811 */ /* 0x000fe200078e08ff */
[C---:B------:R-:W-:Y:S01]  /*0ce0*/  IMAD R11, R179.reuse, 0x10, R4 ;  /* 0x00000010b30b7824 */ /* 0x040fe200078e0204 */
[C---:B------:R-:W-:Y:S01]  /*0cf0*/  IADD3 R4, R252.reuse, 0x20, RZ ;  /* 0x00000020fc047810 */ /* 0x040fe20007ffe0ff */
        /* <DEDUP_REMOVED lines=15> */
[----:B------:R2:W-:Y:S04]  /*0df0*/  STL [R1+0x18], R0 ;  /* 0x0000180001007387 */ /* 0x0005e80000100800 */
[----:B------:R2:W-:Y:S01]  /*0e00*/  STL [R1], R4 ;  /* 0x0000000401007387 */ /* 0x0005e20000100800 */
[----:B-1----:R-:W-:-:S03]  /*0e10*/  IMAD.SHL.U32 R2, R3, 0x2, RZ ;  /* 0x0000000203027824 */ /* 0x002fc600078e00ff */
.L_x_1104:
[----:B------:R-:W-:Y:S02]  /*0e20*/  ULDC.64 UR4, c[0x0][0x240] ;  /* 0x0000900000047ab9 */ /* 0x000fe40000000a00 */
[----:B------:R-:W-:-:S02]  /*0e30*/  UISETP.NE.U32.AND UP6, UPT, URZ, UR4, UPT ;  /* 0x000000043f00728c */ /* 0x000fc4000bfc5070 */
[----:B------:R-:W-:Y:S02]  /*0e40*/  USHF.L.U32 UR13, UR32, 0x2, URZ ;  /* 0x00000002200d7899 */ /* 0x000fe4000800063f */
        /* <DEDUP_REMOVED lines=9> */
[----:B-123--:R-:W-:Y:S01]  /*0ee0*/  IMAD.U32 R4, RZ, RZ, UR4 ;  /* 0x00000004ff047e24 */ /* 0x00efe2000f8e00ff */
[----:B------:R-:W-:Y:S01]  /*0ef0*/  ULDC.U8 UR14, c[0x0][0x312] ;  /* 0x0000c480000e7ab9 */ /* 0x000fe20000000000 */
[----:B------:R-:W-:Y:S01]  /*0f00*/  PLOP3.LUT P0, PT, PT, PT, UP4, 0x80, 0x0 ;  /* 0x000000000000781c */ /* 0x000fe20003f0f048 */
[----:B------:R-:W-:Y:S01]  /*0f10*/  ULDC.64 UR8, c[0x0][0x248] ;  /* 0x0000920000087ab9 */ /* 0x000fe20000000a00 */
[----:B------:R-:W-:Y:S01]  /*0f20*/  IMAD.U32 R5, RZ, RZ, UR5 ;  /* 0x00000005ff057e24 */ /* 0x000fe2000f8e00ff */
[----:B------:R-:W-:Y:S02]  /*0f30*/  UISETP.NE.AND UP5, UPT, UR14, URZ, UPT ;  /* 0x0000003f0e00728c */ /* 0x000fe4000bfa5270 */
[----:B------:R-:W-:-:S02]  /*0f40*/  @UP4 UIADD3 UR4, UP0, UR13, UR10, URZ ;  /* 0x0000000a0d044290 */ /* 0x000fc4000ff1e03f */
        /* <DEDUP_REMOVED lines=34> */
.L_x_1063:
        /* <DEDUP_REMOVED lines=58> */
.L_x_1065:
        /* <DEDUP_REMOVED lines=18> */
.L_x_1066:
        /* <DEDUP_REMOVED lines=71> */
.L_x_1067:
[----:B------:R-:W-:Y:S02]  /*1aa0*/  UMOV UR11, UR50 ;  /* 0x00000032000b7c82 */ /* 0x000fe40008000000 */
.L_x_1068:
        /* <DEDUP_REMOVED lines=12> */
[----:B------:R-:W-:Y:S02]  /*1b70*/  UIADD3 UR12, UR15, UR14, URZ ;  /* 0x0000000e0f0c7290 */ /* 0x000fe4000fffe03f */
[----:B------:R-:W-:-:S02]  /*1b80*/  ULDC.64 UR8, c[0x0][0x378] ;  /* 0x0000de0000087ab9 */ /* 0x000fc40000000a00 */
[----:B------:R-:W-:Y:S01]  /*1b90*/  UIMAD UR4, UR57, UR8, URZ ;  /* 0x00000008390472a4 */ /* 0x000fe2000f8e023f */
[----:B-1----:R-:W-:Y:S01]  /*1ba0*/  SHF.R.S32.HI R9, RZ, 0x1f, R8 ;  /* 0x0000001fff097819 */ /* 0x002fe20000011408 */
[----:B------:R-:W-:Y:S02]  /*1bb0*/  UMOV UR13, 0x4 ;  /* 0x00000004000d7882 */ /* 0x000fe40000000000 */
[----:B------:R-:W-:Y:S01]  /*1bc0*/  UIMAD UR10, UR35, UR9, UR4 ;  /* 0x00000009230a72a4 */ /* 0x000fe2000f8e0204 */
[----:B------:R-:W-:Y:S02]  /*1bd0*/  LEA.HI R3, R9, R8, RZ, 0x2 ;  /* 0x0000000809037211 */ /* 0x000fe400078f10ff */
[----:B------:R-:W-:Y:S02]  /*1be0*/  ULDC.64 UR8, c[0x0][0x370] ;  /* 0x0000dc0000087ab9 */ /* 0x000fe40000000a00 */
[----:B------:R-:W-:Y:S01]  /*1bf0*/  SHF.R.S32.HI R3, RZ, 0x2, R3 ;  /* 0x00000002ff037819 */ /* 0x000fe20000011403 */
[----:B------:R-:W-:-:S02]  /*1c00*/  UIMAD UR4, UR31, UR8, URZ ;  /* 0x000000081f0472a4 */ /* 0x000fc4000f8e023f */
[----:B------:R-:W-:Y:S01]  /*1c10*/  ULEA.HI.SX32 UR8, UR33, 0xffffffff, 0x1a ;  /* 0xffffffff21087891 */ /* 0x000fe2000f8fd23f */
        /* <DEDUP_REMOVED lines=26> */
[----:B------:R-:W-:Y:S01]  /*1dc0*/  IMAD.WIDE.U32 R4, R3, c[0x0][0x370], R4 ;  /* 0x0000dc0003047a25 */ /* 0x000fe200078e0004 */
[----:B------:R-:W-:-:S03]  /*1dd0*/  UIMAD.WIDE UR12, UR12, UR13, UR30 ;  /* 0x0000000d0c0c72a5 */ /* 0x000fc6000f8e021e */
        /* <DEDUP_REMOVED lines=18> */
[----:B------:R-:W-:Y:S01]  /*1f00*/  BSSY B0, `(.L_x_1070) ;  /* 0x0000035000007945 */ /* 0x000fe20003800000 */
[----:B------:R-:W-:Y:S01]  /*1f10*/  ULEA.HI UR9, UR8, UR8, URZ, 0x1 ;  /* 0x0000000808097291 */ /* 0x000fe2000f8f083f */
[----:B------:R-:W-:Y:S01]  /*1f20*/  IMAD.MOV.U32 R194, RZ, RZ, R10 ;  /* 0x000000ffffc27224 */ /* 0x000fe200078e000a */
[----:B------:R-:W-:Y:S01]  /*1f30*/  UMOV UR11, UR12 ;  /* 0x0000000c000b7c82 */ /* 0x000fe20008000000 */
[----:B------:R-:W-:Y:S01]  /*1f40*/  MOV R193, R6 ;  /* 0x0000000600c17202 */ /* 0x000fe20000000f00 */
[----:B------:R-:W-:Y:S01]  /*1f50*/  ULOP3.LUT UR9, UR9, 0xfffffffe, URZ, 0xc0, !UPT ;  /* 0xfffffffe09097892 */ /* 0x000fe2000f8ec03f */
[----:B------:R-:W-:Y:S01]  /*1f60*/  ISETP.GE.AND P1, PT, R3, UR4, PT ;  /* 0x0000000403007c0c */ /* 0x000fe2000bf26270 */
[----:B------:R-:W-:Y:S01]  /*1f70*/  UMOV UR10, UR13 ;  /* 0x0000000d000a7c82 */ /* 0x000fe20008000000 */
[----:B------:R-:W-:Y:S01]  /*1f80*/  IMAD.MOV.U32 R192, RZ, RZ, R11 ;  /* 0x000000ffffc07224 */ /* 0x000fe200078e000b */
[----:B------:R-:W-:Y:S01]  /*1f90*/  UIADD3 UR9, UR8, -UR9, URZ ;  /* 0x8000000908097290 */ /* 0x000fe2000fffe03f */
[----:B------:R-:W-:Y:S01]  /*1fa0*/  MOV R191, R4 ;  /* 0x0000000400bf7202 */ /* 0x000fe20000000f00 */
[----:B------:R-:W-:Y:S01]  /*1fb0*/  UMOV UR13, UR14 ;  /* 0x0000000e000d7c82 */ /* 0x000fe20008000000 */
[----:B------:R-:W-:Y:S01]  /*1fc0*/  IMAD.MOV.U32 R190, RZ, RZ, R12 ;  /* 0x000000ffffbe7224 */ /* 0x000fe200078e000c */
[----:B------:R-:W-:Y:S01]  /*1fd0*/  UMOV UR12, UR15 ;  /* 0x0000000f000c7c82 */ /* 0x000fe20008000000 */
[----:B------:R-:W-:Y:S01]  /*1fe0*/  MOV R189, R8 ;  /* 0x0000000800bd7202 */ /* 0x000fe20000000f00 */
[----:B------:R-:W-:Y:S01]  /*1ff0*/  UISETP.NE.AND UP0, UPT, UR9, 0x1, UPT ;  /* 0x000000010900788c */ /* 0x000fe2000bf05270 */
[----:B------:R-:W-:-:S02]  /*2000*/  IADD3 R16, R206, 0x40, RZ ;  /* 0x00000040ce107810 */ /* 0x000fc40007ffe0ff */
[----:B------:R-:W-:Y:S01]  /*2010*/  IADD3 R14, R206, 0x20, RZ ;  /* 0x00000020ce0e7810 */ /* 0x000fe20007ffe0ff */
[----:B------:R-:W-:Y:S01]  /*2020*/  @P0 BAR.SYNC.DEFER_BLOCKING 0x0 ;  /* 0x0000000000000b1d */ /* 0x000fe20000010000 */
        /* <DEDUP_REMOVED lines=34> */
.L_x_1071:
[----:B------:R-:W-:Y:S05]  /*2250*/  BSYNC B0 ;  /* 0x0000000000007941 */ /* 0x000fea0003800000 */
.L_x_1070:
        /* <DEDUP_REMOVED lines=19> */
.L_x_1073:
        /* <DEDUP_REMOVED lines=34> */
.L_x_1074:
[----:B------:R-:W-:Y:S05]  /*25b0*/  BSYNC B0 ;  /* 0x0000000000007941 */ /* 0x000fea0003800000 */
.L_x_1072:
[----:B------:R-:W3:Y:S01]  /*25c0*/  LDL R21, [R1+0x20] ;  /* 0x0000200001157983 */ /* 0x000ee20000100800 */
[----:B------:R-:W-:Y:S01]  /*25d0*/  ULDC.64 UR14, c[0x0][0x198] ;  /* 0x00006600000e7ab9 */ /* 0x000fe20000000a00 */
[----:B------:R-:W-:Y:S02]  /*25e0*/  IMAD.MOV.U32 R241, RZ, RZ, 0x7f800000 ;  /* 0x7f800000fff17424 */ /* 0x000fe400078e00ff */
[----:B------:R-:W-:Y:S02]  /*25f0*/  IMAD.MOV.U32 R242, RZ, RZ, 0x7f800000 ;  /* 0x7f800000fff27424 */ /* 0x000fe400078e00ff */
[----:B------:R-:W-:Y:S02]  /*2600*/  IMAD.MOV.U32 R239, RZ, RZ, 0x7f800000 ;  /* 0x7f800000ffef7424 */ /* 0x000fe400078e00ff */
[----:B------:R-:W-:Y:S02]  /*2610*/  IMAD.U32 R17, RZ, RZ, UR23 ;  /* 0x00000017ff117e24 */ /* 0x000fe4000f8e00ff */
[----:B------:R-:W-:Y:S01]  /*2620*/  IMAD.MOV.U32 R240, RZ, RZ, 0x7f800000 ;  /* 0x7f800000fff07424 */ /* 0x000fe200078e00ff */
        /* <DEDUP_REMOVED lines=9> */
[----:B------:R-:W-:Y:S01]  /*26c0*/  ISETP.GE.AND P4, PT, R6, UR4, PT ;  /* 0x0000000406007c0c */ /* 0x000fe2000bf86270 */
[----:B------:R-:W-:Y:S01]  /*26d0*/  UIMAD UR4, UR17, UR14, URZ ;  /* 0x0000000e110472a4 */ /* 0x000fe2000f8e023f */
[----:B------:R-:W-:Y:S02]  /*26e0*/  SHF.R.S32.HI R7, RZ, 0x1f, R5 ;  /* 0x0000001fff077819 */ /* 0x000fe40000011405 */
[----:B------:R-:W-:Y:S02]  /*26f0*/  @!P3 LEA R6, P1, R5, UR11, 0x2 ;  /* 0x0000000b0506bc11 */ /* 0x000fe4000f8210ff */
[----:B------:R-:W-:Y:S02]  /*2700*/  IADD3 R4, P2, R4, UR11, RZ ;  /* 0x0000000b04047c10 */ /* 0x000fe4000ff5e0ff */
[----:B------:R-:W-:Y:S01]  /*2710*/  SHF.L.U64.HI R8, R21, 0x2, R19 ;  /* 0x0000000215087819 */ /* 0x000fe20000010213 */
[----:B------:R-:W-:Y:S01]  /*2720*/  UIMAD UR9, UR23, UR15, UR4 ;  /* 0x0000000f170972a4 */ /* 0x000fe2000f8e0204 */
[----:B------:R-:W-:Y:S01]  /*2730*/  @!P3 LEA.HI.X R7, R5, UR10, R7, 0x2, P1 ;  /* 0x0000000a0507bc11 */ /* 0x000fe200088f1407 */
[----:B------:R-:W-:Y:S01]  /*2740*/  UIMAD UR4, UR20, -0x80, UR5 ;  /* 0xffffff80140478a4 */ /* 0x000fe2000f8e0205 */
        /* <DEDUP_REMOVED lines=53> */
.L_x_1076:
[----:B----4-:R-:W-:Y:S05]  /*2aa0*/  BSYNC B0 ;  /* 0x0000000000007941 */ /* 0x010fea0003800000 */
.L_x_1075:
        /* <DEDUP_REMOVED lines=39> */
.L_x_1078:
[----:B------:R-:W-:Y:S05]  /*2d20*/  BSYNC B0 ;  /* 0x0000000000007941 */ /* 0x000fea0003800000 */
.L_x_1077:
        /* <DEDUP_REMOVED lines=51> */
.L_x_1080:
[----:B------:R-:W-:Y:S05]  /*3060*/  BSYNC B0 ;  /* 0x0000000000007941 */ /* 0x000fea0003800000 */
.L_x_1079:
        /* <DEDUP_REMOVED lines=37> */
.L_x_1082:
[----:B------:R-:W-:Y:S05]  /*32c0*/  BSYNC B0 ;  /* 0x0000000000007941 */ /* 0x000fea0003800000 */
.L_x_1081:
[----:B------:R-:W-:Y:S01]  /*32d0*/  ULDC.64 UR16, c[0x0][0x318] ;  /* 0x0000c60000107ab9 */ /* 0x000fe20000000a00 */
[----:B--2---:R-:W2:Y:S01]  /*32e0*/  LDL R6, [R1+0x14] ;  /* 0x0000140001067983 */ /* 0x004ea20000100800 */
[----:B------:R-:W-:Y:S02]  /*32f0*/  UISETP.NE.U32.AND UP1, UPT, URZ, UR16, UPT ;  /* 0x000000103f00728c */ /* 0x000fe4000bf25070 */
[----:B------:R-:W-:Y:S01]  /*3300*/  ULDC.64 UR18, c[0x0][0x320] ;  /* 0x0000c80000127ab9 */ /* 0x000fe20000000a00 */
[----:B------:R-:W0:Y:S01]  /*3310*/  LDGDEPBAR ;  /* 0x00000000000079af */ /* 0x000e220000000000 */
[----:B------:R-:W-:-:S06]  /*3320*/  UISETP.NE.AND.EX UP1, UPT, URZ, UR17, UPT, UP1 ;  /* 0x000000113f00728c */ /* 0x000fcc000bf25310 */
[----:B------:R-:W-:-:S05]  /*3330*/  PLOP3.LUT P1, PT, PT, PT, UP1, 0x80, 0x0 ;  /* 0x000000000000781c */ /* 0x000fca0003f2f018 */
[----:B------:R-:W-:Y:S02]  /*3340*/  @UP1 UIMAD UR4, UR39, UR18, URZ ;  /* 0x00000012270412a4 */ /* 0x000fe4000f8e023f */
[----:B------:R-:W-:Y:S02]  /*3350*/  @UP1 UMOV UR14, UR35 ;  /* 0x00000023000e1c82 */ /* 0x000fe40008000000 */
[----:B------:R-:W-:Y:S02]  /*3360*/  @UP1 UMOV UR15, UR57 ;  /* 0x00000039000f1c82 */ /* 0x000fe40008000000 */
[----:B------:R-:W-:Y:S02]  /*3370*/  @UP1 UIMAD.WIDE.U32 UR14, UR32, UR18, UR14 ;  /* 0x00000012200e12a5 */ /* 0x000fe4000f8e000e */
[----:B------:R-:W-:Y:S02]  /*3380*/  @UP1 UIMAD UR19, UR32, UR19, UR4 ;  /* 0x00000013201312a4 */ /* 0x000fe4000f8e0204 */
[----:B------:R-:W-:-:S02]  /*3390*/  @UP1 ULEA UR16, UP0, UR14, UR16, 0x2 ;  /* 0x000000100e101291 */ /* 0x000fc4000f80103f */
[----:B------:R-:W-:-:S04]  /*33a0*/  @UP1 UIADD3 UR19, UR15, UR19, URZ ;  /* 0x000000130f131290 */ /* 0x000fc8000fffe03f */
[----:B------:R-:W-:Y:S01]  /*33b0*/  @UP1 ULEA.HI.X UR17, UR14, UR17, UR19, 0x2, UP0 ;  /* 0x000000110e111291 */ /* 0x000fe200080f1413 */
[----:B------:R-:W-:-:S05]  /*33c0*/  IMAD.U32 R4, RZ, RZ, UR16 ;  /* 0x00000010ff047e24 */ /* 0x000fca000f8e00ff */
[----:B------:R-:W-:-:S05]  /*33d0*/  IMAD.U32 R5, RZ, RZ, UR17 ;  /* 0x00000011ff057e24 */ /* 0x000fca000f8e00ff */
[----:B-1-34-:R1:W3:Y:S01]  /*33e0*/  @P1 LDG.E R0, [R4.64] ;  /* 0x0000000604001981 */ /* 0x01a2e2000c1e1900 */
[----:B------:R-:W3:Y:S01]  /*33f0*/  @P1 MUFU.RCP R3, c[0x0][0x238] ;  /* 0x00008e0000031b08 */ /* 0x000ee20000001000 */
[C---:B------:R-:W-:Y:S01]  /*3400*/  SHF.L.U32 R171, R179.reuse, 0x1, RZ ;  /* 0x00000001b3ab7819 */ /* 0x040fe200000006ff */
        /* <DEDUP_REMOVED lines=52> */
[C---:B------:R-:W-:Y:S01]  /*3750*/  IADD3 R244, R206.reuse, 0x20, RZ ;  /* 0x00000020cef47810 */ /* 0x040fe20007ffe0ff */
[----:B------:R-:W-:Y:S01]  /*3760*/  UMOV UR4, URZ ;  /* 0x0000003f00047c82 */ /* 0x000fe20008000000 */
[----:B------:R-:W-:-:S02]  /*3770*/  IADD3 R245, R206, 0x40, RZ ;  /* 0x00000040cef57810 */ /* 0x000fc40007ffe0ff */
[----:B------:R-:W-:Y:S01]  /*3780*/  IADD3 R172, R171, R178, RZ ;  /* 0x000000b2abac7210 */ /* 0x000fe20007ffe0ff */
[----:B---3--:R-:W-:Y:S01]  /*3790*/  @P1 FMUL.FTZ R0, R0, R3 ;  /* 0x0000000300001220 */ /* 0x008fe20000410000 */
[----:B------:R-:W-:-:S03]  /*37a0*/  IADD3 R3, R177, 0x1800, RZ ;  /* 0x00001800b1037810 */ /* 0x000fc60007ffe0ff */
[----:B------:R1:W3:Y:S01]  /*37b0*/  @P1 R2UR UR9, R0 ;  /* 0x00000000000913c2 */ /* 0x0002e200000e0000 */
[----:B------:R-:W-:-:S04]  /*37c0*/  SEL R3, R3, R177, !P0 ;  /* 0x000000b103037207 */ /* 0x000fc80004000000 */
[----:B------:R-:W-:Y:S02]  /*37d0*/  SHF.L.U32 R3, R3, 0x1, RZ ;  /* 0x0000000103037819 */ /* 0x000fe400000006ff */
[----:B-1----:R-:W-:Y:S01]  /*37e0*/  MOV R0, UR20 ;  /* 0x0000001400007c02 */ /* 0x002fe20008000f00 */
[----:B---3--:R-:W-:-:S04]  /*37f0*/  @UP1 UMOV UR4, UR9 ;  /* 0x0000000900041c82 */ /* 0x008fc80008000000 */
[----:B--2---:R-:W-:Y:S02]  /*3800*/  IMAD R0, R0, 0x80, R6 ;  /* 0x0000008000007824 */ /* 0x004fe400078e0206 */
[----:B------:R-:W-:-:S03]  /*3810*/  IMAD.SHL.U32 R6, R21, 0x4, RZ ;  /* 0x0000000415067824 */ /* 0x000fc600078e00ff */
[----:B------:R-:W-:-:S04]  /*3820*/  IADD3 R0, R21, -UR28, -R0 ;  /* 0x8000001c15007c10 */ /* 0x000fc8000fffe800 */
[----:B------:R-:W-:Y:S01]  /*3830*/  IADD3 R4, R0, UR5, RZ ;  /* 0x0000000500047c10 */ /* 0x000fe2000fffe0ff */
[----:B------:R-:W-:-:S04]  /*3840*/  IMAD.MOV.U32 R0, RZ, RZ, c[0x0][0x22c] ;  /* 0x00008b00ff007624 */ /* 0x000fc800078e00ff */
[----:B------:R-:W-:Y:S01]  /*3850*/  IMAD R0, R0, c[0x0][0x1c0], RZ ;  /* 0x0000700000007a24 */ /* 0x000fe200078e02ff */
[----:B------:R1:W-:Y:S03]  /*3860*/  STL [R1+0xc], R4 ;  /* 0x00000c0401007387 */ /* 0x0003e60000100800 */
[C---:B------:R-:W-:Y:S01]  /*3870*/  IMAD.SHL.U32 R243, R0.reuse, 0x8, RZ ;  /* 0x0000000800f37824 */ /* 0x040fe200078e00ff */
[----:B------:R-:W-:-:S04]  /*3880*/  SHF.L.U32 R5, R0, 0x4, RZ ;  /* 0x0000000400057819 */ /* 0x000fc800000006ff */
[----:B------:R-:W-:-:S05]  /*3890*/  IADD3 R0, R5, 0x40, RZ ;  /* 0x0000004005007810 */ /* 0x000fca0007ffe0ff */
[----:B------:R-:W-:Y:S01]  /*38a0*/  IMAD.IADD R0, R243, 0x1, R0 ;  /* 0x00000001f3007824 */ /* 0x000fe200078e0200 */
[----:B-1----:R-:W-:-:S05]  /*38b0*/  SHF.L.U64.HI R4, R21, 0x2, R19 ;  /* 0x0000000215047819 */ /* 0x002fca0000010213 */
[----:B------:R1:W-:Y:S04]  /*38c0*/  STL [R1+0x4], R4 ;  /* 0x0000040401007387 */ /* 0x0003e80000100800 */
[----:B------:R2:W-:Y:S01]  /*38d0*/  STL [R1+0x8], R6 ;  /* 0x0000080601007387 */ /* 0x0005e20000100800 */
[----:B-1----:R-:W-:-:S05]  /*38e0*/  IADD3 R4, R5, 0x20, RZ ;  /* 0x0000002005047810 */ /* 0x002fca0007ffe0ff */
[----:B------:R-:W-:-:S04]  /*38f0*/  IMAD.IADD R4, R243, 0x1, R4 ;  /* 0x00000001f3047824 */ /* 0x000fc800078e0204 */
[C---:B------:R-:W-:Y:S02]  /*3900*/  IMAD.IADD R5, R243.reuse, 0x1, R4 ;  /* 0x00000001f3057824 */ /* 0x040fe400078e0204 */
[----:B------:R-:W-:-:S03]  /*3910*/  IMAD.IADD R4, R243, 0x1, R0 ;  /* 0x00000001f3047824 */ /* 0x000fc600078e0200 */
[C---:B------:R-:W-:Y:S01]  /*3920*/  IADD3 R249, R243.reuse, R5, RZ ;  /* 0x00000005f3f97210 */ /* 0x040fe20007ffe0ff */
[----:B------:R-:W-:-:S04]  /*3930*/  IMAD.IADD R247, R243, 0x1, R4 ;  /* 0x00000001f3f77824 */ /* 0x000fc800078e0204 */
[C---:B------:R-:W-:Y:S01]  /*3940*/  IMAD.IADD R248, R243.reuse, 0x1, R249 ;  /* 0x00000001f3f87824 */ /* 0x040fe200078e02f9 */
[----:B------:R-:W-:-:S03]  /*3950*/  IADD3 R246, R243, R247, RZ ;  /* 0x000000f7f3f67210 */ /* 0x000fc60007ffe0ff */
[C---:B------:R-:W-:Y:S01]  /*3960*/  IMAD.IADD R251, R243.reuse, 0x1, R248 ;  /* 0x00000001f3fb7824 */ /* 0x040fe200078e02f8 */
[----:B--2---:R-:W-:Y:S02]  /*3970*/  IADD3 R250, R243, R246, RZ ;  /* 0x000000f6f3fa7210 */ /* 0x004fe40007ffe0ff */
.L_x_1085:
[----:B------:R-:W2:Y:S01]  /*3980*/  LDL R181, [R1+0xc] ;  /* 0x00000c0001b57983 */ /* 0x000ea20000100800 */
[----:B------:R-:W-:Y:S01]  /*3990*/  IADD3 R0, R178, R170, RZ ;  /* 0x000000aab2007210 */ /* 0x000fe20007ffe0ff */
[----:B------:R-:W-:Y:S02]  /*39a0*/  USHF.L.U32 UR9, UR20, 0x7, URZ ;  /* 0x0000000714097899 */ /* 0x000fe4000800063f */
[----:B------:R-:W0:Y:S02]  /*39b0*/  LDGDEPBAR ;  /* 0x00000000000079af */ /* 0x000e240000000000 */
[----:B------:R-:W-:Y:S04]  /*39c0*/  UIADD3 UR9, UR9, 0x80, URZ ;  /* 0x0000008009097890 */ /* 0x000fe8000fffe03f */
[----:B------:R-:W-:Y:S02]  /*39d0*/  UISETP.GE.AND UP0, UPT, UR9, UR5, UPT ;  /* 0x000000050900728c */ /* 0x000fe4000bf06270 */
[----:B------:R-:W3:Y:S04]  /*39e0*/  LDL R195, [R1+0x14] ;  /* 0x0000140001c37983 */ /* 0x000ee80000100800 */
[----:B------:R-:W-:Y:S02]  /*39f0*/  PLOP3.LUT P3, PT, PT, PT, UP0, 0x80, 0x0 ;  /* 0x000000000000781c */ /* 0x000fe40003f6f008 */
[----:B------:R-:W-:Y:S02]  /*3a00*/  PLOP3.LUT P4, PT, PT, PT, UP0, 0x80, 0x0 ;  /* 0x000000000000781c */ /* 0x000fe40003f8f008 */
[----:B------:R-:W-:Y:S02]  /*3a10*/  PLOP3.LUT P6, PT, PT, PT, UP0, 0x80, 0x0 ;  /* 0x000000000000781c */ /* 0x000fe40003fcf008 */
[----:B------:R-:W-:Y:S01]  /*3a20*/  PLOP3.LUT P5, PT, PT, PT, UP0, 0x80, 0x0 ;  /* 0x000000000000781c */ /* 0x000fe20003faf008 */
        /* <DEDUP_REMOVED lines=15> */
[----:B------:R-:W1:Y:S01]  /*3b20*/  LDSM.16.M88.4 R156, [R169+0xb000] ;  /* 0x00b00000a99c783b */ /* 0x000e620000000200 */
[-C--:B------:R-:W-:Y:S07]  /*3b30*/  HMMA.16816.F32.BF16 R20, R32, R132.reuse, RZ ;  /* 0x000000842014723c */ /* 0x080fee00000418ff */
[----:B------:R-:W4:Y:S01]  /*3b40*/  LDSM.16.M88.4 R160, [R170+0x1800] ;  /* 0x00180000aaa0783b */ /* 0x000f220000000200 */
[C---:B------:R-:W-:Y:S07]  /*3b50*/  HMMA.16816.F32.BF16 R24, R28.reuse, R132, RZ ;  /* 0x000000841c18723c */ /* 0x040fee00000418ff */
[----:B------:R-:W4:Y:S01]  /*3b60*/  LDSM.16.M88.4 R164, [R169+0xb400] ;  /* 0x00b40000a9a4783b */ /* 0x000f220000000200 */
        /* <DEDUP_REMOVED lines=13> */
[----:B------:R-:W1:Y:S07]  /*3c40*/  LDSM.16.M88.4 R136, [R168+0xb400] ;  /* 0x00b40000a888783b */ /* 0x000e6e0000000200 */
[-C--:B------:R-:W-:Y:S08]  /*3c50*/  HMMA.16816.F32.BF16 R4, R152, R156.reuse, R4 ;  /* 0x0000009c9804723c */ /* 0x080ff00000041804 */
[C---:B------:R-:W-:Y:S07]  /*3c60*/  HMMA.16816.F32.BF16 R8, R160.reuse, R156, R8 ;  /* 0x0000009ca008723c */ /* 0x040fee0000041808 */
[----:B------:R-:W-:Y:S01]  /*3c70*/  MOV R156, UR8 ;  /* 0x00000008009c7c02 */ /* 0x000fe20008000f00 */
[-C--:B------:R-:W-:Y:S08]  /*3c80*/  HMMA.16816.F32.BF16 R12, R160, R158.reuse, R12 ;  /* 0x0000009ea00c723c */ /* 0x080ff0000004180c */
[C---:B------:R-:W-:Y:S08]  /*3c90*/  HMMA.16816.F32.BF16 R16, R152.reuse, R158, R16 ;  /* 0x0000009e9810723c */ /* 0x040ff00000041810 */
[-C--:B------:R-:W-:Y:S08]  /*3ca0*/  HMMA.16816.F32.BF16 R20, R152, R164.reuse, R20 ;  /* 0x000000a49814723c */ /* 0x080ff00000041814 */
[C---:B------:R-:W-:Y:S08]  /*3cb0*/  HMMA.16816.F32.BF16 R24, R160.reuse, R164, R24 ;  /* 0x000000a4a018723c */ /* 0x040ff00000041818 */
[-C--:B------:R-:W-:Y:S08]  /*3cc0*/  HMMA.16816.F32.BF16 R28, R160, R166.reuse, R28 ;  /* 0x000000a6a01c723c */ /* 0x080ff0000004181c */
[----:B------:R-:W-:Y:S08]  /*3cd0*/  HMMA.16816.F32.BF16 R32, R152, R166, R32 ;  /* 0x000000a69820723c */ /* 0x000ff00000041820 */
[-C--:B-1----:R-:W-:Y:S01]  /*3ce0*/  HMMA.16816.F32.BF16 R4, R132, R140.reuse, R4 ;  /* 0x0000008c8404723c */ /* 0x082fe20000041804 */
[----:B--2---:R-:W-:Y:S04]  /*3cf0*/  LEA R156, R156, R181, 0x6 ;  /* 0x000000b59c9c7211 */ /* 0x004fe800078e30ff */
[C---:B------:R-:W-:Y:S03]  /*3d00*/  IADD3 R149, R156.reuse, -0x1, RZ ;  /* 0xffffffff9c957810 */ /* 0x040fe60007ffe0ff */
[C---:B----4-:R-:W-:Y:S01]  /*3d10*/  HMMA.16816.F32.BF16 R8, R144.reuse, R140, R8 ;  /* 0x0000008c9008723c */ /* 0x050fe20000041808 */
[----:B------:R-:W-:Y:S02]  /*3d20*/  IABS R148, R156 ;  /* 0x0000009c00947213 */ /* 0x000fe40000000000 */
[----:B------:R-:W-:Y:S02]  /*3d30*/  ISETP.GE.AND P0, PT, R149, RZ, PT ;  /* 0x000000ff9500720c */ /* 0x000fe40003f06270 */
[----:B------:R-:W-:Y:S03]  /*3d40*/  MOV R150, R148 ;  /* 0x0000009400967202 */ /* 0x000fe60000000f00 */
[-C--:B------:R-:W-:Y:S01]  /*3d50*/  HMMA.16816.F32.BF16 R12, R144, R142.reuse, R12 ;  /* 0x0000008e900c723c */ /* 0x080fe2000004180c */
[C---:B------:R-:W-:Y:S01]  /*3d60*/  IADD3 R148, R156.reuse, 0x8, RZ ;  /* 0x000000089c947810 */ /* 0x040fe20007ffe0ff */
[----:B------:R-:W-:Y:S02]  /*3d70*/  I2F R167, R150 ;  /* 0x0000009600a77306 */ /* 0x000fe40000201400 */
[----:B------:R-:W-:Y:S02]  /*3d80*/  IADD3 R152, R156, 0x7, RZ ;  /* 0x000000079c987810 */ /* 0x000fe40007ffe0ff */
[----:B------:R-:W-:Y:S02]  /*3d90*/  ISETP.GE.AND P1, PT, R148, RZ, PT ;  /* 0x000000ff9400720c */ /* 0x000fe40003f26270 */
[C---:B------:R-:W-:Y:S01]  /*3da0*/  IADD3 R159, R156.reuse, 0x20, RZ ;  /* 0x000000209c9f7810 */ /* 0x040fe20007ffe0ff */
[C---:B------:R-:W-:Y:S01]  /*3db0*/  HMMA.16816.F32.BF16 R16, R132.reuse, R142, R16 ;  /* 0x0000008e8410723c */ /* 0x040fe20000041810 */
[----:B------:R-:W-:Y:S02]  /*3dc0*/  LDSM.16.M88.4 R140, [R170+0x2000] ;  /* 0x00200000aa8c783b */ /* 0x000fe40000000200 */
[----:B------:R-:W-:Y:S02]  /*3dd0*/  @!P0 IADD3 R149, -R156, 0x1, RZ ;  /* 0x000000019c958810 */ /* 0x000fe40007ffe1ff */
[----:B------:R-:W-:Y:S02]  /*3de0*/  ISETP.GE.AND P0, PT, R152, RZ, PT ;  /* 0x000000ff9800720c */ /* 0x000fe40003f06270 */
[----:B------:R-:W-:Y:S01]  /*3df0*/  I2F R166, R149 ;  /* 0x0000009500a67306 */ /* 0x000fe20000201400 */
[-C--:B------:R-:W-:Y:S01]  /*3e00*/  HMMA.16816.F32.BF16 R20, R132, R136.reuse, R20 ;  /* 0x000000888414723c */ /* 0x080fe20000041814 */
[C---:B------:R-:W-:Y:S03]  /*3e10*/  IADD3 R158, R156.reuse, 0x1f, RZ ;  /* 0x0000001f9c9e7810 */ /* 0x040fe60007ffe0ff */
[C---:B------:R-:W-:Y:S02]  /*3e20*/  @!P1 IADD3 R148, -R156.reuse, -0x8, RZ ;  /* 0xfffffff89c949810 */ /* 0x040fe40007ffe1ff */
[C---:B------:R-:W-:Y:S02]  /*3e30*/  IADD3 R157, R156.reuse, 0x28, RZ ;  /* 0x000000289c9d7810 */ /* 0x040fe40007ffe0ff */
[C---:B------:R-:W-:Y:S01]  /*3e40*/  HMMA.16816.F32.BF16 R24, R144.reuse, R136, R24 ;  /* 0x000000889018723c */ /* 0x040fe20000041818 */
[----:B------:R1:W-:Y:S01]  /*3e50*/  I2F R182, R148 ;  /* 0x0000009400b67306 */ /* 0x0003e20000201400 */
[----:B------:R-:W-:Y:S02]  /*3e60*/  ISETP.GE.AND P1, PT, R159, RZ, PT ;  /* 0x000000ff9f00720c */ /* 0x000fe40003f26270 */
[----:B------:R-:W-:Y:S02]  /*3e70*/  @!P0 IADD3 R152, -R156, -0x7, RZ ;  /* 0xfffffff99c988810 */ /* 0x000fe40007ffe1ff */
[----:B------:R-:W-:Y:S02]  /*3e80*/  ISETP.GE.AND P0, PT, R158, RZ, PT ;  /* 0x000000ff9e00720c */ /* 0x000fe40003f06270 */
[-C--:B------:R-:W-:Y:S01]  /*3e90*/  HMMA.16816.F32.BF16 R28, R144, R138.reuse, R28 ;  /* 0x0000008a901c723c */ /* 0x080fe2000004181c */
[----:B------:R-:W-:Y:S02]  /*3ea0*/  LDSM.16.M88.4 R144, [R168+0xd000] ;  /* 0x00d00000a890783b */ /* 0x000fe40000000200 */
[----:B------:R2:W-:Y:S01]  /*3eb0*/  I2F R181, R152 ;  /* 0x0000009800b57306 */ /* 0x0005e20000201400 */
[C---:B------:R-:W-:Y:S02]  /*3ec0*/  IADD3 R137, R156.reuse, 0x18, RZ ;  /* 0x000000189c897810 */ /* 0x040fe40007ffe0ff */
[C---:B------:R-:W-:Y:S02]  /*3ed0*/  IADD3 R136, R156.reuse, 0x17, RZ ;  /* 0x000000179c887810 */ /* 0x040fe40007ffe0ff */
[C---:B------:R-:W-:Y:S01]  /*3ee0*/  @!P1 IADD3 R159, -R156.reuse, -0x20, RZ ;  /* 0xffffffe09c9f9810 */ /* 0x040fe20007ffe1ff */
[----:B------:R-:W-:Y:S01]  /*3ef0*/  HMMA.16816.F32.BF16 R32, R132, R138, R32 ;  /* 0x0000008a8420723c */ /* 0x000fe20000041820 */
[----:B------:R-:W-:Y:S01]  /*3f00*/  LDSM.16.M88.4 R132, [R169+0xd400] ;  /* 0x00d40000a984783b */ /* 0x000fe20000000200 */
[----:B------:R-:W-:Y:S02]  /*3f10*/  ISETP.GE.AND P1, PT, R157, RZ, PT ;  /* 0x000000ff9d00720c */ /* 0x000fe40003f26270 */
[----:B------:R4:W-:Y:S01]  /*3f20*/  I2F R165, R159 ;  /* 0x0000009f00a57306 */ /* 0x0009e20000201400 */
[C---:B------:R-:W-:Y:S04]  /*3f30*/  @!P0 IADD3 R158, -R156.reuse, -0x1f, RZ ;  /* 0xffffffe19c9e8810 */ /* 0x040fe80007ffe1ff */
[----:B-1----:R-:W1:Y:S05]  /*3f40*/  LDSM.16.M88.4 R148, [R169+0xd000] ;  /* 0x00d00000a994783b */ /* 0x002e6a0000000200 */
[----:B------:R3:W-:Y:S01]  /*3f50*/  I2F R164, R158 ;  /* 0x0000009e00a47306 */ /* 0x0007e20000201400 */
[C---:B------:R-:W-:Y:S02]  /*3f60*/  @!P1 IADD3 R157, -R156.reuse, -0x28, RZ ;  /* 0xffffffd89c9d9810 */ /* 0x040fe40007ffe1ff */
[----:B------:R-:W-:Y:S01]  /*3f70*/  ISETP.GE.AND P1, PT, R137, RZ, PT ;  /* 0x000000ff8900720c */ /* 0x000fe20003f26270 */
[----:B--2---:R-:W2:Y:S06]  /*3f80*/  LDSM.16.M88.4 R152, [R170+0x2800] ;  /* 0x00280000aa98783b */ /* 0x004eac0000000200 */
[----:B------:R1:W-:Y:S01]  /*3f90*/  I2F R184, R157 ;  /* 0x0000009d00b87306 */ /* 0x0003e20000201400 */
[C---:B----4-:R-:W-:Y:S05]  /*3fa0*/  IADD3 R159, R156.reuse, 0x27, RZ ;  /* 0x000000279c9f7810 */ /* 0x050fea0007ffe0ff */
[C---:B------:R-:W-:Y:S02]  /*3fb0*/  @!P1 IADD3 R137, -R156.reuse, -0x18, RZ ;  /* 0xffffffe89c899810 */ /* 0x040fe40007ffe1ff */
[----:B------:R-:W-:Y:S02]  /*3fc0*/  ISETP.GE.AND P0, PT, R159, RZ, PT ;  /* 0x000000ff9f00720c */ /* 0x000fe40003f06270 */
[----:B------:R-:W-:Y:S01]  /*3fd0*/  I2F R163, R137 ;  /* 0x0000008900a37306 */ /* 0x000fe20000201400 */
[C---:B---3--:R-:W-:Y:S10]  /*3fe0*/  IADD3 R158, R156.reuse, -0x11, RZ ;  /* 0xffffffef9c9e7810 */ /* 0x048ff40007ffe0ff */
[----:B------:R-:W-:Y:S02]  /*3ff0*/  @!P0 IADD3 R159, -R156, -0x27, RZ ;  /* 0xffffffd99c9f8810 */ /* 0x000fe40007ffe1ff */
[----:B------:R-:W-:Y:S02]  /*4000*/  ISETP.GE.AND P0, PT, R136, RZ, PT ;  /* 0x000000ff8800720c */ /* 0x000fe40003f06270 */
[----:B------:R3:W-:Y:S01]  /*4010*/  I2F R183, R159 ;  /* 0x0000009f00b77306 */ /* 0x0007e20000201400 */
[-C--:B-1----:R-:W-:Y:S01]  /*4020*/  HMMA.16816.F32.BF16 R4, R140, R148.reuse, R4 ;  /* 0x000000948c04723c */ /* 0x082fe20000041804 */
[C---:B------:R-:W-:Y:S07]  /*4030*/  IADD3 R157, R156.reuse, 0x10, RZ ;  /* 0x000000109c9d7810 */ /* 0x040fee0007ffe0ff */
[C---:B--2---:R-:W-:Y:S04]  /*4040*/  HMMA.16816.F32.BF16 R8, R152.reuse, R148, R8 ;  /* 0x000000949808723c */ /* 0x044fe80000041808 */
[C---:B------:R-:W-:Y:S03]  /*4050*/  @!P0 IADD3 R136, -R156.reuse, -0x17, RZ ;  /* 0xffffffe99c888810 */ /* 0x040fe60007ffe1ff */
[C---:B------:R-:W-:Y:S01]  /*4060*/  IADD3 R149, R156.reuse, -0x8, RZ ;  /* 0xfffffff89c957810 */ /* 0x040fe20007ffe0ff */
[----:B------:R1:W-:Y:S01]  /*4070*/  I2F R162, R136 ;  /* 0x0000008800a27306 */ /* 0x0003e20000201400 */
[----:B------:R-:W-:Y:S01]  /*4080*/  IADD3 R148, R156, -0x9, RZ ;  /* 0xfffffff79c947810 */ /* 0x000fe20007ffe0ff */
[-C--:B------:R-:W-:Y:S01]  /*4090*/  HMMA.16816.F32.BF16 R12, R152, R150.reuse, R12 ;  /* 0x00000096980c723c */ /* 0x080fe2000004180c */
[----:B------:R-:W-:Y:S02]  /*40a0*/  ISETP.GE.AND P1, PT, R149, RZ, PT ;  /* 0x000000ff9500720c */ /* 0x000fe40003f26270 */
[----:B------:R-:W-:Y:S02]  /*40b0*/  ISETP.GE.AND P0, PT, R148, RZ, PT ;  /* 0x000000ff9400720c */ /* 0x000fe40003f06270 */
[C---:B---3--:R-:W-:Y:S03]  /*40c0*/  IADD3 R159, R156.reuse, -0x10, RZ ;  /* 0xfffffff09c9f7810 */ /* 0x048fe60007ffe0ff */
[C---:B------:R-:W-:Y:S06]  /*40d0*/  HMMA.16816.F32.BF16 R16, R140.reuse, R150, R16 ;  /* 0x000000968c10723c */ /* 0x040fec0000041810 */
[C---:B------:R-:W-:Y:S02]  /*40e0*/  @!P1 IADD3 R149, -R156.reuse, 0x8, RZ ;  /* 0x000000089c959810 */ /* 0x040fe40007ffe1ff */
[----:B------:R-:W-:Y:S01]  /*40f0*/  @!P0 IADD3 R148, -R156, 0x9, RZ ;  /* 0x000000099c948810 */ /* 0x000fe20007ffe1ff */
[-C--:B------:R-:W-:Y:S01]  /*4100*/  HMMA.16816.F32.BF16 R20, R140, R132.reuse, R20 ;  /* 0x000000848c14723c */ /* 0x080fe20000041814 */
[----:B------:R-:W-:Y:S01]  /*4110*/  I2F R161, R149 ;  /* 0x0000009500a17306 */ /* 0x000fe20000201400 */
[----:B------:R-:W-:Y:S02]  /*4120*/  ISETP.GE.AND P1, PT, R159, RZ, PT ;  /* 0x000000ff9f00720c */ /* 0x000fe40003f26270 */
[----:B------:R-:W-:Y:S01]  /*4130*/  ISETP.GE.AND P0, PT, R158, RZ, PT ;  /* 0x000000ff9e00720c */ /* 0x000fe20003f06270 */
[----:B-1----:R-:W1:Y:S03]  /*4140*/  LDSM.16.M88.4 R136, [R0+0x2000] ;  /* 0x002000000088783b */ /* 0x002e660000000200 */
[C---:B------:R-:W-:Y:S03]  /*4150*/  HMMA.16816.F32.BF16 R24, R152.reuse, R132, R24 ;  /* 0x000000849818723c */ /* 0x040fe60000041818 */
[----:B------:R2:W-:Y:S04]  /*4160*/  I2F R160, R148 ;  /* 0x0000009400a07306 */ /* 0x0005e80000201400 */
[C---:B------:R-:W-:Y:S01]  /*4170*/  @!P1 IADD3 R159, -R156.reuse, 0x10, RZ ;  /* 0x000000109c9f9810 */ /* 0x040fe20007ffe1ff */
[-C--:B------:R-:W-:Y:S01]  /*4180*/  HMMA.16816.F32.BF16 R28, R152, R134.reuse, R28 ;  /* 0x00000086981c723c */ /* 0x080fe2000004181c */
[----:B------:R-:W-:Y:S03]  /*4190*/  ISETP.GE.AND P1, PT, R157, RZ, PT ;  /* 0x000000ff9d00720c */ /* 0x000fe60003f26270 */
[C---:B------:R-:W-:Y:S01]  /*41a0*/  IADD3 R132, R156.reuse, -0x18, RZ ;  /* 0xffffffe89c847810 */ /* 0x040fe20007ffe0ff */
[----:B------:R-:W-:Y:S01]  /*41b0*/  I2F R159, R159 ;  /* 0x0000009f009f7306 */ /* 0x000fe20000201400 */
[----:B------:R-:W-:Y:S02]  /*41c0*/  IADD3 R133, R156, 0xf, RZ ;  /* 0x0000000f9c857810 */ /* 0x000fe40007ffe0ff */
[----:B------:R-:W-:Y:S01]  /*41d0*/  HMMA.16816.F32.BF16 R32, R140, R134, R32 ;  /* 0x000000868c20723c */ /* 0x000fe20000041820 */
[----:B------:R-:W-:Y:S03]  /*41e0*/  ISETP.GE.AND P2, PT, R132, RZ, PT ;  /* 0x000000ff8400720c */ /* 0x000fe60003f46270 */
[C---:B------:R-:W-:Y:S02]  /*41f0*/  @!P0 IADD3 R158, -R156.reuse, 0x11, RZ ;  /* 0x000000119c9e8810 */ /* 0x040fe40007ffe1ff */
[C---:B------:R-:W-:Y:S02]  /*4200*/  @!P1 IADD3 R157, -R156.reuse, -0x10, RZ ;  /* 0xfffffff09c9d9810 */ /* 0x040fe40007ffe1ff */
[----:B------:R-:W-:Y:S02]  /*4210*/  ISETP.GE.AND P0, PT, R133, RZ, PT ;  /* 0x000000ff8500720c */ /* 0x000fe40003f06270 */
[----:B------:R-:W-:Y:S01]  /*4220*/  I2F R158, R158 ;  /* 0x0000009e009e7306 */ /* 0x000fe20000201400 */
[----:B--2---:R2:W3:Y:S03]  /*4230*/  LDSM.16.M88.4 R148, [R0+0x2800] ;  /* 0x002800000094783b */ /* 0x0044e60000000200 */
[C---:B------:R-:W-:Y:S02]  /*4240*/  @!P2 IADD3 R132, -R156.reuse, 0x18, RZ ;  /* 0x000000189c84a810 */ /* 0x040fe40007ffe1ff */
[----:B-----5:R-:W-:Y:S04]  /*4250*/  FSETP.NEU.FTZ.AND P2, PT, R241, -INF , PT ;  /* 0xff800000f100780b */ /* 0x020fe80003f5d000 */
[----:B------:R-:W-:Y:S01]  /*4260*/  I2F R134, R132 ;  /* 0x0000008400867306 */ /* 0x000fe20000201400 */
[-C--:B-1----:R-:W-:Y:S01]  /*4270*/  HMMA.16816.F32.BF16 R4, R136, R144.reuse, R4 ;  /* 0x000000908804723c */ /* 0x082fe20000041804 */
[C---:B------:R-:W-:Y:S02]  /*4280*/  @!P0 IADD3 R133, -R156.reuse, -0xf, RZ ;  /* 0xfffffff19c858810 */ /* 0x040fe40007ffe1ff */
[----:B------:R-:W-:Y:S06]  /*4290*/  PLOP3.LUT P0, PT, PT, PT, UP0, 0x80, 0x0 ;  /* 0x000000000000781c */ /* 0x000fec0003f0f008 */
[----:B------:R-:W-:Y:S03]  /*42a0*/  I2F R133, R133 ;  /* 0x0000008500857306 */ /* 0x000fe60000201400 */
[----:B--2---:R-:W-:Y:S04]  /*42b0*/  IADD3 R0, R156, -0x19, RZ ;  /* 0xffffffe79c007810 */ /* 0x004fe80007ffe0ff */
[----:B------:R-:W-:Y:S03]  /*42c0*/  ISETP.GE.AND P1, PT, R0, RZ, PT ;  /* 0x000000ff0000720c */ /* 0x000fe60003f26270 */
[----:B------:R-:W-:Y:S05]  /*42d0*/  I2F R157, R157 ;  /* 0x0000009d009d7306 */ /* 0x000fea0000201400 */
[----:B------:R-:W-:Y:S02]  /*42e0*/  FMUL.FTZ R4, R4, c[0x0][0x2ec] ;  /* 0x0000bb0004047a20 */ /* 0x000fe40000410000 */
[----:B------:R-:W-:Y:S02]  /*42f0*/  FMUL.FTZ R5, R5, c[0x0][0x2ec] ;  /* 0x0000bb0005057a20 */ /* 0x000fe40000410000 */
[----:B------:R-:W-:Y:S01]  /*4300*/  FMUL.FTZ R6, R6, c[0x0][0x2ec] ;  /* 0x0000bb0006067a20 */ /* 0x000fe20000410000 */
[----:B------:R-:W1:Y:S01]  /*4310*/  MUFU.TANH R197, R4 ;  /* 0x0000000400c57308 */ /* 0x000e620000002400 */
[C---:B---3--:R-:W-:Y:S01]  /*4320*/  HMMA.16816.F32.BF16 R8, R148.reuse, R144, R8 ;  /* 0x000000909408723c */ /* 0x048fe20000041808 */
[----:B------:R-:W-:Y:S01]  /*4330*/  FMUL.FTZ R7, R7, c[0x0][0x2ec] ;  /* 0x0000bb0007077a20 */ /* 0x000fe20000410000 */
[----:B------:R-:W2:Y:S01]  /*4340*/  LDL R144, [R1+0x4] ;  /* 0x0000040001907983 */ /* 0x000ea20000100800 */
[----:B------:R-:W-:Y:S02]  /*4350*/  @!P1 IADD3 R0, -R156, 0x19, RZ ;  /* 0x000000199c009810 */ /* 0x000fe40007ffe1ff */
[----:B------:R-:W-:Y:S03]  /*4360*/  PLOP3.LUT P1, PT, PT, PT, UP0, 0x80, 0x0 ;  /* 0x000000000000781c */ /* 0x000fe60003f2f008 */
[-C--:B------:R-:W-:Y:S01]  /*4370*/  HMMA.16816.F32.BF16 R12, R148, R146.reuse, R12 ;  /* 0x00000092940c723c */ /* 0x080fe2000004180c */
[----:B------:R-:W3:Y:S07]  /*4380*/  MUFU.TANH R202, R5 ;  /* 0x0000000500ca7308 */ /* 0x000eee0000002400 */
[C---:B------:R-:W-:Y:S01]  /*4390*/  HMMA.16816.F32.BF16 R16, R136.reuse, R146, R16 ;  /* 0x000000928810723c */ /* 0x040fe20000041810 */
[----:B------:R-:W4:Y:S02]  /*43a0*/  LDL R146, [R1+0x8] ;  /* 0x0000080001927983 */ /* 0x000f240000100800 */
[----:B------:R-:W1:Y:S05]  /*43b0*/  MUFU.TANH R216, R6 ;  /* 0x0000000600d87308 */ /* 0x000e6a0000002400 */
        /* <DEDUP_REMOVED lines=15> */
[----:B-1----:R-:W-:Y:S04]  /*44b0*/  MOV R9, UR20 ;  /* 0x0000001400097c02 */ /* 0x002fe80008000f00 */
[----:B------:R-:W-:Y:S05]  /*44c0*/  LEA R9, R9, R195, 0x7 ;  /* 0x000000c309097211 */ /* 0x000fea00078e38ff */
[----:B------:R1:W1:Y:S01]  /*44d0*/  MUFU.TANH R238, R10 ;  /* 0x0000000a00ee7308 */ /* 0x0002620000002400 */
[----:B------:R-:W-:Y:S01]  /*44e0*/  @P3 ISETP.GE.AND P3, PT, R9, UR5, PT ;  /* 0x0000000509003c0c */ /* 0x000fe2000bf66270 */
[----:B---3--:R-:W3:Y:S08]  /*44f0*/  LDSM.16.M88.4 R4, [R168+0xd400] ;  /* 0x00d40000a804783b */ /* 0x008ef00000000200 */
[----:B------:R3:W-:Y:S01]  /*4500*/  I2F R132, R0 ;  /* 0x0000000000847306 */ /* 0x0007e20000201400 */
[----:B------:R-:W-:Y:S05]  /*4510*/  FMUL.FTZ R8, R241, 1.4426950216293334961 ;  /* 0x3fb8aa3bf1087820 */ /* 0x000fea0000410000 */
[----:B------:R-:W-:Y:S04]  /*4520*/  FSEL R8, R8, RZ, P2 ;  /* 0x000000ff08087208 */ /* 0x000fe80001000000 */
[----:B------:R3:W-:Y:S01]  /*4530*/  MUFU.TANH R237, R11 ;  /* 0x0000000b00ed7308 */ /* 0x0007e20000002400 */
[----:B------:R-:W-:Y:S01]  /*4540*/  FSETP.NEU.FTZ.AND P2, PT, R242, -INF , PT ;  /* 0xff800000f200780b */ /* 0x000fe20003f5d000 */
[----:B-1----:R-:W-:Y:S05]  /*4550*/  FFMA.FTZ R10, R167, -UR4, R197 ;  /* 0x80000004a70a7c23 */ /* 0x002fea00080100c5 */
[----:B------:R-:W-:Y:S03]  /*4560*/  @P1 FSEL R10, R10, -INF , !P3 ;  /* 0xff8000000a0a1808 */ /* 0x000fe60005800000 */
[----:B------:R-:W-:Y:S01]  /*4570*/  MUFU.TANH R224, R12 ;  /* 0x0000000c00e07308 */ /* 0x000fe20000002400 */
[----:B------:R-:W-:Y:S01]  /*4580*/  PLOP3.LUT P1, PT, PT, PT, UP0, 0x80, 0x0 ;  /* 0x000000000000781c */ /* 0x000fe20003f2f008 */
[----:B------:R-:W-:Y:S01]  /*4590*/  FFMA.FTZ R10, R10, c[0x0][0x23c], -R8 ;  /* 0x00008f000a0a7a23 */ /* 0x000fe20000010808 */
[----:B---3--:R-:W-:Y:S02]  /*45a0*/  @P0 IADD3 R0, R9, 0x1, RZ ;  /* 0x0000000109000810 */ /* 0x008fe40007ffe0ff */
[----:B------:R-:W-:Y:S02]  /*45b0*/  PLOP3.LUT P0, PT, PT, PT, UP0, 0x80, 0x0 ;  /* 0x000000000000781c */ /* 0x000fe40003f0f008 */
[----:B------:R-:W-:Y:S03]  /*45c0*/  @P4 ISETP.GE.AND P4, PT, R0, UR5, PT ;  /* 0x0000000500004c0c */ /* 0x000fe6000bf86270 */
[----:B------:R1:W-:Y:S01]  /*45d0*/  MUFU.EX2 R195, R10 ;  /* 0x0000000a00c37308 */ /* 0x0003e20000000800 */
[----:B------:R-:W-:Y:S01]  /*45e0*/  FFMA.FTZ R0, R166, -UR4, R202 ;  /* 0x80000004a6007c23 */ /* 0x000fe200080100ca */
[-C--:B------:R-:W-:Y:S01]  /*45f0*/  HMMA.16816.F32.BF16 R20, R136, R4.reuse, R20 ;  /* 0x000000048814723c */ /* 0x080fe20000041814 */
[----:B------:R-:W-:Y:S07]  /*4600*/  FMUL.FTZ R11, R242, 1.4426950216293334961 ;  /* 0x3fb8aa3bf20b7820 */ /* 0x000fee0000410000 */
[----:B------:R-:W-:Y:S01]  /*4610*/  MUFU.TANH R223, R13 ;  /* 0x0000000d00df7308 */ /* 0x000fe20000002400 */
[----:B------:R-:W-:Y:S01]  /*4620*/  @P0 FSEL R0, R0, -INF , !P4 ;  /* 0xff80000000000808 */ /* 0x000fe20006000000 */
[C---:B------:R-:W-:Y:S01]  /*4630*/  HMMA.16816.F32.BF16 R24, R148.reuse, R4, R24 ;  /* 0x000000049418723c */ /* 0x040fe20000041818 */
[----:B------:R-:W-:Y:S03]  /*4640*/  PLOP3.LUT P0, PT, PT, PT, UP0, 0x80, 0x0 ;  /* 0x000000000000781c */ /* 0x000fe60003f0f008 */
[----:B------:R-:W-:Y:S04]  /*4650*/  FFMA.FTZ R0, R0, c[0x0][0x23c], -R8 ;  /* 0x00008f0000007a23 */ /* 0x000fe80000010808 */
[----:B------:R-:W3:Y:S01]  /*4660*/  MUFU.TANH R233, R15 ;  /* 0x0000000f00e97308 */ /* 0x000ee20000002400 */
[----:B------:R-:W-:Y:S01]  /*4670*/  FSEL R5, R11, RZ, P2 ;  /* 0x000000ff0b057208 */ /* 0x000fe20001000000 */
[-C--:B------:R-:W-:Y:S01]  /*4680*/  HMMA.16816.F32.BF16 R28, R148, R6.reuse, R28 ;  /* 0x00000006941c723c */ /* 0x080fe2000004181c */
[----:B------:R-:W-:Y:S01]  /*4690*/  FSETP.NEU.FTZ.AND P2, PT, R239, -INF , PT ;  /* 0xff800000ef00780b */ /* 0x000fe20003f5d000 */
[----:B-1----:R-:W-:Y:S02]  /*46a0*/  FFMA.FTZ R10, R182, -UR4, R216 ;  /* 0x80000004b60a7c23 */ /* 0x002fe400080100d8 */
[----:B------:R-:W-:Y:S02]  /*46b0*/  FFMA.FTZ R11, R184, -UR4, R238 ;  /* 0x80000004b80b7c23 */ /* 0x000fe400080100ee */
[----:B------:R-:W-:Y:S02]  /*46c0*/  FMUL.FTZ R21, R21, c[0x0][0x2ec] ;  /* 0x0000bb0015157a20 */ /* 0x000fe40000410000 */
[----:B------:R1:W-:Y:S01]  /*46d0*/  MUFU.EX2 R145, R0 ;  /* 0x0000000000917308 */ /* 0x0003e20000000800 */
[----:B------:R-:W-:Y:S01]  /*46e0*/  @P1 FSEL R10, R10, -INF , !P3 ;  /* 0xff8000000a0a1808 */ /* 0x000fe20005800000 */
[----:B------:R-:W-:Y:S01]  /*46f0*/  HMMA.16816.F32.BF16 R32, R136, R6, R32 ;  /* 0x000000068820723c */ /* 0x000fe20000041820 */
[----:B------:R-:W-:Y:S01]  /*4700*/  PLOP3.LUT P1, PT, PT, PT, UP0, 0x80, 0x0 ;  /* 0x000000000000781c */ /* 0x000fe20003f2f008 */
[----:B------:R-:W-:Y:S02]  /*4710*/  FMUL.FTZ R4, R239, 1.4426950216293334961 ;  /* 0x3fb8aa3bef047820 */ /* 0x000fe40000410000 */
[----:B------:R-:W-:Y:S02]  /*4720*/  FFMA.FTZ R10, R10, c[0x0][0x23c], -R5 ;  /* 0x00008f000a0a7a23 */ /* 0x000fe40000010805 */
[----:B------:R-:W-:Y:S01]  /*4730*/  FMUL.FTZ R20, R20, c[0x0][0x2ec] ;  /* 0x0000bb0014147a20 */ /* 0x000fe20000410000 */
[----:B------:R-:W-:Y:S01]  /*4740*/  FSEL R4, R4, RZ, P2 ;  /* 0x000000ff04047208 */ /* 0x000fe20001000000 */
[----:B------:R1:W-:Y:S01]  /*4750*/  MUFU.EX2 R222, R10 ;  /* 0x0000000a00de7308 */ /* 0x0003e20000000800 */
[----:B------:R-:W-:Y:S03]  /*4760*/  FSETP.NEU.FTZ.AND P2, PT, R240, -INF , PT ;  /* 0xff800000f000780b */ /* 0x000fe60003f5d000 */
[----:B---3--:R-:W-:Y:S02]  /*4770*/  FFMA.FTZ R6, R164, -UR4, R233 ;  /* 0x80000004a4067c23 */ /* 0x008fe400080100e9 */
[----:B------:R-:W-:Y:S02]  /*4780*/  FMUL.FTZ R28, R28, c[0x0][0x2ec] ;  /* 0x0000bb001c1c7a20 */ /* 0x000fe40000410000 */
[----:B------:R-:W-:Y:S02]  /*4790*/  FMUL.FTZ R29, R29, c[0x0][0x2ec] ;  /* 0x0000bb001d1d7a20 */ /* 0x000fe40000410000 */
[----:B------:R-:W-:Y:S01]  /*47a0*/  MUFU.TANH R200, R16 ;  /* 0x0000001000c87308 */ /* 0x000fe20000002400 */
[----:B------:R-:W-:Y:S02]  /*47b0*/  FMUL.FTZ R30, R30, c[0x0][0x2ec] ;  /* 0x0000bb001e1e7a20 */ /* 0x000fe40000410000 */
        /* <DEDUP_REMOVED lines=15> */
[----:B------:R-:W-:Y:S02]  /*48b0*/  FFMA.FTZ R10, R10, c[0x0][0x23c], -R4 ;  /* 0x00008f000a0a7a23 */ /* 0x000fe40000010804 */
[----:B------:R-:W-:Y:S02]  /*48c0*/  FMUL.FTZ R22, R22, c[0x0][0x2ec] ;  /* 0x0000bb0016167a20 */ /* 0x000fe40000410000 */
[----:B------:R-:W-:Y:S02]  /*48d0*/  FMUL.FTZ R25, R25, c[0x0][0x2ec] ;  /* 0x0000bb0019197a20 */ /* 0x000fe40000410000 */
[----:B------:R3:W-:Y:S01]  /*48e0*/  MUFU.EX2 R231, R10 ;  /* 0x0000000a00e77308 */ /* 0x0007e20000000800 */
[----:B------:R-:W-:Y:S02]  /*48f0*/  FMUL.FTZ R24, R24, c[0x0][0x2ec] ;  /* 0x0000bb0018187a20 */ /* 0x000fe40000410000 */
[----:B------:R-:W-:Y:S01]  /*4900*/  FMUL.FTZ R26, R26, c[0x0][0x2ec] ;  /* 0x0000bb001a1a7a20 */ /* 0x000fe20000410000 */
[----:B------:R-:W-:Y:S01]  /*4910*/  @P1 FSEL R11, R11, -INF , !P3 ;  /* 0xff8000000b0b1808 */ /* 0x000fe20005800000 */
[----:B------:R-:W-:Y:S01]  /*4920*/  FMUL.FTZ R27, R27, c[0x0][0x2ec] ;  /* 0x0000bb001b1b7a20 */ /* 0x000fe20000410000 */
[----:B------:R-:W-:Y:S02]  /*4930*/  PLOP3.LUT P1, PT, PT, PT, UP0, 0x80, 0x0 ;  /* 0x000000000000781c */ /* 0x000fe40003f2f008 */
[----:B------:R-:W-:Y:S02]  /*4940*/  PLOP3.LUT P3, PT, PT, PT, UP0, 0x80, 0x0 ;  /* 0x000000000000781c */ /* 0x000fe40003f6f008 */
[----:B------:R-:W-:Y:S01]  /*4950*/  MUFU.TANH R196, R17 ;  /* 0x0000001100c47308 */ /* 0x000fe20000002400 */
[----:B-1----:R-:W-:Y:S05]  /*4960*/  FFMA.FTZ R0, R164, -UR4, R230 ;  /* 0x80000004a4007c23 */ /* 0x002fea00080100e6 */
[----:B------:R-:W-:Y:S04]  /*4970*/  @P0 FSEL R0, R0, -INF , !P4 ;  /* 0xff80000000000808 */ /* 0x000fe80006000000 */
[----:B------:R-:W-:Y:S01]  /*4980*/  MUFU.TANH R208, R19 ;  /* 0x0000001300d07308 */ /* 0x000fe20000002400 */
[----:B------:R-:W-:Y:S01]  /*4990*/  PLOP3.LUT P0, PT, PT, PT, UP0, 0x80, 0x0 ;  /* 0x000000000000781c */ /* 0x000fe20003f0f008 */
[----:B---3--:R-:W-:Y:S02]  /*49a0*/  FMUL.FTZ R10, R240, 1.4426950216293334961 ;  /* 0x3fb8aa3bf00a7820 */ /* 0x008fe40000410000 */
[----:B------:R-:W-:Y:S03]  /*49b0*/  FFMA.FTZ R12, R0, c[0x0][0x23c], -R4 ;  /* 0x00008f00000c7a23 */ /* 0x000fe60000010804 */
[----:B------:R-:W-:Y:S03]  /*49c0*/  FSEL R0, R10, RZ, P2 ;  /* 0x000000ff0a007208 */ /* 0x000fe60001000000 */
[----:B------:R-:W1:Y:S01]  /*49d0*/  MUFU.TANH R210, R18 ;  /* 0x0000001200d27308 */ /* 0x000e620000002400 */
[----:B------:R-:W-:Y:S01]  /*49e0*/  FFMA.FTZ R10, R183, -UR4, R237 ;  /* 0x80000004b70a7c23 */ /* 0x000fe200080100ed */
[----:B------:R-:W-:Y:S01]  /*49f0*/  PLOP3.LUT P2, PT, PT, PT, UP0, 0x80, 0x0 ;  /* 0x000000000000781c */ /* 0x000fe20003f4f008 */
[--C-:B------:R-:W-:Y:S03]  /*4a00*/  FFMA.FTZ R11, R11, c[0x0][0x23c], -R0.reuse ;  /* 0x00008f000b0b7a23 */ /* 0x100fe60000010800 */
[----:B------:R-:W-:Y:S02]  /*4a10*/  @P0 FSEL R10, R10, -INF , !P4 ;  /* 0xff8000000a0a0808 */ /* 0x000fe40006000000 */
[----:B------:R-:W-:Y:S02]  /*4a20*/  PLOP3.LUT P0, PT, PT, PT, UP0, 0x80, 0x0 ;  /* 0x000000000000781c */ /* 0x000fe40003f0f008 */
[----:B------:R3:W-:Y:S01]  /*4a30*/  MUFU.EX2 R236, R11 ;  /* 0x0000000b00ec7308 */ /* 0x0007e20000000800 */
[----:B------:R-:W-:Y:S01]  /*4a40*/  FFMA.FTZ R10, R10, c[0x0][0x23c], -R0 ;  /* 0x00008f000a0a7a23 */ /* 0x000fe20000010800 */
[----:B------:R-:W-:Y:S08]  /*4a50*/  PLOP3.LUT P4, PT, PT, PT, UP0, 0x80, 0x0 ;  /* 0x000000000000781c */ /* 0x000ff00003f8f008 */
[----:B------:R3:W-:Y:S01]  /*4a60*/  MUFU.EX2 R235, R10 ;  /* 0x0000000a00eb7308 */ /* 0x0007e20000000800 */
[----:B-1----:R-:W-:Y:S09]  /*4a70*/  FFMA.FTZ R7, R167, -UR4, R210 ;  /* 0x80000004a7077c23 */ /* 0x002ff200080100d2 */
[----:B------:R-:W-:Y:S01]  /*4a80*/  MUFU.TANH R205, R28 ;  /* 0x0000001c00cd7308 */ /* 0x000fe20000002400 */
[----:B---3--:R-:W-:Y:S09]  /*4a90*/  FFMA.FTZ R11, R163, -UR4, R224 ;  /* 0x80000004a30b7c23 */ /* 0x008ff200080100e0 */
[----:B------:R-:W1:Y:S01]  /*4aa0*/  MUFU.TANH R198, R21 ;  /* 0x0000001500c67308 */ /* 0x000e620000002400 */
[C---:B------:R-:W-:Y:S02]  /*4ab0*/  @P1 IADD3 R10, R9.reuse, 0x8, RZ ;  /* 0x00000008090a1810 */ /* 0x040fe40007ffe0ff */
[----:B------:R-:W-:Y:S02]  /*4ac0*/  PLOP3.LUT P1, PT, PT, PT, UP0, 0x80, 0x0 ;  /* 0x000000000000781c */ /* 0x000fe40003f2f008 */
[----:B------:R-:W-:Y:S02]  /*4ad0*/  @P6 ISETP.GE.AND P6, PT, R10, UR5, PT ;  /* 0x000000050a006c0c */ /* 0x000fe4000bfc6270 */
[----:B------:R-:W-:Y:S03]  /*4ae0*/  @P0 IADD3 R10, R9, 0x9, RZ ;  /* 0x00000009090a0810 */ /* 0x000fe60007ffe0ff */
[----:B------:R-:W3:Y:S01]  /*4af0*/  MUFU.TANH R199, R20 ;  /* 0x0000001400c77308 */ /* 0x000ee20000002400 */
[----:B------:R-:W-:Y:S02]  /*4b00*/  PLOP3.LUT P0, PT, PT, PT, UP0, 0x80, 0x0 ;  /* 0x000000000000781c */ /* 0x000fe40003f0f008 */
[----:B------:R-:W-:Y:S01]  /*4b10*/  @P3 ISETP.GE.AND P3, PT, R10, UR5, PT ;  /* 0x000000050a003c0c */ /* 0x000fe2000bf66270 */
[----:B------:R-:W-:Y:S04]  /*4b20*/  FFMA.FTZ R10, R162, -UR4, R223 ;  /* 0x80000004a20a7c23 */ /* 0x000fe800080100df */
[----:B------:R-:W-:Y:S02]  /*4b30*/  @P1 FSEL R11, R11, -INF , !P6 ;  /* 0xff8000000b0b1808 */ /* 0x000fe40007000000 */
[----:B------:R-:W-:Y:S01]  /*4b40*/  MUFU.TANH R204, R29 ;  /* 0x0000001d00cc7308 */ /* 0x000fe20000002400 */
[----:B------:R-:W-:Y:S02]  /*4b50*/  PLOP3.LUT P1, PT, PT, PT, UP0, 0x80, 0x0 ;  /* 0x000000000000781c */ /* 0x000fe40003f2f008 */
[--C-:B------:R-:W-:Y:S03]  /*4b60*/  FFMA.FTZ R11, R11, c[0x0][0x23c], -R4.reuse ;  /* 0x00008f000b0b7a23 */ /* 0x100fe60000010804 */
[----:B------:R-:W-:Y:S02]  /*4b70*/  @P0 FSEL R10, R10, -INF , !P3 ;  /* 0xff8000000a0a0808 */ /* 0x000fe40005800000 */
[----:B------:R-:W-:Y:S03]  /*4b80*/  PLOP3.LUT P0, PT, PT, PT, UP0, 0x80, 0x0 ;  /* 0x000000000000781c */ /* 0x000fe60003f0f008 */
[----:B------:R-:W-:Y:S01]  /*4b90*/  FFMA.FTZ R10, R10, c[0x0][0x23c], -R4 ;  /* 0x00008f000a0a7a23 */ /* 0x000fe20000010804 */
[----:B------:R1:W-:Y:S09]  /*4ba0*/  MUFU.EX2 R221, R11 ;  /* 0x0000000b00dd7308 */ /* 0x0003f20000000800 */
[----:B------:R-:W-:Y:S01]  /*4bb0*/  @P0 FSEL R6, R6, -INF , !P3 ;  /* 0xff80000006060808 */ /* 0x000fe20005800000 */
[----:B------:R-:W-:Y:S01]  /*4bc0*/  MUFU.TANH R220, R30 ;  /* 0x0000001e00dc7308 */ /* 0x000fe20000002400 */
[----:B------:R-:W-:Y:S03]  /*4bd0*/  PLOP3.LUT P0, PT, PT, PT, UP0, 0x80, 0x0 ;  /* 0x000000000000781c */ /* 0x000fe60003f0f008 */
[----:B------:R-:W-:Y:S06]  /*4be0*/  FFMA.FTZ R6, R6, c[0x0][0x23c], -R0 ;  /* 0x00008f0006067a23 */ /* 0x000fec0000010800 */
[----:B------:R2:W-:Y:S01]  /*4bf0*/  MUFU.EX2 R226, R6 ;  /* 0x0000000600e27308 */ /* 0x0005e20000000800 */
[----:B-1----:R-:W-:Y:S05]  /*4c00*/  FFMA.FTZ R11, R165, -UR4, R234 ;  /* 0x80000004a50b7c23 */ /* 0x002fea00080100ea */
[----:B------:R-:W-:Y:S04]  /*4c10*/  @P1 FSEL R11, R11, -INF , !P6 ;  /* 0xff8000000b0b1808 */ /* 0x000fe80007000000 */
[----:B------:R1:W-:Y:S01]  /*4c20*/  MUFU.EX2 R212, R10 ;  /* 0x0000000a00d47308 */ /* 0x0003e20000000800 */
[----:B------:R-:W-:Y:S01]  /*4c30*/  PLOP3.LUT P1, PT, PT, PT, UP0, 0x80, 0x0 ;  /* 0x000000000000781c */ /* 0x000fe20003f2f008 */
[----:B------:R-:W-:Y:S08]  /*4c40*/  FFMA.FTZ R11, R11, c[0x0][0x23c], -R0 ;  /* 0x00008f000b0b7a23 */ /* 0x000ff00000010800 */
[----:B------:R-:W-:Y:S01]  /*4c50*/  MUFU.TANH R152, R32 ;  /* 0x0000002000987308 */ /* 0x000fe20000002400 */
[----:B--2---:R-:W-:Y:S05]  /*4c60*/  FFMA.FTZ R6, R161, -UR4, R200 ;  /* 0x80000004a1067c23 */ /* 0x004fea00080100c8 */
[----:B------:R-:W-:Y:S04]  /*4c70*/  @P0 FSEL R6, R6, -INF , !P6 ;  /* 0xff80000006060808 */ /* 0x000fe80007000000 */
[----:B------:R-:W-:Y:S01]  /*4c80*/  MUFU.TANH R151, R33 ;  /* 0x0000002100977308 */ /* 0x000fe20000002400 */
[----:B------:R-:W-:Y:S01]  /*4c90*/  PLOP3.LUT P0, PT, PT, PT, UP0, 0x80, 0x0 ;  /* 0x000000000000781c */ /* 0x000fe20003f0f008 */
[----:B------:R-:W-:Y:S02]  /*4ca0*/  FFMA.FTZ R6, R6, c[0x0][0x23c], -R8 ;  /* 0x00008f0006067a23 */ /* 0x000fe40000010808 */
[----:B-1----:R-:W-:Y:S06]  /*4cb0*/  FFMA.FTZ R10, R160, -UR4, R196 ;  /* 0x80000004a00a7c23 */ /* 0x002fec00080100c4 */
[----:B------:R1:W-:Y:S01]  /*4cc0*/  MUFU.EX2 R164, R6 ;  /* 0x0000000600a47308 */ /* 0x0003e20000000800 */
[----:B------:R-:W-:Y:S02]  /*4cd0*/  @P1 FSEL R10, R10, -INF , !P3 ;  /* 0xff8000000a0a1808 */ /* 0x000fe40005800000 */
[----:B------:R-:W-:Y:S02]  /*4ce0*/  PLOP3.LUT P1, PT, PT, PT, UP0, 0x80, 0x0 ;  /* 0x000000000000781c */ /* 0x000fe40003f2f008 */
[----:B------:R-:W-:Y:S01]  /*4cf0*/  @P0 FSEL R7, R7, -INF , !P6 ;  /* 0xff80000007070808 */ /* 0x000fe20007000000 */
[----:B------:R-:W-:Y:S01]  /*4d00*/  FFMA.FTZ R10, R10, c[0x0][0x23c], -R8 ;  /* 0x00008f000a0a7a23 */ /* 0x000fe20000010808 */
[----:B------:R-:W-:Y:S02]  /*4d10*/  PLOP3.LUT P6, PT, PT, PT, UP0, 0x80, 0x0 ;  /* 0x000000000000781c */ /* 0x000fe40003fcf008 */
[----:B------:R-:W-:Y:S01]  /*4d20*/  PLOP3.LUT P0, PT, PT, PT, UP0, 0x80, 0x0 ;  /* 0x000000000000781c */ /* 0x000fe20003f0f008 */
[--C-:B------:R-:W-:Y:S01]  /*4d30*/  FFMA.FTZ R7, R7, c[0x0][0x23c], -R5.reuse ;  /* 0x00008f0007077a23 */ /* 0x100fe20000010805 */
[----:B------:R2:W-:Y:S10]  /*4d40*/  MUFU.EX2 R156, R10 ;  /* 0x0000000a009c7308 */ /* 0x0005f40000000800 */
[----:B------:R-:W-:Y:S01]  /*4d50*/  MUFU.TANH R183, R34 ;  /* 0x0000002200b77308 */ /* 0x000fe20000002400 */
[----:B-1----:R-:W-:Y:S05]  /*4d60*/  FFMA.FTZ R6, R166, -UR4, R208 ;  /* 0x80000004a6067c23 */ /* 0x002fea00080100d0 */
[----:B------:R-:W-:Y:S04]  /*4d70*/  @P1 FSEL R6, R6, -INF , !P3 ;  /* 0xff80000006061808 */ /* 0x000fe80005800000 */
[----:B------:R-:W-:Y:S01]  /*4d80*/  MUFU.TANH R165, R35 ;  /* 0x0000002300a57308 */ /* 0x000fe20000002400 */
[----:B------:R-:W-:Y:S01]  /*4d90*/  PLOP3.LUT P3, PT, PT, PT, UP0, 0x80, 0x0 ;  /* 0x000000000000781c */ /* 0x000fe20003f6f008 */
[----:B------:R-:W-:Y:S01]  /*4da0*/  FFMA.FTZ R6, R6, c[0x0][0x23c], -R5 ;  /* 0x00008f0006067a23 */ /* 0x000fe20000010805 */
[C---:B--2---:R-:W-:Y:S02]  /*4db0*/  @P4 IADD3 R10, R9.reuse, 0x10, RZ ;  /* 0x00000010090a4810 */ /* 0x044fe40007ffe0ff */
[----:B------:R-:W-:Y:S02]  /*4dc0*/  PLOP3.LUT P1, PT, PT, PT, UP0, 0x80, 0x0 ;  /* 0x000000000000781c */ /* 0x000fe40003f2f008 */
[----:B------:R-:W-:Y:S03]  /*4dd0*/  @P5 ISETP.GE.AND P5, PT, R10, UR5, PT ;  /* 0x000000050a005c0c */ /* 0x000fe6000bfa6270 */
[----:B------:R1:W-:Y:S01]  /*4de0*/  MUFU.EX2 R166, R6 ;  /* 0x0000000600a67308 */ /* 0x0003e20000000800 */
[----:B------:R-:W-:Y:S02]  /*4df0*/  @P2 IADD3 R10, R9, 0x11, RZ ;  /* 0x00000011090a2810 */ /* 0x000fe40007ffe0ff */
[----:B------:R-:W-:Y:S02]  /*4e00*/  PLOP3.LUT P2, PT, PT, PT, UP0, 0x80, 0x0 ;  /* 0x000000000000781c */ /* 0x000fe40003f4f008 */
[----:B------:R-:W-:Y:S02]  /*4e10*/  @P6 ISETP.GE.AND P6, PT, R10, UR5, PT ;  /* 0x000000050a006c0c */ /* 0x000fe4000bfc6270 */
[----:B------:R-:W-:Y:S03]  /*4e20*/  PLOP3.LUT P4, PT, PT, PT, UP0, 0x80, 0x0 ;  /* 0x000000000000781c */ /* 0x000fe60003f8f008 */
[----:B------:R3:W-:Y:S10]  /*4e30*/  MUFU.EX2 R167, R7 ;  /* 0x0000000700a77308 */ /* 0x0007f40000000800 */
[----:B------:R-:W2:Y:S01]  /*4e40*/  MUFU.TANH R209, R23 ;  /* 0x0000001700d17308 */ /* 0x000ea20000002400 */
[----:B-1----:R-:W-:Y:S05]  /*4e50*/  FFMA.FTZ R6, R158, -UR4, R198 ;  /* 0x800000049e067c23 */ /* 0x002fea00080100c6 */
[----:B------:R-:W-:Y:S04]  /*4e60*/  @P1 FSEL R6, R6, -INF , !P6 ;  /* 0xff80000006061808 */ /* 0x000fe80007000000 */
[----:B------:R-:W1:Y:S01]  /*4e70*/  MUFU.TANH R211, R22 ;  /* 0x0000001600d37308 */ /* 0x000e620000002400 */
[----:B------:R-:W-:Y:S01]  /*4e80*/  PLOP3.LUT P1, PT, PT, PT, UP0, 0x80, 0x0 ;  /* 0x000000000000781c */ /* 0x000fe20003f2f008 */
[----:B---3--:R-:W-:Y:S02]  /*4e90*/  FFMA.FTZ R7, R159, -UR4, R199 ;  /* 0x800000049f077c23 */ /* 0x008fe400080100c7 */
[--C-:B------:R-:W-:Y:S03]  /*4ea0*/  FFMA.FTZ R6, R6, c[0x0][0x23c], -R8.reuse ;  /* 0x00008f0006067a23 */ /* 0x100fe60000010808 */
[----:B------:R-:W-:Y:S03]  /*4eb0*/  @P0 FSEL R7, R7, -INF , !P5 ;  /* 0xff80000007070808 */ /* 0x000fe60006800000 */
[----:B------:R2:W-:Y:S01]  /*4ec0*/  MUFU.EX2 R153, R6 ;  /* 0x0000000600997308 */ /* 0x0005e20000000800 */
[----:B------:R-:W-:Y:S01]  /*4ed0*/  PLOP3.LUT P0, PT, PT, PT, UP0, 0x80, 0x0 ;  /* 0x000000000000781c */ /* 0x000fe20003f0f008 */
[----:B------:R-:W-:Y:S08]  /*4ee0*/  FFMA.FTZ R7, R7, c[0x0][0x23c], -R8 ;  /* 0x00008f0007077a23 */ /* 0x000ff00000010808 */
[----:B------:R1:W-:Y:S10]  /*4ef0*/  MUFU.EX2 R154, R7 ;  /* 0x00000007009a7308 */ /* 0x0003f40000000800 */
[----:B------:R-:W3:Y:S01]  /*4f00*/  MUFU.TANH R213, R25 ;  /* 0x0000001900d57308 */ /* 0x000ee20000002400 */
[----:B--2---:R-:W-:Y:S05]  /*4f10*/  FFMA.FTZ R6, R160, -UR4, R209 ;  /* 0x80000004a0067c23 */ /* 0x004fea00080100d1 */
[----:B------:R-:W-:Y:S04]  /*4f20*/  @P0 FSEL R6, R6, -INF , !P6 ;  /* 0xff80000006060808 */ /* 0x000fe80007000000 */
[----:B------:R-:W2:Y:S01]  /*4f30*/  MUFU.TANH R214, R24 ;  /* 0x0000001800d67308 */ /* 0x000ea20000002400 */
[----:B------:R-:W-:Y:S01]  /*4f40*/  PLOP3.LUT P0, PT, PT, PT, UP0, 0x80, 0x0 ;  /* 0x000000000000781c */ /* 0x000fe20003f0f008 */
[----:B-1----:R-:W-:Y:S02]  /*4f50*/  FFMA.FTZ R7, R161, -UR4, R211 ;  /* 0x80000004a1077c23 */ /* 0x002fe400080100d3 */
[--C-:B------:R-:W-:Y:S03]  /*4f60*/  FFMA.FTZ R6, R6, c[0x0][0x23c], -R5.reuse ;  /* 0x00008f0006067a23 */ /* 0x100fe60000010805 */
[----:B------:R-:W-:Y:S03]  /*4f70*/  @P2 FSEL R7, R7, -INF , !P5 ;  /* 0xff80000007072808 */ /* 0x000fe60006800000 */
[----:B------:R3:W-:Y:S01]  /*4f80*/  MUFU.EX2 R160, R6 ;  /* 0x0000000600a07308 */ /* 0x0007e20000000800 */
[----:B------:R-:W-:Y:S01]  /*4f90*/  PLOP3.LUT P2, PT, PT, PT, UP0, 0x80, 0x0 ;  /* 0x000000000000781c */ /* 0x000fe20003f4f008 */
[----:B------:R-:W-:Y:S08]  /*4fa0*/  FFMA.FTZ R7, R7, c[0x0][0x23c], -R5 ;  /* 0x00008f0007077a23 */ /* 0x000ff00000010805 */
[----:B------:R2:W-:Y:S10]  /*4fb0*/  MUFU.EX2 R161, R7 ;  /* 0x0000000700a17308 */ /* 0x0005f40000000800 */
[----:B------:R-:W1:Y:S01]  /*4fc0*/  MUFU.TANH R227, R26 ;  /* 0x0000001a00e37308 */ /* 0x000e620000002400 */
[----:B---3--:R-:W-:Y:S05]  /*4fd0*/  FFMA.FTZ R6, R133, -UR4, R213 ;  /* 0x8000000485067c23 */ /* 0x008fea00080100d5 */
[----:B------:R-:W-:Y:S04]  /*4fe0*/  @P1 FSEL R6, R6, -INF , !P6 ;  /* 0xff80000006061808 */ /* 0x000fe80007000000 */
[----:B------:R-:W3:Y:S01]  /*4ff0*/  MUFU.TANH R225, R27 ;  /* 0x0000001b00e17308 */ /* 0x000ee20000002400 */
[----:B------:R-:W-:Y:S01]  /*5000*/  PLOP3.LUT P1, PT, PT, PT, UP0, 0x80, 0x0 ;  /* 0x000000000000781c */ /* 0x000fe20003f2f008 */
[----:B--2---:R-:W-:Y:S02]  /*5010*/  FFMA.FTZ R7, R157, -UR4, R214 ;  /* 0x800000049d077c23 */ /* 0x004fe400080100d6 */
[--C-:B------:R-:W-:Y:S03]  /*5020*/  FFMA.FTZ R6, R6, c[0x0][0x23c], -R4.reuse ;  /* 0x00008f0006067a23 */ /* 0x100fe60000010804 */
[----:B------:R-:W-:Y:S03]  /*5030*/  @P2 FSEL R7, R7, -INF , !P5 ;  /* 0xff80000007072808 */ /* 0x000fe60006800000 */
[----:B------:R3:W-:Y:S01]  /*5040*/  MUFU.EX2 R184, R6 ;  /* 0x0000000600b87308 */ /* 0x0007e20000000800 */
[----:B------:R-:W-:Y:S01]  /*5050*/  PLOP3.LUT P2, PT, PT, PT, UP0, 0x80, 0x0 ;  /* 0x000000000000781c */ /* 0x000fe20003f4f008 */
[----:B------:R-:W-:Y:S02]  /*5060*/  FFMA.FTZ R10, R7, c[0x0][0x23c], -R4 ;  /* 0x00008f00070a7a23 */ /* 0x000fe40000010804 */
[----:B-1----:R-:W-:Y:S06]  /*5070*/  FFMA.FTZ R7, R163, -UR4, R227 ;  /* 0x80000004a3077c23 */ /* 0x002fec00080100e3 */
[----:B------:R1:W-:Y:S01]  /*5080*/  MUFU.EX2 R203, R10 ;  /* 0x0000000a00cb7308 */ /* 0x0003e20000000800 */
[----:B------:R-:W-:Y:S02]  /*5090*/  @P0 FSEL R7, R7, -INF , !P5 ;  /* 0xff80000007070808 */ /* 0x000fe40006800000 */
[----:B------:R-:W-:Y:S03]  /*50a0*/  PLOP3.LUT P0, PT, PT, PT, UP0, 0x80, 0x0 ;  /* 0x000000000000781c */ /* 0x000fe60003f0f008 */
[--C-:B------:R-:W-:Y:S04]  /*50b0*/  FFMA.FTZ R7, R7, c[0x0][0x23c], -R0.reuse ;  /* 0x00008f0007077a23 */ /* 0x100fe80000010800 */
[----:B------:R2:W-:Y:S01]  /*50c0*/  MUFU.EX2 R218, R7 ;  /* 0x0000000700da7308 */ /* 0x0005e20000000800 */
[----:B---3--:R-:W-:Y:S05]  /*50d0*/  FFMA.FTZ R6, R162, -UR4, R225 ;  /* 0x80000004a2067c23 */ /* 0x008fea00080100e1 */
[----:B------:R-:W-:Y:S04]  /*50e0*/  @P0 FSEL R6, R6, -INF , !P6 ;  /* 0xff80000006060808 */ /* 0x000fe80007000000 */
[----:B------:R-:W3:Y:S01]  /*50f0*/  MUFU.TANH R217, R31 ;  /* 0x0000001f00d97308 */ /* 0x000ee20000002400 */
[----:B------:R-:W-:Y:S02]  /*5100*/  PLOP3.LUT P0, PT, PT, PT, UP0, 0x80, 0x0 ;  /* 0x000000000000781c */ /* 0x000fe40003f0f008 */
[C---:B-1----:R-:W-:Y:S02]  /*5110*/  @P2 IADD3 R10, R9.reuse, 0x18, RZ ;  /* 0x00000018090a2810 */ /* 0x042fe40007ffe0ff */
[----:B------:R-:W-:Y:S02]  /*5120*/  @P4 IADD3 R9, R9, 0x19, RZ ;  /* 0x0000001909094810 */ /* 0x000fe40007ffe0ff */
[----:B------:R-:W-:Y:S02]  /*5130*/  @P1 ISETP.GE.AND P2, PT, R10, UR5, PT ;  /* 0x000000050a001c0c */ /* 0x000fe4000bf46270 */
[----:B------:R-:W-:Y:S01]  /*5140*/  @P3 ISETP.GE.AND P3, PT, R9, UR5, PT ;  /* 0x0000000509003c0c */ /* 0x000fe2000bf66270 */
[----:B------:R-:W-:Y:S01]  /*5150*/  FFMA.FTZ R9, R6, c[0x0][0x23c], -R0 ;  /* 0x00008f0006097a23 */ /* 0x000fe20000010800 */
[----:B------:R-:W-:Y:S01]  /*5160*/  PLOP3.LUT P1, PT, PT, PT, UP0, 0x80, 0x0 ;  /* 0x000000000000781c */ /* 0x000fe20003f2f008 */
[----:B------:R-:W-:Y:S01]  /*5170*/  FFMA.FTZ R6, R181, -UR4, R204 ;  /* 0x80000004b5067c23 */ /* 0x000fe200080100cc */
[----:B------:R-:W1:Y:S01]  /*5180*/  MUFU.EX2 R229, R12 ;  /* 0x0000000c00e57308 */ /* 0x000e620000000800 */
[----:B--2---:R-:W-:Y:S08]  /*5190*/  FFMA.FTZ R7, R182, -UR4, R205 ;  /* 0x80000004b6077c23 */ /* 0x004ff000080100cd */
[----:B------:R-:W-:Y:S01]  /*51a0*/  @P0 FSEL R6, R6, -INF , !P3 ;  /* 0xff80000006060808 */ /* 0x000fe20005800000 */
[----:B------:R-:W-:Y:S01]  /*51b0*/  MUFU.EX2 R228, R11 ;  /* 0x0000000b00e47308 */ /* 0x000fe20000000800 */
[----:B------:R-:W-:Y:S02]  /*51c0*/  @P1 FSEL R7, R7, -INF , !P2 ;  /* 0xff80000007071808 */ /* 0x000fe40005000000 */
[----:B------:R-:W-:Y:S02]  /*51d0*/  PLOP3.LUT P1, PT, PT, PT, UP0, 0x80, 0x0 ;  /* 0x000000000000781c */ /* 0x000fe40003f2f008 */
[----:B------:R-:W-:Y:S01]  /*51e0*/  PLOP3.LUT P0, PT, PT, PT, UP0, 0x80, 0x0 ;  /* 0x000000000000781c */ /* 0x000fe20003f0f008 */
[--C-:B------:R-:W-:Y:S02]  /*51f0*/  FFMA.FTZ R7, R7, c[0x0][0x23c], -R4.reuse ;  /* 0x00008f0007077a23 */ /* 0x100fe40000010804 */
[----:B------:R-:W-:Y:S02]  /*5200*/  FFMA.FTZ R4, R6, c[0x0][0x23c], -R4 ;  /* 0x00008f0006047a23 */ /* 0x000fe40000010804 */
[----:B------:R-:W-:Y:S01]  /*5210*/  FFMA.FTZ R6, R157, -UR4, R220 ;  /* 0x800000049d067c23 */ /* 0x000fe200080100dc */
[----:B------:R2:W-:Y:S05]  /*5220*/  MUFU.EX2 R163, R7 ;  /* 0x0000000700a37308 */ /* 0x0005ea0000000800 */
[----:B------:R-:W-:Y:S02]  /*5230*/  @P1 FSEL R6, R6, -INF , !P2 ;  /* 0xff80000006061808 */ /* 0x000fe40005000000 */
[----:B------:R-:W-:Y:S03]  /*5240*/  PLOP3.LUT P1, PT, PT, PT, UP0, 0x80, 0x0 ;  /* 0x000000000000781c */ /* 0x000fe60003f2f008 */
[----:B------:R1:W-:Y:S01]  /*5250*/  MUFU.EX2 R162, R4 ;  /* 0x0000000400a27308 */ /* 0x0003e20000000800 */
[----:B------:R-:W-:Y:S09]  /*5260*/  FFMA.FTZ R6, R6, c[0x0][0x23c], -R0 ;  /* 0x00008f0006067a23 */ /* 0x000ff20000010800 */
[----:B------:R3:W-:Y:S01]  /*5270*/  MUFU.EX2 R181, R6 ;  /* 0x0000000600b57308 */ /* 0x0007e20000000800 */
[----:B--2---:R-:W-:Y:S05]  /*5280*/  FFMA.FTZ R7, R134, -UR4, R152 ;  /* 0x8000000486077c23 */ /* 0x004fea0008010098 */
[----:B------:R-:W-:Y:S04]  /*5290*/  @P0 FSEL R7, R7, -INF , !P2 ;  /* 0xff80000007070808 */ /* 0x000fe80005000000 */
[----:B------:R-:W-:Y:S01]  /*52a0*/  MUFU.EX2 R182, R9 ;  /* 0x0000000900b67308 */ /* 0x000fe20000000800 */
[----:B------:R-:W-:Y:S01]  /*52b0*/  PLOP3.LUT P0, PT, PT, PT, UP0, 0x80, 0x0 ;  /* 0x000000000000781c */ /* 0x000fe20003f0f008 */
[----:B-1----:R-:W-:Y:S02]  /*52c0*/  FFMA.FTZ R4, R132, -UR4, R151 ;  /* 0x8000000484047c23 */ /* 0x002fe40008010097 */
[--C-:B------:R-:W-:Y:S03]  /*52d0*/  FFMA.FTZ R7, R7, c[0x0][0x23c], -R8.reuse ;  /* 0x00008f0007077a23 */ /* 0x100fe60000010808 */
[----:B------:R-:W-:Y:S03]  /*52e0*/  @P1 FSEL R4, R4, -INF , !P3 ;  /* 0xff80000004041808 */ /* 0x000fe60005800000 */
[----:B------:R1:W-:Y:S01]  /*52f0*/  MUFU.EX2 R150, R7 ;  /* 0x0000000700967308 */ /* 0x0003e20000000800 */
[----:B------:R-:W-:Y:S01]  /*5300*/  PLOP3.LUT P1, PT, PT, PT, UP0, 0x80, 0x0 ;  /* 0x000000000000781c */ /* 0x000fe20003f2f008 */
[----:B------:R-:W-:Y:S02]  /*5310*/  FFMA.FTZ R8, R4, c[0x0][0x23c], -R8 ;  /* 0x00008f0004087a23 */ /* 0x000fe40000010808 */
[----:B------:R-:W-:Y:S02]  /*5320*/  FFMA.FTZ R4, R158, -UR4, R165 ;  /* 0x800000049e047c23 */ /* 0x000fe400080100a5 */
[----:B---3--:R-:W-:Y:S04]  /*5330*/  FFMA.FTZ R6, R159, -UR4, R183 ;  /* 0x800000049f067c23 */ /* 0x008fe800080100b7 */
[----:B------:R-:W4:Y:S01]  /*5340*/  MUFU.EX2 R149, R8 ;  /* 0x0000000800957308 */ /* 0x000f220000000800 */
[----:B------:R-:W-:Y:S03]  /*5350*/  @P0 FSEL R6, R6, -INF , !P2 ;  /* 0xff80000006060808 */ /* 0x000fe60005000000 */
        /* <DEDUP_REMOVED lines=10> */
[----:B----4-:R-:W-:Y:S01]  /*5400*/  IADD3 R146, P0, R146, UR13, RZ ;  /* 0x0000000d92927c10 */ /* 0x010fe2000ff1e0ff */
[----:B------:R4:W4:Y:S02]  /*5410*/  MUFU.EX2 R155, R5 ;  /* 0x00000005009b7308 */ /* 0x0009240000000800 */
[----:B------:R-:W-:Y:S01]  /*5420*/  FFMA.FTZ R0, R4, c[0x0][0x23c], -R0 ;  /* 0x00008f0004007a23 */ /* 0x000fe20000010800 */
[----:B------:R-:W-:Y:S02]  /*5430*/  F2FP.BF16.PACK_AB R4, R156, R164 ;  /* 0x000000a49c04723e */ /* 0x000fe400000010ff */
[----:B------:R-:W-:Y:S02]  /*5440*/  IADD3.X R147, R144, UR12, RZ, P0, !PT ;  /* 0x0000000c90937c10 */ /* 0x000fe400087fe4ff */
[----:B------:R-:W-:Y:S03]  /*5450*/  PLOP3.LUT P0, PT, PT, PT, UP0, 0x80, 0x0 ;  /* 0x000000000000781c */ /* 0x000fe60003f0f008 */
[----:B------:R4:W4:Y:S01]  /*5460*/  MUFU.EX2 R158, R0 ;  /* 0x00000000009e7308 */ /* 0x0009220000000800 */
[----:B------:R-:W2:Y:S01]  /*5470*/  LDG.E R144, [R146.64] ;  /* 0x0000000692907981 */ /* 0x000ea2000c1e1900 */
[----:B---3--:R-:W-:Y:S02]  /*5480*/  F2FP.BF16.PACK_AB R6, R229, R231 ;  /* 0x000000e7e506723e */ /* 0x008fe400000010ff */
[----:B-1----:R-:W-:Y:S02]  /*5490*/  F2FP.BF16.PACK_AB R7, R212, R221 ;  /* 0x000000ddd407723e */ /* 0x002fe400000010ff */
[----:B----4-:R-:W-:Y:S05]  /*54a0*/  F2FP.BF16.PACK_AB R5, R145, R195 ;  /* 0x000000c39105723e */ /* 0x010fea00000010ff */
[----:B------:R1:W-:Y:S04]  /*54b0*/  STS [R188+0x19000], R5 ;  /* 0x01900005bc007388 */ /* 0x0003e80000000800 */
[----:B------:R3:W-:Y:S01]  /*54c0*/  STS [R187+0x19000], R4 ;  /* 0x01900004bb007388 */ /* 0x0007e20000000800 */
[----:B------:R-:W-:Y:S05]  /*54d0*/  F2FP.BF16.PACK_AB R0, R166, R167 ;  /* 0x000000a7a600723e */ /* 0x000fea00000010ff */
[----:B------:R4:W-:Y:S04]  /*54e0*/  STS [R187+0x19400], R0 ;  /* 0x01940000bb007388 */ /* 0x0009e80000000800 */
[----:B------:R4:W-:Y:S01]  /*54f0*/  STS [R188+0x1a000], R6 ;  /* 0x01a00006bc007388 */ /* 0x0009e20000000800 */
[----:B-1----:R-:W-:Y:S02]  /*5500*/  F2FP.BF16.PACK_AB R5, R235, R236 ;  /* 0x000000eceb05723e */ /* 0x002fe400000010ff */
[----:B---3--:R-:W-:Y:S03]  /*5510*/  F2FP.BF16.PACK_AB R4, R160, R161 ;  /* 0x000000a1a004723e */ /* 0x008fe600000010ff */
[----:B------:R1:W-:Y:S04]  /*5520*/  STS [R188+0x1a400], R5 ;  /* 0x01a40005bc007388 */ /* 0x0003e80000000800 */
[----:B------:R3:W-:Y:S01]  /*5530*/  STS [R187+0x1a000], R7 ;  /* 0x01a00007bb007388 */ /* 0x0007e20000000800 */
[----:B----4-:R-:W-:Y:S02]  /*5540*/  F2FP.BF16.PACK_AB R0, R149, R150 ;  /* 0x000000969500723e */ /* 0x010fe400000010ff */
        /* <DEDUP_REMOVED lines=8> */
[----:B------:R-:W-:Y:S02]  /*55d0*/  F2FP.BF16.PACK_AB R4, R162, R163 ;  /* 0x000000a3a204723e */ /* 0x000fe400000010ff */
[----:B-1----:R-:W-:Y:S02]  /*55e0*/  F2FP.BF16.PACK_AB R5, R155, R157 ;  /* 0x0000009d9b05723e */ /* 0x002fe400000010ff */
[----:B---3--:R-:W-:Y:S03]  /*55f0*/  F2FP.BF16.PACK_AB R0, R158, R181 ;  /* 0x000000b59e00723e */ /* 0x008fe600000010ff */
[----:B------:R-:W-:Y:S04]  /*5600*/  STS [R185+0x19400], R5 ;  /* 0x01940005b9007388 */ /* 0x000fe80000000800 */
        /* <DEDUP_REMOVED lines=74> */
[----:B------:R-:W1:Y:S02]  /*5ab0*/  LDSM.16.M88.4 R132, [R168+0x13400] ;  /* 0x01340000a884783b */ /* 0x000e640000000200 */
[----:B------:R-:W-:Y:S02]  /*5ac0*/  FMUL.FTZ R145, R145, R5 ;  /* 0x0000000591917220 */ /* 0x000fe40000410000 */
[----:B------:R-:W-:Y:S04]  /*5ad0*/  FADD.FTZ R4, -R144, R4 ;  /* 0x0000000490047221 */ /* 0x000fe80000010100 */
[----:B------:R-:W-:Y:S01]  /*5ae0*/  FMUL.FTZ R4, R195, R4 ;  /* 0x00000004c3047220 */ /* 0x000fe20000410000 */
[----:B------:R2:W3:Y:S03]  /*5af0*/  LDG.E R5, [R146.64+0x20] ;  /* 0x0000200692057981 */ /* 0x0004e6000c1e1900 */
[----:B------:R-:W-:Y:S02]  /*5b00*/  FMUL.FTZ R148, R0, R4 ;  /* 0x0000000400947220 */ /* 0x000fe40000410000 */
[----:B------:R2:W4:Y:S04]  /*5b10*/  LDG.E R4, [R146.64+0x80] ;  /* 0x0000800692047981 */ /* 0x000528000c1e1900 */
[----:B------:R2:W4:Y:S05]  /*5b20*/  LDG.E R0, [R146.64+0xa0] ;  /* 0x0000a00692007981 */ /* 0x00052a000c1e1900 */
[C---:B------:R-:W-:Y:S02]  /*5b30*/  FADD.FTZ R16, -R144.reuse, R16 ;  /* 0x0000001090107221 */ /* 0x040fe40000010100 */
[----:B------:R-:W-:Y:S01]  /*5b40*/  FADD.FTZ R17, -R144, R17 ;  /* 0x0000001190117221 */ /* 0x000fe20000010100 */
[-C--:B-1----:R-:W-:Y:S08]  /*5b50*/  HMMA.16816.F32.BF16 R20, R140, R132.reuse, R20 ;  /* 0x000000848c14723c */ /* 0x082ff00000041814 */
[C---:B------:R-:W-:Y:S07]  /*5b60*/  HMMA.16816.F32.BF16 R24, R136.reuse, R132, R24 ;  /* 0x000000848818723c */ /* 0x040fee0000041818 */
[----:B------:R-:W-:Y:S01]  /*5b70*/  FFMA.FTZ R132, -R202, R202, 1 ;  /* 0x3f800000ca847423 */ /* 0x000fe200000101ca */
[-C--:B------:R-:W-:Y:S01]  /*5b80*/  HMMA.16816.F32.BF16 R28, R136, R134.reuse, R28 ;  /* 0x00000086881c723c */ /* 0x080fe2000004181c */
[----:B------:R-:W-:Y:S03]  /*5b90*/  FMUL.FTZ R133, R164, R16 ;  /* 0x00000010a4857220 */ /* 0x000fe60000410000 */
[----:B------:R-:W-:Y:S02]  /*5ba0*/  FMUL.FTZ R132, R132, c[0x0][0x2ec] ;  /* 0x0000bb0084847a20 */ /* 0x000fe40000410000 */
[----:B------:R-:W-:Y:S02]  /*5bb0*/  FFMA.FTZ R16, -R196, R196, 1 ;  /* 0x3f800000c4107423 */ /* 0x000fe400000101c4 */
[----:B--2---:R-:W-:Y:S01]  /*5bc0*/  FMUL.FTZ R146, R132, R145 ;  /* 0x0000009184927220 */ /* 0x004fe20000410000 */
[----:B------:R-:W-:Y:S03]  /*5bd0*/  HMMA.16816.F32.BF16 R32, R140, R134, R32 ;  /* 0x000000868c20723c */ /* 0x000fe60000041820 */
[----:B------:R-:W-:Y:S02]  /*5be0*/  FMUL.FTZ R132, R156, R17 ;  /* 0x000000119c847220 */ /* 0x000fe40000410000 */
[----:B------:R-:W-:Y:S02]  /*5bf0*/  FFMA.FTZ R17, -R200, R200, 1 ;  /* 0x3f800000c8117423 */ /* 0x000fe400000101c8 */
[----:B------:R-:W-:Y:S02]  /*5c00*/  FADD.FTZ R20, -R144, R20 ;  /* 0x0000001490147221 */ /* 0x000fe40000010100 */
[----:B------:R-:W-:Y:S03]  /*5c10*/  FMUL.FTZ R17, R17, c[0x0][0x2ec] ;  /* 0x0000bb0011117a20 */ /* 0x000fe60000410000 */
[----:B------:R-:W-:Y:S02]  /*5c20*/  FMUL.FTZ R16, R16, c[0x0][0x2ec] ;  /* 0x0000bb0010107a20 */ /* 0x000fe40000410000 */
[----:B------:R-:W-:Y:S02]  /*5c30*/  FADD.FTZ R21, -R144, R21 ;  /* 0x0000001590157221 */ /* 0x000fe40000010100 */
        /* <DEDUP_REMOVED lines=15> */
[----:B------:R-:W-:Y:S02]  /*5d30*/  FFMA.FTZ R21, -R199, R199, 1 ;  /* 0x3f800000c7157423 */ /* 0x000fe400000101c7 */
[----:B------:R-:W-:Y:S02]  /*5d40*/  FMUL.FTZ R20, R20, c[0x0][0x2ec] ;  /* 0x0000bb0014147a20 */ /* 0x000fe40000410000 */
[----:B------:R-:W-:Y:S02]  /*5d50*/  FMUL.FTZ R21, R21, c[0x0][0x2ec] ;  /* 0x0000bb0015157a20 */ /* 0x000fe40000410000 */
[----:B------:R-:W-:Y:S02]  /*5d60*/  FMUL.FTZ R142, R20, R134 ;  /* 0x00000086148e7220 */ /* 0x000fe40000410000 */
        /* <DEDUP_REMOVED lines=61> */
[----:B------:R-:W-:Y:S02]  /*6140*/  FMUL.FTZ R7, R7, c[0x0][0x2ec] ;  /* 0x0000bb0007077a20 */ /* 0x000fe40000410000 */
[----:B------:R-:W-:Y:S02]  /*6150*/  FMUL.FTZ R24, R184, R24 ;  /* 0x00000018b8187220 */ /* 0x000fe40000410000 */
[----:B------:R-:W-:Y:S01]  /*6160*/  FMUL.FTZ R25, R163, R25 ;  /* 0x00000019a3197220 */ /* 0x000fe20000410000 */
[----:B------:R-:W-:Y:S01]  /*6170*/  MOV R163, R189 ;  /* 0x000000bd00a37202 */ /* 0x000fe20000000f00 */
[----:B------:R-:W-:Y:S01]  /*6180*/  FMUL.FTZ R23, R162, R23 ;  /* 0x00000017a2177220 */ /* 0x000fe20000410000 */
[----:B------:R-:W-:Y:S01]  /*6190*/  MOV R162, R190 ;  /* 0x000000be00a27202 */ /* 0x000fe20000000f00 */
        /* <DEDUP_REMOVED lines=105> */
.L_x_1083:
        /* <DEDUP_REMOVED lines=138> */
.L_x_1084:
        /* <DEDUP_REMOVED lines=370> */
[----:B------:R-:W-:Y:S01]  /*87f0*/  UISETP.NE.AND UP0, UPT, UR22, -0x1, UPT ;  /* 0xffffffff1600788c */ /* 0x000fe2000bf05270 */
[----:B------:R-:W-:Y:S01]  /*8800*/  F2FP.BF16.PACK_AB R78, R79, R78 ;  /* 0x0000004e4f4e723e */ /* 0x000fe200000010ff */
[----:B------:R-:W-:Y:S01]  /*8810*/  ULDC.64 UR10, c[0x0][0x3a0] ;  /* 0x0000e800000a7ab9 */ /* 0x000fe20000000a00 */
[----:B------:R-:W-:-:S03]  /*8820*/  F2FP.BF16.PACK_AB R0, R0, R126 ;  /* 0x0000007e0000723e */ /* 0x000fc600000010ff */
[----:B------:R-:W-:-:S05]  /*8830*/  PLOP3.LUT P0, PT, PT, PT, UP0, 0x80, 0x0 ;  /* 0x000000000000781c */ /* 0x000fca0003f0f008 */
[----:B------:R-:W-:-:S04]  /*8840*/  @UP0 UIADD3 UR4, UR21, UR22, URZ ;  /* 0x0000001615040290 */ /* 0x000fc8000fffe03f */
[----:B------:R-:W-:-:S04]  /*8850*/  @UP0 UIMAD.WIDE.U32 UR8, UR4, UR10, URZ ;  /* 0x0000000a040802a5 */ /* 0x000fc8000f8e003f */
[----:B------:R-:W-:-:S03]  /*8860*/  @UP0 UIMAD UR15, UR4, UR11, UR9 ;  /* 0x0000000b040f02a4 */ /* 0x000fc6000f8e0209 */
[----:B------:R-:W-:Y:S01]  /*8870*/  @UP0 UMOV UR14, UR8 ;  /* 0x00000008000e0c82 */ /* 0x000fe20008000000 */
[----:B--2---:R1:W-:Y:S04]  /*8880*/  STS [R144], R21 ;  /* 0x0000001590007388 */ /* 0x0043e80000000800 */
        /* <DEDUP_REMOVED lines=58> */
.L_x_1086:
        /* <DEDUP_REMOVED lines=18> */
.L_x_1087:
        /* <DEDUP_REMOVED lines=54> */
.L_x_1089:
[----:B------:R-:W-:Y:S05]  /*90b0*/  BSYNC B0 ;  /* 0x0000000000007941 */ /* 0x000fea0003800000 */
.L_x_1088:
        /* <DEDUP_REMOVED lines=20> */
.L_x_1091:
[----:B------:R-:W-:Y:S05]  /*9200*/  BSYNC B0 ;  /* 0x0000000000007941 */ /* 0x000fea0003800000 */
.L_x_1090:
        /* <DEDUP_REMOVED lines=29> */
.L_x_1093:
[----:B------:R-:W-:Y:S05]  /*93e0*/  BSYNC B0 ;  /* 0x0000000000007941 */ /* 0x000fea0003800000 */
.L_x_1092:
        /* <DEDUP_REMOVED lines=18> */
.L_x_1069:
        /* <DEDUP_REMOVED lines=20> */
.L_x_1095:
        /* <DEDUP_REMOVED lines=18> */
.L_x_1096:
        /* <DEDUP_REMOVED lines=41> */
.L_x_1098:
[----:B------:R-:W-:Y:S05]  /*9a00*/  BSYNC B0 ;  /* 0x0000000000007941 */ /* 0x000fea0003800000 */
.L_x_1097:
        /* <DEDUP_REMOVED lines=19> */
.L_x_1100:
[----:B------:R-:W-:Y:S05]  /*9b40*/  BSYNC B0 ;  /* 0x0000000000007941 */ /* 0x000fea0003800000 */
.L_x_1099:
        /* <DEDUP_REMOVED lines=29> */
.L_x_1102:
[----:B------:R-:W-:Y:S05]  /*9d20*/  BSYNC B0 ;  /* 0x0000000000007941 */ /* 0x000fea0003800000 */
.L_x_1101:
        /* <DEDUP_REMOVED lines=16> */
.L_x_1094:
[----:B------:R-:W-:Y:S05]  /*9e30*/  BSYNC B1 ;  /* 0x0000000000017941 */ /* 0x000fea0003800000 */
.L_x_1064:
        /* <DEDUP_REMOVED lines=11> */
.L_x_1103:
[----:B------:R-:W-:Y:S05]  /*9ef0*/  EXIT ;  /* 0x000000000000794d */ /* 0x000fea0003800000 */
.L_x_1105:
        /* <DEDUP_REMOVED lines=16> */
.L_x_1308:


//--------------------- .text._ZN5flash44flash_bwd_dq_dk_dv_loop_seqk_parallel_kernelI23Flash_bwd_kernel_traitsILi96ELi64ELi128ELi8ELi2ELi4ELi4ELb0ELb0EN7cutlass10bfloat16_tE19Flash_kernel_traitsILi96ELi64ELi128ELi8ES3_EELb1ELb0ELb1ELb0ELb0ELb1ELb0EEEvNS_16Flash_bwd_paramsE --------------------------
	.section	.text._ZN5flash44flash_bwd_dq_dk_dv_loop_seqk_parallel_kernelI23Flash_bwd_kernel_traitsILi96ELi64ELi128ELi8ELi2ELi4ELi4ELb0ELb0EN7cutlass10bfloat16_tE19Flash_kernel_traitsILi96ELi64ELi128ELi8ES3_EELb1ELb0ELb1ELb0ELb0ELb1ELb0EEEvNS_16Flash_bwd_paramsE,"ax",@progbits
	.sectioninfo	@"SHI_REGISTERS=255"
	.align	128
        .global         _ZN5flash44flash_bwd_dq_dk_dv_loop_seqk_parallel_kernelI23Flash_bwd_kernel_traitsILi96ELi64ELi128ELi8ELi2ELi4ELi4ELb0ELb0EN7cutlass10bfloat16_tE19Flash_kernel_traitsILi96ELi64ELi128ELi8ES3_EELb1ELb0ELb1ELb0ELb0ELb1ELb0EEEvNS_16Flash_bwd_paramsE
        .type           _ZN5flash44flash_bwd_dq_dk_dv_loop_seqk_parallel_kernelI23Flash_bwd_kernel_traitsILi96ELi64ELi128ELi8ELi2ELi4ELi4ELb0ELb0EN7cutlass10bfloat16_tE19Flash_kernel_traitsILi96ELi64ELi128ELi8ES3_EELb1ELb0ELb1ELb0ELb0ELb1ELb0EEEvNS_16Flash_bwd_paramsE,@function
        .size           _ZN5flash44flash_bwd_dq_dk_dv_loop_seqk_parallel_kernelI23Flash_bwd_kernel_traitsILi96ELi64ELi128ELi8ELi2ELi4ELi4ELb0ELb0EN7cutlass10bfloat16_tE19Flash_kernel_traitsILi96ELi64ELi128ELi8ES3_EELb1ELb0ELb1ELb0ELb0ELb1ELb0EEEvNS_16Flash_bwd_paramsE,(.L_x_1309 - _ZN5flash44flash_bwd_dq_dk_dv_loop_seqk_parallel_kernelI23Flash_bwd_kernel_traitsILi96ELi64ELi128ELi8ELi2ELi4ELi4ELb0ELb0EN7cutlass10bfloat16_tE19Flash_kernel_traitsILi96ELi64ELi128ELi8ES3_EELb1ELb0ELb1ELb0ELb0ELb1ELb0EEEvNS_16Flash_bwd_paramsE)
        .other          _ZN5flash44flash_bwd_dq_dk_dv_loop_seqk_parallel_kernelI23Flash_bwd_kernel_traitsILi96ELi64ELi128ELi8ELi2ELi4ELi4ELb0ELb0EN7cutlass10bfloat16_tE19Flash_kernel_traitsILi96ELi64ELi128ELi8ES3_EELb1ELb0ELb1ELb0ELb0ELb1ELb0EEEvNS_16Flash_bwd_paramsE,@"STO_CUDA_ENTRY STV_DEFAULT"
_ZN5flash44flash_bwd_dq_dk_dv_loop_seqk_parallel_kernelI23Flash_bwd_kernel_traitsILi96ELi64ELi128ELi8ELi2ELi4ELi4ELb0ELb0EN7cutlass10bfloat16_tE19Flash_kernel_traitsILi96ELi64ELi128ELi8ES3_EELb1ELb0ELb1ELb0ELb0ELb1ELb0EEEvNS_16Flash_bwd_paramsE:
.text._ZN5flash44flash_bwd_dq_dk_dv_loop_seqk_parallel_kernelI23Flash_bwd_kernel_traitsILi96ELi64ELi128ELi8ELi2ELi4ELi4ELb0ELb0EN7cutlass10bfloat16_tE19Flash_kernel_traitsILi96ELi64ELi128ELi8ES3_EELb1ELb0ELb1ELb0ELb0ELb1ELb0EEEvNS_16Flash_bwd_paramsE:
        /* <DEDUP_REMOVED lines=12> */
[----:B------:R-:W-:Y:S01]  /*00c0*/  IMAD.MOV.U32 R193, RZ, RZ, -0x10 ;  /* 0xfffffff0ffc17424 */ /* 0x000fe200078e00ff */
[----:B------:R-:W2:Y:S01]  /*00d0*/  S2R R252, SR_CTAID.Y ;  /* 0x0000000000fc7919 */ /* 0x000ea20000002600 */
[----:B------:R-:W-:Y:S01]  /*00e0*/  IMAD.MOV.U32 R170, RZ, RZ, 0x40 ;  /* 0x00000040ffaa7424 */ /* 0x000fe200078e00ff */
[----:B-1----:R-:W-:-:S04]  /*00f0*/  SHF.R.S32.HI R2, RZ, 0x1f, R8 ;  /* 0x0000001fff027819 */ /* 0x002fc80000011408 */
[CC--:B------:R-:W-:Y:S02]  /*0100*/  LEA.HI R0, R2.reuse, R8.reuse, RZ, 0x4 ;  /* 0x0000000802007211 */ /* 0x0c0fe400078f20ff */
[CC--:B------:R-:W-:Y:S02]  /*0110*/  LEA.HI R19, R2.reuse, R8.reuse, RZ, 0x3 ;  /* 0x0000000802137211 */ /* 0x0c0fe400078f18ff */
[----:B------:R-:W-:Y:S02]  /*0120*/  SHF.R.S32.HI R3, RZ, 0x4, R0 ;  /* 0x00000004ff037819 */ /* 0x000fe40000011400 */
[CC--:B------:R-:W-:Y:S02]  /*0130*/  LEA.HI R9, R2.reuse, R8.reuse, RZ, 0x5 ;  /* 0x0000000802097211 */ /* 0x0c0fe400078f28ff */
[----:B------:R-:W-:Y:S02]  /*0140*/  LEA.HI R7, R2, R8, RZ, 0x2 ;  /* 0x0000000802077211 */ /* 0x000fe400078f10ff */
[----:B------:R-:W-:-:S02]  /*0150*/  LOP3.LUT R4, R19, 0xfffffff8, RZ, 0xc0, !PT ;  /* 0xfffffff813047812 */ /* 0x000fc400078ec0ff */
[CC--:B------:R-:W-:Y:S02]  /*0160*/  LEA.HI R227, R2.reuse, R8.reuse, RZ, 0x6 ;  /* 0x0000000802e37211 */ /* 0x0c0fe400078f30ff */
[----:B------:R-:W-:Y:S01]  /*0170*/  LEA.HI R16, R2, R8, RZ, 0x7 ;  /* 0x0000000802107211 */ /* 0x000fe200078f38ff */
[----:B------:R-:W-:Y:S01]  /*0180*/  IMAD.IADD R10, R8, 0x1, -R4 ;  /* 0x00000001080a7824 */ /* 0x000fe200078e0a04 */
[C---:B------:R-:W-:Y:S02]  /*0190*/  LOP3.LUT R2, R0.reuse, 0xfffffff0, RZ, 0xc0, !PT ;  /* 0xfffffff000027812 */ /* 0x040fe400078ec0ff */
[----:B------:R-:W-:Y:S02]  /*01a0*/  SHF.R.S32.HI R12, RZ, 0x3, R19 ;  /* 0x00000003ff0c7819 */ /* 0x000fe40000011413 */
[----:B------:R-:W-:Y:S01]  /*01b0*/  LEA.HI R0, R0, R3, RZ, 0x1 ;  /* 0x0000000300007211 */ /* 0x000fe200078f08ff */
[----:B------:R-:W-:Y:S01]  /*01c0*/  IMAD.IADD R6, R8, 0x1, -R2 ;  /* 0x0000000108067824 */ /* 0x000fe200078e0a02 */
[----:B------:R-:W-:Y:S01]  /*01d0*/  LOP3.LUT R5, R9, 0xffffffe0, RZ, 0xc0, !PT ;  /* 0xffffffe009057812 */ /* 0x000fe200078ec0ff */
[----:B------:R-:W-:Y:S01]  /*01e0*/  IMAD.SHL.U32 R2, R12, 0x40, RZ ;  /* 0x000000400c027824 */ /* 0x000fe200078e00ff */
[----:B------:R-:W-:-:S02]  /*01f0*/  LOP3.LUT R11, R7, 0xfffffffc, RZ, 0xc0, !PT ;  /* 0xfffffffc070b7812 */ /* 0x000fc400078ec0ff */
[----:B------:R-:W-:Y:S01]  /*0200*/  LOP3.LUT R0, R0, 0xfffffffe, RZ, 0xc0, !PT ;  /* 0xfffffffe00007812 */ /* 0x000fe200078ec0ff */
[----:B------:R-:W-:Y:S01]  /*0210*/  IMAD.IADD R5, R8, 0x1, -R5 ;  /* 0x0000000108057824 */ /* 0x000fe200078e0a05 */
[----:B------:R-:W-:Y:S01]  /*0220*/  LEA.HI R13, R10, R10, RZ, 0x1 ;  /* 0x0000000a0a0d7211 */ /* 0x000fe200078f08ff */
[----:B------:R-:W-:Y:S01]  /*0230*/  IMAD.IADD R15, R8, 0x1, -R11 ;  /* 0x00000001080f7824 */ /* 0x000fe200078e0a0b */
[----:B------:R-:W-:Y:S01]  /*0240*/  SHF.R.S32.HI R227, RZ, 0x6, R227 ;  /* 0x00000006ffe37819 */ /* 0x000fe200000114e3 */
[----:B------:R-:W-:Y:S01]  /*0250*/  IMAD.IADD R14, R3, 0x1, -R0 ;  /* 0x00000001030e7824 */ /* 0x000fe200078e0a00 */
[----:B------:R-:W-:Y:S01]  /*0260*/  LOP3.LUT R0, R2, 0xc0, RZ, 0xc0, !PT ;  /* 0x000000c002007812 */ /* 0x000fe200078ec0ff */
[----:B------:R-:W-:Y:S01]  /*0270*/  IMAD.SHL.U32 R242, R15, 0x8, RZ ;  /* 0x000000080ff27824 */ /* 0x000fe200078e00ff */
[----:B------:R-:W-:Y:S02]  /*0280*/  SHF.R.S32.HI R3, RZ, 0x1f, R5 ;  /* 0x0000001fff037819 */ /* 0x000fe40000011405 */
[----:B------:R-:W-:-:S02]  /*0290*/  LOP3.LUT R2, R13, 0x7fffffe, RZ, 0xc0, !PT ;  /* 0x07fffffe0d027812 */ /* 0x000fc400078ec0ff */
[----:B------:R-:W-:Y:S02]  /*02a0*/  SHF.R.U32.HI R8, RZ, 0x3, R0 ;  /* 0x00000003ff087819 */ /* 0x000fe40000011600 */
[----:B------:R-:W-:Y:S01]  /*02b0*/  LOP3.LUT R4, R0, 0x18, R242, 0xf8, !PT ;  /* 0x0000001800047812 */ /* 0x000fe200078ef8f2 */
[----:B------:R-:W-:Y:S01]  /*02c0*/  IMAD R0, R227, 0x4, R14 ;  /* 0x00000004e3007824 */ /* 0x000fe200078e020e */
[----:B------:R-:W-:Y:S01]  /*02d0*/  LEA.HI R208, R3, R5, RZ, 0x2 ;  /* 0x0000000503d07211 */ /* 0x000fe200078f10ff */
[----:B------:R-:W-:Y:S01]  /*02e0*/  IMAD.IADD R3, R10, 0x1, -R2 ;  /* 0x000000010a037824 */ /* 0x000fe200078e0a02 */
[----:B------:R-:W-:Y:S02]  /*02f0*/  SHF.R.S32.HI R228, RZ, 0x2, R7 ;  /* 0x00000002ffe47819 */ /* 0x000fe40000011407 */
[----:B------:R-:W-:Y:S01]  /*0300*/  LOP3.LUT R236, R4, R8, RZ, 0x3c, !PT ;  /* 0x0000000804ec7212 */ /* 0x000fe200078e3cff */
[----:B------:R-:W-:Y:S01]  /*0310*/  IMAD R165, R0, 0x8, R3 ;  /* 0x0000000800a57824 */ /* 0x000fe200078e0203 */
[----:B------:R-:W-:-:S02]  /*0320*/  SHF.R.S32.HI R2, RZ, 0x1f, R7 ;  /* 0x0000001fff027819 */ /* 0x000fc40000011407 */
[----:B------:R-:W-:Y:S02]  /*0330*/  SHF.R.S32.HI R4, RZ, 0x1f, R6 ;  /* 0x0000001fff047819 */ /* 0x000fe40000011406 */
[----:B------:R-:W-:Y:S02]  /*0340*/  LEA.HI R3, R7, R228, RZ, 0x1 ;  /* 0x000000e407037211 */ /* 0x000fe400078f08ff */
[----:B------:R-:W-:Y:S02]  /*0350*/  LEA.HI R0, R6, R6, RZ, 0x1 ;  /* 0x0000000606007211 */ /* 0x000fe400078f08ff */
[----:B------:R-:W-:Y:S02]  /*0360*/  LEA.HI R2, R2, R228, RZ, 0x3 ;  /* 0x000000e402027211 */ /* 0x000fe400078f18ff */
[----:B------:R-:W-:Y:S02]  /*0370*/  LEA.HI R11, R4, R6, RZ, 0x3 ;  /* 0x00000006040b7211 */ /* 0x000fe400078f18ff */
[----:B------:R-:W-:-:S02]  /*0380*/  LOP3.LUT R3, R3, 0x7fffffe, RZ, 0xc0, !PT ;  /* 0x07fffffe03037812 */ /* 0x000fc400078ec0ff */
[--C-:B------:R-:W-:Y:S02]  /*0390*/  SHF.R.S32.HI R4, RZ, 0x1, R0.reuse ;  /* 0x00000001ff047819 */ /* 0x100fe40000011400 */
        /* <DEDUP_REMOVED lines=8> */
[----:B------:R-:W-:Y:S01]  /*0420*/  LEA.HI R3, R8, R4, RZ, 0x2 ;  /* 0x0000000408037211 */ /* 0x000fe200078f10ff */
[----:B------:R-:W-:Y:S01]  /*0430*/  IMAD.IADD R18, R6, 0x1, -R0 ;  /* 0x0000000106127824 */ /* 0x000fe200078e0a00 */
[----:B------:R-:W-:Y:S01]  /*0440*/  SHF.R.S32.HI R6, RZ, 0x1f, R9 ;  /* 0x0000001fff067819 */ /* 0x000fe20000011409 */
[----:B------:R-:W-:Y:S01]  /*0450*/  IMAD R0, R21, 0x8, R2 ;  /* 0x0000000815007824 */ /* 0x000fe200078e0202 */
[----:B------:R-:W-:Y:S01]  /*0460*/  LOP3.LUT R2, R5, 0x1, RZ, 0xc0, !PT ;  /* 0x0000000105027812 */ /* 0x000fe200078ec0ff */
[----:B------:R-:W-:Y:S01]  /*0470*/  IMAD.SHL.U32 R8, R15, 0x2, RZ ;  /* 0x000000020f087824 */ /* 0x000fe200078e00ff */
[----:B------:R-:W-:Y:S01]  /*0480*/  LOP3.LUT R3, R3, 0xfffffffc, RZ, 0xc0, !PT ;  /* 0xfffffffc03037812 */ /* 0x000fe200078ec0ff */
[----:B------:R-:W-:Y:S01]  /*0490*/  IMAD.U32 R236, R0, 0x20, R236 ;  /* 0x0000002000ec7824 */ /* 0x000fe200078e00ec */
[----:B------:R-:W-:-:S02]  /*04a0*/  LEA.HI R0, R6, R21, RZ, 0x2 ;  /* 0x0000001506007211 */ /* 0x000fc400078f10ff */
[----:B------:R-:W-:Y:S01]  /*04b0*/  ISETP.NE.U32.AND P5, PT, R2, 0x1, PT ;  /* 0x000000010200780c */ /* 0x000fe20003fa5070 */
[----:B------:R-:W-:Y:S01]  /*04c0*/  IMAD.IADD R17, R4, 0x1, -R3 ;  /* 0x0000000104117824 */ /* 0x000fe200078e0a03 */
[----:B------:R-:W-:Y:S01]  /*04d0*/  LEA.HI R2, R9, R21, RZ, 0x1 ;  /* 0x0000001509027211 */ /* 0x000fe200078f08ff */
[----:B------:R-:W-:Y:S01]  /*04e0*/  IMAD.SHL.U32 R4, R10, 0x40, RZ ;  /* 0x000000400a047824 */ /* 0x000fe200078e00ff */
[----:B------:R-:W-:Y:S02]  /*04f0*/  LOP3.LUT R0, R0, 0xfffffffc, RZ, 0xc0, !PT ;  /* 0xfffffffc00007812 */ /* 0x000fe400078ec0ff */
[----:B------:R-:W-:Y:S02]  /*0500*/  LOP3.LUT R6, R2, 0xfffffffe, RZ, 0xc0, !PT ;  /* 0xfffffffe02067812 */ /* 0x000fe400078ec0ff */
[----:B------:R-:W-:Y:S01]  /*0510*/  SHF.R.S32.HI R3, RZ, 0x1, R13 ;  /* 0x00000001ff037819 */ /* 0x000fe2000001140d */
[C---:B------:R-:W-:Y:S01]  /*0520*/  IMAD.IADD R2, R21.reuse, 0x1, -R0 ;  /* 0x0000000115027824 */ /* 0x040fe200078e0a00 */
        /* <DEDUP_REMOVED lines=12> */
[----:B------:R-:W-:Y:S01]  /*05f0*/  IMAD.IADD R11, R5, 0x1, -R3 ;  /* 0x00000001050b7824 */ /* 0x000fe200078e0a03 */
        /* <DEDUP_REMOVED lines=12> */
[C---:B------:R-:W-:Y:S01]  /*06c0*/  IMAD R0, R12.reuse, 0x1000, R8 ;  /* 0x000010000c007824 */ /* 0x040fe200078e0208 */
[----:B------:R-:W-:Y:S02]  /*06d0*/  LOP3.LUT R4, R5, R4, RZ, 0x3c, !PT ;  /* 0x0000000405047212 */ /* 0x000fe400078e3cff */
        /* <DEDUP_REMOVED lines=12> */
[----:B------:R-:W-:Y:S01]  /*07a0*/  SEL R169, R172, 0xffffffe0, !P1 ;  /* 0xffffffe0aca97807 */ /* 0x000fe20004800000 */
[----:B------:R-:W-:Y:S01]  /*07b0*/  IMAD.SHL.U32 R6, R17, 0x40, RZ ;  /* 0x0000004011067824 */ /* 0x000fe200078e00ff */
[----:B------:R-:W-:Y:S01]  /*07c0*/  LOP3.LUT R9, R2, 0x8, RZ, 0xc0, !PT ;  /* 0x0000000802097812 */ /* 0x000fe200078ec0ff */
[----:B------:R-:W-:Y:S01]  /*07d0*/  IMAD.SHL.U32 R2, R0, 0x40, RZ ;  /* 0x0000004000027824 */ /* 0x000fe200078e00ff */
[----:B------:R-:W-:Y:S01]  /*07e0*/  LOP3.LUT R3, R3, 0x1c0, RZ, 0xc0, !PT ;  /* 0x000001c003037812 */ /* 0x000fe200078ec0ff */
[----:B------:R-:W-:Y:S01]  /*07f0*/  IMAD.SHL.U32 R7, R14, 0x10, RZ ;  /* 0x000000100e077824 */ /* 0x000fe200078e00ff */
[----:B------:R-:W-:Y:S01]  /*0800*/  LOP3.LUT R6, R6, 0xc0, RZ, 0xc0, !PT ;  /* 0x000000c006067812 */ /* 0x000fe200078ec0ff */
[----:B------:R-:W-:Y:S01]  /*0810*/  IMAD.SHL.U32 R198, R198, 0x2, RZ ;  /* 0x00000002c6c67824 */ /* 0x000fe200078e00ff */
[----:B------:R-:W-:Y:S01]  /*0820*/  LOP3.LUT R2, R2, 0xc0, RZ, 0xc0, !PT ;  /* 0x000000c002027812 */ /* 0x000fe200078ec0ff */
[----:B------:R-:W-:Y:S01]  /*0830*/  IMAD R5, R14, 0x200, R5 ;  /* 0x000002000e057824 */ /* 0x000fe200078e0205 */
[----:B------:R-:W-:Y:S01]  /*0840*/  SHF.R.U32.HI R168, RZ, 0x3, R3 ;  /* 0x00000003ffa87819 */ /* 0x000fe20000011603 */
[----:B------:R-:W-:Y:S01]  /*0850*/  IMAD.SHL.U32 R165, R165, 0x2, RZ ;  /* 0x00000002a5a57824 */ /* 0x000fe200078e00ff */
[----:B------:R-:W-:-:S02]  /*0860*/  SHF.R.U32.HI R8, RZ, 0x3, R2 ;  /* 0x00000003ff087819 */ /* 0x000fc40000011602 */
[----:B------:R-:W-:Y:S02]  /*0870*/  LOP3.LUT R168, R168, R3, R9, 0x1e, !PT ;  /* 0x00000003a8a87212 */ /* 0x000fe400078e1e09 */
[----:B------:R-:W-:Y:S02]  /*0880*/  LOP3.LUT R8, R8, R2, R4, 0x1e, !PT ;  /* 0x0000000208087212 */ /* 0x000fe400078e1e04 */
[----:B------:R-:W-:Y:S01]  /*0890*/  LOP3.LUT P3, RZ, R0, 0x2, RZ, 0xc0, !PT ;  /* 0x0000000200ff7812 */ /* 0x000fe2000786c0ff */
[----:B------:R-:W-:Y:S01]  /*08a0*/  IMAD.U32 R168, R15, 0x200, R168 ;  /* 0x000002000fa87824 */ /* 0x000fe200078e00a8 */
[----:B------:R-:W-:Y:S01]  /*08b0*/  LOP3.LUT R10, R4, 0x10, R7, 0xf8, !PT ;  /* 0x00000010040a7812 */ /* 0x000fe200078ef807 */
[----:B------:R-:W-:Y:S01]  /*08c0*/  IMAD.IADD R8, R8, 0x1, R11 ;  /* 0x0000000108087824 */ /* 0x000fe200078e020b */
[----:B------:R-:W-:Y:S01]  /*08d0*/  SHF.R.U32.HI R7, RZ, 0x3, R6 ;  /* 0x00000003ff077819 */ /* 0x000fe20000011606 */
[----:B------:R-:W-:Y:S01]  /*08e0*/  IMAD.SHL.U32 R0, R20, 0x20, RZ ;  /* 0x0000002014007824 */ /* 0x000fe200078e00ff */
[----:B------:R-:W-:-:S02]  /*08f0*/  LEA R168, R168, 0x15000, 0x1 ;  /* 0x00015000a8a87811 */ /* 0x000fc400078e08ff */
[----:B------:R-:W-:Y:S01]  /*0900*/  LOP3.LUT R3, R7, R6, R9, 0x1e, !PT ;  /* 0x0000000607037212 */ /* 0x000fe200078e1e09 */
[----:B------:R-:W-:Y:S01]  /*0910*/  IMAD R4, R237, 0x200, R0 ;  /* 0x00000200ed047824 */ /* 0x000fe200078e0200 */
        /* <DEDUP_REMOVED lines=8> */
[----:B------:R-:W-:Y:S01]  /*09a0*/  SHF.R.S32.HI R208, RZ, 0x2, R208 ;  /* 0x00000002ffd07819 */ /* 0x000fe200000114d0 */
[----:B------:R-:W-:Y:S01]  /*09b0*/  IMAD.SHL.U32 R3, R5, 0x2, RZ ;  /* 0x0000000205037824 */ /* 0x000fe200078e00ff */
[----:B------:R-:W-:Y:S01]  /*09c0*/  SEL R166, R172, 0xffffffe0, !P6 ;  /* 0xffffffe0aca67807 */ /* 0x000fe20007000000 */
[----:B------:R-:W-:Y:S01]  /*09d0*/  IMAD.IADD R173, R0, 0x1, R2 ;  /* 0x0000000100ad7824 */ /* 0x000fe200078e0202 */
[----:B------:R-:W-:Y:S01]  /*09e0*/  LEA R231, R8, 0x9000, 0x1 ;  /* 0x0000900008e77811 */ /* 0x000fe200078e08ff */
[----:B------:R-:W-:Y:S01]  /*09f0*/  IMAD R208, R237, 0x10, R208 ;  /* 0x00000010edd07824 */ /* 0x000fe200078e02d0 */
[----:B------:R-:W-:Y:S01]  /*0a00*/  @P4 IADD3 R196, R198, -0x20, RZ ;  /* 0xffffffe0c6c44810 */ /* 0x000fe20007ffe0ff */
[----:B------:R-:W-:Y:S01]  /*0a10*/  IMAD.IADD R166, R165, 0x1, R166 ;  /* 0x00000001a5a67824 */ /* 0x000fe200078e02a6 */
[----:B------:R-:W-:Y:S01]  /*0a20*/  LOP3.LUT P0, RZ, R17, 0x2, RZ, 0xc0, !PT ;  /* 0x0000000211ff7812 */ /* 0x000fe2000780c0ff */
[----:B------:R-:W-:Y:S01]  /*0a30*/  IMAD.IADD R170, R169, 0x1, R170 ;  /* 0x00000001a9aa7824 */ /* 0x000fe200078e02aa */
[----:B------:R-:W-:Y:S01]  /*0a40*/  IADD3 R232, R231, 0x20, RZ ;  /* 0x00000020e7e87810 */ /* 0x000fe20007ffe0ff */
[----:B------:R-:W-:Y:S01]  /*0a50*/  IMAD.IADD R193, R193, 0x1, R196 ;  /* 0x00000001c1c17824 */ /* 0x000fe200078e02c4 */
[----:B------:R-:W-:-:S02]  /*0a60*/  SEL R172, R172, 0xffffffe0, !P0 ;  /* 0xffffffe0acac7807 */ /* 0x000fc40004000000 */
[----:B--2---:R-:W-:Y:S02]  /*0a70*/  @P3 IADD3 R232, R231, -0x20, RZ ;  /* 0xffffffe0e7e83810 */ /* 0x004fe40007ffe0ff */
.L_x_1136:
[----:B-1----:R-:W1:Y:S01]  /*0a80*/  LDC.U8 R0, c[0x0][0x312] ;  /* 0x0000c480ff007b82 */ /* 0x002e620000000000 */
[----:B------:R-:W-:Y:S01]  /*0a90*/  ISETP.NE.U32.AND P4, PT, RZ, c[0x0][0x240], PT ;  /* 0x00009000ff007a0c */ /* 0x000fe20003f85070 */
[C---:B------:R-:W-:Y:S01]  /*0aa0*/  IMAD.SHL.U32 R9, R252.reuse, 0x4, RZ ;  /* 0x00000004fc097824 */ /* 0x040fe200078e00ff */
[----:B------:R-:W-:Y:S02]  /*0ab0*/  ISETP.NE.U32.AND P2, PT, RZ, c[0x0][0x250], PT ;  /* 0x00009400ff007a0c */ /* 0x000fe40003f45070 */
[----:B--2---:R-:W-:Y:S02]  /*0ac0*/  SHF.R.S32.HI R31, RZ, 0x1f, R252 ;  /* 0x0000001fff1f7819 */ /* 0x004fe400000114fc */
[----:B------:R-:W-:Y:S02]  /*0ad0*/  ISETP.NE.AND.EX P4, PT, RZ, c[0x0][0x244], PT, P4 ;  /* 0x00009100ff007a0c */ /* 0x000fe40003f85340 */
[----:B------:R-:W-:Y:S02]  /*0ae0*/  ISETP.NE.AND.EX P2, PT, RZ, c[0x0][0x254], PT, P2 ;  /* 0x00009500ff007a0c */ /* 0x000fe40003f45320 */
[----:B------:R-:W-:-:S02]  /*0af0*/  SHF.L.U64.HI R8, R252, 0x2, R31 ;  /* 0x00000002fc087819 */ /* 0x000fc4000001021f */
[----:B------:R-:W-:Y:S02]  /*0b00*/  IADD3 R4, P0, R9, c[0x0][0x240], RZ ;  /* 0x0000900009047a10 */ /* 0x000fe40007f1e0ff */
[----:B------:R-:W-:Y:S02]  /*0b10*/  ISETP.EQ.U32.AND P5, PT, RZ, c[0x0][0x248], PT ;  /* 0x00009200ff007a0c */ /* 0x000fe40003fa2070 */
[----:B------:R-:W-:Y:S01]  /*0b20*/  IADD3.X R5, R8, c[0x0][0x244], RZ, P0, !PT ;  /* 0x0000910008057a10 */ /* 0x000fe200007fe4ff */
[----:B------:R-:W-:-:S04]  /*0b30*/  IMAD.MOV.U32 R229, RZ, RZ, RZ ;  /* 0x000000ffffe57224 */ /* 0x000fc800078e00ff */
[----:B---3--:R2:W3:Y:S01]  /*0b40*/  @P4 LDG.E R2, [R4.64+0x4] ;  /* 0x0000040604024981 */ /* 0x0084e2000c1e1900 */
[----:B------:R-:W-:Y:S02]  /*0b50*/  @P2 IADD3 R6, P0, R9, c[0x0][0x250], RZ ;  /* 0x0000940009062a10 */ /* 0x000fe40007f1e0ff */
[----:B-1----:R-:W-:Y:S01]  /*0b60*/  ISETP.NE.AND P3, PT, R0, RZ, PT ;  /* 0x000000ff0000720c */ /* 0x002fe20003f65270 */
[----:B------:R-:W-:-:S03]  /*0b70*/  IMAD.MOV.U32 R0, RZ, RZ, -0x1 ;  /* 0xffffffffff007424 */ /* 0x000fc600078e00ff */
[----:B------:R-:W-:-:S03]  /*0b80*/  ISETP.EQ.OR.EX P5, PT, RZ, c[0x0][0x24c], !P3, P5 ;  /* 0x00009300ff007a0c */ /* 0x000fc60005fa2750 */
[----:B------:R2:W3:Y:S01]  /*0b90*/  @P4 LDG.E R0, [R4.64] ;  /* 0x0000000604004981 */ /* 0x0004e2000c1e1900 */
[----:B------:R-:W-:Y:S01]  /*0ba0*/  IMAD.MOV.U32 R241, RZ, RZ, -0x1 ;  /* 0xfffffffffff17424 */ /* 0x000fe200078e00ff */
[----:B------:R-:W-:-:S05]  /*0bb0*/  @P2 IADD3.X R7, R8, c[0x0][0x254], RZ, P0, !PT ;  /* 0x0000950008072a10 */ /* 0x000fca00007fe4ff */
[----:B-----5:R1:W5:Y:S01]  /*0bc0*/  @P2 LDG.E R229, [R6.64] ;  /* 0x0000000606e52981 */ /* 0x020362000c1e1900 */
[----:B--2---:R-:W-:-:S04]  /*0bd0*/  IADD3 R4, P1, R9, c[0x0][0x248], RZ ;  /* 0x0000920009047a10 */ /* 0x004fc80007f3e0ff */
[----:B------:R-:W-:-:S05]  /*0be0*/  IADD3.X R5, R8, c[0x0][0x24c], RZ, P1, !PT ;  /* 0x0000930008057a10 */ /* 0x000fca0000ffe4ff */
[----:B------:R1:W5:Y:S01]  /*0bf0*/  @!P5 LDG.E R241, [R4.64] ;  /* 0x0000000604f1d981 */ /* 0x000362000c1e1900 */
[----:B------:R-:W-:-:S04]  /*0c00*/  ISETP.NE.U32.AND P0, PT, RZ, c[0x0][0x248], PT ;  /* 0x00009200ff007a0c */ /* 0x000fc80003f05070 */
[----:B------:R-:W-:Y:S01]  /*0c10*/  ISETP.NE.AND.EX P0, PT, RZ, c[0x0][0x24c], PT, P0 ;  /* 0x00009300ff007a0c */ /* 0x000fe20003f05300 */
[----:B---3--:R-:W-:Y:S02]  /*0c20*/  @P4 IMAD.IADD R209, R2, 0x1, -R0 ;  /* 0x0000000102d14824 */ /* 0x008fe400078e0a00 */
[----:B------:R-:W-:Y:S02]  /*0c30*/  IMAD.MOV.U32 R2, RZ, RZ, c[0x0][0x218] ;  /* 0x00008600ff027624 */ /* 0x000fe400078e00ff */
[----:B------:R-:W-:-:S08]  /*0c40*/  @!P4 IMAD.MOV.U32 R209, RZ, RZ, c[0x0][0x214] ;  /* 0x00008500ffd1c624 */ /* 0x000fd000078e00ff */
[----:B----4-:R-:W-:Y:S05]  /*0c50*/  @!P0 BRA `(.L_x_1106) ;  /* 0x0000003000008947 */ /* 0x010fea0003800000 */
[----:B-1----:R-:W2:Y:S02]  /*0c60*/  @P3 LDG.E R2, [R4.64+0x4] ;  /* 0x0000040604023981 */ /* 0x002ea4000c1e1900 */
[----:B--2--5:R-:W-:-:S06]  /*0c70*/  @P3 IADD3 R2, R2, -R241, RZ ;  /* 0x800000f102023210 */ /* 0x024fcc0007ffe0ff */
[----:B------:R1:W5:Y:S02]  /*0c80*/  @!P3 LDG.E R2, [R4.64] ;  /* 0x000000060402b981 */ /* 0x000364000c1e1900 */
.L_x_1106:
[----:B-1----:R-:W-:-:S04]  /*0c90*/  ISETP.NE.U32.AND P1, PT, RZ, c[0x0][0x258], PT ;  /* 0x00009600ff007a0c */ /* 0x002fc80003f25070 */
[----:B------:R-:W-:-:S13]  /*0ca0*/  ISETP.NE.AND.EX P1, PT, RZ, c[0x0][0x25c], PT, P1 ;  /* 0x00009700ff007a0c */ /* 0x000fda0003f25310 */
[----:B------:R-:W-:-:S04]  /*0cb0*/  @P1 IADD3 R4, P0, R9, c[0x0][0x258], RZ ;  /* 0x0000960009041a10 */ /* 0x000fc80007f1e0ff */
        /* <DEDUP_REMOVED lines=21> */
[----:B------:R-:W-:Y:S02]  /*0e10*/  ISETP.NE.AND P1, PT, R0, -0x1, PT ;  /* 0xffffffff0000780c */ /* 0x000fe40003f25270 */
        /* <DEDUP_REMOVED lines=26> */
.L_x_1108:
        /* <DEDUP_REMOVED lines=15> */
.L_x_1109:
        /* <DEDUP_REMOVED lines=53> */
[-C--:B------:R-:W-:Y:S01]  /*1400*/  IMAD R18, R23, R5.reuse, RZ ;  /* 0x0000000517127224 */ /* 0x080fe200078e02ff */
[----:B------:R-:W-:Y:S01]  /*1410*/  SEL R19, R16, R6, !P1 ;  /* 0x0000000610137207 */ /* 0x000fe20004800000 */
[----:B------:R-:W-:Y:S01]  /*1420*/  @P2 IMAD R6, R252, c[0x0][0x214], RZ ;  /* 0x00008500fc062a24 */ /* 0x000fe200078e02ff */
[----:B------:R-:W-:Y:S01]  /*1430*/  IADD3 R14, R17, R8, RZ ;  /* 0x00000008110e7210 */ /* 0x000fe20007ffe0ff */
[----:B------:R-:W-:Y:S01]  /*1440*/  IMAD.WIDE.U32 R8, R22, R5, RZ ;  /* 0x0000000516087225 */ /* 0x000fe200078e00ff */
[----:B------:R-:W-:-:S02]  /*1450*/  SHF.R.S32.HI R17, RZ, 0x1f, R21 ;  /* 0x0000001fff117819 */ /* 0x000fc40000011415 */
[----:B------:R-:W-:Y:S01]  /*1460*/  @P2 SEL R6, R6, R0, !P1 ;  /* 0x0000000006062207 */ /* 0x000fe20004800000 */
[----:B------:R-:W-:Y:S01]  /*1470*/  IMAD R5, R22, R4, R18 ;  /* 0x0000000416057224 */ /* 0x000fe200078e0212 */
[----:B------:R-:W-:Y:S01]  /*1480*/  @P6 IADD3 R2, R2, 0x1, RZ ;  /* 0x0000000102026810 */ /* 0x000fe20007ffe0ff */
[----:B----4-:R-:W-:Y:S01]  /*1490*/  IMAD.WIDE.U32 R22, R20, c[0x0][0x3d8], RZ ;  /* 0x0000f60014167a25 */ /* 0x010fe200078e00ff */
[----:B-----5:R-:W-:Y:S02]  /*14a0*/  ISETP.NE.AND P6, PT, R30, RZ, PT ;  /* 0x000000ff1e00720c */ /* 0x020fe40003fc5270 */
[----:B------:R-:W-:Y:S01]  /*14b0*/  @!P3 IADD3 R2, -R2, RZ, RZ ;  /* 0x000000ff0202b210 */ /* 0x000fe20007ffe1ff */
[----:B------:R-:W-:Y:S01]  /*14c0*/  @P1 IMAD.IADD R14, R7, 0x1, R11 ;  /* 0x00000001070e1824 */ /* 0x000fe200078e020b */
[----:B------:R-:W-:Y:S01]  /*14d0*/  @!P4 LOP3.LUT R2, RZ, c[0x0][0x1c8], RZ, 0x33, !PT ;  /* 0x00007200ff02ca12 */ /* 0x000fe200078e33ff */
[----:B------:R-:W-:Y:S01]  /*14e0*/  IMAD R4, R20, c[0x0][0x3dc], R23 ;  /* 0x0000f70014047a24 */ /* 0x000fe200078e0217 */
[----:B------:R-:W-:Y:S01]  /*14f0*/  SEL R22, R22, RZ, P6 ;  /* 0x000000ff16167207 */ /* 0x000fe20003000000 */
[----:B------:R-:W-:Y:S01]  /*1500*/  IMAD R16, R36, c[0x0][0x22c], RZ ;  /* 0x00008b0024107a24 */ /* 0x000fe200078e02ff */
[----:B------:R-:W-:Y:S01]  /*1510*/  IADD3 R11, R9, R5, RZ ;  /* 0x00000005090b7210 */ /* 0x000fe20007ffe0ff */
[----:B------:R-:W-:Y:S01]  /*1520*/  @!P2 IMAD R7, R252, c[0x0][0x1c0], R36 ;  /* 0x00007000fc07aa24 */ /* 0x000fe200078e0224 */
[----:B------:R-:W-:Y:S01]  /*1530*/  SEL R18, R4, RZ, P6 ;  /* 0x000000ff04127207 */ /* 0x000fe20003000000 */
[----:B------:R-:W-:Y:S01]  /*1540*/  @P2 IMAD R6, R36, c[0x0][0x234], R6 ;  /* 0x00008d0024062a24 */ /* 0x000fe200078e0206 */
[----:B------:R-:W-:Y:S01]  /*1550*/  SHF.R.S32.HI R35, RZ, 0x1f, R16 ;  /* 0x0000001fff237819 */ /* 0x000fe20000011410 */
[----:B------:R-:W-:Y:S01]  /*1560*/  @!P2 IMAD R6, R7, c[0x0][0x214], RZ ;  /* 0x000085000706aa24 */ /* 0x000fe200078e02ff */
[----:B------:R-:W-:Y:S01]  /*1570*/  SHF.R.S32.HI R20, RZ, 0x1f, R2 ;  /* 0x0000001fff147819 */ /* 0x000fe20000011402 */
[----:B------:R-:W-:Y:S05]  /*1580*/  @!P2 BRA `(.L_x_1110) ;  /* 0x000000700000a947 */ /* 0x000fea0003800000 */
[----:B------:R-:W-:Y:S01]  /*1590*/  @!P1 IMAD R0, R252, c[0x0][0x224], RZ ;  /* 0x00008900fc009a24 */ /* 0x000fe200078e02ff */
[----:B------:R-:W-:-:S02]  /*15a0*/  MOV R5, 0x80 ;  /* 0x0000008000057802 */ /* 0x000fc40000000f00 */
[----:B------:R-:W-:Y:S02]  /*15b0*/  MOV R4, c[0x0][0x210] ;  /* 0x0000840000047a02 */ /* 0x000fe40000000f00 */
[----:B------:R-:W-:-:S03]  /*15c0*/  LEA R0, R252, R0, 0x7 ;  /* 0x00000000fc007211 */ /* 0x000fc600078e38ff */
[----:B------:R-:W-:-:S04]  /*15d0*/  IMAD R4, R5, R4, c[0x0][0x234] ;  /* 0x00008d0005047624 */ /* 0x000fc800078e0204 */
[----:B------:R-:W-:Y:S01]  /*15e0*/  IMAD R0, R4, R36, R0 ;  /* 0x0000002404007224 */ /* 0x000fe200078e0200 */
[----:B------:R-:W-:Y:S05]  /*15f0*/  BRA `(.L_x_1111) ;  /* 0x0000002000007947 */ /* 0x000fea0003800000 */
.L_x_1110:
[----:B------:R-:W-:-:S04]  /*1600*/  IMAD R0, R252, c[0x0][0x1c0], R36 ;  /* 0x00007000fc007a24 */ /* 0x000fc800078e0224 */
[----:B------:R-:W-:Y:S02]  /*1610*/  IMAD R0, R0, c[0x0][0x224], RZ ;  /* 0x0000890000007a24 */ /* 0x000fe400078e02ff */
.L_x_1111:
[----:B------:R-:W1:Y:S01]  /*1620*/  S2R R32, SR_TID.X ;  /* 0x0000000000207919 */ /* 0x000e620000002100 */
[----:B------:R-:W-:Y:S01]  /*1630*/  IMAD R33, R33, c[0x0][0x1c0], RZ ;  /* 0x0000700021217a24 */ /* 0x000fe200078e02ff */
[----:B------:R-:W-:Y:S01]  /*1640*/  IADD3 R4, P3, R242, R12, RZ ;  /* 0x0000000cf2047210 */ /* 0x000fe20007f7e0ff */
[----:B------:R-:W-:Y:S01]  /*1650*/  IMAD R7, R15, c[0x0][0x370], RZ ;  /* 0x0000dc000f077a24 */ /* 0x000fe200078e02ff */
[----:B------:R-:W2:Y:S01]  /*1660*/  S2R R37, SR_TID.X ;  /* 0x0000000000257919 */ /* 0x000ea20000002100 */
[----:B------:R-:W-:Y:S01]  /*1670*/  IMAD.SHL.U32 R23, R33, 0x40, RZ ;  /* 0x0000004021177824 */ /* 0x000fe200078e00ff */
[----:B------:R-:W-:Y:S01]  /*1680*/  SHF.R.S32.HI R243, RZ, 0x1f, R242 ;  /* 0x0000001ffff37819 */ /* 0x000fe200000114f2 */
[C---:B------:R-:W-:Y:S01]  /*1690*/  IMAD.IADD R206, R10.reuse, 0x1, R6 ;  /* 0x000000010ace7824 */ /* 0x040fe200078e0206 */
[----:B------:R-:W3:Y:S01]  /*16a0*/  S2R R38, SR_TID.X ;  /* 0x0000000000267919 */ /* 0x000ee20000002100 */
[----:B------:R-:W-:Y:S01]  /*16b0*/  IMAD R7, R10, c[0x0][0x374], R7 ;  /* 0x0000dd000a077a24 */ /* 0x000fe200078e0207 */
[----:B------:R-:W-:Y:S01]  /*16c0*/  IADD3 R8, P2, P1, R8, R23, R16 ;  /* 0x0000001708087210 */ /* 0x000fe2000795e010 */
[----:B------:R-:W-:Y:S01]  /*16d0*/  IMAD.IADD R16, R10, 0x1, R0 ;  /* 0x000000010a107824 */ /* 0x000fe200078e0200 */
[----:B------:R-:W-:Y:S01]  /*16e0*/  SHF.R.S32.HI R0, RZ, 0x1f, R23 ;  /* 0x0000001fff007819 */ /* 0x000fe20000011417 */
[----:B------:R-:W-:Y:S01]  /*16f0*/  IMAD.X R5, R243, 0x1, R13, P3 ;  /* 0x00000001f3057824 */ /* 0x000fe200018e060d */
[----:B------:R-:W-:Y:S01]  /*1700*/  IADD3 R6, P3, R228, R10, RZ ;  /* 0x0000000ae4067210 */ /* 0x000fe20007f7e0ff */
[----:B------:R-:W-:Y:S01]  /*1710*/  IMAD.MOV.U32 R207, RZ, RZ, 0x4 ;  /* 0x00000004ffcf7424 */ /* 0x000fe200078e00ff */
[----:B------:R-:W-:Y:S01]  /*1720*/  IADD3.X R13, R11, R0, R35, P2, P1 ;  /* 0x000000000b0d7210 */ /* 0x000fe200017e2423 */
[----:B------:R-:W-:Y:S01]  /*1730*/  IMAD.WIDE.U32 R4, R10, c[0x0][0x370], R4 ;  /* 0x0000dc000a047a25 */ /* 0x000fe200078e0004 */
[----:B------:R-:W-:Y:S01]  /*1740*/  SHF.R.S32.HI R30, RZ, 0x1f, R228 ;  /* 0x0000001fff1e7819 */ /* 0x000fe200000114e4 */
[----:B------:R-:W-:Y:S01]  /*1750*/  BSSY B1, `(.L_x_1107) ;  /* 0x0000726000017945 */ /* 0x000fe20003800000 */
[----:B------:R-:W-:Y:S01]  /*1760*/  IADD3 R12, P2, P1, R22, R8, R19 ;  /* 0x00000008160c7210 */ /* 0x000fe2000795e013 */
[----:B------:R-:W-:-:S02]  /*1770*/  IMAD.IADD R5, R5, 0x1, R7 ;  /* 0x0000000105057824 */ /* 0x000fc400078e0207 */
[----:B------:R-:W-:Y:S01]  /*1780*/  IMAD.X R7, R30, 0x1, R15, P3 ;  /* 0x000000011e077824 */ /* 0x000fe200018e060f */
[----:B-1----:R-:W-:Y:S01]  /*1790*/  SHF.R.S32.HI R9, RZ, 0x1f, R32 ;  /* 0x0000001fff097819 */ /* 0x002fe20000011420 */
[----:B------:R-:W-:Y:S02]  /*17a0*/  IMAD R11, R34, c[0x0][0x378], RZ ;  /* 0x0000de00220b7a24 */ /* 0x000fe400078e02ff */
[----:B------:R-:W-:Y:S01]  /*17b0*/  IMAD R7, R7, c[0x0][0x190], RZ ;  /* 0x0000640007077a24 */ /* 0x000fe200078e02ff */
[----:B------:R-:W-:Y:S01]  /*17c0*/  LEA.HI R9, R9, R32, RZ, 0x5 ;  /* 0x0000002009097211 */ /* 0x000fe200078f28ff */
[----:B------:R-:W-:Y:S01]  /*17d0*/  IMAD R11, R36, c[0x0][0x37c], R11 ;  /* 0x0000df00240b7a24 */ /* 0x000fe200078e020b */
[----:B--2---:R-:W-:Y:S01]  /*17e0*/  SHF.R.S32.HI R37, RZ, 0x1f, R37 ;  /* 0x0000001fff257819 */ /* 0x004fe20000011425 */
[C---:B------:R-:W-:Y:S01]  /*17f0*/  IMAD R15, R6.reuse, c[0x0][0x194], R7 ;  /* 0x00006500060f7a24 */ /* 0x040fe200078e0207 */
[----:B------:R-:W-:Y:S01]  /*1800*/  LOP3.LUT R0, R9, 0xffffffe0, RZ, 0xc0, !PT ;  /* 0xffffffe009007812 */ /* 0x000fe200078ec0ff */
[----:B------:R-:W-:Y:S01]  /*1810*/  IMAD.WIDE.U32 R6, R6, c[0x0][0x190], R242 ;  /* 0x0000640006067a25 */ /* 0x000fe200078e00f2 */
[----:B---3--:R-:W-:-:S03]  /*1820*/  LEA.HI R37, R37, R38, RZ, 0x5 ;  /* 0x0000002625257211 */ /* 0x008fc600078f28ff */
[----:B------:R-:W-:Y:S01]  /*1830*/  IMAD.IADD R23, R32, 0x1, -R0 ;  /* 0x0000000120177824 */ /* 0x000fe200078e0a00 */
[----:B------:R-:W-:Y:S01]  /*1840*/  IADD3 R0, -R192, R209, R21 ;  /* 0x000000d1c0007210 */ /* 0x000fe20007ffe115 */
[----:B------:R-:W-:Y:S01]  /*1850*/  IMAD.WIDE.U32 R4, R36, c[0x0][0x378], R4 ;  /* 0x0000de0024047a25 */ /* 0x000fe200078e0004 */
[----:B------:R-:W-:Y:S02]  /*1860*/  SHF.R.S32.HI R37, RZ, 0x5, R37 ;  /* 0x00000005ff257819 */ /* 0x000fe40000011425 */
[----:B------:R-:W-:Y:S01]  /*1870*/  IADD3 R0, R0, -c[0x0][0x2e8], RZ ;  /* 0x8000ba0000007a10 */ /* 0x000fe20007ffe0ff */
[----:B------:R-:W-:Y:S01]  /*1880*/  IMAD.IADD R5, R5, 0x1, R11 ;  /* 0x0000000105057824 */ /* 0x000fe200078e020b */
[----:B------:R-:W-:Y:S01]  /*1890*/  IADD3 R6, P3, R29, R6, RZ ;  /* 0x000000061d067210 */ /* 0x000fe20007f7e0ff */
[----:B------:R-:W-:Y:S01]  /*18a0*/  IMAD R8, R37, R33, R23 ;  /* 0x0000002125087224 */ /* 0x000fe200078e0217 */
[----:B------:R-:W-:Y:S01]  /*18b0*/  SHF.R.S32.HI R9, RZ, 0x1f, R0 ;  /* 0x0000001fff097819 */ /* 0x000fe20000011400 */
[----:B------:R-:W-:Y:S01]  /*18c0*/  IMAD R11, R34, c[0x0][0x1a8], RZ ;  /* 0x00006a00220b7a24 */ /* 0x000fe200078e02ff */
[----:B------:R-:W-:Y:S01]  /*18d0*/  IADD3.X R7, R24, R7, R15, P3, !PT ;  /* 0x0000000718077210 */ /* 0x000fe20001ffe40f */
[----:B------:R-:W-:Y:S01]  /*18e0*/  IMAD.WIDE.U32 R4, R228, c[0x0][0x370], R4 ;  /* 0x0000dc00e4047a25 */ /* 0x000fe200078e0004 */
[----:B------:R-:W-:-:S02]  /*18f0*/  LEA.HI R10, R9, R0, RZ, 0x6 ;  /* 0x00000000090a7211 */ /* 0x000fc400078f30ff */
[----:B------:R-:W-:Y:S01]  /*1900*/  IADD3.X R0, R18, R13, R14, P2, P1 ;  /* 0x0000000d12007210 */ /* 0x000fe200017e240e */
[----:B------:R-:W-:Y:S01]  /*1910*/  IMAD R11, R36, c[0x0][0x1ac], R11 ;  /* 0x00006b00240b7a24 */ /* 0x000fe200078e020b */
[----:B------:R-:W-:Y:S01]  /*1920*/  IADD3 R9, P1, R8, R12, RZ ;  /* 0x0000000c08097210 */ /* 0x000fe20007f3e0ff */
[----:B------:R-:W-:Y:S01]  /*1930*/  IMAD.WIDE.U32 R6, R36, c[0x0][0x1a8], R6 ;  /* 0x00006a0024067a25 */ /* 0x000fe200078e0006 */
[----:B------:R-:W-:Y:S02]  /*1940*/  LEA R200, P2, R4, c[0x0][0x330], 0x1 ;  /* 0x0000cc0004c87a11 */ /* 0x000fe400078408ff */
[----:B------:R-:W-:Y:S01]  /*1950*/  LEA.HI.X.SX32 R179, R8, R0, 0x1, P1 ;  /* 0x0000000008b37211 */ /* 0x000fe200008f0eff */
[----:B------:R-:W-:Y:S01]  /*1960*/  IMAD R8, R30, c[0x0][0x370], RZ ;  /* 0x0000dc001e087a24 */ /* 0x000fe200078e02ff */
[----:B------:R-:W-:Y:S01]  /*1970*/  SHF.R.S32.HI R0, RZ, 0x6, R10 ;  /* 0x00000006ff007819 */ /* 0x000fe2000001140a */
[----:B------:R-:W-:Y:S01]  /*1980*/  IMAD.IADD R11, R7, 0x1, R11 ;  /* 0x00000001070b7824 */ /* 0x000fe200078e020b */
[----:B------:R-:W-:Y:S01]  /*1990*/  LEA R202, P3, R6, c[0x0][0x160], 0x1 ;  /* 0x0000580006ca7a11 */ /* 0x000fe200078608ff */
[----:B------:R-:W-:Y:S01]  /*19a0*/  IMAD.WIDE R12, R16, R207, c[0x0][0x3c8] ;  /* 0x0000f200100c7625 */ /* 0x000fe200078e02cf */
[----:B------:R-:W-:-:S02]  /*19b0*/  IMNMX R226, RZ, R0, !PT ;  /* 0x00000000ffe27217 */ /* 0x000fc40007800200 */
[----:B------:R-:W-:Y:S01]  /*19c0*/  LEA R180, P1, R9, c[0x0][0x350], 0x2 ;  /* 0x0000d40009b47a11 */ /* 0x000fe200078210ff */
[----:B------:R-:W-:Y:S01]  /*19d0*/  IMAD R0, R228, c[0x0][0x374], R8 ;  /* 0x0000dd00e4007a24 */ /* 0x000fe200078e0208 */
[----:B------:R-:W-:Y:S01]  /*19e0*/  ISETP.GT.AND P4, PT, R191, R226, PT ;  /* 0x000000e2bf00720c */ /* 0x000fe20003f84270 */
[----:B------:R-:W-:Y:S01]  /*19f0*/  IMAD.MOV.U32 R216, RZ, RZ, R12 ;  /* 0x000000ffffd87224 */ /* 0x000fe200078e000c */
[----:B------:R-:W-:Y:S01]  /*1a00*/  LEA.HI.X R203, R6, c[0x0][0x164], R11, 0x1, P3 ;  /* 0x0000590006cb7a11 */ /* 0x000fe200018f0c0b */
[----:B------:R-:W-:Y:S01]  /*1a10*/  IMAD.IADD R0, R5, 0x1, R0 ;  /* 0x0000000105007824 */ /* 0x000fe200078e0200 */
[----:B------:R-:W-:Y:S01]  /*1a20*/  LEA.HI.X R179, R9, c[0x0][0x354], R179, 0x2, P1 ;  /* 0x0000d50009b37a11 */ /* 0x000fe200008f14b3 */
[----:B------:R-:W-:Y:S01]  /*1a30*/  IMAD.MOV.U32 R215, RZ, RZ, R13 ;  /* 0x000000ffffd77224 */ /* 0x000fe200078e000d */
[----:B------:R-:W-:Y:S01]  /*1a40*/  IADD3 R191, R191, -0x1, RZ ;  /* 0xffffffffbfbf7810 */ /* 0x000fe20007ffe0ff */
[----:B------:R-:W-:Y:S01]  /*1a50*/  IMAD.WIDE R206, R206, R207, c[0x0][0x200] ;  /* 0x00008000cece7625 */ /* 0x000fe200078e02cf */
[----:B------:R-:W-:-:S05]  /*1a60*/  LEA.HI.X R201, R4, c[0x0][0x334], R0, 0x1, P2 ;  /* 0x0000cd0004c97a11 */ /* 0x000fca00010f0c00 */
        /* <DEDUP_REMOVED lines=16> */
.L_x_1113:
        /* <DEDUP_REMOVED lines=15> */
.L_x_1114:
        /* <DEDUP_REMOVED lines=24> */
.L_x_1116:
[----:B------:R-:W-:Y:S05]  /*1de0*/  BSYNC B0 ;  /* 0x0000000000007941 */ /* 0x000fea0003800000 */
.L_x_1115:
        /* <DEDUP_REMOVED lines=16> */
.L_x_1118:
[----:B------:R-:W-:Y:S05]  /*1ef0*/  BSYNC B0 ;  /* 0x0000000000007941 */ /* 0x000fea0003800000 */
.L_x_1117:
        /* <DEDUP_REMOVED lines=22> */
.L_x_1120:
[----:B------:R-:W-:Y:S05]  /*2060*/  BSYNC B0 ;  /* 0x0000000000007941 */ /* 0x000fea0003800000 */
.L_x_1119:
        /* <DEDUP_REMOVED lines=14> */
.L_x_1112:
[----:B------:R-:W-:Y:S01]  /*2150*/  IMAD R0, R218, -0x80, R192 ;  /* 0xffffff80da007824 */ /* 0x000fe200078e02c0 */
[----:B------:R-:W-:Y:S01]  /*2160*/  IADD3 R4, R228, 0x40, RZ ;  /* 0x00000040e4047810 */ /* 0x000fe20007ffe0ff */
[----:B------:R-:W-:Y:S01]  /*2170*/  IMAD R8, R17, c[0x0][0x198], RZ ;  /* 0x0000660011087a24 */ /* 0x000fe200078e02ff */
[----:B------:R-:W-:Y:S01]  /*2180*/  LEA.HI R10, R191, R191, RZ, 0x1 ;  /* 0x000000bfbf0a7211 */ /* 0x000fe200078f08ff */
[C---:B------:R-:W-:Y:S01]  /*2190*/  IMAD.WIDE.U32 R6, R21.reuse, c[0x0][0x198], R242 ;  /* 0x0000660015067a25 */ /* 0x040fe200078e00f2 */
[-C--:B------:R-:W-:Y:S01]  /*21a0*/  ISETP.GE.AND P0, PT, R4, R0.reuse, PT ;  /* 0x000000000400720c */ /* 0x080fe20003f06270 */
[----:B------:R-:W-:Y:S01]  /*21b0*/  @P6 BAR.SYNC.DEFER_BLOCKING 0x0 ;  /* 0x0000000000006b1d */ /* 0x000fe20000010000 */
[----:B------:R-:W-:Y:S01]  /*21c0*/  ISETP.GE.AND P1, PT, R228, R0, PT ;  /* 0x00000000e400720c */ /* 0x000fe20003f26270 */
[C---:B------:R-:W-:Y:S01]  /*21d0*/  IMAD R9, R21.reuse, c[0x0][0x19c], R8 ;  /* 0x0000670015097a24 */ /* 0x040fe200078e0208 */
[----:B------:R-:W-:Y:S01]  /*21e0*/  IADD3 R6, P2, R26, R6, RZ ;  /* 0x000000061a067210 */ /* 0x000fe20007f5e0ff */
[----:B------:R-:W-:-:S03]  /*21f0*/  IMAD.WIDE.U32 R4, R21, c[0x0][0x1a0], R242 ;  /* 0x0000680015047a25 */ /* 0x000fc600078e00f2 */
[----:B------:R-:W-:Y:S01]  /*2200*/  IADD3.X R7, R28, R7, R9, P2, !PT ;  /* 0x000000071c077210 */ /* 0x000fe200017fe409 */
[----:B------:R-:W-:Y:S01]  /*2210*/  IMAD R8, R17, c[0x0][0x1a0], RZ ;  /* 0x0000680011087a24 */ /* 0x000fe200078e02ff */
[----:B------:R-:W-:Y:S01]  /*2220*/  IADD3 R4, P2, R25, R4, RZ ;  /* 0x0000000419047210 */ /* 0x000fe20007f5e0ff */
[C---:B------:R-:W-:Y:S02]  /*2230*/  IMAD R9, R20.reuse, c[0x0][0x1b0], RZ ;  /* 0x00006c0014097a24 */ /* 0x040fe400078e02ff */
[----:B------:R-:W-:Y:S02]  /*2240*/  IMAD R8, R21, c[0x0][0x1a4], R8 ;  /* 0x0000690015087a24 */ /* 0x000fe400078e0208 */
[----:B------:R-:W-:Y:S02]  /*2250*/  IMAD R0, R20, c[0x0][0x1b8], RZ ;  /* 0x00006e0014007a24 */ /* 0x000fe400078e02ff */
[C---:B------:R-:W-:Y:S01]  /*2260*/  IMAD R9, R2.reuse, c[0x0][0x1b4], R9 ;  /* 0x00006d0002097a24 */ /* 0x040fe200078e0209 */
[----:B------:R-:W-:Y:S01]  /*2270*/  IADD3.X R5, R27, R5, R8, P2, !PT ;  /* 0x000000051b057210 */ /* 0x000fe200017fe408 */
[----:B------:R-:W-:Y:S01]  /*2280*/  IMAD.WIDE.U32 R6, R2, c[0x0][0x1b0], R6 ;  /* 0x00006c0002067a25 */ /* 0x000fe200078e0006 */
[----:B------:R-:W-:-:S03]  /*2290*/  LOP3.LUT R8, R10, 0xfffffffe, RZ, 0xc0, !PT ;  /* 0xfffffffe0a087812 */ /* 0x000fc600078ec0ff */
[----:B------:R-:W-:Y:S01]  /*22a0*/  IMAD R10, R2, c[0x0][0x1bc], R0 ;  /* 0x00006f00020a7a24 */ /* 0x000fe200078e0200 */
[----:B------:R-:W-:Y:S01]  /*22b0*/  @!P0 IADD3 R0, P2, R228, 0x40, RZ ;  /* 0x00000040e4008810 */ /* 0x000fe20007f5e0ff */
[----:B------:R-:W-:Y:S01]  /*22c0*/  IMAD.WIDE.U32 R4, R2, c[0x0][0x1b8], R4 ;  /* 0x00006e0002047a25 */ /* 0x000fe200078e0004 */
[----:B------:R-:W-:-:S03]  /*22d0*/  IADD3 R7, R7, R9, RZ ;  /* 0x0000000907077210 */ /* 0x000fc60007ffe0ff */
[----:B------:R-:W-:Y:S01]  /*22e0*/  @!P0 IMAD.X R2, RZ, RZ, R30, P2 ;  /* 0x000000ffff028224 */ /* 0x000fe200010e061e */
[----:B------:R-:W-:Y:S01]  /*22f0*/  @!P0 MOV R13, R7 ;  /* 0x00000007000d8202 */ /* 0x000fe20000000f00 */
[----:B------:R-:W-:Y:S01]  /*2300*/  @!P0 IMAD.MOV.U32 R12, RZ, RZ, R6 ;  /* 0x000000ffff0c8224 */ /* 0x000fe200078e0006 */
[----:B------:R-:W-:Y:S01]  /*2310*/  @!P0 IADD3 R14, P2, R228, 0x40, RZ ;  /* 0x00000040e40e8810 */ /* 0x000fe20007f5e0ff */
[----:B------:R-:W-:Y:S02]  /*2320*/  @!P0 IMAD R2, R2, c[0x0][0x198], RZ ;  /* 0x0000660002028a24 */ /* 0x000fe400078e02ff */
[----:B------:R-:W-:Y:S02]  /*2330*/  IMAD.IADD R8, R191, 0x1, -R8 ;  /* 0x00000001bf087824 */ /* 0x000fe400078e0a08 */
[----:B------:R-:W-:Y:S02]  /*2340*/  IMAD.IADD R5, R5, 0x1, R10 ;  /* 0x0000000105057824 */ /* 0x000fe400078e020a */
[C---:B------:R-:W-:Y:S01]  /*2350*/  @!P0 IMAD R10, R0.reuse, c[0x0][0x19c], R2 ;  /* 0x00006700000a8a24 */ /* 0x040fe200078e0202 */
[----:B------:R-:W-:Y:S01]  /*2360*/  @!P0 IADD3.X R2, RZ, R30, RZ, P2, !PT ;  /* 0x0000001eff028210 */ /* 0x000fe200017fe4ff */
[----:B------:R-:W-:Y:S01]  /*2370*/  @!P0 IMAD.WIDE.U32 R12, R0, c[0x0][0x198], R12 ;  /* 0x00006600000c8a25 */ /* 0x000fe200078e000c */
[----:B------:R-:W-:-:S03]  /*2380*/  ISETP.NE.AND P3, PT, R8, 0x1, PT ;  /* 0x000000010800780c */ /* 0x000fc60003f65270 */
[C---:B------:R-:W-:Y:S02]  /*2390*/  @!P1 IMAD R0, R30.reuse, c[0x0][0x198], RZ ;  /* 0x000066001e009a24 */ /* 0x040fe400078e02ff */
[----:B------:R-:W-:Y:S02]  /*23a0*/  @!P1 IMAD R8, R30, c[0x0][0x1a0], RZ ;  /* 0x000068001e089a24 */ /* 0x000fe400078e02ff */
[C---:B------:R-:W-:Y:S02]  /*23b0*/  @!P1 IMAD R0, R228.reuse, c[0x0][0x19c], R0 ;  /* 0x00006700e4009a24 */ /* 0x040fe400078e0200 */
[----:B------:R-:W-:-:S04]  /*23c0*/  @!P1 IMAD.WIDE.U32 R6, R228, c[0x0][0x198], R6 ;  /* 0x00006600e4069a25 */ /* 0x000fc800078e0006 */
[----:B------:R-:W-:Y:S02]  /*23d0*/  @!P0 IMAD R9, R2, c[0x0][0x1a0], RZ ;  /* 0x0000680002098a24 */ /* 0x000fe400078e02ff */
[----:B------:R-:W-:Y:S01]  /*23e0*/  @!P1 IMAD R22, R228, c[0x0][0x1a4], R8 ;  /* 0x00006900e4169a24 */ /* 0x000fe200078e0208 */
[----:B------:R-:W-:Y:S01]  /*23f0*/  @!P0 LEA R8, P4, R12, c[0x0][0x168], 0x1 ;  /* 0x00005a000c088a11 */ /* 0x000fe200078808ff */
[----:B------:R-:W-:Y:S02]  /*2400*/  @!P1 IMAD.IADD R0, R7, 0x1, R0 ;  /* 0x0000000107009824 */ /* 0x000fe400078e0200 */
[----:B------:R-:W-:Y:S01]  /*2410*/  @!P0 IMAD.IADD R2, R13, 0x1, R10 ;  /* 0x000000010d028824 */ /* 0x000fe200078e020a */
[----:B------:R-:W-:Y:S01]  /*2420*/  @!P1 LEA R10, P5, R6, c[0x0][0x168], 0x1 ;  /* 0x00005a00060a9a11 */ /* 0x000fe200078a08ff */
[----:B------:R-:W-:-:S03]  /*2430*/  @!P1 IMAD.WIDE.U32 R16, R228, c[0x0][0x1a0], R4 ;  /* 0x00006800e4109a25 */ /* 0x000fc600078e0004 */
[----:B------:R-:W-:Y:S01]  /*2440*/  @!P1 LEA.HI.X R11, R6, c[0x0][0x16c], R0, 0x1, P5 ;  /* 0x00005b00060b9a11 */ /* 0x000fe200028f0c00 */
[----:B------:R-:W-:Y:S01]  /*2450*/  IMAD R20, R191, -0x40, R209 ;  /* 0xffffffc0bf147824 */ /* 0x000fe200078e02d1 */
[----:B------:R-:W-:Y:S01]  /*2460*/  @!P1 LEA R6, P5, R16, c[0x0][0x170], 0x1 ;  /* 0x00005c0010069a11 */ /* 0x000fe200078a08ff */
[----:B------:R-:W-:Y:S02]  /*2470*/  @!P0 IMAD.MOV.U32 R19, RZ, RZ, R5 ;  /* 0x000000ffff138224 */ /* 0x000fe400078e0005 */
[----:B------:R-:W-:Y:S01]  /*2480*/  @!P0 IMAD R5, R14, c[0x0][0x1a4], R9 ;  /* 0x000069000e058a24 */ /* 0x000fe200078e0209 */
[----:B------:R-:W-:Y:S01]  /*2490*/  @!P0 LEA.HI.X R9, R12, c[0x0][0x16c], R2, 0x1, P4 ;  /* 0x00005b000c098a11 */ /* 0x000fe200020f0c02 */
[----:B------:R-:W-:Y:S01]  /*24a0*/  IMAD.SHL.U32 R0, R236, 0x2, RZ ;  /* 0x00000002ec007824 */ /* 0x000fe200078e00ff */
[----:B------:R-:W-:Y:S01]  /*24b0*/  @!P1 IADD3 R2, R17, R22, RZ ;  /* 0x0000001611029210 */ /* 0x000fe20007ffe0ff */
[----:B------:R-:W-:Y:S01]  /*24c0*/  IMAD.MOV.U32 R194, RZ, RZ, c[0x0][0x308] ;  /* 0x0000c200ffc27624 */ /* 0x000fe200078e00ff */
[----:B------:R-:W-:Y:S01]  /*24d0*/  ISETP.GE.AND P2, PT, R228, R20, PT ;  /* 0x00000014e400720c */ /* 0x000fe20003f46270 */
[----:B------:R-:W-:Y:S01]  /*24e0*/  IMAD.MOV.U32 R195, RZ, RZ, c[0x0][0x30c] ;  /* 0x0000c300ffc37624 */ /* 0x000fe200078e00ff */
[----:B------:R-:W-:Y:S01]  /*24f0*/  @!P1 LEA.HI.X R7, R16, c[0x0][0x174], R2, 0x1, P5 ;  /* 0x00005d0010079a11 */ /* 0x000fe200028f0c02 */
[----:B------:R-:W-:Y:S01]  /*2500*/  @!P0 IMAD.MOV.U32 R18, RZ, RZ, R4 ;  /* 0x000000ffff128224 */ /* 0x000fe200078e0004 */
[----:B------:R-:W-:-:S03]  /*2510*/  IADD3 R2, R236, 0x1800, RZ ;  /* 0x00001800ec027810 */ /* 0x000fc60007ffe0ff */
[----:B------:R-:W-:Y:S01]  /*2520*/  @!P0 IMAD.WIDE.U32 R14, R14, c[0x0][0x1a0], R18 ;  /* 0x000068000e0e8a25 */ /* 0x000fe200078e0012 */
[----:B------:R-:W-:-:S03]  /*2530*/  SEL R2, R2, R236, !P3 ;  /* 0x000000ec02027207 */ /* 0x000fc60005800000 */
[----:B------:R-:W-:Y:S01]  /*2540*/  @!P0 IMAD.IADD R5, R15, 0x1, R5 ;  /* 0x000000010f058824 */ /* 0x000fe200078e0205 */
[----:B------:R-:W-:Y:S01]  /*2550*/  SHF.L.U32 R199, R2, 0x1, RZ ;  /* 0x0000000102c77819 */ /* 0x000fe200000006ff */
[----:B------:R-:W-:Y:S01]  /*2560*/  @P2 STS [R0+0x6000], RZ ;  /* 0x006000ff00002388 */ /* 0x000fe20000000800 */
[----:B------:R-:W-:-:S03]  /*2570*/  @!P0 LEA R4, P4, R14, c[0x0][0x170], 0x1 ;  /* 0x00005c000e048a11 */ /* 0x000fc600078808ff */
[----:B------:R-:W-:Y:S01]  /*2580*/  @P2 STS [R0+0x6004], RZ ;  /* 0x006004ff00002388 */ /* 0x000fe20000000800 */
[----:B------:R-:W-:-:S03]  /*2590*/  @!P0 LEA.HI.X R5, R14, c[0x0][0x174], R5, 0x1, P4 ;  /* 0x00005d000e058a11 */ /* 0x000fc600020f0c05 */
        /* <DEDUP_REMOVED lines=68> */
[----:B---3--:R3:W2:Y:S01]  /*29e0*/  LDG.E.64 R6, [R194.64+0x8] ;  /* 0x00000806c2067981 */ /* 0x0086a2000c1e1b00 */
[C---:B------:R-:W-:Y:S01]  /*29f0*/  ISETP.GE.AND P4, PT, R208.reuse, R20, PT ;  /* 0x00000014d000720c */ /* 0x040fe20003f86270 */
[----:B------:R-:W-:Y:S01]  /*2a00*/  IMAD.MOV.U32 R213, RZ, RZ, 0x7f800000 ;  /* 0x7f800000ffd57424 */ /* 0x000fe200078e00ff */
[----:B------:R-:W-:Y:S01]  /*2a10*/  MOV R212, 0x7f800000 ;  /* 0x7f80000000d47802 */ /* 0x000fe20000000f00 */
[----:B------:R-:W-:Y:S01]  /*2a20*/  IMAD.MOV.U32 R210, RZ, RZ, 0x7f800000 ;  /* 0x7f800000ffd27424 */ /* 0x000fe200078e00ff */
[----:B------:R-:W-:-:S02]  /*2a30*/  IADD3 R2, R208, 0x20, RZ ;  /* 0x00000020d0027810 */ /* 0x000fc40007ffe0ff */
[----:B------:R-:W-:Y:S02]  /*2a40*/  MOV R211, 0x7f800000 ;  /* 0x7f80000000d37802 */ /* 0x000fe40000000f00 */
[-C--:B------:R-:W-:Y:S02]  /*2a50*/  ISETP.GE.AND P1, PT, R2, R20.reuse, PT ;  /* 0x000000140200720c */ /* 0x080fe40003f26270 */
[C---:B----4-:R-:W-:Y:S02]  /*2a60*/  IADD3 R4, R208.reuse, 0x8, RZ ;  /* 0x00000008d0047810 */ /* 0x050fe40007ffe0ff */
[----:B-1----:R-:W-:Y:S02]  /*2a70*/  IADD3 R0, R208, 0x28, RZ ;  /* 0x00000028d0007810 */ /* 0x002fe40007ffe0ff */
[-C--:B------:R-:W-:Y:S01]  /*2a80*/  ISETP.GE.AND P2, PT, R4, R20.reuse, PT ;  /* 0x000000140400720c */ /* 0x080fe20003f46270 */
[----:B------:R-:W-:Y:S01]  /*2a90*/  IMAD.WIDE R4, R208, 0x4, R206 ;  /* 0x00000004d0047825 */ /* 0x000fe200078e02ce */
[----:B---3--:R-:W3:Y:S01]  /*2aa0*/  LDG.E.64 R194, [R194.64] ;  /* 0x00000006c2c27981 */ /* 0x008ee2000c1e1b00 */
[----:B------:R-:W-:-:S03]  /*2ab0*/  ISETP.GE.AND P0, PT, R0, R20, PT ;  /* 0x000000140000720c */ /* 0x000fc60003f06270 */
[----:B------:R1:W5:Y:S01]  /*2ac0*/  @!P4 LDG.E R212, [R4.64] ;  /* 0x0000000604d4c981 */ /* 0x000362000c1e1900 */
[----:B------:R-:W-:-:S03]  /*2ad0*/  SHF.R.S32.HI R2, RZ, 0x1f, R23 ;  /* 0x0000001fff027819 */ /* 0x000fc60000011417 */
[----:B------:R1:W5:Y:S04]  /*2ae0*/  @!P1 LDG.E R210, [R4.64+0x80] ;  /* 0x0000800604d29981 */ /* 0x000368000c1e1900 */
[----:B------:R1:W5:Y:S02]  /*2af0*/  @!P2 LDG.E R213, [R4.64+0x20] ;  /* 0x0000200604d5a981 */ /* 0x000364000c1e1900 */
[----:B------:R-:W-:-:S04]  /*2b00*/  @!P0 IMAD.WIDE R8, R0, 0x4, R206 ;  /* 0x0000000400088825 */ /* 0x000fc800078e02ce */
[----:B------:R-:W-:Y:S01]  /*2b10*/  IMAD R0, R252, c[0x0][0x1c0], R36 ;  /* 0x00007000fc007a24 */ /* 0x000fe200078e0224 */
[----:B------:R1:W5:Y:S03]  /*2b20*/  @!P0 LDG.E R211, [R8.64] ;  /* 0x0000000608d38981 */ /* 0x000366000c1e1900 */
[----:B------:R-:W-:Y:S01]  /*2b30*/  IMAD.SHL.U32 R0, R0, 0x20, RZ ;  /* 0x0000002000007824 */ /* 0x000fe200078e00ff */
[----:B------:R-:W-:-:S04]  /*2b40*/  IADD3 R21, R21, R209, RZ ;  /* 0x000000d115157210 */ /* 0x000fc80007ffe0ff */
[----:B------:R-:W-:Y:S01]  /*2b50*/  IADD3 R21, -R192, 0x80, R21 ;  /* 0x00000080c0157810 */ /* 0x000fe20007ffe115 */
[----:B------:R-:W-:Y:S01]  /*2b60*/  IMAD.MOV.U32 R214, RZ, RZ, c[0x0][0x2e4] ;  /* 0x0000b900ffd67624 */ /* 0x000fe200078e00ff */
        /* <DEDUP_REMOVED lines=52> */
[----:B------:R-:W-:-:S04]  /*2eb0*/  IADD3 R0, R173, 0x1800, RZ ;  /* 0x00001800ad007810 */ /* 0x000fc80007ffe0ff */
[----:B------:R-:W-:-:S05]  /*2ec0*/  SEL R0, R0, R173, !P3 ;  /* 0x000000ad00007207 */ /* 0x000fca0005800000 */
[----:B------:R-:W-:Y:S01]  /*2ed0*/  IMAD.SHL.U32 R164, R0, 0x2, RZ ;  /* 0x0000000200a47824 */ /* 0x000fe200078e00ff */
[----:B------:R-:W-:-:S05]  /*2ee0*/  MOV R0, c[0x0][0x22c] ;  /* 0x00008b0000007a02 */ /* 0x000fca0000000f00 */
[----:B------:R-:W-:-:S04]  /*2ef0*/  IMAD R0, R0, c[0x0][0x1c0], RZ ;  /* 0x0000700000007a24 */ /* 0x000fc800078e02ff */
[C---:B------:R-:W-:Y:S01]  /*2f00*/  IMAD.SHL.U32 R238, R0.reuse, 0x10, RZ ;  /* 0x0000001000ee7824 */ /* 0x040fe200078e00ff */
[----:B------:R-:W-:-:S04]  /*2f10*/  SHF.L.U32 R217, R0, 0x3, RZ ;  /* 0x0000000300d97819 */ /* 0x000fc800000006ff */
[C---:B------:R-:W-:Y:S02]  /*2f20*/  IADD3 R240, R238.reuse, 0x20, RZ ;  /* 0x00000020eef07810 */ /* 0x040fe40007ffe0ff */
[----:B------:R-:W-:-:S03]  /*2f30*/  IADD3 R239, R238, 0x40, RZ ;  /* 0x00000040eeef7810 */ /* 0x000fc60007ffe0ff */
[C---:B------:R-:W-:Y:S01]  /*2f40*/  IMAD.IADD R235, R217.reuse, 0x1, R240 ;  /* 0x00000001d9eb7824 */ /* 0x040fe200078e02f0 */
[----:B------:R-:W-:-:S03]  /*2f50*/  IADD3 R234, R217, R239, RZ ;  /* 0x000000efd9ea7210 */ /* 0x000fc60007ffe0ff */
[C---:B------:R-:W-:Y:S01]  /*2f60*/  IMAD.IADD R251, R217.reuse, 0x1, R235 ;  /* 0x00000001d9fb7824 */ /* 0x040fe200078e02eb */
[C---:B------:R-:W-:Y:S02]  /*2f70*/  IADD3 R250, R217.reuse, R234, RZ ;  /* 0x000000ead9fa7210 */ /* 0x040fe40007ffe0ff */
[----:B------:R-:W-:Y:S02]  /*2f80*/  IADD3 R2, R174, 0x1800, RZ ;  /* 0x00001800ae027810 */ /* 0x000fe40007ffe0ff */
[C---:B------:R-:W-:Y:S01]  /*2f90*/  IADD3 R222, R217.reuse, R251, RZ ;  /* 0x000000fbd9de7210 */ /* 0x040fe20007ffe0ff */
[----:B------:R-:W-:Y:S01]  /*2fa0*/  IMAD.IADD R220, R217, 0x1, R250 ;  /* 0x00000001d9dc7824 */ /* 0x000fe200078e02fa */
[----:B------:R-:W-:-:S03]  /*2fb0*/  SEL R2, R2, R174, !P3 ;  /* 0x000000ae02027207 */ /* 0x000fc60005800000 */
[C---:B------:R-:W-:Y:S01]  /*2fc0*/  IMAD.IADD R221, R217.reuse, 0x1, R222 ;  /* 0x00000001d9dd7824 */ /* 0x040fe200078e02de */
[----:B------:R-:W-:Y:S01]  /*2fd0*/  IADD3 R219, R217, R220, RZ ;  /* 0x000000dcd9db7210 */ /* 0x000fe20007ffe0ff */
[----:B------:R-:W-:Y:S01]  /*2fe0*/  IMAD.U32 R245, R0, -0x40, RZ ;  /* 0xffffffc000f57824 */ /* 0x000fe200078e00ff */
[----:B------:R-:W-:Y:S01]  /*2ff0*/  SHF.L.U32 R167, R2, 0x1, RZ ;  /* 0x0000000102a77819 */ /* 0x000fe200000006ff */
[C---:B------:R-:W-:Y:S01]  /*3000*/  IMAD R249, R0.reuse, 0x18, RZ ;  /* 0x0000001800f97824 */ /* 0x040fe200078e02ff */
[----:B---3--:R-:W-:Y:S01]  /*3010*/  LOP3.LUT R225, R225, R194, RZ, 0x3c, !PT ;  /* 0x000000c2e1e17212 */ /* 0x008fe200078e3cff */
[C---:B------:R-:W-:Y:S01]  /*3020*/  IMAD R247, R0.reuse, 0x28, RZ ;  /* 0x0000002800f77824 */ /* 0x040fe200078e02ff */
[C---:B------:R-:W-:Y:S01]  /*3030*/  SHF.L.U32 R248, R0.reuse, 0x5, RZ ;  /* 0x0000000500f87819 */ /* 0x040fe200000006ff */
[C---:B------:R-:W-:Y:S01]  /*3040*/  IMAD R246, R0.reuse, 0x30, RZ ;  /* 0x0000003000f67824 */ /* 0x040fe200078e02ff */
[----:B------:R-:W-:Y:S01]  /*3050*/  IADD3 R223, R217, R219, RZ ;  /* 0x000000dbd9df7210 */ /* 0x000fe20007ffe0ff */
[----:B------:R-:W-:-:S02]  /*3060*/  IMAD R244, R0, 0x38, RZ ;  /* 0x0000003800f47824 */ /* 0x000fc400078e02ff */
[----:B-1----:R-:W-:Y:S02]  /*3070*/  IMAD.IADD R224, R217, 0x1, R221 ;  /* 0x00000001d9e07824 */ /* 0x002fe400078e02dd */
.L_x_1126:
        /* <DEDUP_REMOVED lines=100> */
.L_x_1122:
        /* <DEDUP_REMOVED lines=13> */
[----:B------:R-:W-:Y:S05]  /*3790*/  IADD3 R132, -R145, R192, -R209 ;  /* 0x000000c091847210 */ /* 0x000fea0007ffe9d1 */
        /* <DEDUP_REMOVED lines=118> */
.L_x_1123:
        /* <DEDUP_REMOVED lines=60> */
[-C--:B------:R-:W-:Y:S02]  /*42c0*/  LOP3.LUT R8, R17, R225.reuse, RZ, 0x3c, !PT ;  /* 0x000000e111087212 */ /* 0x080fe400078e3cff */
        /* <DEDUP_REMOVED lines=226> */
[----:B------:R-:W-:Y:S02]  /*50f0*/  FSETP.GE.FTZ.AND P5, PT, R184, RZ, PT ;  /* 0x000000ffb800720b */ /* 0x000fe40003fb6000 */
[----:B------:R-:W-:Y:S02]  /*5100*/  ISETP.GT.AND P6, PT, R191, R226, PT ;  /* 0x000000e2bf00720c */ /* 0x000fe40003fc4270 */
        /* <DEDUP_REMOVED lines=85> */
[----:B-----5:R-:W-:Y:S01]  /*5660*/  FADD.FTZ R0, -R178, R4 ;  /* 0x00000004b2007221 */ /* 0x020fe20000010100 */
[C---:B------:R-:W-:Y:S01]  /*5670*/  HMMA.16816.F32.BF16 R16, R140.reuse, R134, R16 ;  /* 0x000000868c10723c */ /* 0x040fe20000041810 */
[----:B------:R-:W1:Y:S02]  /*5680*/  LDSM.16.M88.4 R132, [R166+0x13400] ;  /* 0x01340000a684783b */ /* 0x000e640000000200 */
[C---:B------:R-:W-:Y:S01]  /*5690*/  FADD.FTZ R6, -R177.reuse, R6 ;  /* 0x00000006b1067221 */ /* 0x040fe20000010100 */
[----:B------:R-:W-:Y:S01]  /*56a0*/  FSEL R0, R0, R178, P0 ;  /* 0x000000b200007208 */ /* 0x000fe20000000000 */
[----:B------:R-:W-:Y:S01]  /*56b0*/  FADD.FTZ R7, -R177, R7 ;  /* 0x00000007b1077221 */ /* 0x000fe20000010100 */
[----:B------:R-:W-:Y:S01]  /*56c0*/  FSETP.GE.FTZ.AND P0, PT, R162, RZ, PT ;  /* 0x000000ffa200720b */ /* 0x000fe20003f16000 */
[----:B------:R-:W-:Y:S01]  /*56d0*/  FADD.FTZ R8, -R176, R8 ;  /* 0x00000008b0087221 */ /* 0x000fe20000010100 */
[-C--:B------:R-:W-:Y:S01]  /*56e0*/  FSEL R6, R6, R177.reuse, P1 ;  /* 0x000000b106067208 */ /* 0x080fe20000800000 */
[----:B------:R-:W-:Y:S01]  /*56f0*/  FADD.FTZ R5, -R178, R5 ;  /* 0x00000005b2057221 */ /* 0x000fe20000010100 */
[----:B------:R-:W-:Y:S02]  /*5700*/  FSETP.GE.FTZ.AND P1, PT, R148, RZ, PT ;  /* 0x000000ff9400720b */ /* 0x000fe40003f36000 */
        /* <DEDUP_REMOVED lines=9> */
[----:B------:R-:W-:Y:S01]  /*57a0*/  FSETP.GE.FTZ.AND P2, PT, R145, RZ, PT ;  /* 0x000000ff9100720b */ /* 0x000fe20003f56000 */
[----:B------:R-:W-:Y:S01]  /*57b0*/  FADD.FTZ R10, -R175, R10 ;  /* 0x0000000aaf0a7221 */ /* 0x000fe20000010100 */
[-C--:B------:R-:W-:Y:S01]  /*57c0*/  FSEL R11, R11, R175.reuse, P0 ;  /* 0x000000af0b0b7208 */ /* 0x080fe20000000000 */
[----:B------:R-:W-:Y:S01]  /*57d0*/  FMUL.FTZ R158, R158, R0 ;  /* 0x000000009e9e7220 */ /* 0x000fe20000410000 */
[----:B------:R-:W-:Y:S01]  /*57e0*/  FSETP.GE.FTZ.AND P0, PT, R163, RZ, PT ;  /* 0x000000ffa300720b */ /* 0x000fe20003f16000 */
[----:B------:R-:W-:Y:S01]  /*57f0*/  FADD.FTZ R0, -R177, R19 ;  /* 0x00000013b1007221 */ /* 0x000fe20000010100 */
[-C--:B------:R-:W-:Y:S01]  /*5800*/  FSEL R9, R9, R176.reuse, P2 ;  /* 0x000000b009097208 */ /* 0x080fe20001000000 */
[----:B------:R-:W-:Y:S01]  /*5810*/  FADD.FTZ R12, -R176, R12 ;  /* 0x0000000cb00c7221 */ /* 0x000fe20000010100 */
[----:B------:R-:W-:Y:S01]  /*5820*/  FSEL R6, R6, R175, P0 ;  /* 0x000000af06067208 */ /* 0x000fe20000000000 */
[----:B------:R-:W-:Y:S01]  /*5830*/  FADD.FTZ R8, -R176, R13 ;  /* 0x0000000db0087221 */ /* 0x000fe20000010100 */
[----:B------:R-:W-:Y:S01]  /*5840*/  FSETP.GE.FTZ.AND P0, PT, R183, RZ, PT ;  /* 0x000000ffb700720b */ /* 0x000fe20003f16000 */
[----:B------:R-:W-:Y:S01]  /*5850*/  FMUL.FTZ R162, R162, R7 ;  /* 0x00000007a2a27220 */ /* 0x000fe20000410000 */
        /* <DEDUP_REMOVED lines=8> */
[-C--:B-1----:R-:W-:Y:S01]  /*58e0*/  HMMA.16816.F32.BF16 R20, R140, R132.reuse, R20 ;  /* 0x000000848c14723c */ /* 0x082fe20000041814 */
[----:B------:R-:W-:Y:S01]  /*58f0*/  FADD.FTZ R4, -R178, R17 ;  /* 0x00000011b2047221 */ /* 0x000fe20000010100 */
[----:B------:R-:W-:Y:S01]  /*5900*/  FSEL R0, R0, R177, P0 ;  /* 0x000000b100007208 */ /* 0x000fe20000000000 */
[----:B------:R-:W-:Y:S01]  /*5910*/  FADD.FTZ R2, -R177, R18 ;  /* 0x00000012b1027221 */ /* 0x000fe20000010100 */
        /* <DEDUP_REMOVED lines=17> */
[-C--:B------:R-:W-:Y:S01]  /*5a30*/  FSEL R4, R4, R178.reuse, P2 ;  /* 0x000000b204047208 */ /* 0x080fe20001000000 */
[----:B------:R-:W-:Y:S01]  /*5a40*/  FADD.FTZ R23, -R177, R23 ;  /* 0x00000017b1177221 */ /* 0x000fe20000010100 */
[----:B------:R-:W-:Y:S01]  /*5a50*/  HMMA.16816.F32.BF16 R32, R140, R134, R32 ;  /* 0x000000868c20723c */ /* 0x000fe20000041820 */
[----:B------:R-:W-:Y:S02]  /*5a60*/  FSETP.GE.FTZ.AND P3, PT, R185, RZ, PT ;  /* 0x000000ffb900720b */ /* 0x000fe40003f76000 */
[C---:B------:R-:W-:Y:S01]  /*5a70*/  FADD.FTZ R20, -R178.reuse, R20 ;  /* 0x00000014b2147221 */ /* 0x040fe20000010100 */
[-C--:B------:R-:W-:Y:S01]  /*5a80*/  FSEL R0, R23, R177.reuse, P0 ;  /* 0x000000b117007208 */ /* 0x080fe20000000000 */
[----:B------:R-:W-:Y:S01]  /*5a90*/  FADD.FTZ R21, -R178, R21 ;  /* 0x00000015b2157221 */ /* 0x000fe20000010100 */
[----:B------:R-:W-:Y:S01]  /*5aa0*/  FSETP.GE.FTZ.AND P0, PT, R152, RZ, PT ;  /* 0x000000ff9800720b */ /* 0x000fe20003f16000 */
[----:B------:R-:W-:Y:S01]  /*5ab0*/  FADD.FTZ R27, -R175, R27 ;  /* 0x0000001baf1b7221 */ /* 0x000fe20000010100 */
[----:B------:R-:W-:Y:S01]  /*5ac0*/  FSEL R2, R2, R177, P1 ;  /* 0x000000b102027208 */ /* 0x000fe20000800000 */
[----:B------:R-:W-:Y:S01]  /*5ad0*/  FADD.FTZ R22, -R177, R22 ;  /* 0x00000016b1167221 */ /* 0x000fe20000010100 */
[----:B------:R-:W-:Y:S02]  /*5ae0*/  FSETP.GE.FTZ.AND P2, PT, R157, RZ, PT ;  /* 0x000000ff9d00720b */ /* 0x000fe40003f56000 */
[----:B------:R-:W-:Y:S01]  /*5af0*/  FMUL.FTZ R9, R182, R5 ;  /* 0x00000005b6097220 */ /* 0x000fe20000410000 */
        /* <DEDUP_REMOVED lines=19> */
[----:B------:R-:W-:Y:S01]  /*5c30*/  FMUL.FTZ R18, R152, R0 ;  /* 0x0000000098127220 */ /* 0x000fe20000410000 */
[-C--:B------:R-:W-:Y:S01]  /*5c40*/  FSEL R2, R26, R175.reuse, P1 ;  /* 0x000000af1a027208 */ /* 0x080fe20000800000 */
[----:B------:R-:W-:Y:S01]  /*5c50*/  FADD.FTZ R28, -R176, R28 ;  /* 0x0000001cb01c7221 */ /* 0x000fe20000010100 */
[----:B------:R-:W-:Y:S01]  /*5c60*/  FSETP.GE.FTZ.AND P3, PT, R149, RZ, PT ;  /* 0x000000ff9500720b */ /* 0x000fe20003f76000 */
[----:B------:R-:W-:Y:S01]  /*5c70*/  FADD.FTZ R0, -R177, R34 ;  /* 0x00000022b1007221 */ /* 0x000fe20000010100 */
[----:B------:R-:W-:Y:S01]  /*5c80*/  FSETP.GE.FTZ.AND P1, PT, R144, RZ, PT ;  /* 0x000000ff9000720b */ /* 0x000fe20003f36000 */
[----:B------:R-:W-:Y:S02]  /*5c90*/  FMUL.FTZ R146, R146, R2 ;  /* 0x0000000292927220 */ /* 0x000fe40000410000 */
[----:B------:R-:W-:Y:S01]  /*5ca0*/  FADD.FTZ R2, -R178, R32 ;  /* 0x00000020b2027221 */ /* 0x000fe20000010100 */
[----:B------:R-:W-:Y:S01]  /*5cb0*/  FSEL R30, R30, R175, P1 ;  /* 0x000000af1e1e7208 */ /* 0x000fe20000800000 */
[----:B------:R-:W-:Y:S01]  /*5cc0*/  FMUL.FTZ R7, R157, R4 ;  /* 0x000000049d077220 */ /* 0x000fe20000410000 */
[----:B------:R-:W-:Y:S01]  /*5cd0*/  FSEL R4, R25, R176, P3 ;  /* 0x000000b019047208 */ /* 0x000fe20001800000 */
[----:B------:R-:W-:Y:S01]  /*5ce0*/  @P0 FADD.FTZ R175, -R175, R31 ;  /* 0x0000001fafaf0221 */ /* 0x000fe20000010100 */
[----:B------:R-:W-:Y:S01]  /*5cf0*/  FSETP.GE.FTZ.AND P3, PT, R188, RZ, PT ;  /* 0x000000ffbc00720b */ /* 0x000fe20003f76000 */
[----:B------:R-:W-:Y:S01]  /*5d00*/  FMUL.FTZ R19, R153, R5 ;  /* 0x0000000599137220 */ /* 0x000fe20000410000 */
[----:B------:R-:W-:Y:S01]  /*5d10*/  FSETP.GE.FTZ.AND P1, PT, R189, RZ, PT ;  /* 0x000000ffbd00720b */ /* 0x000fe20003f36000 */
[----:B------:R-:W-:Y:S01]  /*5d20*/  FMUL.FTZ R149, R149, R4 ;  /* 0x0000000495957220 */ /* 0x000fe20000410000 */
[----:B------:R-:W-:Y:S01]  /*5d30*/  FSETP.GE.FTZ.AND P0, PT, R187, RZ, PT ;  /* 0x000000ffbb00720b */ /* 0x000fe20003f16000 */
[----:B------:R-:W-:Y:S01]  /*5d40*/  FMUL.FTZ R30, R144, R30 ;  /* 0x0000001e901e7220 */ /* 0x000fe20000410000 */
[----:B------:R-:W-:Y:S01]  /*5d50*/  FSEL R28, R28, R176, P3 ;  /* 0x000000b01c1c7208 */ /* 0x000fe20001800000 */
[----:B------:R-:W-:Y:S01]  /*5d60*/  @P2 FADD.FTZ R176, -R176, R29 ;  /* 0x0000001db0b02221 */ /* 0x000fe20000010100 */
[----:B------:R-:W-:Y:S01]  /*5d70*/  FSEL R2, R2, R178, P1 ;  /* 0x000000b202027208 */ /* 0x000fe20000800000 */
[----:B------:R-:W-:Y:S01]  /*5d80*/  @P5 FADD.FTZ R178, -R178, R33 ;  /* 0x00000021b2b25221 */ /* 0x000fe20000010100 */
[----:B------:R-:W-:Y:S01]  /*5d90*/  FSEL R0, R0, R177, P0 ;  /* 0x000000b100007208 */ /* 0x000fe20000000000 */
[----:B------:R-:W-:Y:S02]  /*5da0*/  @P4 FADD.FTZ R177, -R177, R35 ;  /* 0x00000023b1b14221 */ /* 0x000fe40000010100 */
        /* <DEDUP_REMOVED lines=27> */
.L_x_1124:
        /* <DEDUP_REMOVED lines=118> */
.L_x_1125:
[----:B------:R-:W-:Y:S01]  /*66c0*/  LDSM.16.M88.4 R24, [R168] ;  /* 0x00000000a818783b */ /* 0x000fe20000000200 */
[C---:B------:R-:W-:Y:S03]  /*66d0*/  LEA R180, P0, R245.reuse, R204, 0x2 ;  /* 0x000000ccf5b47211 */ /* 0x040fe600078010ff */
[----:B------:R-:W2:Y:S01]  /*66e0*/  LDSM.16.MT88.4 R8, [R0+0x9000] ;  /* 0x009000000008783b */ /* 0x000ea20000004200 */
[----:B------:R-:W-:Y:S03]  /*66f0*/  LEA.HI.X.SX32 R179, R245, R205, 0x2, P0 ;  /* 0x000000cdf5b37211 */ /* 0x000fe600000f16ff */
[----:B------:R-:W3:Y:S04]  /*6700*/  LDSM.16.MT88.4 R16, [R0+0xb000] ;  /* 0x00b000000010783b */ /* 0x000ee80000004200 */
[----:B------:R-:W4:Y:S04]  /*6710*/  LDSM.16.MT88.4 R28, [R0+0xd000] ;  /* 0x00d00000001c783b */ /* 0x000f280000004200 */
[----:B------:R-:W-:Y:S04]  /*6720*/  LDSM.16.M88.4 R32, [R169] ;  /* 0x00000000a920783b */ /* 0x000fe80000000200 */
[----:B------:R-:W1:Y:S04]  /*6730*/  LDSM.16.MT88.4 R132, [R0+0x9400] ;  /* 0x009400000084783b */ /* 0x000e680000004200 */
[----:B------:R-:W1:Y:S04]  /*6740*/  LDSM.16.MT88.4 R136, [R0+0xb400] ;  /* 0x00b400000088783b */ /* 0x000e680000004200 */
[----:B------:R-:W1:Y:S04]  /*6750*/  LDSM.16.MT88.4 R140, [R0+0xd400] ;  /* 0x00d40000008c783b */ /* 0x000e680000004200 */
[----:B------:R-:W-:Y:S04]  /*6760*/  LDSM.16.M88.4 R144, [R171] ;  /* 0x00000000ab90783b */ /* 0x000fe80000000200 */
[----:B------:R-:W1:Y:S04]  /*6770*/  LDSM.16.MT88.4 R148, [R0+0x9800] ;  /* 0x009800000094783b */ /* 0x000e680000004200 */
[----:B------:R-:W1:Y:S01]  /*6780*/  LDSM.16.MT88.4 R152, [R0+0xb800] ;  /* 0x00b800000098783b */ /* 0x000e620000004200 */
[C---:B--2---:R-:W-:Y:S03]  /*6790*/  HMMA.16816.F32.BF16 R4, R24.reuse, R8, RZ ;  /* 0x000000081804723c */ /* 0x044fe600000418ff */
[----:B------:R-:W-:Y:S05]  /*67a0*/  LDSM.16.MT88.4 R156, [R0+0xbc00] ;  /* 0x00bc0000009c783b */ /* 0x000fea0000004200 */
        /* <DEDUP_REMOVED lines=59> */
[----:B---3--:R-:W-:Y:S04]  /*6b60*/  LOP3.LUT R0, R191, 0x1, RZ, 0xc0, !PT ;  /* 0x00000001bf007812 */ /* 0x008fe800078ec0ff */
        /* <DEDUP_REMOVED lines=70> */
[C---:B------:R-:W-:Y:S01]  /*6fd0*/  LEA R6, P1, R219.reuse, R28, 0x2 ;  /* 0x0000001cdb067211 */ /* 0x040fe200078210ff */
[----:B------:R-:W-:Y:S01]  /*6fe0*/  RED.E.ADD.F32.FTZ.RN.STRONG.GPU [R30.64+0x100], R21 ;  /* 0x000100151e00798e */ /* 0x000fe2000c10e786 */
[-C--:B------:R-:W-:Y:S02]  /*6ff0*/  LEA.HI.X.SX32 R9, R220, R29.reuse, 0x2, P2 ;  /* 0x0000001ddc097211 */ /* 0x080fe400010f16ff */
[-C--:B------:R-:W-:Y:S01]  /*7000*/  LEA.HI.X.SX32 R7, R219, R29.reuse, 0x2, P1 ;  /* 0x0000001ddb077211 */ /* 0x080fe200008f16ff */
        /* <DEDUP_REMOVED lines=296> */
.L_x_1127:
        /* <DEDUP_REMOVED lines=15> */
.L_x_1128:
        /* <DEDUP_REMOVED lines=44> */
.L_x_1130:
[----:B------:R-:W-:Y:S05]  /*8640*/  BSYNC B0 ;  /* 0x0000000000007941 */ /* 0x000fea0003800000 */
.L_x_1129:
        /* <DEDUP_REMOVED lines=17> */
.L_x_1132:
[----:B------:R-:W-:Y:S05]  /*8760*/  BSYNC B0 ;  /* 0x0000000000007941 */ /* 0x000fea0003800000 */
.L_x_1131:
        /* <DEDUP_REMOVED lines=22> */
.L_x_1134:
[----:B------:R-:W-:Y:S05]  /*88d0*/  BSYNC B0 ;  /* 0x0000000000007941 */ /* 0x000fea0003800000 */
.L_x_1133:
        /* <DEDUP_REMOVED lines=13> */
.L_x_1121:
[----:B------:R-:W-:Y:S05]  /*89b0*/  BSYNC B1 ;  /* 0x0000000000017941 */ /* 0x000fea0003800000 */
.L_x_1107:
        /* <DEDUP_REMOVED lines=9> */
.L_x_1135:
[----:B------:R-:W-:Y:S05]  /*8a50*/  EXIT ;  /* 0x000000000000794d */ /* 0x000fea0003800000 */
.L_x_1137:
        /* <DEDUP_REMOVED lines=10> */
.L_x_1309:


//--------------------- .text._ZN5flash44flash_bwd_dq_dk_dv_loop_seqk_parallel_kernelI23Flash_bwd_kernel_traitsILi96ELi64ELi128ELi8ELi2ELi4ELi4ELb0ELb0EN7cutlass10bfloat16_tE19Flash_kernel_traitsILi96ELi64ELi128ELi8ES3_EELb0ELb0ELb1ELb0ELb0ELb1ELb1EEEvNS_16Flash_bwd_paramsE --------------------------
	.section	.text._ZN5flash44flash_bwd_dq_dk_dv_loop_seqk_parallel_kernelI23Flash_bwd_kernel_traitsILi96ELi64ELi128ELi8ELi2ELi4ELi4ELb0ELb0EN7cutlass10bfloat16_tE19Flash_kernel_traitsILi96ELi64ELi128ELi8ES3_EELb0ELb0ELb1ELb0ELb0ELb1ELb1EEEvNS_16Flash_bwd_paramsE,"ax",@progbits
	.sectioninfo	@"SHI_REGISTERS=255"
	.align	128
        .global         _ZN5flash44flash_bwd_dq_dk_dv_loop_seqk_parallel_kernelI23Flash_bwd_kernel_traitsILi96ELi64ELi128ELi8ELi2ELi4ELi4ELb0ELb0EN7cutlass10bfloat16_tE19Flash_kernel_traitsILi96ELi64ELi128ELi8ES3_EELb0ELb0ELb1ELb0ELb0ELb1ELb1EEEvNS_16Flash_bwd_paramsE
        .type           _ZN5flash44flash_bwd_dq_dk_dv_loop_seqk_parallel_kernelI23Flash_bwd_kernel_traitsILi96ELi64ELi128ELi8ELi2ELi4ELi4ELb0ELb0EN7cutlass10bfloat16_tE19Flash_kernel_traitsILi96ELi64ELi128ELi8ES3_EELb0ELb0ELb1ELb0ELb0ELb1ELb1EEEvNS_16Flash_bwd_paramsE,@function
        .size           _ZN5flash44flash_bwd_dq_dk_dv_loop_seqk_parallel_kernelI23Flash_bwd_kernel_traitsILi96ELi64ELi128ELi8ELi2ELi4ELi4ELb0ELb0EN7cutlass10bfloat16_tE19Flash_kernel_traitsILi96ELi64ELi128ELi8ES3_EELb0ELb0ELb1ELb0ELb0ELb1ELb1EEEvNS_16Flash_bwd_paramsE,(.L_x_1310 - _ZN5flash44flash_bwd_dq_dk_dv_loop_seqk_parallel_kernelI23Flash_bwd_kernel_traitsILi96ELi64ELi128ELi8ELi2ELi4ELi4ELb0ELb0EN7cutlass10bfloat16_tE19Flash_kernel_traitsILi96ELi64ELi128ELi8ES3_EELb0ELb0ELb1ELb0ELb0ELb1ELb1EEEvNS_16Flash_bwd_paramsE)
        .other          _ZN5flash44flash_bwd_dq_dk_dv_loop_seqk_parallel_kernelI23Flash_bwd_kernel_traitsILi96ELi64ELi128ELi8ELi2ELi4ELi4ELb0ELb0EN7cutlass10bfloat16_tE19Flash_kernel_traitsILi96ELi64ELi128ELi8ES3_EELb0ELb0ELb1ELb0ELb0ELb1ELb1EEEvNS_16Flash_bwd_paramsE,@"STO_CUDA_ENTRY STV_DEFAULT"
_ZN5flash44flash_bwd_dq_dk_dv_loop_seqk_parallel_kernelI23Flash_bwd_kernel_traitsILi96ELi64ELi128ELi8ELi2ELi4ELi4ELb0ELb0EN7cutlass10bfloat16_tE19Flash_kernel_traitsILi96ELi64ELi128ELi8ES3_EELb0ELb0ELb1ELb0ELb0ELb1ELb1EEEvNS_16Flash_bwd_paramsE:
.text._ZN5flash44flash_bwd_dq_dk_dv_loop_seqk_parallel_kernelI23Flash_bwd_kernel_traitsILi96ELi64ELi128ELi8ELi2ELi4ELi4ELb0ELb0EN7cutlass10bfloat16_tE19Flash_kernel_traitsILi96ELi64ELi128ELi8ES3_EELb0ELb0ELb1ELb0ELb0ELb1ELb1EEEvNS_16Flash_bwd_paramsE:
        /* <DEDUP_REMOVED lines=59> */
[----:B------:R-:W-:Y:S01]  /*03b0*/  LEA.HI R7, R21, R22, RZ, 0x3 ;  /* 0x0000001615077211 */ /* 0x000fe200078f18ff */
        /* <DEDUP_REMOVED lines=27> */
[-C--:B------:R-:W-:Y:S01]  /*0570*/  LEA.HI R2, R21, R22.reuse, RZ, 0x6 ;  /* 0x0000001615027211 */ /* 0x080fe200078f30ff */
        /* <DEDUP_REMOVED lines=11> */
[----:B------:R-:W-:Y:S01]  /*0630*/  LEA.HI R8, R21, R22, RZ, 0x7 ;  /* 0x0000001615087211 */ /* 0x000fe200078f38ff */
[----:B------:R-:W-:Y:S01]  /*0640*/  IMAD.IADD R3, R5, 0x1, -R0 ;  /* 0x0000000105037824 */ /* 0x000fe200078e0a00 */
[----:B------:R-:W-:Y:S01]  /*0650*/  LOP3.LUT P4, RZ, R9, 0x2, RZ, 0xc0, !PT ;  /* 0x0000000209ff7812 */ /* 0x000fe2000788c0ff */
[----:B------:R-:W-:Y:S01]  /*0660*/  IMAD.IADD R0, R22, 0x1, -R4 ;  /* 0x0000000116007824 */ /* 0x000fe200078e0a04 */
[----:B------:R-:W-:Y:S01]  /*0670*/  USHF.R.S32.HI UR60, URZ, 0x1f, UR38 ;  /* 0x0000001f3f3c7899 */ /* 0x000fe20008011426 */
[----:B------:R-:W-:Y:S01]  /*0680*/  IMAD R20, R2, 0x8, R3 ;  /* 0x0000000802147824 */ /* 0x000fe200078e0203 */
[----:B------:R-:W-:Y:S01]  /*0690*/  UIMAD.WIDE.U32 UR44, UR36, UR46, URZ ;  /* 0x0000002e242c72a5 */ /* 0x000fe2000f8e003f */
[----:B------:R-:W-:Y:S01]  /*06a0*/  IMAD.SHL.U32 R22, R22, 0x2, RZ ;  /* 0x0000000216167824 */ /* 0x000fe200078e00ff */
[----:B------:R-:W-:Y:S01]  /*06b0*/  SHF.R.S32.HI R3, RZ, 0x1f, R0 ;  /* 0x0000001fff037819 */ /* 0x000fe20000011400 */
[----:B------:R-:W-:Y:S01]  /*06c0*/  UIMAD UR53, UR37, UR46, URZ ;  /* 0x0000002e253572a4 */ /* 0x000fe2000f8e023f */
[-C--:B------:R-:W-:Y:S01]  /*06d0*/  LEA.HI R2, R0, R0.reuse, RZ, 0x1 ;  /* 0x0000000000027211 */ /* 0x080fe200078f08ff */
[----:B------:R-:W-:Y:S01]  /*06e0*/  USHF.R.S32.HI UR55, URZ, 0x1f, UR49 ;  /* 0x0000001f3f377899 */ /* 0x000fe20008011431 */
[----:B------:R-:W-:Y:S01]  /*06f0*/  LEA.HI R10, R3, R0, RZ, 0x3 ;  /* 0x00000000030a7211 */ /* 0x000fe200078f18ff */
[----:B------:R-:W-:Y:S01]  /*0700*/  UIMAD UR52, UR6, UR52, URZ ;  /* 0x00000034063472a4 */ /* 0x000fe2000f8e023f */
[----:B------:R-:W-:Y:S01]  /*0710*/  LOP3.LUT R4, R2, 0x7fffffe, RZ, 0xc0, !PT ;  /* 0x07fffffe02047812 */ /* 0x000fe200078ec0ff */
[----:B------:R-:W-:Y:S01]  /*0720*/  @!UP5 UIMAD UR51, UR7, UR51, URZ ;  /* 0x000000330733d2a4 */ /* 0x000fe2000f8e023f */
[----:B------:R-:W-:Y:S01]  /*0730*/  LOP3.LUT R3, R10, 0xfffffff8, RZ, 0xc0, !PT ;  /* 0xfffffff80a037812 */ /* 0x000fe200078ec0ff */
[----:B------:R-:W-:-:S02]  /*0740*/  USHF.R.S32.HI UR50, URZ, 0x1f, UR43 ;  /* 0x0000001f3f327899 */ /* 0x000fc4000801142b */
[C---:B------:R-:W-:Y:S01]  /*0750*/  IMAD.IADD R18, R0.reuse, 0x1, -R4 ;  /* 0x0000000100127824 */ /* 0x040fe200078e0a04 */
[----:B------:R-:W-:Y:S01]  /*0760*/  LOP3.LUT R4, R9, 0x1, RZ, 0xc0, !PT ;  /* 0x0000000109047812 */ /* 0x000fe200078ec0ff */
[----:B------:R-:W-:Y:S01]  /*0770*/  IMAD.IADD R15, R0, 0x1, -R3 ;  /* 0x00000001000f7824 */ /* 0x000fe200078e0a03 */
[----:B------:R-:W-:Y:S01]  /*0780*/  SHF.R.S32.HI R3, RZ, 0x1, R6 ;  /* 0x00000001ff037819 */ /* 0x000fe20000011406 */
[----:B------:R-:W-:Y:S01]  /*0790*/  IMAD.SHL.U32 R0, R5, 0x40, RZ ;  /* 0x0000004005007824 */ /* 0x000fe200078e00ff */
[--C-:B------:R-:W-:Y:S01]  /*07a0*/  SHF.R.S32.HI R6, RZ, 0x1, R2.reuse ;  /* 0x00000001ff067819 */ /* 0x100fe20000011402 */
[----:B------:R-:W-:Y:S01]  /*07b0*/  UMOV UR41, 0xffffd000 ;  /* 0xffffd00000297882 */ /* 0x000fe20000000000 */
        /* <DEDUP_REMOVED lines=35> */
[----:B------:R1:W-:Y:S01]  /*09f0*/  STL [R1], R9 ;  /* 0x0000000901007387 */ /* 0x0003e20000100800 */
        /* <DEDUP_REMOVED lines=8> */
[----:B------:R-:W-:Y:S02]  /*0a80*/  SEL R177, R180, 0xffffffe0, !P1 ;  /* 0xffffffe0b4b17807 */ /* 0x000fe40004800000 */
        /* <DEDUP_REMOVED lines=23> */
[----:B------:R-:W-:Y:S01]  /*0c00*/  IMAD.IADD R198, R199, 0x1, R196 ;  /* 0x00000001c7c67824 */ /* 0x000fe200078e02c4 */
[----:B------:R-:W-:Y:S02]  /*0c10*/  SHF.R.U32.HI R6, RZ, 0x3, R0 ;  /* 0x00000003ff067819 */ /* 0x000fe40000011600 */
[----:B------:R-:W-:Y:S02]  /*0c20*/  SHF.R.U32.HI R4, RZ, 0x3, R2 ;  /* 0x00000003ff047819 */ /* 0x000fe40000011602 */
[--C-:B------:R-:W-:Y:S01]  /*0c30*/  LOP3.LUT R6, R6, R0, R3.reuse, 0x1e, !PT ;  /* 0x0000000006067212 */ /* 0x100fe200078e1e03 */
[----:B------:R-:W-:Y:S01]  /*0c40*/  IMAD.SHL.U32 R0, R18, 0x20, RZ ;  /* 0x0000002012007824 */ /* 0x000fe200078e00ff */
[----:B------:R-:W-:-:S02]  /*0c50*/  LOP3.LUT R3, R4, R2, R3, 0x1e, !PT ;  /* 0x0000000204037212 */ /* 0x000fc400078e1e03 */
        /* <DEDUP_REMOVED lines=13> */
[----:B------:R-:W-:Y:S01]  /*0d30*/  IADD3 R247, R246, 0x20, RZ ;  /* 0x00000020f6f77810 */ /* 0x000fe20007ffe0ff */
[----:B------:R-:W-:Y:S01]  /*0d40*/  IMAD.IADD R179, R176, 0x1, R178 ;  /* 0x00000001b0b37824 */ /* 0x000fe200078e02b2 */
[----:B------:R-:W-:Y:S01]  /*0d50*/  SHF.R.S32.HI R2, RZ, 0x1f, R0 ;  /* 0x0000001fff027819 */ /* 0x000fe20000011400 */
[----:B------:R-:W-:Y:S01]  /*0d60*/  IMAD.SHL.U32 R3, R5, 0x2, RZ ;  /* 0x0000000205037824 */ /* 0x000fe200078e00ff */
[----:B------:R-:W-:Y:S01]  /*0d70*/  @P3 IADD3 R247, R246, -0x20, RZ ;  /* 0xffffffe0f6f73810 */ /* 0x000fe20007ffe0ff */
[----:B------:R-:W-:Y:S01]  /*0d80*/  IMAD.IADD R196, R196, 0x1, R197 ;  /* 0x00000001c4c47824 */ /* 0x000fe200078e02c5 */
[C---:B------:R-:W-:Y:S01]  /*0d90*/  SHF.L.U64.HI R2, R0.reuse, 0x2, R2 ;  /* 0x0000000200027819 */ /* 0x040fe20000010202 */
[----:B------:R-:W-:-:S02]  /*0da0*/  IMAD.SHL.U32 R0, R0, 0x4, RZ ;  /* 0x0000000400007824 */ /* 0x000fc400078e00ff */
[----:B------:R-:W-:Y:S02]  /*0db0*/  IMAD.IADD R178, R177, 0x1, R178 ;  /* 0x00000001b1b27824 */ /* 0x000fe400078e02b2 */
.L_x_1168:
        /* <DEDUP_REMOVED lines=12> */
[----:B-1----:R-:W-:Y:S01]  /*0e80*/  IMAD.U32 R4, RZ, RZ, UR6 ;  /* 0x00000006ff047e24 */ /* 0x002fe2000f8e00ff */
        /* <DEDUP_REMOVED lines=40> */
.L_x_1138:
        /* <DEDUP_REMOVED lines=67> */
.L_x_1140:
        /* <DEDUP_REMOVED lines=18> */
.L_x_1141:
[----:B------:R-:W-:Y:S01]  /*1660*/  IABS R6, c[0x0][0x1c8] ;  /* 0x0000720000067a13 */ /* 0x000fe20000000000 */
[----:B------:R-:W-:Y:S01]  /*1670*/  ULDC.64 UR12, c[0x0][0x370] ;  /* 0x0000dc00000c7ab9 */ /* 0x000fe20000000a00 */
[----:B------:R-:W-:Y:S01]  /*1680*/  ISETP.NE.AND P2, PT, RZ, c[0x0][0x1c8], PT ;  /* 0x00007200ff007a0c */ /* 0x000fe20003f45270 */
[----:B------:R-:W-:Y:S01]  /*1690*/  @UP3 UIMAD.WIDE.U32 UR8, UR16, UR12, URZ ;  /* 0x0000000c100832a5 */ /* 0x000fe2000f8e003f */
[----:B------:R-:W1:Y:S01]  /*16a0*/  I2F.RP R4, R6 ;  /* 0x0000000600047306 */ /* 0x000e620000209400 */
[----:B------:R-:W-:Y:S02]  /*16b0*/  ULDC UR10, c[0x0][0x224] ;  /* 0x00008900000a7ab9 */ /* 0x000fe40000000800 */
[----:B------:R-:W-:Y:S02]  /*16c0*/  @UP3 UIMAD UR27, UR16, UR13, UR9 ;  /* 0x0000000d101b32a4 */ /* 0x000fe4000f8e0209 */
[----:B------:R-:W-:Y:S02]  /*16d0*/  ULDC UR15, c[0x0][0x234] ;  /* 0x00008d00000f7ab9 */ /* 0x000fe40000000800 */
[----:B------:R-:W-:-:S02]  /*16e0*/  @UP3 UMOV UR23, UR8 ;  /* 0x0000000800173c82 */ /* 0x000fc40008000000 */
[----:B------:R-:W-:Y:S02]  /*16f0*/  ULDC.64 UR8, c[0x0][0x368] ;  /* 0x0000da0000087ab9 */ /* 0x000fe40000000a00 */
[----:B------:R-:W-:Y:S02]  /*1700*/  @!UP3 UIMAD UR7, UR40, UR8, URZ ;  /* 0x000000082807b2a4 */ /* 0x000fe4000f8e023f */
[----:B------:R-:W-:Y:S02]  /*1710*/  ULDC.64 UR12, c[0x0][0x3d8] ;  /* 0x0000f600000c7ab9 */ /* 0x000fe40000000a00 */
[----:B------:R-:W-:Y:S01]  /*1720*/  @!UP3 UIMAD UR7, UR32, UR9, UR7 ;  /* 0x000000092007b2a4 */ /* 0x000fe2000f8e0207 */
[----:B-1----:R-:W1:Y:S01]  /*1730*/  MUFU.RCP R4, R4 ;  /* 0x0000000400047308 */ /* 0x002e620000001000 */
[----:B------:R-:W-:Y:S02]  /*1740*/  @!UP3 UIMAD.WIDE.U32 UR8, UR32, UR8, URZ ;  /* 0x000000082008b2a5 */ /* 0x000fe4000f8e003f */
[----:B------:R-:W-:-:S02]  /*1750*/  USHF.R.S32.HI UR26, URZ, 0x1f, UR24 ;  /* 0x0000001f3f1a7899 */ /* 0x000fc40008011418 */
        /* <DEDUP_REMOVED lines=27> */
[----:B------:R-:W-:-:S03]  /*1910*/  IMAD.HI.U32 R2, R2, R0, RZ ;  /* 0x0000000002027227 */ /* 0x000fc600078e00ff */
        /* <DEDUP_REMOVED lines=26> */
.L_x_1142:
[----:B------:R-:W-:Y:S02]  /*1ac0*/  UMOV UR15, UR52 ;  /* 0x00000034000f7c82 */ /* 0x000fe40008000000 */
.L_x_1143:
[----:B------:R-:W2:Y:S04]  /*1ad0*/  LDL.64 R4, [R1+0x8] ;  /* 0x0000080001047983 */ /* 0x000ea80000100a00 */
[----:B------:R1:W2:Y:S01]  /*1ae0*/  LDL.64 R18, [R1+0x8] ;  /* 0x0000080001127983 */ /* 0x0002a20000100a00 */
[----:B------:R-:W-:Y:S01]  /*1af0*/  UIADD3 UR8, UP4, UP3, UR8, UR43, UR49 ;  /* 0x0000002b08087290 */ /* 0x000fe2000fb9e031 */
[----:B------:R-:W-:Y:S01]  /*1b00*/  IMAD.U32 R12, RZ, RZ, UR5 ;  /* 0x00000005ff0c7e24 */ /* 0x000fe2000f8e00ff */
[----:B------:R-:W-:Y:S01]  /*1b10*/  UMOV UR16, 0x4 ;  /* 0x0000000400107882 */ /* 0x000fe20000000000 */
[----:B------:R-:W3:Y:S01]  /*1b20*/  S2R R14, SR_TID.X ;  /* 0x00000000000e7919 */ /* 0x000ee20000002100 */
        /* <DEDUP_REMOVED lines=20> */
[----:B------:R-:W-:-:S02]  /*1c70*/  UIMAD.WIDE UR8, UR8, UR16, UR4 ;  /* 0x00000010080872a5 */ /* 0x000fc4000f8e0204 */
[----:B------:R-:W-:Y:S01]  /*1c80*/  UIADD3 UR7, -UR6, UR11, UR24 ;  /* 0x0000000b06077290 */ /* 0x000fe2000fffe118 */
[----:B------:R-:W-:Y:S01]  /*1c90*/  SHF.R.S32.HI R16, RZ, 0x1f, R0 ;  /* 0x0000001fff107819 */ /* 0x000fe20000011400 */
[----:B------:R-:W-:Y:S01]  /*1ca0*/  ULDC.64 UR4, c[0x0][0x3c8] ;  /* 0x0000f20000047ab9 */ /* 0x000fe20000000a00 */
[----:B------:R-:W-:Y:S02]  /*1cb0*/  IADD3 R6, P0, R0, UR17, RZ ;  /* 0x0000001100067c10 */ /* 0x000fe4000ff1e0ff */
[----:B------:R-:W-:Y:S02]  /*1cc0*/  UMOV UR14, UR8 ;  /* 0x00000008000e7c82 */ /* 0x000fe40008000000 */
[----:B------:R-:W-:Y:S01]  /*1cd0*/  IADD3.X R7, R16, UR28, RZ, P0, !PT ;  /* 0x0000001c10077c10 */ /* 0x000fe200087fe4ff */
[----:B------:R-:W-:Y:S02]  /*1ce0*/  ULDC UR28, c[0x0][0x2e8] ;  /* 0x0000ba00001c7ab9 */ /* 0x000fe40000000800 */
[----:B------:R-:W-:-:S02]  /*1cf0*/  UIADD3 UR7, UR7, -UR28, URZ ;  /* 0x8000001c07077290 */ /* 0x000fc4000fffe03f */
[----:B------:R-:W-:Y:S01]  /*1d00*/  IMAD R7, R7, c[0x0][0x190], RZ ;  /* 0x0000640007077a24 */ /* 0x000fe200078e02ff */
[----:B------:R-:W-:Y:S02]  /*1d10*/  UIADD3 UR8, UR17, UR15, URZ ;  /* 0x0000000f11087290 */ /* 0x000fe4000fffe03f */
[----:B------:R-:W-:Y:S02]  /*1d20*/  USHF.R.S32.HI UR17, URZ, 0x1f, UR7 ;  /* 0x0000001f3f117899 */ /* 0x000fe40008011407 */
[----:B------:R-:W-:Y:S02]  /*1d30*/  UMOV UR13, UR9 ;  /* 0x00000009000d7c82 */ /* 0x000fe40008000000 */
[----:B------:R-:W-:Y:S02]  /*1d40*/  ULEA.HI UR17, UR17, UR7, URZ, 0x6 ;  /* 0x0000000711117291 */ /* 0x000fe4000f8f303f */
[----:B------:R-:W-:Y:S01]  /*1d50*/  UIMAD.WIDE UR8, UR8, UR16, UR4 ;  /* 0x00000010080872a5 */ /* 0x000fe2000f8e0204 */
[----:B------:R3:W4:Y:S01]  /*1d60*/  R2UR UR4, R11 ;  /* 0x000000000b0473c2 */ /* 0x00072200000e0000 */
[----:B------:R-:W-:-:S02]  /*1d70*/  USHF.R.S32.HI UR17, URZ, 0x6, UR17 ;  /* 0x000000063f117899 */ /* 0x000fc40008011411 */
[----:B------:R-:W-:Y:S02]  /*1d80*/  UIADD3 UR7, UR29, -0x1, URZ ;  /* 0xffffffff1d077890 */ /* 0x000fe4000fffe03f */
[----:B------:R-:W-:Y:S02]  /*1d90*/  UISETP.LT.AND UP1, UPT, URZ, UR17, UPT ;  /* 0x000000113f00728c */ /* 0x000fe4000bf21270 */
[----:B------:R-:W-:Y:S01]  /*1da0*/  UMOV UR16, UR8 ;  /* 0x0000000800107c82 */ /* 0x000fe20008000000 */
[----:B------:R1:W1:Y:S01]  /*1db0*/  R2UR UR5, R12 ;  /* 0x000000000c0573c2 */ /* 0x00026200000e0000 */
[----:B------:R-:W-:Y:S02]  /*1dc0*/  USEL UR17, URZ, UR17, !UP1 ;  /* 0x000000113f117287 */ /* 0x000fe4000c800000 */
[----:B------:R-:W-:Y:S02]  /*1dd0*/  UMOV UR15, UR9 ;  /* 0x00000009000f7c82 */ /* 0x000fe40008000000 */
        /* <DEDUP_REMOVED lines=54> */
.L_x_1145:
        /* <DEDUP_REMOVED lines=18> */
.L_x_1146:
        /* <DEDUP_REMOVED lines=29> */
.L_x_1148:
[----:B------:R-:W-:Y:S05]  /*2430*/  BSYNC B0 ;  /* 0x0000000000007941 */ /* 0x000fea0003800000 */
.L_x_1147:
        /* <DEDUP_REMOVED lines=16> */
.L_x_1150:
[----:B------:R-:W-:Y:S05]  /*2540*/  BSYNC B0 ;  /* 0x0000000000007941 */ /* 0x000fea0003800000 */
.L_x_1149:
        /* <DEDUP_REMOVED lines=26> */
.L_x_1152:
[----:B------:R-:W-:Y:S05]  /*26f0*/  BSYNC B0 ;  /* 0x0000000000007941 */ /* 0x000fea0003800000 */
.L_x_1151:
        /* <DEDUP_REMOVED lines=14> */
.L_x_1144:
[----:B--2---:R-:W-:Y:S01]  /*27e0*/  ULDC.64 UR8, c[0x0][0x198] ;  /* 0x0000660000087ab9 */ /* 0x004fe20000000a00 */
[----:B------:R-:W-:Y:S01]  /*27f0*/  IMAD.U32 R4, RZ, RZ, UR24 ;  /* 0x00000018ff047e24 */ /* 0x000fe2000f8e00ff */
[----:B------:R-:W-:Y:S01]  /*2800*/  UIMAD UR8, UR26, UR8, URZ ;  /* 0x000000081a0872a4 */ /* 0x000fe2000f8e023f */
[----:B------:R-:W-:Y:S01]  /*2810*/  IADD3 R8, R0, 0x40, RZ ;  /* 0x0000004000087810 */ /* 0x000fe20007ffe0ff */
[----:B------:R-:W-:Y:S01]  /*2820*/  ULDC.64 UR22, c[0x0][0x1a0] ;  /* 0x0000680000167ab9 */ /* 0x000fe20000000a00 */
[C-C-:B------:R-:W-:Y:S01]  /*2830*/  IMAD.WIDE.U32 R6, R4.reuse, c[0x0][0x198], R18.reuse ;  /* 0x0000660004067a25 */ /* 0x140fe200078e0012 */
[----:B------:R-:W-:Y:S01]  /*2840*/  UIMAD UR8, UR24, UR9, UR8 ;  /* 0x00000009180872a4 */ /* 0x000fe2000f8e0208 */
[----:B------:R-:W-:Y:S01]  /*2850*/  MOV R234, 0x7f800000 ;  /* 0x7f80000000ea7802 */ /* 0x000fe20000000f00 */
[----:B------:R-:W-:Y:S01]  /*2860*/  UIMAD UR22, UR26, UR22, URZ ;  /* 0x000000161a1672a4 */ /* 0x000fe2000f8e023f */
[----:B------:R-:W-:Y:S01]  /*2870*/  IMAD.WIDE.U32 R4, R4, c[0x0][0x1a0], R18 ;  /* 0x0000680004047a25 */ /* 0x000fe200078e0012 */
[----:B------:R-:W-:-:S02]  /*2880*/  IADD3 R6, P2, R6, UR33, RZ ;  /* 0x0000002106067c10 */ /* 0x000fc4000ff5e0ff */
[----:B------:R-:W-:Y:S01]  /*2890*/  UIMAD UR9, UR24, UR23, UR22 ;  /* 0x00000017180972a4 */ /* 0x000fe2000f8e0216 */
[----:B------:R-:W-:Y:S01]  /*28a0*/  IMAD.U32 R11, RZ, RZ, UR8 ;  /* 0x00000008ff0b7e24 */ /* 0x000fe2000f8e00ff */
[----:B------:R-:W-:Y:S01]  /*28b0*/  UIMAD UR8, UR19, -0x80, UR6 ;  /* 0xffffff80130878a4 */ /* 0x000fe2000f8e0206 */
[----:B------:R-:W-:Y:S01]  /*28c0*/  IADD3 R4, P0, R4, UR30, RZ ;  /* 0x0000001e04047c10 */ /* 0x000fe2000ff1e0ff */
[----:B------:R-:W-:Y:S02]  /*28d0*/  IMAD R9, R13, c[0x0][0x1b0], RZ ;  /* 0x00006c000d097a24 */ /* 0x000fe400078e02ff */
[----:B------:R-:W-:Y:S01]  /*28e0*/  IMAD.U32 R10, RZ, RZ, UR9 ;  /* 0x00000009ff0a7e24 */ /* 0x000fe2000f8e00ff */
[----:B------:R-:W-:Y:S01]  /*28f0*/  IADD3.X R7, R7, UR35, R11, P2, !PT ;  /* 0x0000002307077c10 */ /* 0x000fe200097fe40b */
[----:B------:R-:W-:Y:S01]  /*2900*/  IMAD R9, R2, c[0x0][0x1b4], R9 ;  /* 0x00006d0002097a24 */ /* 0x000fe200078e0209 */
[----:B------:R-:W-:Y:S01]  /*2910*/  ISETP.GE.AND P1, PT, R8, UR8, PT ;  /* 0x0000000808007c0c */ /* 0x000fe2000bf26270 */
[----:B------:R-:W-:Y:S01]  /*2920*/  IMAD R8, R13, c[0x0][0x1b8], RZ ;  /* 0x00006e000d087a24 */ /* 0x000fe200078e02ff */
[----:B------:R-:W-:Y:S01]  /*2930*/  ISETP.GE.AND P2, PT, R0, UR8, PT ;  /* 0x0000000800007c0c */ /* 0x000fe2000bf46270 */
[----:B------:R-:W-:Y:S01]  /*2940*/  UIMAD UR8, UR7, -0x40, UR11 ;  /* 0xffffffc0070878a4 */ /* 0x000fe2000f8e020b */
[----:B------:R-:W-:Y:S01]  /*2950*/  IADD3.X R5, R5, UR31, R10, P0, !PT ;  /* 0x0000001f05057c10 */ /* 0x000fe200087fe40a */
[C---:B------:R-:W-:Y:S01]  /*2960*/  IMAD R8, R2.reuse, c[0x0][0x1bc], R8 ;  /* 0x00006f0002087a24 */ /* 0x040fe200078e0208 */
[----:B------:R-:W-:Y:S01]  /*2970*/  ULEA.HI UR9, UR7, UR7, URZ, 0x1 ;  /* 0x0000000707097291 */ /* 0x000fe2000f8f083f */
[----:B------:R-:W-:-:S02]  /*2980*/  IMAD.WIDE.U32 R6, R2, c[0x0][0x1b0], R6 ;  /* 0x00006c0002067a25 */ /* 0x000fc400078e0006 */
[----:B------:R-:W-:Y:S01]  /*2990*/  ISETP.GE.AND P3, PT, R0, UR8, PT ;  /* 0x0000000800007c0c */ /* 0x000fe2000bf66270 */
[----:B------:R-:W-:Y:S01]  /*29a0*/  ULOP3.LUT UR9, UR9, 0xfffffffe, URZ, 0xc0, !UPT ;  /* 0xfffffffe09097892 */ /* 0x000fe2000f8ec03f */
[----:B------:R-:W-:Y:S01]  /*29b0*/  IMAD.WIDE.U32 R4, R2, c[0x0][0x1b8], R4 ;  /* 0x00006e0002047a25 */ /* 0x000fe200078e0004 */
[----:B------:R-:W-:Y:S02]  /*29c0*/  IADD3 R2, R245, 0x8, RZ ;  /* 0x00000008f5027810 */ /* 0x000fe40007ffe0ff */
[----:B------:R-:W-:Y:S01]  /*29d0*/  @!P1 IADD3 R14, P0, R0, 0x40, RZ ;  /* 0x00000040000e9810 */ /* 0x000fe20007f1e0ff */
[----:B------:R-:W-:Y:S01]  /*29e0*/  IMAD.IADD R7, R7, 0x1, R9 ;  /* 0x0000000107077824 */ /* 0x000fe200078e0209 */
[----:B------:R-:W-:Y:S01]  /*29f0*/  ISETP.GE.AND P6, PT, R2, UR8, PT ;  /* 0x0000000802007c0c */ /* 0x000fe2000bfc6270 */
[----:B------:R-:W-:Y:S01]  /*2a00*/  @!P2 IMAD R10, R16, c[0x0][0x198], RZ ;  /* 0x00006600100aaa24 */ /* 0x000fe200078e02ff */
[----:B------:R-:W-:Y:S01]  /*2a10*/  IADD3 R5, R5, R8, RZ ;  /* 0x0000000805057210 */ /* 0x000fe20007ffe0ff */
[----:B------:R-:W-:Y:S01]  /*2a20*/  @!P1 IMAD.X R2, RZ, RZ, R16, P0 ;  /* 0x000000ffff029224 */ /* 0x000fe200000e0610 */
[----:B------:R-:W-:Y:S01]  /*2a30*/  @!P1 IADD3 R12, P0, R0, 0x40, RZ ;  /* 0x00000040000c9810 */ /* 0x000fe20007f1e0ff */
[----:B------:R-:W-:Y:S01]  /*2a40*/  @!P1 IMAD.MOV.U32 R8, RZ, RZ, R6 ;  /* 0x000000ffff089224 */ /* 0x000fe200078e0006 */
[----:B------:R-:W-:Y:S01]  /*2a50*/  @!P1 MOV R18, R4 ;  /* 0x0000000400129202 */ /* 0x000fe20000000f00 */
[----:B------:R-:W-:Y:S01]  /*2a60*/  @!P1 IMAD.MOV.U32 R9, RZ, RZ, R7 ;  /* 0x000000ffff099224 */ /* 0x000fe200078e0007 */
[----:B------:R-:W-:Y:S01]  /*2a70*/  UIADD3 UR9, UR7, -UR9, URZ ;  /* 0x8000000907097290 */ /* 0x000fe2000fffe03f */
[----:B------:R-:W-:-:S02]  /*2a80*/  @!P1 IMAD R2, R2, c[0x0][0x198], RZ ;  /* 0x0000660002029a24 */ /* 0x000fc400078e02ff */
[C---:B------:R-:W-:Y:S01]  /*2a90*/  @!P2 IMAD R10, R0.reuse, c[0x0][0x19c], R10 ;  /* 0x00006700000aaa24 */ /* 0x040fe200078e020a */
[----:B------:R-:W-:Y:S01]  /*2aa0*/  UISETP.NE.AND UP0, UPT, UR9, 0x1, UPT ;  /* 0x000000010900788c */ /* 0x000fe2000bf05270 */
[----:B------:R-:W-:-:S04]  /*2ab0*/  @!P2 IMAD.WIDE.U32 R6, R0, c[0x0][0x198], R6 ;  /* 0x000066000006aa25 */ /* 0x000fc800078e0006 */
[----:B------:R-:W-:Y:S02]  /*2ac0*/  @!P1 IMAD R13, R14, c[0x0][0x19c], R2 ;  /* 0x000067000e0d9a24 */ /* 0x000fe400078e0202 */
[----:B------:R-:W-:Y:S02]  /*2ad0*/  @!P2 IMAD R11, R16, c[0x0][0x1a0], RZ ;  /* 0x00006800100baa24 */ /* 0x000fe400078e02ff */
[----:B------:R-:W-:Y:S02]  /*2ae0*/  @!P1 IMAD.X R2, RZ, RZ, R16, P0 ;  /* 0x000000ffff029224 */ /* 0x000fe400000e0610 */
[----:B------:R-:W-:Y:S01]  /*2af0*/  @!P2 IMAD.IADD R7, R7, 0x1, R10 ;  /* 0x000000010707a824 */ /* 0x000fe200078e020a */
[----:B------:R-:W-:Y:S01]  /*2b00*/  @!P2 LEA R10, P0, R6, c[0x0][0x168], 0x1 ;  /* 0x00005a00060aaa11 */ /* 0x000fe200078008ff */
[----:B------:R-:W-:-:S04]  /*2b10*/  @!P1 IMAD.WIDE.U32 R14, R14, c[0x0][0x198], R8 ;  /* 0x000066000e0e9a25 */ /* 0x000fc800078e0008 */
[----:B------:R-:W-:Y:S01]  /*2b20*/  @!P2 IMAD R8, R0, c[0x0][0x1a4], R11 ;  /* 0x000069000008aa24 */ /* 0x000fe200078e020b */
[----:B------:R-:W-:Y:S01]  /*2b30*/  @!P2 LEA.HI.X R11, R6, c[0x0][0x16c], R7, 0x1, P0 ;  /* 0x00005b00060baa11 */ /* 0x000fe200000f0c07 */
[--C-:B------:R-:W-:Y:S01]  /*2b40*/  @!P1 IMAD.MOV.U32 R19, RZ, RZ, R5.reuse ;  /* 0x000000ffff139224 */ /* 0x100fe200078e0005 */
[----:B------:R-:W-:Y:S01]  /*2b50*/  PLOP3.LUT P0, PT, PT, PT, UP6, 0x80, 0x0 ;  /* 0x000000000000781c */ /* 0x000fe20003f0f068 */
[----:B------:R-:W-:-:S04]  /*2b60*/  @!P2 IMAD.WIDE.U32 R4, R0, c[0x0][0x1a0], R4 ;  /* 0x000068000004aa25 */ /* 0x000fc800078e0004 */
[----:B------:R-:W-:Y:S01]  /*2b70*/  @!P1 IMAD R0, R2, c[0x0][0x1a0], RZ ;  /* 0x0000680002009a24 */ /* 0x000fe200078e02ff */
[----:B------:R-:W-:Y:S01]  /*2b80*/  @!P2 LEA R6, P4, R4, c[0x0][0x170], 0x1 ;  /* 0x00005c000406aa11 */ /* 0x000fe200078808ff */
[----:B------:R-:W-:Y:S01]  /*2b90*/  @!P2 IMAD.IADD R2, R5, 0x1, R8 ;  /* 0x000000010502a824 */ /* 0x000fe200078e0208 */
[----:B------:R-:W-:Y:S01]  /*2ba0*/  @!P1 LEA R8, P5, R14, c[0x0][0x168], 0x1 ;  /* 0x00005a000e089a11 */ /* 0x000fe200078a08ff */
[C---:B------:R-:W-:Y:S01]  /*2bb0*/  @!P1 IMAD R16, R12.reuse, c[0x0][0x1a4], R0 ;  /* 0x000069000c109a24 */ /* 0x040fe200078e0200 */
[----:B------:R-:W-:Y:S01]  /*2bc0*/  @!P1 IADD3 R0, R15, R13, RZ ;  /* 0x0000000d0f009210 */ /* 0x000fe20007ffe0ff */
[----:B------:R-:W-:Y:S01]  /*2bd0*/  @!P1 IMAD.WIDE.U32 R12, R12, c[0x0][0x1a0], R18 ;  /* 0x000068000c0c9a25 */ /* 0x000fe200078e0012 */
[----:B------:R-:W-:Y:S01]  /*2be0*/  @!P2 LEA.HI.X R7, R4, c[0x0][0x174], R2, 0x1, P4 ;  /* 0x00005d000407aa11 */ /* 0x000fe200020f0c02 */
[----:B------:R-:W-:Y:S01]  /*2bf0*/  @P0 BAR.SYNC.DEFER_BLOCKING 0x0 ;  /* 0x0000000000000b1d */ /* 0x000fe20000010000 */
[----:B------:R-:W-:Y:S01]  /*2c00*/  IADD3 R2, R250, 0x1800, RZ ;  /* 0x00001800fa027810 */ /* 0x000fe20007ffe0ff */
[----:B------:R-:W-:Y:S01]  /*2c10*/  @!P1 IMAD.IADD R13, R13, 0x1, R16 ;  /* 0x000000010d0d9824 */ /* 0x000fe200078e0210 */
[----:B------:R-:W-:Y:S01]  /*2c20*/  PLOP3.LUT P0, PT, PT, PT, UP0, 0x80, 0x0 ;  /* 0x000000000000781c */ /* 0x000fe20003f0f008 */
[----:B------:R-:W-:Y:S01]  /*2c30*/  IMAD.MOV.U32 R235, RZ, RZ, 0x7f800000 ;  /* 0x7f800000ffeb7424 */ /* 0x000fe200078e00ff */
[----:B------:R-:W-:Y:S01]  /*2c40*/  @!P1 LEA.HI.X R9, R14, c[0x0][0x16c], R0, 0x1, P5 ;  /* 0x00005b000e099a11 */ /* 0x000fe200028f0c00 */
[----:B------:R-:W-:Y:S01]  /*2c50*/  IMAD.SHL.U32 R0, R250, 0x2, RZ ;  /* 0x00000002fa007824 */ /* 0x000fe200078e00ff */
[----:B------:R-:W-:Y:S01]  /*2c60*/  SEL R2, R2, R250, !P0 ;  /* 0x000000fa02027207 */ /* 0x000fe20004000000 */
[----:B------:R-:W-:Y:S01]  /*2c70*/  IMAD.MOV.U32 R236, RZ, RZ, 0x7f800000 ;  /* 0x7f800000ffec7424 */ /* 0x000fe200078e00ff */
[----:B------:R-:W-:Y:S01]  /*2c80*/  IADD3 R5, R245, 0x20, RZ ;  /* 0x00000020f5057810 */ /* 0x000fe20007ffe0ff */
[----:B------:R-:W-:Y:S01]  /*2c90*/  IMAD.MOV.U32 R237, RZ, RZ, 0x7f800000 ;  /* 0x7f800000ffed7424 */ /* 0x000fe200078e00ff */
[----:B------:R-:W-:-:S02]  /*2ca0*/  SHF.L.U32 R204, R2, 0x1, RZ ;  /* 0x0000000102cc7819 */ /* 0x000fc400000006ff */
[----:B------:R-:W-:Y:S02]  /*2cb0*/  IADD3 R2, R245, 0x28, RZ ;  /* 0x00000028f5027810 */ /* 0x000fe40007ffe0ff */
[C---:B------:R-:W-:Y:S02]  /*2cc0*/  @!P1 LEA R4, P4, R12.reuse, c[0x0][0x170], 0x1 ;  /* 0x00005c000c049a11 */ /* 0x040fe400078808ff */
[----:B------:R-:W-:Y:S02]  /*2cd0*/  ISETP.GE.AND P5, PT, R5, UR8, PT ;  /* 0x0000000805007c0c */ /* 0x000fe4000bfa6270 */
[----:B------:R-:W-:Y:S02]  /*2ce0*/  @!P1 LEA.HI.X R5, R12, c[0x0][0x174], R13, 0x1, P4 ;  /* 0x00005d000c059a11 */ /* 0x000fe400020f0c0d */
[----:B------:R-:W-:Y:S01]  /*2cf0*/  ISETP.GE.AND P4, PT, R245, UR8, PT ;  /* 0x00000008f5007c0c */ /* 0x000fe2000bf86270 */
        /* <DEDUP_REMOVED lines=75> */
[C---:B------:R-:W-:Y:S02]  /*31b0*/  @!P2 LEA R6, P1, R2.reuse, UR14, 0x2 ;  /* 0x0000000e0206ac11 */ /* 0x040fe4000f8210ff */
[----:B------:R-:W-:Y:S02]  /*31c0*/  SHF.L.U64.HI R5, R245, 0x2, R8 ;  /* 0x00000002f5057819 */ /* 0x000fe40000010208 */
[----:B------:R-:W-:-:S02]  /*31d0*/  @!P2 LEA.HI.X R7, R2, UR13, R0, 0x2, P1 ;  /* 0x0000000d0207ac11 */ /* 0x000fc400088f1400 */
[----:B------:R-:W-:-:S03]  /*31e0*/  IADD3.X R5, R5, UR13, RZ, P3, !PT ;  /* 0x0000000d05057c10 */ /* 0x000fc60009ffe4ff */
[----:B------:R2:W5:Y:S01]  /*31f0*/  @!P2 LDG.E R235, [R6.64] ;  /* 0x0000000406eba981 */ /* 0x000562000c1e1900 */
[----:B------:R-:W-:Y:S02]  /*3200*/  IADD3 R0, R181, 0x1800, RZ ;  /* 0x00001800b5007810 */ /* 0x000fe40007ffe0ff */
[----:B------:R-:W-:Y:S01]  /*3210*/  IADD3 R2, R182, 0x1800, RZ ;  /* 0x00001800b6027810 */ /* 0x000fe20007ffe0ff */
[----:B------:R1:W5:Y:S01]  /*3220*/  @!P4 LDG.E R236, [R4.64] ;  /* 0x0000000404ecc981 */ /* 0x000362000c1e1900 */
[----:B------:R-:W-:-:S03]  /*3230*/  SEL R0, R0, R181, !P0 ;  /* 0x000000b500007207 */ /* 0x000fc60004000000 */
[----:B------:R1:W5:Y:S02]  /*3240*/  @!P6 LDG.E R237, [R4.64+0x20] ;  /* 0x0000200404ede981 */ /* 0x000364000c1e1900 */
[----:B------:R-:W-:Y:S01]  /*3250*/  IMAD.SHL.U32 R172, R0, 0x2, RZ ;  /* 0x0000000200ac7824 */ /* 0x000fe200078e00ff */
[----:B------:R-:W-:Y:S01]  /*3260*/  MOV R0, c[0x0][0x22c] ;  /* 0x00008b0000007a02 */ /* 0x000fe20000000f00 */
[----:B------:R1:W5:Y:S04]  /*3270*/  @!P5 LDG.E R234, [R4.64+0x80] ;  /* 0x0000800404ead981 */ /* 0x000368000c1e1900 */
[----:B------:R-:W-:-:S04]  /*3280*/  IMAD R0, R0, c[0x0][0x1c0], RZ ;  /* 0x0000700000007a24 */ /* 0x000fc800078e02ff */
[C---:B------:R-:W-:Y:S02]  /*3290*/  IMAD.SHL.U32 R20, R0.reuse, 0x10, RZ ;  /* 0x0000001000147824 */ /* 0x040fe400078e00ff */
[----:B------:R-:W-:-:S03]  /*32a0*/  IMAD.SHL.U32 R238, R0, 0x8, RZ ;  /* 0x0000000800ee7824 */ /* 0x000fc600078e00ff */
[C---:B------:R-:W-:Y:S02]  /*32b0*/  IADD3 R17, R20.reuse, 0x20, RZ ;  /* 0x0000002014117810 */ /* 0x040fe40007ffe0ff */
[----:B------:R-:W-:Y:S02]  /*32c0*/  IADD3 R0, R20, 0x40, RZ ;  /* 0x0000004014007810 */ /* 0x000fe40007ffe0ff */
[----:B------:R-:W-:Y:S01]  /*32d0*/  SEL R2, R2, R182, !P0 ;  /* 0x000000b602027207 */ /* 0x000fe20004000000 */
[C---:B------:R-:W-:Y:S01]  /*32e0*/  IMAD.IADD R252, R238.reuse, 0x1, R17 ;  /* 0x00000001eefc7824 */ /* 0x040fe200078e0211 */
[----:B------:R-:W-:-:S03]  /*32f0*/  IADD3 R251, R238, R0, RZ ;  /* 0x00000000eefb7210 */ /* 0x000fc60007ffe0ff */
[----:B------:R-:W-:Y:S02]  /*3300*/  IMAD.SHL.U32 R175, R2, 0x2, RZ ;  /* 0x0000000202af7824 */ /* 0x000fe400078e00ff */
[C---:B-1----:R-:W-:Y:S02]  /*3310*/  IMAD.IADD R4, R238.reuse, 0x1, R252 ;  /* 0x00000001ee047824 */ /* 0x042fe400078e02fc */
[----:B------:R-:W-:-:S03]  /*3320*/  IMAD.IADD R2, R238, 0x1, R251 ;  /* 0x00000001ee027824 */ /* 0x000fc600078e02fb */
[C---:B------:R-:W-:Y:S01]  /*3330*/  IADD3 R242, R238.reuse, R4, RZ ;  /* 0x00000004eef27210 */ /* 0x040fe20007ffe0ff */
[----:B------:R-:W-:Y:S01]  /*3340*/  IMAD.IADD R240, R238, 0x1, R2 ;  /* 0x00000001eef07824 */ /* 0x000fe200078e0202 */
[----:B------:R-:W-:-:S03]  /*3350*/  UIADD3 UR8, UR24, UR11, URZ ;  /* 0x0000000b18087290 */ /* 0x000fc6000fffe03f */
[C---:B------:R-:W-:Y:S02]  /*3360*/  IMAD.IADD R241, R238.reuse, 0x1, R242 ;  /* 0x00000001eef17824 */ /* 0x040fe400078e02f2 */
[C---:B------:R-:W-:Y:S01]  /*3370*/  IMAD.IADD R239, R238.reuse, 0x1, R240 ;  /* 0x00000001eeef7824 */ /* 0x040fe200078e02f0 */
        /* <DEDUP_REMOVED lines=51> */
[C---:B------:R-:W-:Y:S01]  /*36b0*/  IADD3 R244, R238.reuse, R241, RZ ;  /* 0x000000f1eef47210 */ /* 0x040fe20007ffe0ff */
[----:B------:R-:W-:Y:S01]  /*36c0*/  IMAD.IADD R243, R238, 0x1, R239 ;  /* 0x00000001eef37824 */ /* 0x000fe200078e02ef */
[----:B------:R-:W-:-:S02]  /*36d0*/  ULDC UR10, c[0x0][0x2e8] ;  /* 0x0000ba00000a7ab9 */ /* 0x000fc40000000800 */
[----:B------:R-:W-:Y:S02]  /*36e0*/  UIADD3 UR18, UR8, -UR10, URZ ;  /* 0x8000000a08127290 */ /* 0x000fe4000fffe03f */
[----:B--2---:R-:W-:Y:S02]  /*36f0*/  ULDC UR12, c[0x0][0x2e4] ;  /* 0x0000b900000c7ab9 */ /* 0x004fe40000000800 */
.L_x_1158:
[----:B------:R-:W0:Y:S01]  /*3700*/  LDGDEPBAR ;  /* 0x00000000000079af */ /* 0x000e220000000000 */
[----:B------:R-:W-:Y:S01]  /*3710*/  IADD3 R0, R180, R175, RZ ;  /* 0x000000afb4007210 */ /* 0x000fe20007ffe0ff */
[----:B------:R-:W-:Y:S01]  /*3720*/  USHF.L.U32 UR8, UR7, 0x6, URZ ;  /* 0x0000000607087899 */ /* 0x000fe2000800063f */
[----:B------:R-:W-:Y:S01]  /*3730*/  MOV R195, R193 ;  /* 0x000000c100c37202 */ /* 0x000fe20000000f00 */
[----:B------:R-:W-:Y:S02]  /*3740*/  ULDC UR10, c[0x0][0x2e4] ;  /* 0x0000b900000a7ab9 */ /* 0x000fe40000000800 */
        /* <DEDUP_REMOVED lines=191> */
.L_x_1154:
[----:B-123--:R-:W-:Y:S01]  /*4340*/  IADD3 R13, R245, UR8, RZ ;  /* 0x00000008f50d7c10 */ /* 0x00efe2000fffe0ff */
[----:B------:R-:W2:Y:S01]  /*4350*/  LDL R4, [R1] ;  /* 0x0000000001047983 */ /* 0x000ea20000100800 */
        /* <DEDUP_REMOVED lines=128> */
.L_x_1155:
[C---:B------:R-:W-:Y:S01]  /*4b60*/  FMUL.FTZ R5, R236.reuse, 1.4426950216293334961 ;  /* 0x3fb8aa3bec057820 */ /* 0x040fe20000410000 */
[----:B------:R-:W-:Y:S01]  /*4b70*/  FSETP.NEU.FTZ.AND P0, PT, R236, -INF , PT ;  /* 0xff800000ec00780b */ /* 0x000fe20003f1d000 */
[----:B------:R-:W-:Y:S01]  /*4b80*/  FMUL.FTZ R4, R237, 1.4426950216293334961 ;  /* 0x3fb8aa3bed047820 */ /* 0x000fe20000410000 */
        /* <DEDUP_REMOVED lines=180> */
[C---:B------:R-:W-:Y:S02]  /*56d0*/  FADD.FTZ R6, -R186.reuse, R6 ;  /* 0x00000006ba067221 */ /* 0x040fe40000010100 */
        /* <DEDUP_REMOVED lines=8> */
[----:B------:R-:W-:Y:S02]  /*5760*/  FMUL.FTZ R134, R207, R9 ;  /* 0x00000009cf867220 */ /* 0x000fe40000410000 */
[----:B------:R-:W-:Y:S02]  /*5770*/  FFMA.FTZ R9, -R149, R149, 1 ;  /* 0x3f80000095097423 */ /* 0x000fe40000010195 */
[----:B------:R-:W-:Y:S02]  /*5780*/  FMUL.FTZ R0, R0, c[0x0][0x2ec] ;  /* 0x0000bb0000007a20 */ /* 0x000fe40000410000 */
[----:B------:R-:W-:Y:S02]  /*5790*/  FADD.FTZ R8, -R184, R8 ;  /* 0x00000008b8087221 */ /* 0x000fe40000010100 */
[----:B------:R-:W-:Y:S02]  /*57a0*/  FMUL.FTZ R9, R9, c[0x0][0x2ec] ;  /* 0x0000bb0009097a20 */ /* 0x000fe40000410000 */
[----:B------:R-:W-:Y:S02]  /*57b0*/  FMUL.FTZ R146, R133, R0 ;  /* 0x0000000085927220 */ /* 0x000fe40000410000 */
[----:B------:R-:W-:Y:S02]  /*57c0*/  FFMA.FTZ R0, -R157, R157, 1 ;  /* 0x3f8000009d007423 */ /* 0x000fe4000001019d */
[C---:B------:R-:W-:Y:S02]  /*57d0*/  FADD.FTZ R10, -R183.reuse, R10 ;  /* 0x0000000ab70a7221 */ /* 0x040fe40000010100 */
[----:B------:R-:W-:Y:S02]  /*57e0*/  FADD.FTZ R11, -R183, R11 ;  /* 0x0000000bb70b7221 */ /* 0x000fe40000010100 */
[----:B------:R-:W-:Y:S02]  /*57f0*/  FMUL.FTZ R132, R208, R8 ;  /* 0x00000008d0847220 */ /* 0x000fe40000410000 */
[----:B------:R-:W-:Y:S02]  /*5800*/  FFMA.FTZ R8, -R148, R148, 1 ;  /* 0x3f80000094087423 */ /* 0x000fe40000010194 */
[----:B------:R-:W-:Y:S02]  /*5810*/  FMUL.FTZ R149, R193, R9 ;  /* 0x00000009c1957220 */ /* 0x000fe40000410000 */
[----:B------:R-:W-:Y:S02]  /*5820*/  FMUL.FTZ R147, R144, R2 ;  /* 0x0000000290937220 */ /* 0x000fe40000410000 */
[----:B------:R-:W-:Y:S02]  /*5830*/  FMUL.FTZ R9, R0, c[0x0][0x2ec] ;  /* 0x0000bb0000097a20 */ /* 0x000fe40000410000 */
[----:B------:R-:W-:Y:S02]  /*5840*/  FFMA.FTZ R2, -R151, R151, 1 ;  /* 0x3f80000097027423 */ /* 0x000fe40000010197 */
[----:B------:R-:W-:Y:S02]  /*5850*/  FFMA.FTZ R0, -R150, R150, 1 ;  /* 0x3f80000096007423 */ /* 0x000fe40000010196 */
[----:B------:R-:W-:Y:S02]  /*5860*/  FMUL.FTZ R10, R206, R10 ;  /* 0x0000000ace0a7220 */ /* 0x000fe40000410000 */
[----:B------:R-:W-:Y:S01]  /*5870*/  FMUL.FTZ R11, R205, R11 ;  /* 0x0000000bcd0b7220 */ /* 0x000fe20000410000 */
[-C--:B-1----:R-:W-:Y:S03]  /*5880*/  HMMA.16816.F32.BF16 R20, R140, R4.reuse, R20 ;  /* 0x000000048c14723c */ /* 0x082fe60000041814 */
[----:B------:R-:W-:Y:S02]  /*5890*/  FMUL.FTZ R8, R8, c[0x0][0x2ec] ;  /* 0x0000bb0008087a20 */ /* 0x000fe40000410000 */
[----:B------:R-:W-:Y:S02]  /*58a0*/  FADD.FTZ R12, -R184, R12 ;  /* 0x0000000cb80c7221 */ /* 0x000fe40000010100 */
[----:B------:R-:W-:Y:S01]  /*58b0*/  FMUL.FTZ R2, R2, c[0x0][0x2ec] ;  /* 0x0000bb0002027a20 */ /* 0x000fe20000410000 */
[C---:B------:R-:W-:Y:S04]  /*58c0*/  HMMA.16816.F32.BF16 R24, R136.reuse, R4, R24 ;  /* 0x000000048818723c */ /* 0x040fe80000041818 */
[----:B------:R-:W-:Y:S02]  /*58d0*/  FMUL.FTZ R0, R0, c[0x0][0x2ec] ;  /* 0x0000bb0000007a20 */ /* 0x000fe40000410000 */
[----:B------:R-:W-:Y:S02]  /*58e0*/  FMUL.FTZ R148, R145, R8 ;  /* 0x0000000891947220 */ /* 0x000fe40000410000 */
[----:B------:R-:W-:Y:S01]  /*58f0*/  FADD.FTZ R13, -R184, R13 ;  /* 0x0000000db80d7221 */ /* 0x000fe20000010100 */
[-C--:B------:R-:W-:Y:S03]  /*5900*/  HMMA.16816.F32.BF16 R28, R136, R6.reuse, R28 ;  /* 0x00000006881c723c */ /* 0x080fe6000004181c */
[C---:B------:R-:W-:Y:S02]  /*5910*/  FADD.FTZ R14, -R183.reuse, R14 ;  /* 0x0000000eb70e7221 */ /* 0x040fe40000010100 */
[----:B------:R-:W-:Y:S02]  /*5920*/  FADD.FTZ R15, -R183, R15 ;  /* 0x0000000fb70f7221 */ /* 0x000fe40000010100 */
[----:B------:R-:W-:Y:S01]  /*5930*/  FMUL.FTZ R133, R213, R12 ;  /* 0x0000000cd5857220 */ /* 0x000fe20000410000 */
[----:B------:R-:W-:Y:S04]  /*5940*/  HMMA.16816.F32.BF16 R32, R140, R6, R32 ;  /* 0x000000068c20723c */ /* 0x000fe80000041820 */
[----:B------:R-:W-:Y:S02]  /*5950*/  FFMA.FTZ R8, -R156, R156, 1 ;  /* 0x3f8000009c087423 */ /* 0x000fe4000001019c */
[----:B------:R-:W-:Y:S02]  /*5960*/  FMUL.FTZ R144, R10, R2 ;  /* 0x000000020a907220 */ /* 0x000fe40000410000 */
[----:B------:R-:W-:Y:S04]  /*5970*/  FMUL.FTZ R12, R11, R0 ;  /* 0x000000000b0c7220 */ /* 0x000fe80000410000 */
[----:B------:R-:W-:Y:S02]  /*5980*/  FFMA.FTZ R5, -R161, R161, 1 ;  /* 0x3f800000a1057423 */ /* 0x000fe400000101a1 */
        /* <DEDUP_REMOVED lines=49> */
[C---:B------:R-:W-:Y:S02]  /*5ca0*/  FADD.FTZ R24, -R184.reuse, R24 ;  /* 0x00000018b8187221 */ /* 0x040fe40000010100 */
[----:B------:R-:W-:Y:S02]  /*5cb0*/  FADD.FTZ R25, -R184, R25 ;  /* 0x00000019b8197221 */ /* 0x000fe40000010100 */
[C---:B------:R-:W-:Y:S02]  /*5cc0*/  FADD.FTZ R26, -R183.reuse, R26 ;  /* 0x0000001ab71a7221 */ /* 0x040fe40000010100 */
[----:B------:R-:W-:Y:S02]  /*5cd0*/  FADD.FTZ R27, -R183, R27 ;  /* 0x0000001bb71b7221 */ /* 0x000fe40000010100 */
        /* <DEDUP_REMOVED lines=83> */
.L_x_1156:
        /* <DEDUP_REMOVED lines=118> */
.L_x_1157:
[----:B------:R-:W-:Y:S01]  /*6970*/  LDSM.16.M88.4 R24, [R176] ;  /* 0x00000000b018783b */ /* 0x000fe20000000200 */
[C---:B------:R-:W-:Y:S01]  /*6980*/  IADD3 R163, R245.reuse, -0x40, RZ ;  /* 0xffffffc0f5a37810 */ /* 0x040fe20007ffe0ff */
[----:B------:R-:W-:Y:S01]  /*6990*/  IMAD.MOV.U32 R164, RZ, RZ, c[0x0][0x22c] ;  /* 0x00008b00ffa47624 */ /* 0x000fe200078e00ff */
[----:B------:R-:W-:Y:S01]  /*69a0*/  IADD3 R161, R245, -0x40, RZ ;  /* 0xffffffc0f5a17810 */ /* 0x000fe20007ffe0ff */
[----:B------:R-:W-:Y:S01]  /*69b0*/  IMAD.MOV.U32 R2, RZ, RZ, c[0x0][0x22c] ;  /* 0x00008b00ff027624 */ /* 0x000fe200078e00ff */
[----:B------:R-:W2:Y:S01]  /*69c0*/  LDSM.16.MT88.4 R8, [R0+0x9000] ;  /* 0x009000000008783b */ /* 0x000ea20000004200 */
[----:B------:R-:W-:Y:S01]  /*69d0*/  IMAD.SHL.U32 R163, R163, 0x4, RZ ;  /* 0x00000004a3a37824 */ /* 0x000fe200078e00ff */
[----:B------:R-:W-:Y:S01]  /*69e0*/  IADD3 R162, R245, -0x40, RZ ;  /* 0xffffffc0f5a27810 */ /* 0x000fe20007ffe0ff */
[----:B------:R-:W-:Y:S01]  /*69f0*/  IMAD R164, R164, c[0x0][0x1c0], RZ ;  /* 0x00007000a4a47a24 */ /* 0x000fe200078e02ff */
[----:B------:R-:W-:Y:S01]  /*6a00*/  ULOP3.LUT UR8, UR7, 0x1, URZ, 0xc0, !UPT ;  /* 0x0000000107087892 */ /* 0x000fe2000f8ec03f */
[----:B------:R-:W3:Y:S01]  /*6a10*/  LDSM.16.MT88.4 R16, [R0+0xb000] ;  /* 0x00b000000010783b */ /* 0x000ee20000004200 */
[----:B------:R-:W-:Y:S01]  /*6a20*/  SHF.R.S32.HI R162, RZ, 0x1f, R162 ;  /* 0x0000001fffa27819 */ /* 0x000fe200000114a2 */
[----:B------:R-:W-:Y:S01]  /*6a30*/  IMAD R164, R164, 0x28, RZ ;  /* 0x00000028a4a47824 */ /* 0x000fe200078e02ff */
[----:B------:R-:W-:Y:S01]  /*6a40*/  UISETP.NE.U32.AND UP0, UPT, UR8, 0x1, UPT ;  /* 0x000000010800788c */ /* 0x000fe2000bf05070 */
[----:B------:R-:W-:Y:S01]  /*6a50*/  IMAD R2, R2, c[0x0][0x1c0], RZ ;  /* 0x0000700002027a24 */ /* 0x000fe200078e02ff */
[----:B------:R-:W4:Y:S01]  /*6a60*/  LDSM.16.MT88.4 R28, [R0+0xd000] ;  /* 0x00d00000001c783b */ /* 0x000f220000004200 */
        /* <DEDUP_REMOVED lines=8> */
[----:B------:R-:W1:Y:S01]  /*6af0*/  LDSM.16.MT88.4 R132, [R0+0x9400] ;  /* 0x009400000084783b */ /* 0x000e620000004200 */
[----:B------:R-:W-:Y:S02]  /*6b00*/  IMAD.SHL.U32 R162, R162, 0x20, RZ ;  /* 0x00000020a2a27824 */ /* 0x000fe400078e00ff */
[----:B------:R-:W-:Y:S01]  /*6b10*/  LEA.HI.X.SX32 R193, R2, R195, 0x2, P1 ;  /* 0x000000c302c17211 */ /* 0x000fe200008f16ff */
[----:B------:R-:W-:Y:S01]  /*6b20*/  IMAD.MOV.U32 R2, RZ, RZ, c[0x0][0x22c] ;  /* 0x00008b00ff027624 */ /* 0x000fe200078e00ff */
[----:B------:R-:W1:Y:S03]  /*6b30*/  LDSM.16.MT88.4 R136, [R0+0xb400] ;  /* 0x00b400000088783b */ /* 0x000e660000004200 */
[----:B------:R-:W-:Y:S02]  /*6b40*/  IMAD R2, R2, c[0x0][0x1c0], RZ ;  /* 0x0000700002027a24 */ /* 0x000fe400078e02ff */
[----:B------:R-:W1:Y:S02]  /*6b50*/  LDSM.16.MT88.4 R140, [R0+0xd400] ;  /* 0x00d40000008c783b */ /* 0x000e640000004200 */
[----:B------:R-:W-:Y:S03]  /*6b60*/  IMAD.SHL.U32 R2, R2, 0x10, RZ ;  /* 0x0000001002027824 */ /* 0x000fe600078e00ff */
[----:B------:R-:W-:Y:S01]  /*6b70*/  LDSM.16.M88.4 R144, [R179] ;  /* 0x00000000b390783b */ /* 0x000fe20000000200 */
[C---:B--2---:R-:W-:Y:S04]  /*6b80*/  HMMA.16816.F32.BF16 R4, R24.reuse, R8, RZ ;  /* 0x000000081804723c */ /* 0x044fe800000418ff */
[----:B------:R-:W2:Y:S05]  /*6b90*/  LDSM.16.MT88.4 R148, [R0+0x9800] ;  /* 0x009800000094783b */ /* 0x000eaa0000004200 */
[----:B------:R-:W1:Y:S01]  /*6ba0*/  LDSM.16.MT88.4 R152, [R0+0xb800] ;  /* 0x00b800000098783b */ /* 0x000e620000004200 */
[C---:B------:R-:W-:Y:S04]  /*6bb0*/  HMMA.16816.F32.BF16 R8, R24.reuse, R10, RZ ;  /* 0x0000000a1808723c */ /* 0x040fe800000418ff */
[----:B------:R-:W-:Y:S04]  /*6bc0*/  LDSM.16.MT88.4 R156, [R0+0xbc00] ;  /* 0x00bc0000009c783b */ /* 0x000fe80000004200 */
[C---:B---3--:R-:W-:Y:S08]  /*6bd0*/  HMMA.16816.F32.BF16 R12, R24.reuse, R16, RZ ;  /* 0x00000010180c723c */ /* 0x048ff000000418ff */
[C---:B------:R-:W-:Y:S08]  /*6be0*/  HMMA.16816.F32.BF16 R16, R24.reuse, R18, RZ ;  /* 0x000000121810723c */ /* 0x040ff000000418ff */
[C---:B----4-:R-:W-:Y:S08]  /*6bf0*/  HMMA.16816.F32.BF16 R20, R24.reuse, R28, RZ ;  /* 0x0000001c1814723c */ /* 0x050ff000000418ff */
        /* <DEDUP_REMOVED lines=10> */
[----:B------:R-:W4:Y:S05]  /*6ca0*/  LDSM.16.MT88.4 R32, [R0+0xdc00] ;  /* 0x00dc00000020783b */ /* 0x000f2a0000004200 */
[----:B------:R-:W-:Y:S02]  /*6cb0*/  LDSM.16.M88.4 R140, [R176+0x2000] ;  /* 0x00200000b08c783b */ /* 0x000fe40000000200 */
        /* <DEDUP_REMOVED lines=8> */
[----:B------:R-:W3:Y:S05]  /*6d40*/  LDSM.16.MT88.4 R28, [R0+0xe000] ;  /* 0x00e00000001c783b */ /* 0x000eea0000004200 */
[----:B------:R-:W-:Y:S02]  /*6d50*/  LDSM.16.MT88.4 R144, [R0+0xa400] ;  /* 0x00a400000090783b */ /* 0x000fe40000004200 */
[C---:B-1----:R-:W-:Y:S08]  /*6d60*/  HMMA.16816.F32.BF16 R4, R132.reuse, R136, R4 ;  /* 0x000000888404723c */ /* 0x042ff00000041804 */
[C---:B------:R-:W-:Y:S01]  /*6d70*/  HMMA.16816.F32.BF16 R8, R132.reuse, R138, R8 ;  /* 0x0000008a8408723c */ /* 0x040fe20000041808 */
[----:B------:R-:W1:Y:S07]  /*6d80*/  LDSM.16.M88.4 R136, [R177+0x2000] ;  /* 0x00200000b188783b */ /* 0x000e6e0000000200 */
[C---:B------:R-:W-:Y:S08]  /*6d90*/  HMMA.16816.F32.BF16 R12, R132.reuse, R156, R12 ;  /* 0x0000009c840c723c */ /* 0x040ff0000004180c */
[C---:B------:R-:W-:Y:S01]  /*6da0*/  HMMA.16816.F32.BF16 R16, R132.reuse, R158, R16 ;  /* 0x0000009e8410723c */ /* 0x040fe20000041810 */
[----:B------:R-:W1:Y:S07]  /*6db0*/  LDSM.16.MT88.4 R156, [R0+0xc400] ;  /* 0x00c40000009c783b */ /* 0x000e6e0000004200 */
[C---:B----4-:R-:W-:Y:S08]  /*6dc0*/  HMMA.16816.F32.BF16 R20, R132.reuse, R32, R20 ;  /* 0x000000208414723c */ /* 0x050ff00000041814 */
        /* <DEDUP_REMOVED lines=12> */
[----:B------:R-:W-:Y:S02]  /*6e90*/  LDSM.16.M88.4 R140, [R178+0x2000] ;  /* 0x00200000b28c783b */ /* 0x000fe40000000200 */
[C---:B-1----:R-:W-:Y:S08]  /*6ea0*/  HMMA.16816.F32.BF16 R4, R136.reuse, R144, R4 ;  /* 0x000000908804723c */ /* 0x042ff00000041804 */
[C---:B------:R-:W-:Y:S01]  /*6eb0*/  HMMA.16816.F32.BF16 R8, R136.reuse, R146, R8 ;  /* 0x000000928808723c */ /* 0x040fe20000041808 */
[----:B------:R-:W1:Y:S07]  /*6ec0*/  LDSM.16.MT88.4 R144, [R0+0xac00] ;  /* 0x00ac00000090783b */ /* 0x000e6e0000004200 */
[C---:B------:R-:W-:Y:S08]  /*6ed0*/  HMMA.16816.F32.BF16 R12, R136.reuse, R156, R12 ;  /* 0x0000009c880c723c */ /* 0x040ff0000004180c */
[C---:B------:R-:W-:Y:S01]  /*6ee0*/  HMMA.16816.F32.BF16 R16, R136.reuse, R158, R16 ;  /* 0x0000009e8810723c */ /* 0x040fe20000041810 */
[----:B------:R-:W1:Y:S07]  /*6ef0*/  LDSM.16.MT88.4 R156, [R0+0xcc00] ;  /* 0x00cc0000009c783b */ /* 0x000e6e0000004200 */
[C---:B----4-:R-:W-:Y:S08]  /*6f00*/  HMMA.16816.F32.BF16 R20, R136.reuse, R32, R20 ;  /* 0x000000208814723c */ /* 0x050ff00000041814 */
[----:B------:R-:W-:Y:S01]  /*6f10*/  HMMA.16816.F32.BF16 R24, R136, R34, R24 ;  /* 0x000000228818723c */ /* 0x000fe20000041818 */
[----:B------:R4:W1:Y:S07]  /*6f20*/  LDSM.16.MT88.4 R32, [R0+0xec00] ;  /* 0x00ec00000020783b */ /* 0x00086e0000004200 */
[C---:B--2---:R-:W-:Y:S08]  /*6f30*/  HMMA.16816.F32.BF16 R4, R132.reuse, R148, R4 ;  /* 0x000000948404723c */ /* 0x044ff00000041804 */
[C---:B------:R-:W-:Y:S08]  /*6f40*/  HMMA.16816.F32.BF16 R8, R132.reuse, R150, R8 ;  /* 0x000000968408723c */ /* 0x040ff00000041808 */
[C---:B------:R-:W-:Y:S04]  /*6f50*/  HMMA.16816.F32.BF16 R12, R132.reuse, R152, R12 ;  /* 0x00000098840c723c */ /* 0x040fe8000004180c */
[----:B----4-:R-:W-:Y:S04]  /*6f60*/  IMAD.IADD R0, R238, 0x1, R252 ;  /* 0x00000001ee007824 */ /* 0x010fe800078e02fc */
[C---:B------:R-:W-:Y:S08]  /*6f70*/  HMMA.16816.F32.BF16 R16, R132.reuse, R154, R16 ;  /* 0x0000009a8410723c */ /* 0x040ff00000041810 */
[C---:B---3--:R-:W-:Y:S07]  /*6f80*/  HMMA.16816.F32.BF16 R20, R132.reuse, R28, R20 ;  /* 0x0000001c8414723c */ /* 0x048fee0000041814 */
[----:B------:R-:W-:Y:S01]  /*6f90*/  IMAD.MOV.U32 R28, RZ, RZ, R194 ;  /* 0x000000ffff1c7224 */ /* 0x000fe200078e00c2 */
[----:B------:R-:W-:Y:S04]  /*6fa0*/  HMMA.16816.F32.BF16 R24, R132, R30, R24 ;  /* 0x0000001e8418723c */ /* 0x000fe80000041818 */
[----:B------:R-:W-:Y:S03]  /*6fb0*/  IMAD.MOV.U32 R29, RZ, RZ, R193 ;  /* 0x000000ffff1d7224 */ /* 0x000fe600078e00c1 */
[----:B------:R-:W-:Y:S01]  /*6fc0*/  @P0 IADD3 R30, P2, R163, UR14, RZ ;  /* 0x0000000ea31e0c10 */ /* 0x000fe2000ff5e0ff */
[C---:B-1----:R-:W-:Y:S01]  /*6fd0*/  HMMA.16816.F32.BF16 R4, R140.reuse, R144, R4 ;  /* 0x000000908c04723c */ /* 0x042fe20000041804 */
        /* <DEDUP_REMOVED lines=18> */
[C---:B------:R-:W-:Y:S04]  /*7100*/  HMMA.16816.F32.BF16 R20, R140.reuse, R32, R20 ;  /* 0x000000208c14723c */ /* 0x040fe80000041814 */
[CC--:B------:R-:W-:Y:S02]  /*7110*/  LEA.HI.X.SX32 R135, R2.reuse, R29.reuse, 0x2, P0 ;  /* 0x0000001d02877211 */ /* 0x0c0fe400000f16ff */
[----:B------:R-:W-:Y:S02]  /*7120*/  IADD3 R2, R2, 0x40, RZ ;  /* 0x0000004002027810 */ /* 0x000fe40007ffe0ff */
[----:B------:R-:W-:Y:S01]  /*7130*/  HMMA.16816.F32.BF16 R24, R140, R34, R24 ;  /* 0x000000228c18723c */ /* 0x000fe20000041818 */
[----:B------:R-:W-:Y:S03]  /*7140*/  LDSM.16.MT88.4 R140, [R172+0x1c00] ;  /* 0x001c0000ac8c783b */ /* 0x000fe60000004200 */
[-C--:B------:R-:W-:Y:S03]  /*7150*/  LEA R32, P1, R238, R28.reuse, 0x2 ;  /* 0x0000001cee207211 */ /* 0x080fe600078210ff */
[-C--:B------:R-:W-:Y:S02]  /*7160*/  LEA R34, P0, R162, R28.reuse, 0x2 ;  /* 0x0000001ca2227211 */ /* 0x080fe400078010ff */
[-C--:B------:R-:W-:Y:S03]  /*7170*/  LEA.HI.X.SX32 R33, R238, R29.reuse, 0x2, P1 ;  /* 0x0000001dee217211 */ /* 0x080fe600008f16ff */
[CC--:B------:R-:W-:Y:S02]  /*7180*/  LEA R132, P1, R161.reuse, R28.reuse, 0x2 ;  /* 0x0000001ca1847211 */ /* 0x0c0fe400078210ff */
[----:B------:R3:W-:Y:S01]  /*7190*/  RED.E.ADD.F32.FTZ.RN.STRONG.GPU [R32.64], R5 ;  /* 0x000000052000798e */ /* 0x0007e2000c10e784 */
[-C--:B------:R-:W-:Y:S01]  /*71a0*/  LEA.HI.X.SX32 R35, R162, R29.reuse, 0x2, P0 ;  /* 0x0000001da2237211 */ /* 0x080fe200000f16ff */
[----:B------:R-:W-:Y:S01]  /*71b0*/  IMAD.MOV.U32 R162, RZ, RZ, c[0x0][0x22c] ;  /* 0x00008b00ffa27624 */ /* 0x000fe200078e00ff */
[-C--:B------:R-:W-:Y:S01]  /*71c0*/  LEA.HI.X.SX32 R133, R161, R29.reuse, 0x2, P1 ;  /* 0x0000001da1857211 */ /* 0x080fe200008f16ff */
[----:B------:R-:W-:Y:S01]  /*71d0*/  IMAD.MOV.U32 R161, RZ, RZ, c[0x0][0x22c] ;  /* 0x00008b00ffa17624 */ /* 0x000fe200078e00ff */
[----:B------:R4:W-:Y:S01]  /*71e0*/  RED.E.ADD.F32.FTZ.RN.STRONG.GPU [R134.64], R6 ;  /* 0x000000068600798e */ /* 0x0009e2000c10e784 */
[-C--:B-1----:R-:W-:Y:S01]  /*71f0*/  LEA R30, P2, R164, R28.reuse, 0x2 ;  /* 0x0000001ca41e7211 */ /* 0x082fe200078410ff */
[----:B------:R-:W-:Y:S01]  /*7200*/  IMAD R162, R162, c[0x0][0x1c0], RZ ;  /* 0x00007000a2a27a24 */ /* 0x000fe200078e02ff */
[-C--:B--2---:R-:W-:Y:S01]  /*7210*/  LEA R4, P1, R163, R28.reuse, 0x2 ;  /* 0x0000001ca3047211 */ /* 0x084fe200078210ff */
[----:B------:R-:W-:Y:S01]  /*7220*/  IMAD R161, R161, c[0x0][0x1c0], RZ ;  /* 0x00007000a1a17a24 */ /* 0x000fe200078e02ff */
[----:B------:R1:W-:Y:S01]  /*7230*/  RED.E.ADD.F32.FTZ.RN.STRONG.GPU [R132.64], R7 ;  /* 0x000000078400798e */ /* 0x0003e2000c10e784 */
[-C--:B------:R-:W-:Y:S01]  /*7240*/  LEA.HI.X.SX32 R31, R164, R29.reuse, 0x2, P2 ;  /* 0x0000001da41f7211 */ /* 0x080fe200010f16ff */
[----:B------:R-:W-:Y:S02]  /*7250*/  IMAD.SHL.U32 R162, R162, 0x10, RZ ;  /* 0x00000010a2a27824 */ /* 0x000fe400078e00ff */
[----:B------:R-:W-:Y:S01]  /*7260*/  IMAD R161, R161, 0x38, RZ ;  /* 0x00000038a1a17824 */ /* 0x000fe200078e02ff */
[----:B------:R2:W-:Y:S02]  /*7270*/  RED.E.ADD.F32.FTZ.RN.STRONG.GPU [R34.64], R8 ;  /* 0x000000082200798e */ /* 0x0005e4000c10e784 */
[----:B------:R-:W-:Y:S03]  /*7280*/  IADD3 R136, R162, 0x20, RZ ;  /* 0x00000020a2887810 */ /* 0x000fe60007ffe0ff */
[----:B------:R2:W-:Y:S05]  /*7290*/  RED.E.ADD.F32.FTZ.RN.STRONG.GPU [R30.64], R9 ;  /* 0x000000091e00798e */ /* 0x0005ea000c10e784 */
[----:B------:R-:W-:Y:S01]  /*72a0*/  LDSM.16.MT88.4 R132, [R3+0x17800] ;  /* 0x017800000384783b */ /* 0x000fe20000004200 */
[-C--:B---3--:R-:W-:Y:S05]  /*72b0*/  LEA.HI.X.SX32 R5, R163, R29.reuse, 0x2, P1 ;  /* 0x0000001da3057211 */ /* 0x088fea00008f16ff */
[----:B------:R3:W-:Y:S01]  /*72c0*/  RED.E.ADD.F32.FTZ.RN.STRONG.GPU [R4.64], R10 ;  /* 0x0000000a0400798e */ /* 0x0007e2000c10e784 */
[CC--:B----4-:R-:W-:Y:S04]  /*72d0*/  LEA R6, P0, R161.reuse, R28.reuse, 0x2 ;  /* 0x0000001ca1067211 */ /* 0x0d0fe800078010ff */
[-C--:B-1----:R-:W-:Y:S05]  /*72e0*/  LEA.HI.X.SX32 R7, R161, R29.reuse, 0x2, P0 ;  /* 0x0000001da1077211 */ /* 0x082fea00000f16ff */
[----:B------:R1:W-:Y:S01]  /*72f0*/  RED.E.ADD.F32.FTZ.RN.STRONG.GPU [R6.64], R11 ;  /* 0x0000000b0600798e */ /* 0x0003e2000c10e784 */
[-C--:B--2---:R-:W-:Y:S04]  /*7300*/  LEA R8, P2, R242, R28.reuse, 0x2 ;  /* 0x0000001cf2087211 */ /* 0x084fe800078410ff */
[----:B------:R2:W-:Y:S01]  /*7310*/  RED.E.ADD.F32.FTZ.RN.STRONG.GPU [R28.64+0x80], R12 ;  /* 0x0000800c1c00798e */ /* 0x0005e2000c10e784 */
[-C--:B------:R-:W-:Y:S02]  /*7320*/  LEA R30, P1, R252, R28.reuse, 0x2 ;  /* 0x0000001cfc1e7211 */ /* 0x080fe400078210ff */
[-C--:B------:R-:W-:Y:S02]  /*7330*/  LEA.HI.X.SX32 R9, R242, R29.reuse, 0x2, P2 ;  /* 0x0000001df2097211 */ /* 0x080fe400010f16ff */
[----:B------:R4:W-:Y:S01]  /*7340*/  RED.E.ADD.F32.FTZ.RN.STRONG.GPU [R32.64+0x80], R13 ;  /* 0x0000800d2000798e */ /* 0x0009e2000c10e784 */
[-C--:B------:R-:W-:Y:S02]  /*7350*/  LEA.HI.X.SX32 R31, R252, R29.reuse, 0x2, P1 ;  /* 0x0000001dfc1f7211 */ /* 0x080fe400008f16ff */
[CC--:B---3--:R-:W-:Y:S04]  /*7360*/  LEA R4, P0, R136.reuse, R28.reuse, 0x2 ;  /* 0x0000001c88047211 */ /* 0x0c8fe800078010ff */
[-C--:B------:R-:W-:Y:S02]  /*7370*/  LEA.HI.X.SX32 R5, R136, R29.reuse, 0x2, P0 ;  /* 0x0000001d88057211 */ /* 0x080fe400000f16ff */
[CC--:B------:R-:W-:Y:S01]  /*7380*/  LEA R10, P0, R0.reuse, R28.reuse, 0x2 ;  /* 0x0000001c000a7211 */ /* 0x0c0fe200078010ff */
[----:B------:R-:W-:Y:S03]  /*7390*/  LDSM.16.MT88.4 R136, [R3+0x18800] ;  /* 0x018800000388783b */ /* 0x000fe60000004200 */
[-C--:B-1----:R-:W-:Y:S01]  /*73a0*/  LEA.HI.X.SX32 R11, R0, R29.reuse, 0x2, P0 ;  /* 0x0000001d000b7211 */ /* 0x082fe200000f16ff */
[----:B------:R-:W-:Y:S01]  /*73b0*/  IMAD.IADD R0, R238, 0x1, R251 ;  /* 0x00000001ee007824 */ /* 0x000fe200078e02fb */
[----:B------:R1:W-:Y:S01]  /*73c0*/  RED.E.ADD.F32.FTZ.RN.STRONG.GPU [R4.64], R14 ;  /* 0x0000000e0400798e */ /* 0x0003e2000c10e784 */
[-C--:B------:R-:W-:Y:S02]  /*73d0*/  LEA R6, P1, R241, R28.reuse, 0x2 ;  /* 0x0000001cf1067211 */ /* 0x080fe400078210ff */
[-C--:B--2---:R-:W-:Y:S02]  /*73e0*/  LEA R12, P4, R251, R28.reuse, 0x2 ;  /* 0x0000001cfb0c7211 */ /* 0x084fe400078810ff */
[----:B------:R2:W-:Y:S01]  /*73f0*/  RED.E.ADD.F32.FTZ.RN.STRONG.GPU [R30.64], R15 ;  /* 0x0000000f1e00798e */ /* 0x0005e2000c10e784 */
[-C--:B------:R-:W-:Y:S02]  /*7400*/  LEA.HI.X.SX32 R7, R241, R29.reuse, 0x2, P1 ;  /* 0x0000001df1077211 */ /* 0x080fe400008f16ff */
[-C--:B----4-:R-:W-:Y:S02]  /*7410*/  LEA.HI.X.SX32 R13, R251, R29.reuse, 0x2, P4 ;  /* 0x0000001dfb0d7211 */ /* 0x090fe400020f16ff */
[----:B------:R3:W-:Y:S05]  /*7420*/  RED.E.ADD.F32.FTZ.RN.STRONG.GPU [R10.64], R16 ;  /* 0x000000100a00798e */ /* 0x0007ea000c10e784 */
[----:B------:R4:W-:Y:S05]  /*7430*/  RED.E.ADD.F32.FTZ.RN.STRONG.GPU [R8.64], R17 ;  /* 0x000000110800798e */ /* 0x0009ea000c10e784 */
[----:B------:R4:W-:Y:S01]  /*7440*/  RED.E.ADD.F32.FTZ.RN.STRONG.GPU [R6.64], R18 ;  /* 0x000000120600798e */ /* 0x0009e2000c10e784 */
[-C--:B-1----:R-:W-:Y:S02]  /*7450*/  LEA R4, P0, R244, R28.reuse, 0x2 ;  /* 0x0000001cf4047211 */ /* 0x082fe400078010ff */
[-C--:B------:R-:W-:Y:S02]  /*7460*/  LEA R14, P5, R2, R28.reuse, 0x2 ;  /* 0x0000001c020e7211 */ /* 0x080fe400078a10ff */
[-C--:B------:R-:W-:Y:S02]  /*7470*/  LEA.HI.X.SX32 R5, R244, R29.reuse, 0x2, P0 ;  /* 0x0000001df4057211 */ /* 0x080fe400000f16ff */
[-C--:B--2---:R-:W-:Y:S03]  /*7480*/  LEA.HI.X.SX32 R15, R2, R29.reuse, 0x2, P5 ;  /* 0x0000001d020f7211 */ /* 0x084fe600028f16ff */
[----:B------:R1:W-:Y:S01]  /*7490*/  RED.E.ADD.F32.FTZ.RN.STRONG.GPU [R4.64], R19 ;  /* 0x000000130400798e */ /* 0x0003e2000c10e784 */
[CC--:B---3--:R-:W-:Y:S04]  /*74a0*/  LEA R10, P3, R0.reuse, R28.reuse, 0x2 ;  /* 0x0000001c000a7211 */ /* 0x0c8fe800078610ff */
[----:B------:R-:W-:Y:S01]  /*74b0*/  RED.E.ADD.F32.FTZ.RN.STRONG.GPU [R28.64+0x100], R20 ;  /* 0x000100141c00798e */ /* 0x000fe2000c10e784 */
[-C--:B------:R-:W-:Y:S02]  /*74c0*/  LEA.HI.X.SX32 R11, R0, R29.reuse, 0x2, P3 ;  /* 0x0000001d000b7211 */ /* 0x080fe400018f16ff */
[CC--:B----4-:R-:W-:Y:S02]  /*74d0*/  LEA R8, P2, R240.reuse, R28.reuse, 0x2 ;  /* 0x0000001cf0087211 */ /* 0x0d0fe400078410ff */
[----:B------:R-:W-:Y:S01]  /*74e0*/  RED.E.ADD.F32.FTZ.RN.STRONG.GPU [R32.64+0x100], R21 ;  /* 0x000100152000798e */ /* 0x000fe2000c10e784 */
[CC--:B------:R-:W-:Y:S02]  /*74f0*/  LEA R6, P1, R239.reuse, R28.reuse, 0x2 ;  /* 0x0000001cef067211 */ /* 0x0c0fe400078210ff */
[-C--:B------:R-:W-:Y:S02]  /*7500*/  LEA.HI.X.SX32 R9, R240, R29.reuse, 0x2, P2 ;  /* 0x0000001df0097211 */ /* 0x080fe400010f16ff */
[----:B------:R-:W-:Y:S01]  /*7510*/  RED.E.ADD.F32.FTZ.RN.STRONG.GPU [R14.64], R22 ;  /* 0x000000160e00798e */ /* 0x000fe2000c10e784 */
[-C--:B------:R-:W-:Y:S02]  /*7520*/  LEA.HI.X.SX32 R7, R239, R29.reuse, 0x2, P1 ;  /* 0x0000001def077211 */ /* 0x080fe400008f16ff */
[----:B------:R-:W-:Y:S01]  /*7530*/  PLOP3.LUT P1, PT, PT, PT, UP0, 0x80, 0x0 ;  /* 0x000000000000781c */ /* 0x000fe20003f2f008 */
[----:B------:R-:W-:Y:S01]  /*7540*/  @UP3 UIADD3 UR16, UP0, UR16, -0x100, URZ ;  /* 0xffffff0010103890 */ /* 0x000fe2000ff1e03f */
[----:B------:R-:W-:Y:S01]  /*7550*/  RED.E.ADD.F32.FTZ.RN.STRONG.GPU [R12.64], R23 ;  /* 0x000000170c00798e */ /* 0x000fe2000c10e784 */
[C---:B------:R-:W-:Y:S02]  /*7560*/  IADD3 R0, R172.reuse, -0x3000, RZ ;  /* 0xffffd000ac007810 */ /* 0x040fe40007ffe0ff */
        /* <DEDUP_REMOVED lines=241> */
.L_x_1159:
        /* <DEDUP_REMOVED lines=18> */
.L_x_1160:
[----:B-1----:R-:W2:Y:S01]  /*85a0*/  LDL.64 R4, [R1+0x8] ;  /* 0x0000080001047983 */ /* 0x002ea20000100a00 */
[----:B------:R-:W-:Y:S01]  /*85b0*/  USHF.L.U32 UR7, UR19, 0x7, URZ ;  /* 0x0000000713077899 */ /* 0x000fe2000800063f */
[----:B------:R-:W-:Y:S01]  /*85c0*/  BSSY B0, `(.L_x_1161) ;  /* 0x0000032000007945 */ /* 0x000fe20003800000 */
[----:B------:R-:W-:Y:S01]  /*85d0*/  ULDC.64 UR8, c[0x0][0x3a0] ;  /* 0x0000e80000087ab9 */ /* 0x000fe20000000a00 */
[----:B------:R-:W-:Y:S01]  /*85e0*/  BAR.SYNC.DEFER_BLOCKING 0x0 ;  /* 0x0000000000007b1d */ /* 0x000fe20000010000 */
[----:B------:R-:W-:Y:S02]  /*85f0*/  USHF.R.S32.HI UR10, URZ, 0x1f, UR7 ;  /* 0x0000001f3f0a7899 */ /* 0x000fe40008011407 */
[----:B------:R-:W-:Y:S01]  /*8600*/  IMAD.U32 R25, RZ, RZ, UR7 ;  /* 0x00000007ff197e24 */ /* 0x000fe2000f8e00ff */
[----:B------:R-:W-:-:S02]  /*8610*/  UIMAD UR6, UR19, -0x80, UR6 ;  /* 0xffffff80130678a4 */ /* 0x000fc4000f8e0206 */
[----:B------:R-:W1:Y:S01]  /*8620*/  S2R R8, SR_TID.X ;  /* 0x0000000000087919 */ /* 0x000e620000002100 */
        /* <DEDUP_REMOVED lines=10> */
[----:B------:R-:W-:Y:S01]  /*86d0*/  LEA.HI R0, R0, R8, RZ, 0x2 ;  /* 0x0000000800007211 */ /* 0x000fe200078f10ff */
[----:B------:R-:W-:Y:S02]  /*86e0*/  IMAD.U32 R8, RZ, RZ, UR38 ;  /* 0x00000026ff087e24 */ /* 0x000fe4000f8e00ff */
        /* <DEDUP_REMOVED lines=31> */
.L_x_1162:
[----:B-1-34-:R-:W-:Y:S05]  /*88e0*/  BSYNC B0 ;  /* 0x0000000000007941 */ /* 0x01afea0003800000 */
.L_x_1161:
        /* <DEDUP_REMOVED lines=17> */
.L_x_1164:
[----:B------:R-:W-:Y:S05]  /*8a00*/  BSYNC B0 ;  /* 0x0000000000007941 */ /* 0x000fea0003800000 */
.L_x_1163:
        /* <DEDUP_REMOVED lines=26> */
.L_x_1166:
[----:B------:R-:W-:Y:S05]  /*8bb0*/  BSYNC B0 ;  /* 0x0000000000007941 */ /* 0x000fea0003800000 */
.L_x_1165:
        /* <DEDUP_REMOVED lines=13> */
.L_x_1153:
[----:B------:R-:W-:Y:S05]  /*8c90*/  BSYNC B1 ;  /* 0x0000000000017941 */ /* 0x000fea0003800000 */
.L_x_1139:
        /* <DEDUP_REMOVED lines=11> */
.L_x_1167:
[----:B------:R-:W-:Y:S05]  /*8d50*/  EXIT ;  /* 0x000000000000794d */ /* 0x000fea0003800000 */
.L_x_1169:
        /* <DEDUP_REMOVED lines=10> */
.L_x_1310:


//--------------------- .text._ZN5flash44flash_bwd_dq_dk_dv_loop_seqk_parallel_kernelI23Flash_bwd_kernel_traitsILi96ELi64ELi128ELi8ELi2ELi4ELi4ELb0ELb0EN7cutlass10bfloat16_tE19Flash_kernel_traitsILi96ELi64ELi128ELi8ES3_EELb1ELb0ELb1ELb1ELb0ELb0ELb0EEEvNS_16Flash_bwd_paramsE --------------------------
	.section	.text._ZN5flash44flash_bwd_dq_dk_dv_loop_seqk_parallel_kernelI23Flash_bwd_kernel_traitsILi96ELi64ELi128ELi8ELi2ELi4ELi4ELb0ELb0EN7cutlass10bfloat16_tE19Flash_kernel_traitsILi96ELi64ELi128ELi8ES3_EELb1ELb0ELb1ELb1ELb0ELb0ELb0EEEvNS_16Flash_bwd_paramsE,"ax",@progbits
	.sectioninfo	@"SHI_REGISTERS=255"
	.align	128
        .global         _ZN5flash44flash_bwd_dq_dk_dv_loop_seqk_parallel_kernelI23Flash_bwd_kernel_traitsILi96ELi64ELi128ELi8ELi2ELi4ELi4ELb0ELb0EN7cutlass10bfloat16_tE19Flash_kernel_traitsILi96ELi64ELi128ELi8ES3_EELb1ELb0ELb1ELb1ELb0ELb0ELb0EEEvNS_16Flash_bwd_paramsE
        .type           _ZN5flash44flash_bwd_dq_dk_dv_loop_seqk_parallel_kernelI23Flash_bwd_kernel_traitsILi96ELi64ELi128ELi8ELi2ELi4ELi4ELb0ELb0EN7cutlass10bfloat16_tE19Flash_kernel_traitsILi96ELi64ELi128ELi8ES3_EELb1ELb0ELb1ELb1ELb0ELb0ELb0EEEvNS_16Flash_bwd_paramsE,@function
        .size           _ZN5flash44flash_bwd_dq_dk_dv_loop_seqk_parallel_kernelI23Flash_bwd_kernel_traitsILi96ELi64ELi128ELi8ELi2ELi4ELi4ELb0ELb0EN7cutlass10bfloat16_tE19Flash_kernel_traitsILi96ELi64ELi128ELi8ES3_EELb1ELb0ELb1ELb1ELb0ELb0ELb0EEEvNS_16Flash_bwd_paramsE,(.L_x_1311 - _ZN5flash44flash_bwd_dq_dk_dv_loop_seqk_parallel_kernelI23Flash_bwd_kernel_traitsILi96ELi64ELi128ELi8ELi2ELi4ELi4ELb0ELb0EN7cutlass10bfloat16_tE19Flash_kernel_traitsILi96ELi64ELi128ELi8ES3_EELb1ELb0ELb1ELb1ELb0ELb0ELb0EEEvNS_16Flash_bwd_paramsE)
        .other          _ZN5flash44flash_bwd_dq_dk_dv_loop_seqk_parallel_kernelI23Flash_bwd_kernel_traitsILi96ELi64ELi128ELi8ELi2ELi4ELi4ELb0ELb0EN7cutlass10bfloat16_tE19Flash_kernel_traitsILi96ELi64ELi128ELi8ES3_EELb1ELb0ELb1ELb1ELb0ELb0ELb0EEEvNS_16Flash_bwd_paramsE,@"STO_CUDA_ENTRY STV_DEFAULT"
_ZN5flash44flash_bwd_dq_dk_dv_loop_seqk_parallel_kernelI23Flash_bwd_kernel_traitsILi96ELi64ELi128ELi8ELi2ELi4ELi4ELb0ELb0EN7cutlass10bfloat16_tE19Flash_kernel_traitsILi96ELi64ELi128ELi8ES3_EELb1ELb0ELb1ELb1ELb0ELb0ELb0EEEvNS_16Flash_bwd_paramsE:
.text._ZN5flash44flash_bwd_dq_dk_dv_loop_seqk_parallel_kernelI23Flash_bwd_kernel_traitsILi96ELi64ELi128ELi8ELi2ELi4ELi4ELb0ELb0EN7cutlass10bfloat16_tE19Flash_kernel_traitsILi96ELi64ELi128ELi8ES3_EELb1ELb0ELb1ELb1ELb0ELb0ELb0EEEvNS_16Flash_bwd_paramsE:
        /* <DEDUP_REMOVED lines=13> */
[----:B------:R-:W2:Y:S01]  /*00d0*/  S2R R232, SR_CTAID.Z ;  /* 0x0000000000e87919 */ /* 0x000ea20000002700 */
[----:B------:R-:W-:Y:S01]  /*00e0*/  IMAD.MOV.U32 R174, RZ, RZ, 0x40 ;  /* 0x00000040ffae7424 */ /* 0x000fe200078e00ff */
[----:B-1----:R-:W-:-:S04]  /*00f0*/  SHF.R.S32.HI R0, RZ, 0x1f, R4 ;  /* 0x0000001fff007819 */ /* 0x002fc80000011404 */
[CC--:B------:R-:W-:Y:S02]  /*0100*/  LEA.HI R18, R0.reuse, R4.reuse, RZ, 0x3 ;  /* 0x0000000400127211 */ /* 0x0c0fe400078f18ff */
[CC--:B------:R-:W-:Y:S02]  /*0110*/  LEA.HI R5, R0.reuse, R4.reuse, RZ, 0x2 ;  /* 0x0000000400057211 */ /* 0x0c0fe400078f10ff */
[CC--:B------:R-:W-:Y:S02]  /*0120*/  LEA.HI R2, R0.reuse, R4.reuse, RZ, 0x5 ;  /* 0x0000000400027211 */ /* 0x0c0fe400078f28ff */
[----:B------:R-:W-:Y:S02]  /*0130*/  LEA.HI R7, R0, R4, RZ, 0x4 ;  /* 0x0000000400077211 */ /* 0x000fe400078f20ff */
[----:B------:R-:W-:Y:S02]  /*0140*/  LOP3.LUT R9, R18, 0xfffffff8, RZ, 0xc0, !PT ;  /* 0xfffffff812097812 */ /* 0x000fe400078ec0ff */
[----:B------:R-:W-:-:S02]  /*0150*/  LOP3.LUT R6, R2, 0xffffffe0, RZ, 0xc0, !PT ;  /* 0xffffffe002067812 */ /* 0x000fc400078ec0ff */
[----:B------:R-:W-:Y:S01]  /*0160*/  LOP3.LUT R12, R5, 0xfffffffc, RZ, 0xc0, !PT ;  /* 0xfffffffc050c7812 */ /* 0x000fe200078ec0ff */
[C---:B------:R-:W-:Y:S01]  /*0170*/  IMAD.IADD R14, R4.reuse, 0x1, -R9 ;  /* 0x00000001040e7824 */ /* 0x040fe200078e0a09 */
[----:B------:R-:W-:Y:S01]  /*0180*/  LOP3.LUT R11, R7, 0xfffffff0, RZ, 0xc0, !PT ;  /* 0xfffffff0070b7812 */ /* 0x000fe200078ec0ff */
[----:B------:R-:W-:Y:S01]  /*0190*/  IMAD.IADD R10, R4, 0x1, -R6 ;  /* 0x00000001040a7824 */ /* 0x000fe200078e0a06 */
[-C--:B------:R-:W-:Y:S01]  /*01a0*/  LEA.HI R13, R0, R4.reuse, RZ, 0x6 ;  /* 0x00000004000d7211 */ /* 0x080fe200078f30ff */
[----:B------:R-:W-:Y:S01]  /*01b0*/  IMAD.IADD R20, R4, 0x1, -R12 ;  /* 0x0000000104147824 */ /* 0x000fe200078e0a0c */
[----:B------:R-:W-:Y:S01]  /*01c0*/  LEA.HI R16, R0, R4, RZ, 0x7 ;  /* 0x0000000400107211 */ /* 0x000fe200078f38ff */
[----:B------:R-:W-:Y:S01]  /*01d0*/  IMAD.IADD R9, R4, 0x1, -R11 ;  /* 0x0000000104097824 */ /* 0x000fe200078e0a0b */
[----:B------:R-:W-:Y:S01]  /*01e0*/  SHF.R.S32.HI R8, RZ, 0x2, R5 ;  /* 0x00000002ff087819 */ /* 0x000fe20000011405 */
[----:B------:R-:W-:Y:S01]  /*01f0*/  IMAD.SHL.U32 R202, R20, 0x8, RZ ;  /* 0x0000000814ca7824 */ /* 0x000fe200078e00ff */
[----:B------:R-:W-:-:S02]  /*0200*/  SHF.R.S32.HI R0, RZ, 0x5, R2 ;  /* 0x00000005ff007819 */ /* 0x000fc40000011402 */
[----:B------:R-:W-:Y:S02]  /*0210*/  SHF.R.S32.HI R3, RZ, 0x1f, R2 ;  /* 0x0000001fff037819 */ /* 0x000fe40000011402 */
[----:B------:R-:W-:Y:S02]  /*0220*/  LEA.HI R6, R5, R8, RZ, 0x1 ;  /* 0x0000000805067211 */ /* 0x000fe400078f08ff */
[-C--:B------:R-:W-:Y:S02]  /*0230*/  LEA.HI R4, R2, R0.reuse, RZ, 0x1 ;  /* 0x0000000002047211 */ /* 0x080fe400078f08ff */
[----:B------:R-:W-:Y:S02]  /*0240*/  LEA.HI R2, R3, R0, RZ, 0x2 ;  /* 0x0000000003027211 */ /* 0x000fe400078f10ff */
[----:B------:R-:W-:Y:S02]  /*0250*/  LOP3.LUT R3, R6, 0x7fffffe, RZ, 0xc0, !PT ;  /* 0x07fffffe06037812 */ /* 0x000fe400078ec0ff */
[----:B------:R-:W-:-:S02]  /*0260*/  SHF.R.S32.HI R11, RZ, 0x3, R18 ;  /* 0x00000003ff0b7819 */ /* 0x000fc40000011412 */
[----:B------:R-:W-:Y:S01]  /*0270*/  LOP3.LUT R2, R2, 0xfffffffc, RZ, 0xc0, !PT ;  /* 0xfffffffc02027812 */ /* 0x000fe200078ec0ff */
[----:B------:R-:W-:Y:S01]  /*0280*/  IMAD.IADD R3, R8, 0x1, -R3 ;  /* 0x0000000108037824 */ /* 0x000fe200078e0a03 */
[----:B------:R-:W-:Y:S01]  /*0290*/  LOP3.LUT R6, R4, 0xfffffffe, RZ, 0xc0, !PT ;  /* 0xfffffffe04067812 */ /* 0x000fe200078ec0ff */
[----:B------:R-:W-:Y:S01]  /*02a0*/  IMAD.SHL.U32 R4, R11, 0x40, RZ ;  /* 0x000000400b047824 */ /* 0x000fe200078e00ff */
[----:B------:R-:W-:Y:S01]  /*02b0*/  SHF.R.S32.HI R11, RZ, 0x1f, R9 ;  /* 0x0000001fff0b7819 */ /* 0x000fe20000011409 */
[C---:B------:R-:W-:Y:S01]  /*02c0*/  IMAD.IADD R15, R0.reuse, 0x1, -R2 ;  /* 0x00000001000f7824 */ /* 0x040fe200078e0a02 */
[----:B------:R-:W-:Y:S01]  /*02d0*/  SHF.R.S32.HI R2, RZ, 0x1f, R5 ;  /* 0x0000001fff027819 */ /* 0x000fe20000011405 */
[C---:B------:R-:W-:Y:S01]  /*02e0*/  IMAD.IADD R246, R0.reuse, 0x1, -R6 ;  /* 0x0000000100f67824 */ /* 0x040fe200078e0a06 */
[----:B------:R-:W-:Y:S01]  /*02f0*/  SHF.R.S32.HI R5, RZ, 0x4, R7 ;  /* 0x00000004ff057819 */ /* 0x000fe20000011407 */
[----:B------:R-:W-:Y:S01]  /*0300*/  IMAD R244, R0, 0x8, R3 ;  /* 0x0000000800f47824 */ /* 0x000fe200078e0203 */
[----:B------:R-:W-:-:S02]  /*0310*/  LOP3.LUT R0, R4, 0xc0, RZ, 0xc0, !PT ;  /* 0x000000c004007812 */ /* 0x000fc400078ec0ff */
[----:B------:R-:W-:Y:S02]  /*0320*/  LEA.HI R2, R2, R8, RZ, 0x3 ;  /* 0x0000000802027211 */ /* 0x000fe400078f18ff */
[----:B------:R-:W-:Y:S02]  /*0330*/  LEA.HI R3, R7, R5, RZ, 0x1 ;  /* 0x0000000507037211 */ /* 0x000fe400078f08ff */
[----:B------:R-:W-:Y:S02]  /*0340*/  SHF.R.U32.HI R6, RZ, 0x3, R0 ;  /* 0x00000003ff067819 */ /* 0x000fe40000011600 */
[----:B------:R-:W-:Y:S02]  /*0350*/  LOP3.LUT R4, R0, 0x18, R202, 0xf8, !PT ;  /* 0x0000001800047812 */ /* 0x000fe400078ef8ca */
[----:B------:R-:W-:Y:S02]  /*0360*/  LOP3.LUT R0, R2, 0xfffffff8, RZ, 0xc0, !PT ;  /* 0xfffffff802007812 */ /* 0x000fe400078ec0ff */
[----:B------:R-:W-:-:S02]  /*0370*/  LOP3.LUT R2, R3, 0xfffffffe, RZ, 0xc0, !PT ;  /* 0xfffffffe03027812 */ /* 0x000fc400078ec0ff */
[----:B------:R-:W-:Y:S01]  /*0380*/  SHF.R.S32.HI R7, RZ, 0x1f, R10 ;  /* 0x0000001fff077819 */ /* 0x000fe2000001140a */
[----:B------:R-:W-:Y:S01]  /*0390*/  IMAD.IADD R0, R8, 0x1, -R0 ;  /* 0x0000000108007824 */ /* 0x000fe200078e0a00 */
[----:B------:R-:W-:Y:S01]  /*03a0*/  LOP3.LUT R3, R4, R6, RZ, 0x3c, !PT ;  /* 0x0000000604037212 */ /* 0x000fe200078e3cff */
[----:B------:R-:W-:Y:S01]  /*03b0*/  IMAD.IADD R12, R5, 0x1, -R2 ;  /* 0x00000001050c7824 */ /* 0x000fe200078e0a02 */
[----:B------:R-:W-:Y:S02]  /*03c0*/  LEA.HI R2, R9, R9, RZ, 0x1 ;  /* 0x0000000909027211 */ /* 0x000fe400078f08ff */
[----:B------:R-:W-:Y:S01]  /*03d0*/  LEA.HI R209, R7, R10, RZ, 0x2 ;  /* 0x0000000a07d17211 */ /* 0x000fe200078f10ff */
[----:B------:R-:W-:Y:S01]  /*03e0*/  IMAD.U32 R244, R244, 0x20, R3 ;  /* 0x00000020f4f47824 */ /* 0x000fe200078e0003 */
[----:B------:R-:W-:Y:S02]  /*03f0*/  LEA.HI R4, R14, R14, RZ, 0x1 ;  /* 0x0000000e0e047211 */ /* 0x000fe400078f08ff */
[----:B------:R-:W-:-:S02]  /*0400*/  SHF.R.S32.HI R5, RZ, 0x1, R2 ;  /* 0x00000001ff057819 */ /* 0x000fc40000011402 */
[----:B------:R-:W-:Y:S02]  /*0410*/  SHF.R.S32.HI R7, RZ, 0x1f, R2 ;  /* 0x0000001fff077819 */ /* 0x000fe40000011402 */
[----:B------:R-:W-:Y:S02]  /*0420*/  LOP3.LUT R2, R2, 0x7fffffe, RZ, 0xc0, !PT ;  /* 0x07fffffe02027812 */ /* 0x000fe400078ec0ff */
[----:B------:R-:W-:Y:S02]  /*0430*/  SHF.R.S32.HI R3, RZ, 0x6, R13 ;  /* 0x00000006ff037819 */ /* 0x000fe4000001140d */
[----:B------:R-:W-:Y:S01]  /*0440*/  LOP3.LUT R6, R4, 0x7fffffe, RZ, 0xc0, !PT ;  /* 0x07fffffe04067812 */ /* 0x000fe200078ec0ff */
[----:B------:R-:W-:Y:S01]  /*0450*/  IMAD.IADD R19, R9, 0x1, -R2 ;  /* 0x0000000109137824 */ /* 0x000fe200078e0a02 */
[----:B------:R-:W-:Y:S01]  /*0460*/  LEA.HI R8, R7, R5, RZ, 0x2 ;  /* 0x0000000507087211 */ /* 0x000fe200078f10ff */
[----:B------:R-:W-:Y:S01]  /*0470*/  IMAD R2, R3, 0x4, R12 ;  /* 0x0000000403027824 */ /* 0x000fe200078e020c */
[----:B------:R-:W-:Y:S01]  /*0480*/  LEA.HI R11, R11, R9, RZ, 0x3 ;  /* 0x000000090b0b7211 */ /* 0x000fe200078f18ff */
[----:B------:R-:W-:Y:S01]  /*0490*/  IMAD.IADD R10, R14, 0x1, -R6 ;  /* 0x000000010e0a7824 */ /* 0x000fe200078e0a06 */
[----:B------:R-:W-:-:S02]  /*04a0*/  LOP3.LUT R8, R8, 0xfffffffc, RZ, 0xc0, !PT ;  /* 0xfffffffc08087812 */ /* 0x000fc400078ec0ff */
[----:B------:R-:W-:Y:S01]  /*04b0*/  LOP3.LUT R6, R0, 0x1, RZ, 0xc0, !PT ;  /* 0x0000000100067812 */ /* 0x000fe200078ec0ff */
[----:B------:R-:W-:Y:S01]  /*04c0*/  IMAD R169, R2, 0x8, R10 ;  /* 0x0000000802a97824 */ /* 0x000fe200078e020a */
[----:B------:R-:W-:Y:S01]  /*04d0*/  LEA.HI R10, R0, R0, RZ, 0x1 ;  /* 0x00000000000a7211 */ /* 0x000fe200078f08ff */
[----:B------:R-:W-:Y:S01]  /*04e0*/  IMAD.IADD R17, R5, 0x1, -R8 ;  /* 0x0000000105117824 */ /* 0x000fe200078e0a08 */
[----:B------:R-:W-:Y:S01]  /*04f0*/  SHF.R.S32.HI R8, RZ, 0x7, R16 ;  /* 0x00000007ff087819 */ /* 0x000fe20000011410 */
[----:B------:R-:W-:Y:S01]  /*0500*/  IMAD.SHL.U32 R2, R14, 0x40, RZ ;  /* 0x000000400e027824 */ /* 0x000fe200078e00ff */
[----:B------:R-:W-:Y:S01]  /*0510*/  ISETP.NE.U32.AND P3, PT, R6, 0x1, PT ;  /* 0x000000010600780c */ /* 0x000fe20003f65070 */
[----:B------:R-:W-:Y:S01]  /*0520*/  IMAD.SHL.U32 R16, R3, 0x20, RZ ;  /* 0x0000002003107824 */ /* 0x000fe200078e00ff */
[----:B------:R-:W-:Y:S01]  /*0530*/  SHF.R.S32.HI R3, RZ, 0x1, R4 ;  /* 0x00000001ff037819 */ /* 0x000fe20000011404 */
[----:B------:R-:W-:Y:S01]  /*0540*/  IMAD.SHL.U32 R4, R15, 0x10, RZ ;  /* 0x000000100f047824 */ /* 0x000fe200078e00ff */
[----:B------:R-:W-:-:S02]  /*0550*/  LOP3.LUT R2, R2, 0x1c0, RZ, 0xc0, !PT ;  /* 0x000001c002027812 */ /* 0x000fc400078ec0ff */
[C---:B------:R-:W-:Y:S01]  /*0560*/  LOP3.LUT P4, RZ, R3.reuse, 0x2, RZ, 0xc0, !PT ;  /* 0x0000000203ff7812 */ /* 0x040fe2000788c0ff */
[----:B------:R-:W-:Y:S01]  /*0570*/  IMAD.SHL.U32 R5, R3, 0x40, RZ ;  /* 0x0000004003057824 */ /* 0x000fe200078e00ff */
[----:B------:R-:W-:Y:S02]  /*0580*/  LOP3.LUT R6, R2, 0x30, R4, 0xf8, !PT ;  /* 0x0000003002067812 */ /* 0x000fe400078ef804 */
[----:B------:R-:W-:Y:S02]  /*0590*/  LOP3.LUT R4, R10, 0x3fffffe, RZ, 0xc0, !PT ;  /* 0x03fffffe0a047812 */ /* 0x000fe400078ec0ff */
[----:B------:R-:W-:Y:S02]  /*05a0*/  LOP3.LUT R7, R11, 0xfffffff8, RZ, 0xc0, !PT ;  /* 0xfffffff80b077812 */ /* 0x000fe400078ec0ff */
[----:B------:R-:W-:Y:S01]  /*05b0*/  SHF.R.S32.HI R3, RZ, 0x3, R11 ;  /* 0x00000003ff037819 */ /* 0x000fe2000001140b */
[C---:B------:R-:W-:Y:S01]  /*05c0*/  IMAD.IADD R11, R0.reuse, 0x1, -R4 ;  /* 0x00000001000b7824 */ /* 0x040fe200078e0a04 */
[C---:B------:R-:W-:Y:S01]  /*05d0*/  LOP3.LUT P2, RZ, R0.reuse, 0x2, RZ, 0xc0, !PT ;  /* 0x0000000200ff7812 */ /* 0x040fe2000784c0ff */
[----:B------:R-:W-:Y:S01]  /*05e0*/  IMAD.SHL.U32 R0, R0, 0x40, RZ ;  /* 0x0000004000007824 */ /* 0x000fe200078e00ff */
[----:B------:R-:W-:Y:S01]  /*05f0*/  SHF.R.U32.HI R14, RZ, 0x3, R2 ;  /* 0x00000003ff0e7819 */ /* 0x000fe20000011602 */
[----:B------:R-:W-:Y:S01]  /*0600*/  IMAD.IADD R13, R9, 0x1, -R7 ;  /* 0x00000001090d7824 */ /* 0x000fe200078e0a07 */
[----:B------:R-:W-:Y:S01]  /*0610*/  LOP3.LUT R2, R5, 0xc0, RZ, 0xc0, !PT ;  /* 0x000000c005027812 */ /* 0x000fe200078ec0ff */
[----:B------:R-:W-:Y:S01]  /*0620*/  IMAD.SHL.U32 R7, R20, 0x2, RZ ;  /* 0x0000000214077824 */ /* 0x000fe200078e00ff */
[----:B------:R-:W-:Y:S01]  /*0630*/  LOP3.LUT R0, R0, 0x1c0, RZ, 0xc0, !PT ;  /* 0x000001c000007812 */ /* 0x000fe200078ec0ff */
[----:B------:R-:W-:Y:S01]  /*0640*/  IMAD R19, R3, 0x8, R19 ;  /* 0x0000000803137824 */ /* 0x000fe200078e0213 */
[----:B------:R-:W-:Y:S01]  /*0650*/  LOP3.LUT R5, R2, 0x8, R18, 0xf8, !PT ;  /* 0x0000000802057812 */ /* 0x000fe200078ef812 */
[C---:B------:R-:W-:Y:S01]  /*0660*/  IMAD R20, R15.reuse, 0x2, R3 ;  /* 0x000000020f147824 */ /* 0x040fe200078e0203 */
[----:B------:R-:W-:Y:S01]  /*0670*/  SHF.R.U32.HI R4, RZ, 0x3, R2 ;  /* 0x00000003ff047819 */ /* 0x000fe20000011602 */
[----:B------:R-:W-:Y:S01]  /*0680*/  IMAD R9, R15, 0x200, R7 ;  /* 0x000002000f097824 */ /* 0x000fe200078e0207 */
[----:B------:R-:W-:-:S02]  /*0690*/  LOP3.LUT R3, R0, 0x20, R16, 0xf8, !PT ;  /* 0x0000002000037812 */ /* 0x000fc400078ef810 */
[----:B------:R-:W-:Y:S01]  /*06a0*/  SHF.R.U32.HI R2, RZ, 0x3, R0 ;  /* 0x00000003ff027819 */ /* 0x000fe20000011600 */
[----:B------:R-:W-:Y:S01]  /*06b0*/  IMAD R0, R8, 0x1000, R7 ;  /* 0x0000100008007824 */ /* 0x000fe200078e0207 */
[----:B------:R-:W-:Y:S01]  /*06c0*/  LOP3.LUT R4, R5, R4, RZ, 0x3c, !PT ;  /* 0x0000000405047212 */ /* 0x000fe200078e3cff */
[----:B------:R-:W-:Y:S01]  /*06d0*/  IMAD R11, R11, 0x20, R9 ;  /* 0x000000200b0b7824 */ /* 0x000fe200078e0209 */
        /* <DEDUP_REMOVED lines=11> */
[----:B------:R-:W-:Y:S01]  /*0790*/  IMAD.SHL.U32 R2, R12, 0x8, RZ ;  /* 0x000000080c027824 */ /* 0x000fe200078e00ff */
        /* <DEDUP_REMOVED lines=47> */
.L_x_1213:
[----:B-1----:R-:W1:Y:S01]  /*0a90*/  S2R R36, SR_CTAID.Y ;  /* 0x0000000000247919 */ /* 0x002e620000002600 */
        /* <DEDUP_REMOVED lines=33> */
.L_x_1170:
        /* <DEDUP_REMOVED lines=13> */
[----:B------:R-:W-:Y:S01]  /*0d80*/  IADD3 R2, R214, 0x80, R18 ;  /* 0x00000080d6027810 */ /* 0x000fe20007ffe012 */
        /* <DEDUP_REMOVED lines=14> */
[----:B------:R-:W-:-:S02]  /*0e70*/  @P0 IMAD.IADD R2, R231, 0x1, R249 ;  /* 0x00000001e7020824 */ /* 0x000fc400078e02f9 */
[----:B------:R-:W-:Y:S01]  /*0e80*/  IMAD.WIDE.U32 R6, R0, c[0x0][0x190], RZ ;  /* 0x0000640000067a25 */ /* 0x000fe200078e00ff */
[----:B------:R-:W-:-:S03]  /*0e90*/  IMNMX R194, R8, R5, PT ;  /* 0x0000000508c27217 */ /* 0x000fc60003800200 */
[----:B------:R-:W-:Y:S01]  /*0ea0*/  IMAD.IADD R24, R11, 0x1, R4 ;  /* 0x000000010b187824 */ /* 0x000fe200078e0204 */
[----:B------:R-:W-:Y:S01]  /*0eb0*/  LEA R11, R194, 0xffffffc0, 0x6 ;  /* 0xffffffc0c20b7811 */ /* 0x000fe200078e30ff */
[----:B------:R-:W-:Y:S01]  /*0ec0*/  IMAD R8, R0, c[0x0][0x194], RZ ;  /* 0x0000650000087a24 */ /* 0x000fe200078e02ff */
[----:B------:R-:W-:Y:S01]  /*0ed0*/  SEL R29, R10, R6, !P1 ;  /* 0x000000060a1d7207 */ /* 0x000fe20004800000 */
        /* <DEDUP_REMOVED lines=16> */
.L_x_1172:
        /* <DEDUP_REMOVED lines=15> */
.L_x_1173:
[----:B------:R-:W-:Y:S01]  /*10d0*/  IABS R10, c[0x0][0x1c8] ;  /* 0x00007200000a7a13 */ /* 0x000fe20000000000 */
[----:B------:R-:W1:Y:S01]  /*10e0*/  LDC.U8 R13, c[0x0][0x328] ;  /* 0x0000ca00ff0d7b82 */ /* 0x000e620000000000 */
[----:B------:R-:W-:Y:S01]  /*10f0*/  IABS R8, R232 ;  /* 0x000000e800087213 */ /* 0x000fe20000000000 */
[C---:B------:R-:W-:Y:S01]  /*1100*/  @P1 IMAD.WIDE.U32 R6, R0.reuse, c[0x0][0x370], RZ ;  /* 0x0000dc0000061a25 */ /* 0x040fe200078e00ff */
[----:B------:R-:W2:Y:S01]  /*1110*/  I2F.RP R4, R10 ;  /* 0x0000000a00047306 */ /* 0x000ea20000209400 */
[----:B------:R-:W-:Y:S01]  /*1120*/  MOV R12, c[0x0][0x224] ;  /* 0x00008900000c7a02 */ /* 0x000fe20000000f00 */
[----:B------:R-:W3:Y:S01]  /*1130*/  S2R R19, SR_CTAID.X ;  /* 0x0000000000137919 */ /* 0x000ee20000002500 */
[----:B------:R-:W-:Y:S01]  /*1140*/  MOV R9, R8 ;  /* 0x0000000800097202 */ /* 0x000fe20000000f00 */
[----:B------:R-:W-:Y:S01]  /*1150*/  @P1 IMAD R15, R0, c[0x0][0x374], R7 ;  /* 0x0000dd00000f1a24 */ /* 0x000fe200078e0207 */
[----:B------:R-:W-:Y:S01]  /*1160*/  LOP3.LUT R8, R232, c[0x0][0x1c8], RZ, 0x3c, !PT ;  /* 0x00007200e8087a12 */ /* 0x000fe200078e3cff */
[----:B------:R-:W-:Y:S01]  /*1170*/  @P1 IMAD.MOV.U32 R14, RZ, RZ, R6 ;  /* 0x000000ffff0e1224 */ /* 0x000fe200078e0006 */
[----:B------:R-:W-:Y:S01]  /*1180*/  SHF.R.S32.HI R12, RZ, 0x1f, R12 ;  /* 0x0000001fff0c7819 */ /* 0x000fe2000001140c */
[----:B------:R-:W-:Y:S01]  /*1190*/  @!P1 IMAD.WIDE.U32 R6, R36, c[0x0][0x368], RZ ;  /* 0x0000da0024069a25 */ /* 0x000fe200078e00ff */
[----:B------:R-:W-:Y:S01]  /*11a0*/  ISETP.GE.AND P4, PT, R8, RZ, PT ;  /* 0x000000ff0800720c */ /* 0x000fe20003f86270 */
[----:B------:R-:W4:Y:S01]  /*11b0*/  LDC.U8 R25, c[0x0][0x3d0] ;  /* 0x0000f400ff197b82 */ /* 0x000f220000000000 */
[----:B------:R-:W-:Y:S01]  /*11c0*/  MOV R34, c[0x0][0x22c] ;  /* 0x00008b0000227a02 */ /* 0x000fe20000000f00 */
[----:B------:R-:W-:Y:S01]  /*11d0*/  IMAD R8, R12, R36, RZ ;  /* 0x000000240c087224 */ /* 0x000fe200078e02ff */
[----:B------:R-:W-:Y:S01]  /*11e0*/  @!P1 MOV R14, R6 ;  /* 0x00000006000e9202 */ /* 0x000fe20000000f00 */
[C---:B------:R-:W-:Y:S01]  /*11f0*/  IMAD.WIDE.U32 R16, R36.reuse, c[0x0][0x224], RZ ;  /* 0x0000890024107a25 */ /* 0x040fe200078e00ff */
[----:B------:R-:W-:Y:S01]  /*1200*/  SHF.L.U32 R6, R36, 0x7, RZ ;  /* 0x0000000724067819 */ /* 0x000fe200000006ff */
[----:B--2---:R-:W2:Y:S01]  /*1210*/  MUFU.RCP R4, R4 ;  /* 0x0000000400047308 */ /* 0x004ea20000001000 */
[----:B------:R-:W-:Y:S01]  /*1220*/  SHF.R.S32.HI R233, RZ, 0x1f, R232 ;  /* 0x0000001fffe97819 */ /* 0x000fe200000114e8 */
[----:B------:R-:W-:Y:S01]  /*1230*/  IMAD.WIDE R22, R34, c[0x0][0x1c0], RZ ;  /* 0x0000700022167a25 */ /* 0x000fe200078e02ff */
[----:B-1----:R-:W-:-:S02]  /*1240*/  ISETP.NE.AND P3, PT, R13, RZ, PT ;  /* 0x000000ff0d00720c */ /* 0x002fc40003f65270 */
[----:B--2---:R-:W-:-:S04]  /*1250*/  IADD3 R4, R4, 0xffffffe, RZ ;  /* 0x0ffffffe04047810 */ /* 0x004fc80007ffe0ff */
[----:B------:R-:W1:Y:S02]  /*1260*/  F2I.FTZ.U32.TRUNC.NTZ R5, R4 ;  /* 0x0000000400057305 */ /* 0x000e64000021f000 */
[----:B-1----:R-:W-:Y:S01]  /*1270*/  IADD3 R2, RZ, -R5, RZ ;  /* 0x80000005ff027210 */ /* 0x002fe20007ffe0ff */
[----:B------:R-:W-:-:S04]  /*1280*/  IMAD.MOV.U32 R4, RZ, RZ, RZ ;  /* 0x000000ffff047224 */ /* 0x000fc800078e00ff */
[----:B------:R-:W-:-:S04]  /*1290*/  IMAD R2, R2, R10, RZ ;  /* 0x0000000a02027224 */ /* 0x000fc800078e02ff */
[----:B------:R-:W-:-:S04]  /*12a0*/  IMAD.HI.U32 R2, R5, R2, R4 ;  /* 0x0000000205027227 */ /* 0x000fc800078e0004 */
[----:B------:R-:W-:Y:S02]  /*12b0*/  @!P1 IMAD R5, R32, c[0x0][0x368], RZ ;  /* 0x0000da0020059a24 */ /* 0x000fe400078e02ff */
[----:B------:R-:W-:-:S04]  /*12c0*/  IMAD.HI.U32 R2, R2, R9, RZ ;  /* 0x0000000902027227 */ /* 0x000fc800078e00ff */
[----:B------:R-:W-:Y:S02]  /*12d0*/  IMAD.MOV R4, RZ, RZ, -R2 ;  /* 0x000000ffff047224 */ /* 0x000fe400078e0a02 */
[----:B------:R-:W-:Y:S02]  /*12e0*/  @!P1 IMAD R5, R36, c[0x0][0x36c], R5 ;  /* 0x0000db0024059a24 */ /* 0x000fe400078e0205 */
[----:B------:R-:W-:Y:S01]  /*12f0*/  IMAD R4, R10, R4, R9 ;  /* 0x000000040a047224 */ /* 0x000fe200078e0209 */
[----:B------:R-:W-:Y:S01]  /*1300*/  SHF.L.U64.HI R9, R36, 0x7, R32 ;  /* 0x0000000724097819 */ /* 0x000fe20000010220 */
[----:B------:R-:W-:Y:S02]  /*1310*/  @!P1 IMAD.IADD R15, R7, 0x1, R5 ;  /* 0x00000001070f9824 */ /* 0x000fe400078e0205 */
[----:B------:R-:W-:Y:S01]  /*1320*/  IMAD R5, R32, c[0x0][0x224], R8 ;  /* 0x0000890020057a24 */ /* 0x000fe200078e0208 */
[----:B------:R-:W-:Y:S01]  /*1330*/  ISETP.GT.U32.AND P5, PT, R10, R4, PT ;  /* 0x000000040a00720c */ /* 0x000fe20003fa4070 */
[----:B------:R-:W-:Y:S01]  /*1340*/  IMAD R8, R23, R16, RZ ;  /* 0x0000001017087224 */ /* 0x000fe200078e02ff */
[----:B------:R-:W-:Y:S01]  /*1350*/  SEL R9, R9, RZ, P2 ;  /* 0x000000ff09097207 */ /* 0x000fe20001000000 */
[----:B------:R-:W-:-:S02]  /*1360*/  IMAD.IADD R5, R17, 0x1, R5 ;  /* 0x0000000111057824 */ /* 0x000fc400078e0205 */
[----:B------:R-:W-:-:S04]  /*1370*/  IMAD.WIDE.U32 R16, R22, R16, RZ ;  /* 0x0000001016107225 */ /* 0x000fc800078e00ff */
[----:B------:R-:W-:Y:S01]  /*1380*/  IMAD R8, R22, R5, R8 ;  /* 0x0000000516087224 */ /* 0x000fe200078e0208 */
[----:B------:R-:W-:Y:S01]  /*1390*/  SEL R5, R6, RZ, P2 ;  /* 0x000000ff06057207 */ /* 0x000fe20001000000 */
[----:B------:R-:W-:Y:S02]  /*13a0*/  IMAD.WIDE.U32 R6, R22, R0, RZ ;  /* 0x0000000016067225 */ /* 0x000fe400078e00ff */
[----:B------:R-:W-:Y:S02]  /*13b0*/  @!P5 IADD3 R2, R2, 0x1, RZ ;  /* 0x000000010202d810 */ /* 0x000fe40007ffe0ff */
[----:B------:R-:W-:Y:S01]  /*13c0*/  @!P5 IMAD.IADD R4, R4, 0x1, -R10 ;  /* 0x000000010404d824 */ /* 0x000fe200078e0a0a */
[----:B------:R-:W-:Y:S02]  /*13d0*/  IADD3 R5, P2, R11, R5, RZ ;  /* 0x000000050b057210 */ /* 0x000fe40007f5e0ff */
[----:B------:R-:W-:Y:S01]  /*13e0*/  SEL R20, R16, R6, !P1 ;  /* 0x0000000610147207 */ /* 0x000fe20004800000 */
[----:B------:R-:W-:Y:S01]  /*13f0*/  @P3 IMAD R6, R36, c[0x0][0x214], RZ ;  /* 0x0000850024063a24 */ /* 0x000fe200078e02ff */
[----:B------:R-:W-:Y:S01]  /*1400*/  ISETP.GE.U32.AND P6, PT, R4, R10, PT ;  /* 0x0000000a0400720c */ /* 0x000fe20003fc6070 */
[----:B------:R-:W-:Y:S01]  /*1410*/  IMAD R12, R23, R5, RZ ;  /* 0x00000005170c7224 */ /* 0x000fe200078e02ff */
[----:B------:R-:W-:Y:S01]  /*1420*/  IADD3.X R9, R21, R9, RZ, P2, !PT ;  /* 0x0000000915097210 */ /* 0x000fe200017fe4ff */
[-C--:B------:R-:W-:Y:S01]  /*1430*/  IMAD R10, R23, R0.reuse, RZ ;  /* 0x00000000170a7224 */ /* 0x080fe200078e02ff */
[----:B------:R-:W-:Y:S01]  /*1440*/  ISETP.NE.AND P2, PT, RZ, c[0x0][0x1c8], PT ;  /* 0x00007200ff007a0c */ /* 0x000fe20003f45270 */
[----:B------:R-:W-:Y:S01]  /*1450*/  IMAD.IADD R16, R17, 0x1, R8 ;  /* 0x0000000111107824 */ /* 0x000fe200078e0208 */
[----:B------:R-:W-:Y:S01]  /*1460*/  @P3 SEL R6, R6, R0, !P1 ;  /* 0x0000000006063207 */ /* 0x000fe20004800000 */
[----:B------:R-:W-:Y:S01]  /*1470*/  IMAD R9, R22, R9, R12 ;  /* 0x0000000916097224 */ /* 0x000fe200078e020c */
[----:B------:R-:W-:Y:S01]  /*1480*/  @P1 IADD3 R16, R7, R10, RZ ;  /* 0x0000000a07101210 */ /* 0x000fe20007ffe0ff */
[----:B---3--:R-:W-:Y:S01]  /*1490*/  IMAD.WIDE.U32 R12, R19, c[0x0][0x3d8], RZ ;  /* 0x0000f600130c7a25 */ /* 0x008fe200078e00ff */
[----:B----4-:R-:W-:-:S02]  /*14a0*/  ISETP.NE.AND P5, PT, R25, RZ, PT ;  /* 0x000000ff1900720c */ /* 0x010fc40003fa5270 */
[----:B------:R-:W-:Y:S01]  /*14b0*/  SHF.R.S32.HI R23, RZ, 0x1f, R18 ;  /* 0x0000001fff177819 */ /* 0x000fe20000011412 */
[----:B------:R-:W-:Y:S01]  /*14c0*/  IMAD R7, R19, c[0x0][0x3dc], R13 ;  /* 0x0000f70013077a24 */ /* 0x000fe200078e020d */
[----:B------:R-:W-:Y:S01]  /*14d0*/  @P6 IADD3 R2, R2, 0x1, RZ ;  /* 0x0000000102026810 */ /* 0x000fe20007ffe0ff */
[----:B------:R-:W-:Y:S01]  /*14e0*/  IMAD.WIDE.U32 R4, R22, R5, RZ ;  /* 0x0000000516047225 */ /* 0x000fe200078e00ff */
[----:B------:R-:W-:Y:S02]  /*14f0*/  SEL R10, R12, RZ, P5 ;  /* 0x000000ff0c0a7207 */ /* 0x000fe40002800000 */
[----:B------:R-:W-:Y:S01]  /*1500*/  SEL R22, R7, RZ, P5 ;  /* 0x000000ff07167207 */ /* 0x000fe20002800000 */
[----:B------:R-:W-:Y:S01]  /*1510*/  IMAD.MOV.U32 R17, RZ, RZ, R2 ;  /* 0x000000ffff117224 */ /* 0x000fe200078e0002 */
[----:B------:R-:W-:Y:S01]  /*1520*/  IADD3 R7, R5, R9, RZ ;  /* 0x0000000905077210 */ /* 0x000fe20007ffe0ff */
[----:B------:R-:W-:Y:S02]  /*1530*/  @!P3 IMAD R8, R36, c[0x0][0x1c0], R232 ;  /* 0x000070002408ba24 */ /* 0x000fe400078e02e8 */
[C---:B------:R-:W-:Y:S01]  /*1540*/  IMAD R2, R232.reuse, c[0x0][0x22c], RZ ;  /* 0x00008b00e8027a24 */ /* 0x040fe200078e02ff */
[----:B------:R-:W-:Y:S01]  /*1550*/  @!P4 IADD3 R17, -R17, RZ, RZ ;  /* 0x000000ff1111c210 */ /* 0x000fe20007ffe1ff */
[----:B------:R-:W-:Y:S01]  /*1560*/  @P3 IMAD R6, R232, c[0x0][0x234], R6 ;  /* 0x00008d00e8063a24 */ /* 0x000fe200078e0206 */
[----:B------:R-:W-:Y:S01]  /*1570*/  @!P2 LOP3.LUT R17, RZ, c[0x0][0x1c8], RZ, 0x33, !PT ;  /* 0x00007200ff11aa12 */ /* 0x000fe200078e33ff */
[----:B------:R-:W-:Y:S01]  /*1580*/  @!P3 IMAD R6, R8, c[0x0][0x214], RZ ;  /* 0x000085000806ba24 */ /* 0x000fe200078e02ff */
[----:B------:R-:W-:-:S02]  /*1590*/  SHF.R.S32.HI R8, RZ, 0x1f, R2 ;  /* 0x0000001fff087819 */ /* 0x000fc40000011402 */
        /* <DEDUP_REMOVED lines=9> */
.L_x_1174:
[----:B------:R-:W-:-:S04]  /*1630*/  IMAD R0, R36, c[0x0][0x1c0], R232 ;  /* 0x0000700024007a24 */ /* 0x000fc800078e02e8 */
[----:B------:R-:W-:Y:S02]  /*1640*/  IMAD R0, R0, c[0x0][0x224], RZ ;  /* 0x0000890000007a24 */ /* 0x000fe400078e02ff */
.L_x_1175:
[----:B------:R-:W1:Y:S01]  /*1650*/  S2R R33, SR_TID.X ;  /* 0x0000000000217919 */ /* 0x000e620000002100 */
[----:B------:R-:W-:Y:S01]  /*1660*/  IMAD R34, R34, c[0x0][0x1c0], RZ ;  /* 0x0000700022227a24 */ /* 0x000fe200078e02ff */
[----:B------:R-:W-:Y:S01]  /*1670*/  SHF.R.S32.HI R203, RZ, 0x1f, R202 ;  /* 0x0000001fffcb7819 */ /* 0x000fe200000114ca */
[----:B------:R-:W-:Y:S01]  /*1680*/  IMAD.IADD R0, R11, 0x1, R0 ;  /* 0x000000010b007824 */ /* 0x000fe200078e0200 */
[----:B------:R-:W-:Y:S01]  /*1690*/  BSSY B1, `(.L_x_1171) ;  /* 0x000088f000017945 */ /* 0x000fe20003800000 */
[----:B------:R-:W-:Y:S02]  /*16a0*/  IMAD.MOV.U32 R213, RZ, RZ, 0x4 ;  /* 0x00000004ffd57424 */ /* 0x000fe400078e00ff */
[----:B------:R-:W-:Y:S02]  /*16b0*/  IMAD.SHL.U32 R5, R34, 0x40, RZ ;  /* 0x0000004022057824 */ /* 0x000fe400078e00ff */
[----:B------:R-:W-:-:S03]  /*16c0*/  IMAD.WIDE R12, R0, R213, c[0x0][0x3c8] ;  /* 0x0000f200000c7625 */ /* 0x000fc600078e02d5 */
[----:B------:R-:W-:Y:S01]  /*16d0*/  IADD3 R2, P2, P1, R4, R5, R2 ;  /* 0x0000000504027210 */ /* 0x000fe2000795e002 */
[----:B------:R-:W-:Y:S01]  /*16e0*/  IMAD.IADD R212, R11, 0x1, R6 ;  /* 0x000000010bd47824 */ /* 0x000fe200078e0206 */
[----:B------:R-:W-:Y:S01]  /*16f0*/  SHF.R.S32.HI R0, RZ, 0x1f, R5 ;  /* 0x0000001fff007819 */ /* 0x000fe20000011405 */
[----:B------:R-:W-:Y:S01]  /*1700*/  IMAD.MOV.U32 R221, RZ, RZ, R13 ;  /* 0x000000ffffdd7224 */ /* 0x000fe200078e000d */
[----:B------:R-:W-:Y:S01]  /*1710*/  IADD3 R4, P3, R202, R14, RZ ;  /* 0x0000000eca047210 */ /* 0x000fe20007f7e0ff */
[----:B------:R-:W-:Y:S01]  /*1720*/  IMAD.MOV.U32 R222, RZ, RZ, R12 ;  /* 0x000000ffffde7224 */ /* 0x000fe200078e000c */
[----:B------:R-:W-:Y:S01]  /*1730*/  IADD3.X R19, R7, R0, R8, P2, P1 ;  /* 0x0000000007137210 */ /* 0x000fe200017e2408 */
[----:B------:R-:W-:Y:S01]  /*1740*/  IMAD R0, R21, c[0x0][0x370], RZ ;  /* 0x0000dc0015007a24 */ /* 0x000fe200078e02ff */
[----:B------:R-:W-:Y:S01]  /*1750*/  IADD3 R14, P2, P1, R10, R2, R20 ;  /* 0x000000020a0e7210 */ /* 0x000fe2000795e014 */
[----:B------:R-:W-:Y:S01]  /*1760*/  IMAD.X R5, R203, 0x1, R15, P3 ;  /* 0x00000001cb057824 */ /* 0x000fe200018e060f */
[----:B------:R-:W-:Y:S01]  /*1770*/  IADD3 R2, -R195, R214, R18 ;  /* 0x000000d6c3027210 */ /* 0x000fe20007ffe112 */
[C---:B------:R-:W-:Y:S01]  /*1780*/  IMAD R7, R11.reuse, c[0x0][0x374], R0 ;  /* 0x0000dd000b077a24 */ /* 0x040fe200078e0200 */
[----:B-1----:R-:W-:Y:S01]  /*1790*/  SHF.R.S32.HI R35, RZ, 0x1f, R33 ;  /* 0x0000001fff237819 */ /* 0x002fe20000011421 */
[----:B------:R-:W-:Y:S01]  /*17a0*/  IMAD.WIDE.U32 R4, R11, c[0x0][0x370], R4 ;  /* 0x0000dc000b047a25 */ /* 0x000fe200078e0004 */
[----:B------:R-:W-:-:S02]  /*17b0*/  IADD3 R0, R2, -c[0x0][0x2e8], RZ ;  /* 0x8000ba0002007a10 */ /* 0x000fc40007ffe0ff */
[-C--:B------:R-:W-:Y:S01]  /*17c0*/  LEA.HI R2, R35, R33.reuse, RZ, 0x2 ;  /* 0x0000002123027211 */ /* 0x080fe200078f10ff */
[----:B------:R-:W-:Y:S01]  /*17d0*/  IMAD.IADD R5, R5, 0x1, R7 ;  /* 0x0000000105057824 */ /* 0x000fe200078e0207 */
[----:B------:R-:W-:Y:S01]  /*17e0*/  LEA.HI R10, R35, R33, RZ, 0x5 ;  /* 0x00000021230a7211 */ /* 0x000fe200078f28ff */
[----:B------:R-:W-:Y:S01]  /*17f0*/  IMAD.WIDE R212, R212, R213, c[0x0][0x200] ;  /* 0x00008000d4d47625 */ /* 0x000fe200078e02d5 */
[----:B------:R-:W-:Y:S02]  /*1800*/  SHF.R.S32.HI R2, RZ, 0x2, R2 ;  /* 0x00000002ff027819 */ /* 0x000fe40000011402 */
[----:B------:R-:W-:Y:S01]  /*1810*/  LOP3.LUT R6, R10, 0xffffffe0, RZ, 0xc0, !PT ;  /* 0xffffffe00a067812 */ /* 0x000fe200078ec0ff */
[----:B------:R-:W-:Y:S01]  /*1820*/  IMAD.WIDE.U32 R4, R232, c[0x0][0x378], R4 ;  /* 0x0000de00e8047a25 */ /* 0x000fe200078e0004 */
[----:B------:R-:W-:Y:S02]  /*1830*/  SHF.R.S32.HI R9, RZ, 0x1f, R0 ;  /* 0x0000001fff097819 */ /* 0x000fe40000011400 */
[----:B------:R-:W-:Y:S01]  /*1840*/  IADD3 R8, P3, R2, R11, RZ ;  /* 0x0000000b02087210 */ /* 0x000fe20007f7e0ff */
[----:B------:R-:W-:Y:S01]  /*1850*/  IMAD.IADD R20, R33, 0x1, -R6 ;  /* 0x0000000121147824 */ /* 0x000fe200078e0a06 */
[----:B------:R-:W-:Y:S01]  /*1860*/  SHF.R.S32.HI R31, RZ, 0x1f, R2 ;  /* 0x0000001fff1f7819 */ /* 0x000fe20000011402 */
[----:B------:R-:W-:Y:S01]  /*1870*/  IMAD R6, R233, c[0x0][0x378], RZ ;  /* 0x0000de00e9067a24 */ /* 0x000fe200078e02ff */
[----:B------:R-:W-:-:S02]  /*1880*/  SHF.R.S32.HI R10, RZ, 0x5, R10 ;  /* 0x00000005ff0a7819 */ /* 0x000fc4000001140a */
[----:B------:R-:W-:Y:S01]  /*1890*/  LEA.HI R13, R9, R0, RZ, 0x6 ;  /* 0x00000000090d7211 */ /* 0x000fe200078f30ff */
[----:B------:R-:W-:Y:S01]  /*18a0*/  IMAD.X R9, R31, 0x1, R21, P3 ;  /* 0x000000011f097824 */ /* 0x000fe200018e0615 */
[----:B------:R-:W-:Y:S01]  /*18b0*/  IADD3 R15, R202, 0x20, RZ ;  /* 0x00000020ca0f7810 */ /* 0x000fe20007ffe0ff */
[----:B------:R-:W-:Y:S02]  /*18c0*/  IMAD R0, R10, R34, R20 ;  /* 0x000000220a007224 */ /* 0x000fe400078e0214 */
[----:B------:R-:W-:Y:S02]  /*18d0*/  IMAD R11, R232, c[0x0][0x37c], R6 ;  /* 0x0000df00e80b7a24 */ /* 0x000fe400078e0206 */
[----:B------:R-:W-:Y:S01]  /*18e0*/  IMAD R12, R9, c[0x0][0x190], RZ ;  /* 0x00006400090c7a24 */ /* 0x000fe200078e02ff */
[----:B------:R-:W-:Y:S01]  /*18f0*/  IADD3.X R9, R22, R19, R16, P2, P1 ;  /* 0x0000001316097210 */ /* 0x000fe200017e2410 */
[----:B------:R-:W-:Y:S01]  /*1900*/  IMAD.IADD R5, R5, 0x1, R11 ;  /* 0x0000000105057824 */ /* 0x000fe200078e020b */
[----:B------:R-:W-:Y:S01]  /*1910*/  IADD3 R10, P1, R0, R14, RZ ;  /* 0x0000000e000a7210 */ /* 0x000fe20007f3e0ff */
[----:B------:R-:W-:Y:S01]  /*1920*/  IMAD.WIDE.U32 R6, R8, c[0x0][0x190], R202 ;  /* 0x0000640008067a25 */ /* 0x000fe200078e00ca */
[----:B------:R-:W-:-:S02]  /*1930*/  SHF.R.S32.HI R11, RZ, 0x6, R13 ;  /* 0x00000006ff0b7819 */ /* 0x000fc4000001140d */
[----:B------:R-:W-:Y:S01]  /*1940*/  LEA.HI.X.SX32 R185, R0, R9, 0x1, P1 ;  /* 0x0000000900b97211 */ /* 0x000fe200008f0eff */
[----:B------:R-:W-:Y:S01]  /*1950*/  IMAD R12, R8, c[0x0][0x194], R12 ;  /* 0x00006500080c7a24 */ /* 0x000fe200078e020c */
[C---:B------:R-:W-:Y:S01]  /*1960*/  LEA R186, P1, R10.reuse, c[0x0][0x350], 0x2 ;  /* 0x0000d4000aba7a11 */ /* 0x040fe200078210ff */
[----:B------:R-:W-:Y:S01]  /*1970*/  IMAD R0, R31, c[0x0][0x370], RZ ;  /* 0x0000dc001f007a24 */ /* 0x000fe200078e02ff */
[----:B------:R-:W-:Y:S02]  /*1980*/  IMNMX R230, RZ, R11, !PT ;  /* 0x0000000bffe67217 */ /* 0x000fe40007800200 */
[----:B------:R-:W-:Y:S01]  /*1990*/  IADD3 R8, P2, R29, R6, RZ ;  /* 0x000000061d087210 */ /* 0x000fe20007f5e0ff */
[----:B------:R-:W-:Y:S01]  /*19a0*/  IMAD R6, R233, c[0x0][0x1a8], RZ ;  /* 0x00006a00e9067a24 */ /* 0x000fe200078e02ff */
[----:B------:R-:W-:Y:S01]  /*19b0*/  LEA.HI.X R185, R10, c[0x0][0x354], R185, 0x2, P1 ;  /* 0x0000d5000ab97a11 */ /* 0x000fe200008f14b9 */
[----:B------:R-:W-:Y:S01]  /*19c0*/  IMAD R0, R2, c[0x0][0x374], R0 ;  /* 0x0000dd0002007a24 */ /* 0x000fe200078e0200 */
[----:B------:R-:W-:-:S02]  /*19d0*/  ISETP.GT.AND P1, PT, R194, R230, PT ;  /* 0x000000e6c200720c */ /* 0x000fc40003f24270 */
[----:B------:R-:W-:Y:S01]  /*19e0*/  IADD3.X R9, R24, R7, R12, P2, !PT ;  /* 0x0000000718097210 */ /* 0x000fe200017fe40c */
[----:B------:R-:W-:Y:S01]  /*19f0*/  IMAD R12, R232, c[0x0][0x1ac], R6 ;  /* 0x00006b00e80c7a24 */ /* 0x000fe200078e0206 */
[----:B------:R-:W-:Y:S01]  /*1a00*/  IADD3 R194, R194, -0x1, RZ ;  /* 0xffffffffc2c27810 */ /* 0x000fe20007ffe0ff */
[----:B------:R-:W-:Y:S01]  /*1a10*/  IMAD.WIDE.U32 R6, R2, c[0x0][0x370], R4 ;  /* 0x0000dc0002067a25 */ /* 0x000fe200078e0004 */
[----:B------:R-:W-:-:S03]  /*1a20*/  IADD3 R16, R202, 0x40, RZ ;  /* 0x00000040ca107810 */ /* 0x000fc60007ffe0ff */
[----:B------:R-:W-:Y:S01]  /*1a30*/  IMAD.WIDE.U32 R4, R232, c[0x0][0x1a8], R8 ;  /* 0x00006a00e8047a25 */ /* 0x000fe200078e0008 */
[----:B------:R-:W-:-:S03]  /*1a40*/  LEA R207, P2, R6, c[0x0][0x330], 0x1 ;  /* 0x0000cc0006cf7a11 */ /* 0x000fc600078408ff */
[----:B------:R-:W-:Y:S01]  /*1a50*/  IMAD.IADD R0, R7, 0x1, R0 ;  /* 0x0000000107007824 */ /* 0x000fe200078e0200 */
[----:B------:R-:W-:Y:S01]  /*1a60*/  LEA R206, P3, R4, c[0x0][0x160], 0x1 ;  /* 0x0000580004ce7a11 */ /* 0x000fe200078608ff */
[----:B------:R-:W-:-:S03]  /*1a70*/  IMAD.IADD R5, R5, 0x1, R12 ;  /* 0x0000000105057824 */ /* 0x000fc600078e020c */
[----:B------:R-:W-:Y:S02]  /*1a80*/  LEA.HI.X R205, R6, c[0x0][0x334], R0, 0x1, P2 ;  /* 0x0000cd0006cd7a11 */ /* 0x000fe400010f0c00 */
        /* <DEDUP_REMOVED lines=17> */
.L_x_1177:
        /* <DEDUP_REMOVED lines=15> */
.L_x_1178:
        /* <DEDUP_REMOVED lines=27> */
.L_x_1180:
[----:B------:R-:W-:Y:S05]  /*1e40*/  BSYNC B0 ;  /* 0x0000000000007941 */ /* 0x000fea0003800000 */
.L_x_1179:
        /* <DEDUP_REMOVED lines=19> */
.L_x_1182:
[----:B------:R-:W-:Y:S05]  /*1f80*/  BSYNC B0 ;  /* 0x0000000000007941 */ /* 0x000fea0003800000 */
.L_x_1181:
        /* <DEDUP_REMOVED lines=25> */
.L_x_1184:
[----:B------:R-:W-:Y:S05]  /*2120*/  BSYNC B0 ;  /* 0x0000000000007941 */ /* 0x000fea0003800000 */
.L_x_1183:
        /* <DEDUP_REMOVED lines=18> */
.L_x_1176:
        /* <DEDUP_REMOVED lines=42> */
.L_x_1187:
[----:B------:R-:W-:Y:S05]  /*24f0*/  BSYNC B0 ;  /* 0x0000000000007941 */ /* 0x000fea0003800000 */
.L_x_1186:
[----:B------:R-:W-:Y:S01]  /*2500*/  IADD3 R5, R244, 0x1800, RZ ;  /* 0x00001800f4057810 */ /* 0x000fe20007ffe0ff */
        /* <DEDUP_REMOVED lines=17> */
.L_x_1189:
[----:B------:R-:W-:Y:S02]  /*2620*/  ISETP.GE.AND P2, PT, R202, c[0x0][0x220], PT ;  /* 0x00008800ca007a0c */ /* 0x000fe40003f46270 */
[----:B------:R-:W-:-:S02]  /*2630*/  ISETP.GE.AND P1, PT, R15, c[0x0][0x220], PT ;  /* 0x000088000f007a0c */ /* 0x000fc40003f26270 */
[----:B------:R-:W-:-:S09]  /*2640*/  ISETP.GE.AND P0, PT, R16, c[0x0][0x220], PT ;  /* 0x0000880010007a0c */ /* 0x000fd20003f06270 */
[----:B--2---:R-:W-:Y:S01]  /*2650*/  @!P2 IMAD.MOV.U32 R8, RZ, RZ, R206 ;  /* 0x000000ffff08a224 */ /* 0x004fe200078e00ce */
        /* <DEDUP_REMOVED lines=30> */
.L_x_1190:
[----:B------:R-:W-:Y:S05]  /*2840*/  BSYNC B0 ;  /* 0x0000000000007941 */ /* 0x000fea0003800000 */
.L_x_1188:
[C---:B--2---:R-:W-:Y:S01]  /*2850*/  IADD3 R6, R209.reuse, 0x28, RZ ;  /* 0x00000028d1067810 */ /* 0x044fe20007ffe0ff */
[----:B------:R-:W-:Y:S01]  /*2860*/  IMAD R14, R234, -0x80, R195 ;  /* 0xffffff80ea0e7824 */ /* 0x000fe200078e02c3 */
[C---:B------:R-:W-:Y:S01]  /*2870*/  IADD3 R7, R209.reuse, 0x8, RZ ;  /* 0x00000008d1077810 */ /* 0x040fe20007ffe0ff */
[----:B------:R-:W-:Y:S01]  /*2880*/  IMAD.MOV.U32 R217, RZ, RZ, 0x7f800000 ;  /* 0x7f800000ffd97424 */ /* 0x000fe200078e00ff */
[----:B------:R-:W-:Y:S01]  /*2890*/  ISETP.GE.AND P0, PT, R6, R4, PT ;  /* 0x000000040600720c */ /* 0x000fe20003f06270 */
[----:B------:R-:W-:Y:S01]  /*28a0*/  IMAD.MOV.U32 R219, RZ, RZ, 0x7f800000 ;  /* 0x7f800000ffdb7424 */ /* 0x000fe200078e00ff */
[C---:B------:R-:W-:Y:S02]  /*28b0*/  IADD3 R5, R209.reuse, 0x20, RZ ;  /* 0x00000020d1057810 */ /* 0x040fe40007ffe0ff */
[----:B------:R-:W-:Y:S02]  /*28c0*/  ISETP.GE.AND P5, PT, R2, R14, PT ;  /* 0x0000000e0200720c */ /* 0x000fe40003fa6270 */
[----:B------:R-:W-:-:S02]  /*28d0*/  ISETP.GE.AND P3, PT, R209, R4, PT ;  /* 0x00000004d100720c */ /* 0x000fc40003f66270 */
[-C--:B------:R-:W-:Y:S02]  /*28e0*/  ISETP.GE.AND P2, PT, R7, R4.reuse, PT ;  /* 0x000000040700720c */ /* 0x080fe40003f46270 */
[----:B------:R-:W-:Y:S01]  /*28f0*/  ISETP.GE.AND P1, PT, R5, R4, PT ;  /* 0x000000040500720c */ /* 0x000fe20003f26270 */
[--C-:B------:R-:W-:Y:S01]  /*2900*/  IMAD.WIDE R4, R209, 0x4, R212.reuse ;  /* 0x00000004d1047825 */ /* 0x100fe200078e02d4 */
[----:B------:R-:W-:Y:S02]  /*2910*/  MOV R218, 0x7f800000 ;  /* 0x7f80000000da7802 */ /* 0x000fe40000000f00 */
[----:B------:R-:W-:Y:S01]  /*2920*/  MOV R216, 0x7f800000 ;  /* 0x7f80000000d87802 */ /* 0x000fe20000000f00 */
[----:B------:R-:W-:Y:S02]  /*2930*/  @!P0 IMAD.WIDE R6, R6, 0x4, R212 ;  /* 0x0000000406068825 */ /* 0x000fe400078e02d4 */
[----:B------:R2:W-:Y:S04]  /*2940*/  @P5 STS [R0+0x9000], RZ ;  /* 0x009000ff00005388 */ /* 0x0005e80000000800 */
[----:B------:R2:W-:Y:S04]  /*2950*/  @P5 STS [R0+0x9004], RZ ;  /* 0x009004ff00005388 */ /* 0x0005e80000000800 */
[----:B------:R2:W-:Y:S04]  /*2960*/  @P5 STS.64 [R0+0x9008], RZ ;  /* 0x009008ff00005388 */ /* 0x0005e80000000a00 */
[----:B------:R2:W-:Y:S04]  /*2970*/  @P5 STS.128 [R0+0xb000], RZ ;  /* 0x00b000ff00005388 */ /* 0x0005e80000000c00 */
[----:B------:R2:W-:Y:S04]  /*2980*/  @P5 STS.128 [R0+0xd000], RZ ;  /* 0x00d000ff00005388 */ /* 0x0005e80000000c00 */
[----:B------:R4:W5:Y:S04]  /*2990*/  @!P3 LDG.E R218, [R4.64] ;  /* 0x0000000604dab981 */ /* 0x000968000c1e1900 */
[----:B------:R4:W5:Y:S04]  /*29a0*/  @!P2 LDG.E R219, [R4.64+0x20] ;  /* 0x0000200604dba981 */ /* 0x000968000c1e1900 */
[----:B------:R4:W5:Y:S04]  /*29b0*/  @!P1 LDG.E R216, [R4.64+0x80] ;  /* 0x0000800604d89981 */ /* 0x000968000c1e1900 */
[----:B------:R1:W5:Y:S01]  /*29c0*/  @!P0 LDG.E R217, [R6.64] ;  /* 0x0000000606d98981 */ /* 0x000362000c1e1900 */
[----:B------:R-:W-:Y:S01]  /*29d0*/  BSSY B0, `(.L_x_1191) ;  /* 0x000002c000007945 */ /* 0x000fe20003800000 */
[----:B----4-:R-:W-:-:S04]  /*29e0*/  IMAD.WIDE.U32 R4, R18, c[0x0][0x198], R202 ;  /* 0x0000660012047a25 */ /* 0x010fc800078e00ca */
[----:B-1----:R-:W-:-:S04]  /*29f0*/  IMAD R6, R23, c[0x0][0x198], RZ ;  /* 0x0000660017067a24 */ /* 0x002fc800078e02ff */
[----:B------:R-:W-:Y:S01]  /*2a00*/  IMAD R7, R18, c[0x0][0x19c], R6 ;  /* 0x0000670012077a24 */ /* 0x000fe200078e0206 */
[----:B------:R-:W-:Y:S01]  /*2a10*/  IADD3 R6, P0, R26, R4, RZ ;  /* 0x000000041a067210 */ /* 0x000fe20007f1e0ff */
[----:B------:R-:W-:-:S03]  /*2a20*/  IMAD R4, R25, c[0x0][0x1b0], RZ ;  /* 0x00006c0019047a24 */ /* 0x000fc600078e02ff */
[----:B------:R-:W-:Y:S01]  /*2a30*/  IADD3.X R7, R27, R5, R7, P0, !PT ;  /* 0x000000051b077210 */ /* 0x000fe200007fe407 */
[----:B------:R-:W-:-:S04]  /*2a40*/  IMAD R4, R17, c[0x0][0x1b4], R4 ;  /* 0x00006d0011047a24 */ /* 0x000fc800078e0204 */
        /* <DEDUP_REMOVED lines=36> */
.L_x_1192:
[----:B--2---:R-:W-:Y:S05]  /*2c90*/  BSYNC B0 ;  /* 0x0000000000007941 */ /* 0x004fea0003800000 */
.L_x_1191:
        /* <DEDUP_REMOVED lines=13> */
[----:B-1----:R-:W-:-:S04]  /*2d70*/  IMAD.WIDE.U32 R10, R4, c[0x0][0x198], R6 ;  /* 0x00006600040a7a25 */ /* 0x002fc800078e0006 */
        /* <DEDUP_REMOVED lines=25> */
.L_x_1194:
[----:B------:R-:W-:Y:S05]  /*2f10*/  BSYNC B0 ;  /* 0x0000000000007941 */ /* 0x000fea0003800000 */
.L_x_1193:
[----:B------:R4:W-:Y:S01]  /*2f20*/  @P5 STS [R0+0xf000], RZ ;  /* 0x00f000ff00005388 */ /* 0x0009e20000000800 */
[----:B------:R-:W-:Y:S01]  /*2f30*/  IMAD.WIDE.U32 R4, R18, c[0x0][0x1a0], R202 ;  /* 0x0000680012047a25 */ /* 0x000fe200078e00ca */
[----:B------:R-:W-:Y:S02]  /*2f40*/  BSSY B0, `(.L_x_1195) ;  /* 0x000002f000007945 */ /* 0x000fe40003800000 */
[----:B------:R4:W-:Y:S01]  /*2f50*/  @P5 STS [R0+0xf004], RZ ;  /* 0x00f004ff00005388 */ /* 0x0009e20000000800 */
[----:B-1----:R-:W-:-:S03]  /*2f60*/  IMAD R6, R23, c[0x0][0x1a0], RZ ;  /* 0x0000680017067a24 */ /* 0x002fc600078e02ff */
[----:B------:R4:W-:Y:S01]  /*2f70*/  @P5 STS.64 [R0+0xf008], RZ ;  /* 0x00f008ff00005388 */ /* 0x0009e20000000a00 */
[----:B------:R-:W-:Y:S01]  /*2f80*/  IMAD R7, R18, c[0x0][0x1a4], R6 ;  /* 0x0000690012077a24 */ /* 0x000fe200078e0206 */
[----:B------:R-:W-:Y:S01]  /*2f90*/  IADD3 R6, P0, R28, R4, RZ ;  /* 0x000000041c067210 */ /* 0x000fe20007f1e0ff */
[----:B------:R-:W-:Y:S01]  /*2fa0*/  IMAD R4, R25, c[0x0][0x1b8], RZ ;  /* 0x00006e0019047a24 */ /* 0x000fe200078e02ff */
[----:B------:R4:W-:Y:S02]  /*2fb0*/  @P5 STS.128 [R0+0x11000], RZ ;  /* 0x011000ff00005388 */ /* 0x0009e40000000c00 */
[----:B------:R-:W-:Y:S01]  /*2fc0*/  IADD3.X R7, R30, R5, R7, P0, !PT ;  /* 0x000000051e077210 */ /* 0x000fe200007fe407 */
[C---:B------:R-:W-:Y:S01]  /*2fd0*/  IMAD R4, R17.reuse, c[0x0][0x1bc], R4 ;  /* 0x00006f0011047a24 */ /* 0x040fe200078e0204 */
[----:B------:R4:W-:Y:S03]  /*2fe0*/  @P5 STS.128 [R0+0x13000], RZ ;  /* 0x013000ff00005388 */ /* 0x0009e60000000c00 */
        /* <DEDUP_REMOVED lines=36> */
.L_x_1196:
[----:B------:R-:W-:Y:S05]  /*3230*/  BSYNC B0 ;  /* 0x0000000000007941 */ /* 0x000fea0003800000 */
.L_x_1195:
        /* <DEDUP_REMOVED lines=36> */
.L_x_1198:
[----:B------:R-:W-:Y:S05]  /*3480*/  BSYNC B0 ;  /* 0x0000000000007941 */ /* 0x000fea0003800000 */
.L_x_1197:
[----:B------:R-:W-:Y:S01]  /*3490*/  ISETP.NE.U32.AND P2, PT, RZ, c[0x0][0x318], PT ;  /* 0x0000c600ff007a0c */ /* 0x000fe20003f45070 */
[----:B------:R-:W-:Y:S01]  /*34a0*/  IMAD.MOV.U32 R196, RZ, RZ, c[0x0][0x308] ;  /* 0x0000c200ffc47624 */ /* 0x000fe200078e00ff */
        /* <DEDUP_REMOVED lines=10> */
[----:B---3--:R4:W3:Y:S04]  /*3550*/  @P2 LDG.E R6, [R6.64] ;  /* 0x0000000606062981 */ /* 0x0088e8000c1e1900 */
[----:B-1----:R-:W3:Y:S01]  /*3560*/  LDG.E.64 R196, [R196.64] ;  /* 0x00000006c4c47981 */ /* 0x002ee2000c1e1b00 */
[----:B------:R-:W-:Y:S01]  /*3570*/  IMAD R0, R36, c[0x0][0x1c0], R232 ;  /* 0x0000700024007a24 */ /* 0x000fe200078e02e8 */
[----:B------:R-:W-:Y:S01]  /*3580*/  LEA.HI R2, R35, R33, RZ, 0x6 ;  /* 0x0000002123027211 */ /* 0x000fe200078f30ff */
[----:B------:R-:W3:Y:S01]  /*3590*/  @P2 MUFU.RCP R9, c[0x0][0x238] ;  /* 0x00008e0000092b08 */ /* 0x000ee20000001000 */
[----:B------:R-:W1:Y:S01]  /*35a0*/  S2R R184, SR_TID.X ;  /* 0x0000000000b87919 */ /* 0x000e620000002100 */
[----:B------:R-:W-:Y:S01]  /*35b0*/  IMAD.SHL.U32 R0, R0, 0x20, RZ ;  /* 0x0000002000007824 */ /* 0x000fe200078e00ff */
[----:B------:R-:W-:Y:S01]  /*35c0*/  SHF.R.S32.HI R8, RZ, 0x6, R2 ;  /* 0x00000006ff087819 */ /* 0x000fe20000011402 */
[----:B------:R-:W-:Y:S01]  /*35d0*/  IMAD.IADD R18, R18, 0x1, R214 ;  /* 0x0000000112127824 */ /* 0x000fe200078e02d6 */
[----:B----4-:R-:W-:Y:S01]  /*35e0*/  SHF.R.S32.HI R7, RZ, 0x1f, R20 ;  /* 0x0000001fff077819 */ /* 0x010fe20000011414 */
[----:B------:R-:W-:Y:S01]  /*35f0*/  IMAD.MOV.U32 R215, RZ, RZ, c[0x0][0x2e4] ;  /* 0x0000b900ffd77624 */ /* 0x000fe200078e00ff */
[----:B------:R-:W-:Y:S01]  /*3600*/  SHF.L.U32 R2, R8, 0x5, RZ ;  /* 0x0000000508027819 */ /* 0x000fe200000006ff */
[----:B------:R-:W-:Y:S01]  /*3610*/  IMAD R8, R234, 0x4, R8 ;  /* 0x00000004ea087824 */ /* 0x000fe200078e0208 */
[----:B------:R-:W-:Y:S01]  /*3620*/  IADD3 R18, -R195, 0x80, R18 ;  /* 0x00000080c3127810 */ /* 0x000fe20007ffe112 */
[----:B------:R-:W-:Y:S01]  /*3630*/  CS2R R126, SRZ ;  /* 0x00000000007e7805 */ /* 0x000fe2000001ff00 */
[----:B------:R-:W-:Y:S01]  /*3640*/  MOV R183, RZ ;  /* 0x000000ff00b77202 */ /* 0x000fe20000000f00 */
[----:B------:R-:W-:Y:S01]  /*3650*/  CS2R R124, SRZ ;  /* 0x00000000007c7805 */ /* 0x000fe2000001ff00 */
        /* <DEDUP_REMOVED lines=52> */
[----:B------:R-:W-:Y:S01]  /*39a0*/  IADD3 R241, R18, -c[0x0][0x2e8], RZ ;  /* 0x8000ba0012f17a10 */ /* 0x000fe20007ffe0ff */
[----:B------:R-:W-:Y:S01]  /*39b0*/  IMAD.SHL.U32 R171, R2, 0x2, RZ ;  /* 0x0000000202ab7824 */ /* 0x000fe200078e00ff */
[----:B--2---:R-:W-:-:S02]  /*39c0*/  IADD3 R20, P1, P0, R0, R4, R20 ;  /* 0x0000000400147210 */ /* 0x004fc4000783e014 */
[----:B------:R-:W-:Y:S01]  /*39d0*/  SHF.R.S32.HI R0, RZ, 0x1f, R0 ;  /* 0x0000001fff007819 */ /* 0x000fe20000011400 */
[----:B---3--:R-:W-:-:S03]  /*39e0*/  @P2 FMUL.FTZ R183, R6, R9 ;  /* 0x0000000906b72220 */ /* 0x008fc60000410000 */
[----:B------:R-:W-:Y:S01]  /*39f0*/  IADD3.X R7, R0, R5, R7, P1, P0 ;  /* 0x0000000500077210 */ /* 0x000fe20000fe0407 */
[----:B------:R-:W-:Y:S01]  /*3a00*/  IMAD.WIDE.U32 R236, R20, -0x2daee0ad, RZ ;  /* 0xd2511f5314ec7825 */ /* 0x000fe200078e00ff */
[----:B------:R-:W-:-:S04]  /*3a10*/  IADD3 R0, R177, 0x1800, RZ ;  /* 0x00001800b1007810 */ /* 0x000fc80007ffe0ff */
[----:B------:R-:W-:-:S04]  /*3a20*/  SEL R0, R0, R177, !P6 ;  /* 0x000000b100007207 */ /* 0x000fc80007000000 */
[----:B------:R-:W-:Y:S02]  /*3a30*/  SHF.L.U32 R168, R0, 0x1, RZ ;  /* 0x0000000100a87819 */ /* 0x000fe400000006ff */
[----:B------:R-:W-:-:S05]  /*3a40*/  IADD3 R0, -R214, R209, -R184 ;  /* 0x000000d1d6007210 */ /* 0x000fca0007ffe9b8 */
[----:B------:R-:W-:Y:S01]  /*3a50*/  IMAD.IADD R240, R0, 0x1, R195 ;  /* 0x0000000100f07824 */ /* 0x000fe200078e02c3 */
[----:B------:R-:W-:Y:S02]  /*3a60*/  MOV R0, c[0x0][0x22c] ;  /* 0x00008b0000007a02 */ /* 0x000fe40000000f00 */
[----:B------:R-:W-:Y:S02]  /*3a70*/  LOP3.LUT R8, R197, R8, RZ, 0x3c, !PT ;  /* 0x00000008c5087212 */ /* 0x000fe400078e3cff */
[----:B------:R-:W-:Y:S01]  /*3a80*/  LOP3.LUT R229, R7, R196, RZ, 0x3c, !PT ;  /* 0x000000c407e57212 */ /* 0x000fe200078e3cff */
[----:B------:R-:W-:Y:S01]  /*3a90*/  IMAD R0, R0, c[0x0][0x1c0], RZ ;  /* 0x0000700000007a24 */ /* 0x000fe200078e02ff */
[----:B------:R-:W-:-:S03]  /*3aa0*/  LOP3.LUT R239, R237, R8, RZ, 0x3c, !PT ;  /* 0x00000008edef7212 */ /* 0x000fc600078e3cff */
[C---:B------:R-:W-:Y:S02]  /*3ab0*/  IMAD.SHL.U32 R245, R0.reuse, 0x10, RZ ;  /* 0x0000001000f57824 */ /* 0x040fe400078e00ff */
[C---:B------:R-:W-:Y:S02]  /*3ac0*/  IMAD.SHL.U32 R220, R0.reuse, 0x8, RZ ;  /* 0x0000000800dc7824 */ /* 0x040fe400078e00ff */
[C---:B------:R-:W-:Y:S01]  /*3ad0*/  IMAD.U32 R251, R0.reuse, -0x40, RZ ;  /* 0xffffffc000fb7824 */ /* 0x040fe200078e00ff */
[C---:B------:R-:W-:Y:S01]  /*3ae0*/  IADD3 R247, R245.reuse, 0x40, RZ ;  /* 0x00000040f5f77810 */ /* 0x040fe20007ffe0ff */
[C---:B------:R-:W-:Y:S01]  /*3af0*/  IMAD R252, R0.reuse, 0x30, RZ ;  /* 0x0000003000fc7824 */ /* 0x040fe200078e02ff */
[----:B------:R-:W-:Y:S01]  /*3b00*/  IADD3 R248, R245, 0x20, RZ ;  /* 0x00000020f5f87810 */ /* 0x000fe20007ffe0ff */
[----:B------:R-:W-:Y:S02]  /*3b10*/  IMAD R250, R0, 0x38, RZ ;  /* 0x0000003800fa7824 */ /* 0x000fe400078e02ff */
[C---:B------:R-:W-:Y:S01]  /*3b20*/  IMAD.IADD R242, R220.reuse, 0x1, R247 ;  /* 0x00000001dcf27824 */ /* 0x040fe200078e02f7 */
[----:B------:R-:W-:-:S04]  /*3b30*/  IADD3 R243, R220, R248, RZ ;  /* 0x000000f8dcf37210 */ /* 0x000fc80007ffe0ff */
[C---:B------:R-:W-:Y:S01]  /*3b40*/  IADD3 R10, R220.reuse, R242, RZ ;  /* 0x000000f2dc0a7210 */ /* 0x040fe20007ffe0ff */
[----:B------:R-:W-:-:S03]  /*3b50*/  IMAD.IADD R11, R220, 0x1, R243 ;  /* 0x00000001dc0b7824 */ /* 0x000fc600078e02f3 */
[C---:B------:R-:W-:Y:S01]  /*3b60*/  IADD3 R224, R220.reuse, R10, RZ ;  /* 0x0000000adce07210 */ /* 0x040fe20007ffe0ff */
[----:B------:R-:W-:-:S04]  /*3b70*/  IMAD.IADD R226, R220, 0x1, R11 ;  /* 0x00000001dce27824 */ /* 0x000fc800078e020b */
[C---:B------:R-:W-:Y:S02]  /*3b80*/  IMAD.IADD R225, R220.reuse, 0x1, R226 ;  /* 0x00000001dce17824 */ /* 0x040fe400078e02e2 */
[----:B------:R-:W-:-:S03]  /*3b90*/  IMAD.IADD R223, R220, 0x1, R224 ;  /* 0x00000001dcdf7824 */ /* 0x000fc600078e02e0 */
[C---:B------:R-:W-:Y:S01]  /*3ba0*/  IADD3 R228, R220.reuse, R225, RZ ;  /* 0x000000e1dce47210 */ /* 0x040fe20007ffe0ff */
[----:B------:R-:W-:Y:S02]  /*3bb0*/  IMAD.IADD R227, R220, 0x1, R223 ;  /* 0x00000001dce37824 */ /* 0x000fe400078e02df */
.L_x_1203:
[----:B------:R-:W0:Y:S01]  /*3bc0*/  LDGDEPBAR ;  /* 0x00000000000079af */ /* 0x000e220000000000 */
[----:B------:R-:W-:Y:S02]  /*3bd0*/  IMAD.MOV.U32 R4, RZ, RZ, R222 ;  /* 0x000000ffff047224 */ /* 0x000fe400078e00de */
[----:B------:R-:W-:Y:S02]  /*3be0*/  IMAD.MOV.U32 R5, RZ, RZ, R221 ;  /* 0x000000ffff057224 */ /* 0x000fe400078e00dd */
[----:B------:R-:W-:Y:S01]  /*3bf0*/  IMAD.IADD R0, R176, 0x1, R171 ;  /* 0x00000001b0007824 */ /* 0x000fe200078e02ab */
[C---:B------:R-:W-:Y:S01]  /*3c00*/  LEA R4, P0, R209.reuse, R4, 0x2 ;  /* 0x00000004d1047211 */ /* 0x040fe200078010ff */
[----:B------:R-:W-:Y:S02]  /*3c10*/  IMAD.MOV.U32 R210, RZ, RZ, R186 ;  /* 0x000000ffffd27224 */ /* 0x000fe400078e00ba */
[----:B------:R-:W-:Y:S01]  /*3c20*/  IMAD.MOV.U32 R211, RZ, RZ, R185 ;  /* 0x000000ffffd37224 */ /* 0x000fe200078e00b9 */
[----:B------:R-:W-:Y:S01]  /*3c30*/  LEA.HI.X.SX32 R5, R209, R5, 0x2, P0 ;  /* 0x00000005d1057211 */ /* 0x000fe200000f16ff */
[----:B------:R-:W-:Y:S04]  /*3c40*/  DEPBAR.LE SB0, 0x0 ;  /* 0x000080000000791a */ /* 0x000fe80000000000 */
[----:B------:R-:W-:Y:S08]  /*3c50*/  BAR.SYNC.DEFER_BLOCKING 0x0 ;  /* 0x0000000000007b1d */ /* 0x000ff00000010000 */
[----:B------:R-:W-:Y:S08]  /*3c60*/  LDSM.16.M88.4 R32, [R171] ;  /* 0x00000000ab20783b */ /* 0x000ff00000000200 */
[----:B------:R-:W1:Y:S08]  /*3c70*/  LDSM.16.M88.4 R16, [R169+0x9000] ;  /* 0x00900000a910783b */ /* 0x000e700000000200 */
[----:B------:R-:W2:Y:S08]  /*3c80*/  LDSM.16.M88.4 R28, [R171+0x800] ;  /* 0x00080000ab1c783b */ /* 0x000eb00000000200 */
[----:B-----5:R1:W5:Y:S04]  /*3c90*/  LDG.E R182, [R4.64] ;  /* 0x0000000604b67981 */ /* 0x020368000c1e1900 */
[----:B------:R1:W5:Y:S04]  /*3ca0*/  LDG.E R181, [R4.64+0x20] ;  /* 0x0000200604b57981 */ /* 0x000368000c1e1900 */
[----:B------:R1:W5:Y:S04]  /*3cb0*/  LDG.E R180, [R4.64+0x80] ;  /* 0x0000800604b47981 */ /* 0x000368000c1e1900 */
[----:B------:R1:W5:Y:S04]  /*3cc0*/  LDG.E R179, [R4.64+0xa0] ;  /* 0x0000a00604b37981 */ /* 0x000368000c1e1900 */
        /* <DEDUP_REMOVED lines=15> */
[-C--:B------:R-:W-:Y:S08]  /*3dc0*/  HMMA.16816.F32.BF16 R28, R28, R134.reuse, RZ ;  /* 0x000000861c1c723c */ /* 0x080ff000000418ff */
[----:B------:R-:W-:Y:S01]  /*3dd0*/  HMMA.16816.F32.BF16 R32, R32, R134, RZ ;  /* 0x000000862020723c */ /* 0x000fe200000418ff */
[----:B------:R-:W3:Y:S07]  /*3de0*/  LDSM.16.M88.4 R132, [R169+0xb400] ;  /* 0x00b40000a984783b */ /* 0x000eee0000000200 */
        /* <DEDUP_REMOVED lines=11> */
[-C--:B------:R-:W-:Y:S08]  /*3ea0*/  HMMA.16816.F32.BF16 R4, R152, R156.reuse, R4 ;  /* 0x0000009c9804723c */ /* 0x080ff00000041804 */
[C---:B---3--:R-:W-:Y:S08]  /*3eb0*/  HMMA.16816.F32.BF16 R8, R160.reuse, R156, R8 ;  /* 0x0000009ca008723c */ /* 0x048ff00000041808 */
[-C--:B------:R-:W-:Y:S08]  /*3ec0*/  HMMA.16816.F32.BF16 R12, R160, R158.reuse, R12 ;  /* 0x0000009ea00c723c */ /* 0x080ff0000004180c */
[C---:B------:R-:W-:Y:S07]  /*3ed0*/  HMMA.16816.F32.BF16 R16, R152.reuse, R158, R16 ;  /* 0x0000009e9810723c */ /* 0x040fee0000041810 */
[----:B------:R-:W-:Y:S01]  /*3ee0*/  IMAD.SHL.U32 R159, R194, 0x40, RZ ;  /* 0x00000040c29f7824 */ /* 0x000fe200078e00ff */
[-C--:B------:R-:W-:Y:S04]  /*3ef0*/  HMMA.16816.F32.BF16 R20, R152, R132.reuse, R20 ;  /* 0x000000849814723c */ /* 0x080fe80000041814 */
[----:B------:R-:W-:Y:S04]  /*3f00*/  IMAD.IADD R2, R240, 0x1, R159 ;  /* 0x00000001f0027824 */ /* 0x000fe800078e029f */
[C---:B------:R-:W-:Y:S04]  /*3f10*/  HMMA.16816.F32.BF16 R24, R160.reuse, R132, R24 ;  /* 0x00000084a018723c */ /* 0x040fe80000041818 */
[----:B------:R-:W-:Y:S02]  /*3f20*/  IABS R148, R2 ;  /* 0x0000000200947213 */ /* 0x000fe40000000000 */
[C---:B------:R-:W-:Y:S02]  /*3f30*/  IADD3 R158, R2.reuse, 0x7, RZ ;  /* 0x00000007029e7810 */ /* 0x040fe40007ffe0ff */
[-C--:B------:R-:W-:Y:S04]  /*3f40*/  HMMA.16816.F32.BF16 R28, R160, R134.reuse, R28 ;  /* 0x00000086a01c723c */ /* 0x080fe8000004181c */
[C---:B------:R-:W-:Y:S02]  /*3f50*/  IADD3 R157, R2.reuse, -0x1, RZ ;  /* 0xffffffff029d7810 */ /* 0x040fe40007ffe0ff */
[----:B------:R-:W-:Y:S02]  /*3f60*/  IADD3 R156, R2, 0x8, RZ ;  /* 0x00000008029c7810 */ /* 0x000fe40007ffe0ff */
[----:B------:R-:W-:Y:S01]  /*3f70*/  HMMA.16816.F32.BF16 R32, R152, R134, R32 ;  /* 0x000000869820723c */ /* 0x000fe20000041820 */
[----:B------:R-:W-:Y:S03]  /*3f80*/  LDSM.16.M88.4 R132, [R171+0x2000] ;  /* 0x00200000ab84783b */ /* 0x000fe60000000200 */
[----:B------:R-:W-:Y:S02]  /*3f90*/  ISETP.GE.AND P0, PT, R157, RZ, PT ;  /* 0x000000ff9d00720c */ /* 0x000fe40003f06270 */
[----:B------:R-:W-:Y:S02]  /*3fa0*/  ISETP.GE.AND P1, PT, R156, RZ, PT ;  /* 0x000000ff9c00720c */ /* 0x000fe40003f26270 */
[-C--:B-1----:R-:W-:Y:S01]  /*3fb0*/  HMMA.16816.F32.BF16 R4, R140, R164.reuse, R4 ;  /* 0x000000a48c04723c */ /* 0x082fe20000041804 */
[----:B------:R-:W-:Y:S07]  /*3fc0*/  LDSM.16.M88.4 R152, [R171+0x2800] ;  /* 0x00280000ab98783b */ /* 0x000fee0000000200 */
[C---:B--2---:R-:W-:Y:S04]  /*3fd0*/  HMMA.16816.F32.BF16 R8, R144.reuse, R164, R8 ;  /* 0x000000a49008723c */ /* 0x044fe80000041808 */
[----:B------:R-:W-:Y:S02]  /*3fe0*/  @!P0 IADD3 R157, -R2, 0x1, RZ ;  /* 0x00000001029d8810 */ /* 0x000fe40007ffe1ff */
[----:B------:R-:W-:Y:S02]  /*3ff0*/  ISETP.GE.AND P0, PT, R158, RZ, PT ;  /* 0x000000ff9e00720c */ /* 0x000fe40003f06270 */
[----:B------:R1:W2:Y:S01]  /*4000*/  I2F R163, R157 ;  /* 0x0000009d00a37306 */ /* 0x0002a20000201400 */
[-C--:B------:R-:W-:Y:S03]  /*4010*/  HMMA.16816.F32.BF16 R12, R144, R166.reuse, R12 ;  /* 0x000000a6900c723c */ /* 0x080fe6000004180c */
[C---:B------:R-:W-:Y:S05]  /*4020*/  @!P1 IADD3 R156, -R2.reuse, -0x8, RZ ;  /* 0xfffffff8029c9810 */ /* 0x040fea0007ffe1ff */
[C---:B------:R-:W-:Y:S01]  /*4030*/  HMMA.16816.F32.BF16 R16, R140.reuse, R166, R16 ;  /* 0x000000a68c10723c */ /* 0x040fe20000041810 */
[----:B------:R3:W-:Y:S03]  /*4040*/  I2F R167, R148 ;  /* 0x0000009400a77306 */ /* 0x0007e60000201400 */
[C---:B------:R-:W-:Y:S04]  /*4050*/  @!P0 IADD3 R158, -R2.reuse, -0x7, RZ ;  /* 0xfffffff9029e8810 */ /* 0x040fe80007ffe1ff */
[-C--:B----4-:R-:W-:Y:S03]  /*4060*/  HMMA.16816.F32.BF16 R20, R140, R136.reuse, R20 ;  /* 0x000000888c14723c */ /* 0x090fe60000041814 */
[----:B------:R4:W-:Y:S01]  /*4070*/  I2F R162, R158 ;  /* 0x0000009e00a27306 */ /* 0x0009e20000201400 */
[C---:B-1----:R-:W-:Y:S04]  /*4080*/  IADD3 R157, R2.reuse, 0x28, RZ ;  /* 0x00000028029d7810 */ /* 0x042fe80007ffe0ff */
[C---:B------:R-:W-:Y:S04]  /*4090*/  HMMA.16816.F32.BF16 R24, R144.reuse, R136, R24 ;  /* 0x000000889018723c */ /* 0x040fe80000041818 */
[----:B------:R-:W-:Y:S01]  /*40a0*/  ISETP.GE.AND P1, PT, R157, RZ, PT ;  /* 0x000000ff9d00720c */ /* 0x000fe20003f26270 */
[----:B------:R1:W1:Y:S02]  /*40b0*/  I2F R164, R156 ;  /* 0x0000009c00a47306 */ /* 0x0002640000201400 */
[C---:B------:R-:W-:Y:S01]  /*40c0*/  IADD3 R137, R2.reuse, 0x27, RZ ;  /* 0x0000002702897810 */ /* 0x040fe20007ffe0ff */
[-C--:B------:R-:W-:Y:S01]  /*40d0*/  HMMA.16816.F32.BF16 R28, R144, R138.reuse, R28 ;  /* 0x0000008a901c723c */ /* 0x080fe2000004181c */
[----:B---3--:R-:W3:Y:S02]  /*40e0*/  LDSM.16.M88.4 R148, [R169+0xd000] ;  /* 0x00d00000a994783b */ /* 0x008ee40000000200 */
[----:B------:R-:W-:Y:S02]  /*40f0*/  ISETP.GE.AND P0, PT, R137, RZ, PT ;  /* 0x000000ff8900720c */ /* 0x000fe40003f06270 */
[C---:B------:R-:W-:Y:S03]  /*4100*/  IADD3 R136, R2.reuse, 0x20, RZ ;  /* 0x0000002002887810 */ /* 0x040fe60007ffe0ff */
[----:B------:R-:W-:Y:S01]  /*4110*/  HMMA.16816.F32.BF16 R32, R140, R138, R32 ;  /* 0x0000008a8c20723c */ /* 0x000fe20000041820 */
[----:B------:R-:W2:Y:S03]  /*4120*/  LDSM.16.M88.4 R144, [R169+0xd400] ;  /* 0x00d40000a990783b */ /* 0x000ea60000000200 */
[----:B------:R-:W-:Y:S02]  /*4130*/  @!P1 IADD3 R157, -R2, -0x28, RZ ;  /* 0xffffffd8029d9810 */ /* 0x000fe40007ffe1ff */
[----:B------:R-:W-:Y:S02]  /*4140*/  ISETP.GE.AND P1, PT, R136, RZ, PT ;  /* 0x000000ff8800720c */ /* 0x000fe40003f26270 */
[----:B------:R3:W2:Y:S01]  /*4150*/  I2F R166, R157 ;  /* 0x0000009d00a67306 */ /* 0x0006a20000201400 */
[C---:B------:R-:W-:Y:S01]  /*4160*/  @!P0 IADD3 R137, -R2.reuse, -0x27, RZ ;  /* 0xffffffd902898810 */ /* 0x040fe20007ffe1ff */
[----:B------:R-:W-:Y:S02]  /*4170*/  LDSM.16.M88.4 R140, [R170+0xd000] ;  /* 0x00d00000aa8c783b */ /* 0x000fe40000000200 */
[C---:B----4-:R-:W-:Y:S02]  /*4180*/  IADD3 R158, R2.reuse, 0x18, RZ ;  /* 0x00000018029e7810 */ /* 0x050fe40007ffe0ff */
[C---:B-1----:R-:W-:Y:S04]  /*4190*/  IADD3 R156, R2.reuse, 0x17, RZ ;  /* 0x00000017029c7810 */ /* 0x042fe80007ffe0ff */
[----:B------:R-:W1:Y:S01]  /*41a0*/  I2F R165, R137 ;  /* 0x0000008900a57306 */ /* 0x000e620000201400 */
[----:B------:R-:W-:Y:S02]  /*41b0*/  @!P1 IADD3 R136, -R2, -0x20, RZ ;  /* 0xffffffe002889810 */ /* 0x000fe40007ffe1ff */
[----:B------:R-:W-:Y:S07]  /*41c0*/  ISETP.GE.AND P1, PT, R158, RZ, PT ;  /* 0x000000ff9e00720c */ /* 0x000fee0003f26270 */
[----:B------:R4:W1:Y:S01]  /*41d0*/  I2F R161, R136 ;  /* 0x0000008800a17306 */ /* 0x0008620000201400 */
[C---:B---3--:R-:W-:Y:S01]  /*41e0*/  IADD3 R157, R2.reuse, 0x1f, RZ ;  /* 0x0000001f029d7810 */ /* 0x048fe20007ffe0ff */
[-C--:B------:R-:W-:Y:S05]  /*41f0*/  HMMA.16816.F32.BF16 R4, R132, R148.reuse, R4 ;  /* 0x000000948404723c */ /* 0x080fea0000041804 */
[----:B------:R-:W-:Y:S02]  /*4200*/  ISETP.GE.AND P0, PT, R157, RZ, PT ;  /* 0x000000ff9d00720c */ /* 0x000fe40003f06270 */
[C---:B------:R-:W-:Y:S01]  /*4210*/  @!P1 IADD3 R158, -R2.reuse, -0x18, RZ ;  /* 0xffffffe8029e9810 */ /* 0x040fe20007ffe1ff */
[C---:B------:R-:W-:Y:S05]  /*4220*/  HMMA.16816.F32.BF16 R8, R152.reuse, R148, R8 ;  /* 0x000000949808723c */ /* 0x040fea0000041808 */
[----:B------:R-:W-:Y:S03]  /*4230*/  I2F R158, R158 ;  /* 0x0000009e009e7306 */ /* 0x000fe60000201400 */
[-C--:B------:R-:W-:Y:S01]  /*4240*/  HMMA.16816.F32.BF16 R12, R152, R150.reuse, R12 ;  /* 0x00000096980c723c */ /* 0x080fe2000004180c */
[----:B----4-:R-:W3:Y:S03]  /*4250*/  LDSM.16.M88.4 R136, [R0+0x2000] ;  /* 0x002000000088783b */ /* 0x010ee60000000200 */
[----:B------:R-:W-:Y:S02]  /*4260*/  @!P0 IADD3 R157, -R2, -0x1f, RZ ;  /* 0xffffffe1029d8810 */ /* 0x000fe40007ffe1ff */
[----:B------:R-:W-:Y:S02]  /*4270*/  ISETP.GE.AND P0, PT, R156, RZ, PT ;  /* 0x000000ff9c00720c */ /* 0x000fe40003f06270 */
[C---:B------:R-:W-:Y:S01]  /*4280*/  HMMA.16816.F32.BF16 R16, R132.reuse, R150, R16 ;  /* 0x000000968410723c */ /* 0x040fe20000041810 */
[----:B------:R4:W1:Y:S01]  /*4290*/  I2F R160, R157 ;  /* 0x0000009d00a07306 */ /* 0x0008620000201400 */
[----:B------:R1:W3:Y:S06]  /*42a0*/  LDSM.16.M88.4 R148, [R0+0x2800] ;  /* 0x002800000094783b */ /* 0x0002ec0000000200 */
[-C--:B--2---:R-:W-:Y:S04]  /*42b0*/  HMMA.16816.F32.BF16 R20, R132, R144.reuse, R20 ;  /* 0x000000908414723c */ /* 0x084fe80000041814 */
[C---:B------:R-:W-:Y:S04]  /*42c0*/  @!P0 IADD3 R156, -R2.reuse, -0x17, RZ ;  /* 0xffffffe9029c8810 */ /* 0x040fe80007ffe1ff */
[C---:B------:R-:W-:Y:S02]  /*42d0*/  HMMA.16816.F32.BF16 R24, R152.reuse, R144, R24 ;  /* 0x000000909818723c */ /* 0x040fe40000041818 */
[----:B------:R-:W2:Y:S05]  /*42e0*/  I2F R156, R156 ;  /* 0x0000009c009c7306 */ /* 0x000eaa0000201400 */
[C---:B------:R-:W-:Y:S01]  /*42f0*/  IADD3 R145, R2.reuse, -0x9, RZ ;  /* 0xfffffff702917810 */ /* 0x040fe20007ffe0ff */
[-C--:B------:R-:W-:Y:S03]  /*4300*/  HMMA.16816.F32.BF16 R28, R152, R146.reuse, R28 ;  /* 0x00000092981c723c */ /* 0x080fe6000004181c */
[----:B------:R-:W-:Y:S02]  /*4310*/  ISETP.GE.AND P0, PT, R145, RZ, PT ;  /* 0x000000ff9100720c */ /* 0x000fe40003f06270 */
[C---:B----4-:R-:W-:Y:S02]  /*4320*/  IADD3 R157, R2.reuse, -0x8, RZ ;  /* 0xfffffff8029d7810 */ /* 0x050fe40007ffe0ff */
[C---:B-1----:R-:W-:Y:S01]  /*4330*/  IADD3 R0, R2.reuse, -0x10, RZ ;  /* 0xfffffff002007810 */ /* 0x042fe20007ffe0ff */
[----:B------:R-:W-:Y:S01]  /*4340*/  HMMA.16816.F32.BF16 R32, R132, R146, R32 ;  /* 0x000000928420723c */ /* 0x000fe20000041820 */
[----:B------:R-:W1:Y:S03]  /*4350*/  LDSM.16.M88.4 R132, [R170+0xd400] ;  /* 0x00d40000aa84783b */ /* 0x000e660000000200 */
[----:B------:R-:W-:Y:S02]  /*4360*/  ISETP.GE.AND P1, PT, R157, RZ, PT ;  /* 0x000000ff9d00720c */ /* 0x000fe40003f26270 */
[C---:B------:R-:W-:Y:S02]  /*4370*/  IADD3 R144, R2.reuse, -0x11, RZ ;  /* 0xffffffef02907810 */ /* 0x040fe40007ffe0ff */
[-C--:B---3--:R-:W-:Y:S05]  /*4380*/  HMMA.16816.F32.BF16 R4, R136, R140.reuse, R4 ;  /* 0x0000008c8804723c */ /* 0x088fea0000041804 */
[----:B------:R-:W-:Y:S02]  /*4390*/  @!P0 IADD3 R145, -R2, 0x9, RZ ;  /* 0x0000000902918810 */ /* 0x000fe40007ffe1ff */
[----:B------:R-:W-:Y:S01]  /*43a0*/  ISETP.GE.AND P0, PT, R144, RZ, PT ;  /* 0x000000ff9000720c */ /* 0x000fe20003f06270 */
[C---:B------:R-:W-:Y:S03]  /*43b0*/  HMMA.16816.F32.BF16 R8, R148.reuse, R140, R8 ;  /* 0x0000008c9408723c */ /* 0x040fe60000041808 */
[----:B------:R-:W-:Y:S01]  /*43c0*/  I2F R145, R145 ;  /* 0x0000009100917306 */ /* 0x000fe20000201400 */
[----:B------:R-:W-:Y:S02]  /*43d0*/  @!P1 IADD3 R157, -R2, 0x8, RZ ;  /* 0x00000008029d9810 */ /* 0x000fe40007ffe1ff */
[----:B------:R-:W-:Y:S02]  /*43e0*/  ISETP.GE.AND P1, PT, R0, RZ, PT ;  /* 0x000000ff0000720c */ /* 0x000fe40003f26270 */
[-C--:B------:R-:W-:Y:S04]  /*43f0*/  HMMA.16816.F32.BF16 R12, R148, R142.reuse, R12 ;  /* 0x0000008e940c723c */ /* 0x080fe8000004180c */
[C---:B------:R-:W-:Y:S01]  /*4400*/  IADD3 R140, R2.reuse, 0x10, RZ ;  /* 0x00000010028c7810 */ /* 0x040fe20007ffe0ff */
[----:B------:R-:W3:Y:S01]  /*4410*/  I2F R157, R157 ;  /* 0x0000009d009d7306 */ /* 0x000ee20000201400 */
[----:B------:R-:W-:Y:S02]  /*4420*/  IADD3 R141, R2, -0x18, RZ ;  /* 0xffffffe8028d7810 */ /* 0x000fe40007ffe0ff */
[-C--:B------:R-:W-:Y:S01]  /*4430*/  FFMA.FTZ R5, R163, -R183.reuse, R5 ;  /* 0x800000b7a3057223 */ /* 0x080fe20000010005 */
[C---:B------:R-:W-:Y:S04]  /*4440*/  HMMA.16816.F32.BF16 R16, R136.reuse, R142, R16 ;  /* 0x0000008e8810723c */ /* 0x040fe80000041810 */
[-C--:B------:R-:W-:Y:S01]  /*4450*/  FFMA.FTZ R6, R164, -R183.reuse, R6 ;  /* 0x800000b7a4067223 */ /* 0x080fe20000010006 */
[----:B------:R-:W-:Y:S01]  /*4460*/  @!P1 IADD3 R0, -R2, 0x10, RZ ;  /* 0x0000001002009810 */ /* 0x000fe20007ffe1ff */
[-C--:B------:R-:W-:Y:S01]  /*4470*/  FFMA.FTZ R7, R162, -R183.reuse, R7 ;  /* 0x800000b7a2077223 */ /* 0x080fe20000010007 */
[----:B------:R-:W-:Y:S01]  /*4480*/  ISETP.GE.AND P1, PT, R140, RZ, PT ;  /* 0x000000ff8c00720c */ /* 0x000fe20003f26270 */
[-C--:B-1----:R-:W-:Y:S01]  /*4490*/  HMMA.16816.F32.BF16 R20, R136, R132.reuse, R20 ;  /* 0x000000848814723c */ /* 0x082fe20000041814 */
[----:B------:R1:W4:Y:S02]  /*44a0*/  I2F R146, R0 ;  /* 0x0000000000927306 */ /* 0x0003240000201400 */
[----:B------:R-:W-:Y:S01]  /*44b0*/  ISETP.GE.AND P2, PT, R141, RZ, PT ;  /* 0x000000ff8d00720c */ /* 0x000fe20003f46270 */
[-C--:B------:R-:W-:Y:S01]  /*44c0*/  FFMA.FTZ R4, R167, -R183.reuse, R4 ;  /* 0x800000b7a7047223 */ /* 0x080fe20000010004 */
[----:B------:R-:W-:Y:S01]  /*44d0*/  IADD3 R142, R2, -0x19, RZ ;  /* 0xffffffe7028e7810 */ /* 0x000fe20007ffe0ff */
[-C--:B------:R-:W-:Y:S01]  /*44e0*/  FFMA.FTZ R10, R166, -R183.reuse, R10 ;  /* 0x800000b7a60a7223 */ /* 0x080fe2000001000a */
[C---:B------:R-:W-:Y:S01]  /*44f0*/  @!P0 IADD3 R144, -R2.reuse, 0x11, RZ ;  /* 0x0000001102908810 */ /* 0x040fe20007ffe1ff */
[-C--:B------:R-:W-:Y:S01]  /*4500*/  FFMA.FTZ R11, R165, -R183.reuse, R11 ;  /* 0x800000b7a50b7223 */ /* 0x080fe2000001000b */
[C---:B------:R-:W-:Y:S04]  /*4510*/  HMMA.16816.F32.BF16 R24, R148.reuse, R132, R24 ;  /* 0x000000849418723c */ /* 0x040fe80000041818 */
[CC--:B------:R-:W-:Y:S01]  /*4520*/  FFMA.FTZ R8, R161.reuse, -R183.reuse, R8 ;  /* 0x800000b7a1087223 */ /* 0x0c0fe20000010008 */
[----:B------:R-:W-:Y:S01]  /*4530*/  @!P1 IADD3 R140, -R2, -0x10, RZ ;  /* 0xfffffff0028c9810 */ /* 0x000fe20007ffe1ff */
[-C--:B------:R-:W-:Y:S01]  /*4540*/  FFMA.FTZ R9, R160, -R183.reuse, R9 ;  /* 0x800000b7a0097223 */ /* 0x080fe20000010009 */
[----:B------:R-:W4:Y:S01]  /*4550*/  I2F R144, R144 ;  /* 0x0000009000907306 */ /* 0x000f220000201400 */
[-C--:B------:R-:W-:Y:S01]  /*4560*/  FFMA.FTZ R14, R161, -R183.reuse, R14 ;  /* 0x800000b7a10e7223 */ /* 0x080fe2000001000e */
[----:B------:R-:W-:Y:S01]  /*4570*/  ISETP.GE.AND P1, PT, R142, RZ, PT ;  /* 0x000000ff8e00720c */ /* 0x000fe20003f26270 */
[-C--:B------:R-:W-:Y:S02]  /*4580*/  HMMA.16816.F32.BF16 R28, R148, R134.reuse, R28 ;  /* 0x00000086941c723c */ /* 0x080fe4000004181c */
[----:B------:R-:W-:Y:S01]  /*4590*/  IMAD.MOV.U32 R133, RZ, RZ, c[0x0][0x2e4] ;  /* 0x0000b900ff857624 */ /* 0x000fe200078e00ff */
[----:B------:R-:W-:Y:S01]  /*45a0*/  @!P2 IADD3 R141, -R2, 0x18, RZ ;  /* 0x00000018028da810 */ /* 0x000fe20007ffe1ff */
[-C--:B------:R-:W-:Y:S02]  /*45b0*/  FFMA.FTZ R15, R160, -R183.reuse, R15 ;  /* 0x800000b7a00f7223 */ /* 0x080fe4000001000f */
[-C--:B------:R-:W-:Y:S01]  /*45c0*/  FFMA.FTZ R12, R158, -R183.reuse, R12 ;  /* 0x800000b79e0c7223 */ /* 0x080fe2000001000c */
[----:B-1----:R-:W-:Y:S01]  /*45d0*/  IADD3 R0, R2, 0xf, RZ ;  /* 0x0000000f02007810 */ /* 0x002fe20007ffe0ff */
[-C--:B--2---:R-:W-:Y:S01]  /*45e0*/  FFMA.FTZ R13, R156, -R183.reuse, R13 ;  /* 0x800000b79c0d7223 */ /* 0x084fe2000001000d */
[----:B------:R-:W1:Y:S01]  /*45f0*/  I2F R140, R140 ;  /* 0x0000008c008c7306 */ /* 0x000e620000201400 */
[----:B------:R-:W-:Y:S04]  /*4600*/  HMMA.16816.F32.BF16 R32, R136, R134, R32 ;  /* 0x000000868820723c */ /* 0x000fe80000041820 */
[-C--:B------:R-:W-:Y:S01]  /*4610*/  FFMA.FTZ R19, R163, -R183.reuse, R19 ;  /* 0x800000b7a3137223 */ /* 0x080fe20000010013 */
[----:B------:R-:W-:Y:S01]  /*4620*/  ISETP.GE.AND P0, PT, R0, RZ, PT ;  /* 0x000000ff0000720c */ /* 0x000fe20003f06270 */
[-C--:B------:R-:W-:Y:S01]  /*4630*/  FFMA.FTZ R18, R167, -R183.reuse, R18 ;  /* 0x800000b7a7127223 */ /* 0x080fe20000010012 */
[----:B------:R-:W-:Y:S01]  /*4640*/  @!P1 IADD3 R142, -R2, 0x19, RZ ;  /* 0x00000019028e9810 */ /* 0x000fe20007ffe1ff */
[-C--:B---3--:R-:W-:Y:S01]  /*4650*/  FFMA.FTZ R16, R157, -R183.reuse, R16 ;  /* 0x800000b79d107223 */ /* 0x088fe20000010010 */
[----:B------:R-:W2:Y:S03]  /*4660*/  I2F R141, R141 ;  /* 0x0000008d008d7306 */ /* 0x000ea60000201400 */
[-C--:B------:R-:W-:Y:S02]  /*4670*/  FFMA.FTZ R17, R145, -R183.reuse, R17 ;  /* 0x800000b791117223 */ /* 0x080fe40000010011 */
[-C--:B------:R-:W-:Y:S02]  /*4680*/  FFMA.FTZ R22, R157, -R183.reuse, R22 ;  /* 0x800000b79d167223 */ /* 0x080fe40000010016 */
[-C--:B------:R-:W-:Y:S02]  /*4690*/  FFMA.FTZ R23, R145, -R183.reuse, R23 ;  /* 0x800000b791177223 */ /* 0x080fe40000010017 */
[-C--:B----4-:R-:W-:Y:S01]  /*46a0*/  FFMA.FTZ R20, R146, -R183.reuse, R20 ;  /* 0x800000b792147223 */ /* 0x090fe20000010014 */
[----:B------:R-:W-:Y:S01]  /*46b0*/  @!P0 IADD3 R0, -R2, -0xf, RZ ;  /* 0xfffffff102008810 */ /* 0x000fe20007ffe1ff */
[-C--:B------:R-:W-:Y:S01]  /*46c0*/  FFMA.FTZ R21, R144, -R183.reuse, R21 ;  /* 0x800000b790157223 */ /* 0x080fe20000010015 */
[----:B------:R-:W3:Y:S01]  /*46d0*/  I2F R142, R142 ;  /* 0x0000008e008e7306 */ /* 0x000ee20000201400 */
[----:B------:R-:W-:Y:S01]  /*46e0*/  FFMA.FTZ R26, R158, -R183, R26 ;  /* 0x800000b79e1a7223 */ /* 0x000fe2000001001a */
[----:B------:R-:W-:Y:S01]  /*46f0*/  ISETP.GE.AND P0, PT, R159, R241, PT ;  /* 0x000000f19f00720c */ /* 0x000fe20003f06270 */
[-C--:B------:R-:W-:Y:S02]  /*4700*/  FFMA.FTZ R27, R156, -R183.reuse, R27 ;  /* 0x800000b79c1b7223 */ /* 0x080fe4000001001b */
[-C--:B-1----:R-:W-:Y:S02]  /*4710*/  FFMA.FTZ R24, R140, -R183.reuse, R24 ;  /* 0x800000b78c187223 */ /* 0x082fe40000010018 */
[-C--:B------:R-:W-:Y:S02]  /*4720*/  FFMA.FTZ R28, R164, -R183.reuse, R28 ;  /* 0x800000b7a41c7223 */ /* 0x080fe4000001001c */
[-C--:B------:R-:W-:Y:S01]  /*4730*/  FFMA.FTZ R29, R162, -R183.reuse, R29 ;  /* 0x800000b7a21d7223 */ /* 0x080fe2000001001d */
[----:B------:R-:W1:Y:S01]  /*4740*/  I2F R0, R0 ;  /* 0x0000000000007306 */ /* 0x000e620000201400 */
[-C--:B------:R-:W-:Y:S02]  /*4750*/  FFMA.FTZ R30, R140, -R183.reuse, R30 ;  /* 0x800000b78c1e7223 */ /* 0x080fe4000001001e */
[-C--:B------:R-:W-:Y:S02]  /*4760*/  FFMA.FTZ R34, R146, -R183.reuse, R34 ;  /* 0x800000b792227223 */ /* 0x080fe40000010022 */
[-C--:B------:R-:W-:Y:S02]  /*4770*/  FFMA.FTZ R35, R144, -R183.reuse, R35 ;  /* 0x800000b790237223 */ /* 0x080fe40000010023 */
[-C--:B--2---:R-:W-:Y:S02]  /*4780*/  FFMA.FTZ R32, R141, -R183.reuse, R32 ;  /* 0x800000b78d207223 */ /* 0x084fe40000010020 */
[-C--:B---3--:R-:W-:Y:S02]  /*4790*/  FFMA.FTZ R33, R142, -R183.reuse, R33 ;  /* 0x800000b78e217223 */ /* 0x088fe40000010021 */
[CC--:B-1----:R-:W-:Y:S02]  /*47a0*/  FFMA.FTZ R25, R0.reuse, -R183.reuse, R25 ;  /* 0x800000b700197223 */ /* 0x0c2fe40000010019 */
[----:B------:R-:W-:Y:S01]  /*47b0*/  FFMA.FTZ R31, R0, -R183, R31 ;  /* 0x800000b7001f7223 */ /* 0x000fe2000001001f */
[----:B------:R-:W-:-:S05]  /*47c0*/  @!P0 BRA `(.L_x_1199) ;  /* 0x000000a000008947 */ /* 0x000fca0003800000 */
[----:B------:R-:W-:Y:S01]  /*47d0*/  IADD3 R133, R159, 0x40, RZ ;  /* 0x000000409f857810 */ /* 0x000fe20007ffe0ff */
[----:B------:R-:W-:Y:S04]  /*47e0*/  IMAD.SHL.U32 R0, R234, 0x80, RZ ;  /* 0x00000080ea007824 */ /* 0x000fe800078e00ff */
[C---:B------:R-:W-:Y:S01]  /*47f0*/  IMAD.IADD R2, R0.reuse, 0x1, R214 ;  /* 0x0000000100027824 */ /* 0x040fe200078e02d6 */
[----:B------:R-:W-:Y:S04]  /*4800*/  IADD3 R132, R0, 0x80, RZ ;  /* 0x0000008000847810 */ /* 0x000fe80007ffe0ff */
[----:B------:R-:W-:Y:S02]  /*4810*/  IADD3 R0, R215, R2, -R195 ;  /* 0x00000002d7007210 */ /* 0x000fe40007ffe8c3 */
[----:B------:R-:W-:Y:S02]  /*4820*/  ISETP.LT.AND P0, PT, R132, R195, PT ;  /* 0x000000c38400720c */ /* 0x000fe40003f01270 */
[----:B------:R-:W-:Y:S01]  /*4830*/  ISETP.GE.AND P1, PT, R133, R0, PT ;  /* 0x000000008500720c */ /* 0x000fe20003f26270 */
[----:B------:R-:W-:Y:S11]  /*4840*/  IMAD.MOV.U32 R133, RZ, RZ, R215 ;  /* 0x000000ffff857224 */ /* 0x000ff600078e00d7 */
[----:B------:R-:W-:Y:S01]  /*4850*/  @!UPT UIADD3 URZ, URZ, URZ, URZ ;  /* 0x0000003f3f3ff290 */ /* 0x000fe2000fffe03f */
[----:B------:R-:W-:-:S05]  /*4860*/  @!P1 BRA P0, `(.L_x_1200) ;  /* 0x000007f000009947 */ /* 0x000fca0000000000 */
.L_x_1199:
[--C-:B------:R-:W-:Y:S01]  /*4870*/  IADD3 R2, R195, 0x1, -R214.reuse ;  /* 0x00000001c3027810 */ /* 0x100fe20007ffe8d6 */
[----:B------:R-:W-:Y:S01]  /*4880*/  IMAD.IADD R0, R209, 0x1, R159 ;  /* 0x00000001d1007824 */ /* 0x000fe200078e029f */
[----:B------:R-:W-:Y:S01]  /*4890*/  IADD3 R132, -R133, R195, -R214 ;  /* 0x000000c385847210 */ /* 0x000fe20007ffe9d6 */
[----:B------:R-:W-:Y:S01]  /*48a0*/  IMAD.MOV.U32 R215, RZ, RZ, R133 ;  /* 0x000000ffffd77224 */ /* 0x000fe200078e0085 */
[----:B------:R-:W-:Y:S02]  /*48b0*/  IADD3 R2, R2, c[0x0][0x2e8], RZ ;  /* 0x0000ba0002027a10 */ /* 0x000fe40007ffe0ff */
[C---:B------:R-:W-:Y:S01]  /*48c0*/  IADD3 R136, R0.reuse, 0x8, RZ ;  /* 0x0000000800887810 */ /* 0x040fe20007ffe0ff */
[C---:B------:R-:W-:Y:S01]  /*48d0*/  IMAD.IADD R141, R0.reuse, 0x1, R132 ;  /* 0x00000001008d7824 */ /* 0x040fe200078e0284 */
[C---:B------:R-:W-:Y:S01]  /*48e0*/  IADD3 R135, R0.reuse, 0x20, RZ ;  /* 0x0000002000877810 */ /* 0x040fe20007ffe0ff */
[C---:B------:R-:W-:Y:S01]  /*48f0*/  IMAD.IADD R142, R0.reuse, 0x1, R2 ;  /* 0x00000001008e7824 */ /* 0x040fe200078e0202 */
[----:B------:R-:W-:Y:S01]  /*4900*/  IADD3 R134, R0, 0x28, RZ ;  /* 0x0000002800867810 */ /* 0x000fe20007ffe0ff */
[----:B------:R-:W-:Y:S01]  /*4910*/  IMAD.IADD R145, R132, 0x1, R136 ;  /* 0x0000000184917824 */ /* 0x000fe200078e0288 */
[----:B------:R-:W-:Y:S01]  /*4920*/  IADD3 R140, R184, 0x1, RZ ;  /* 0x00000001b88c7810 */ /* 0x000fe20007ffe0ff */
[C-C-:B------:R-:W-:Y:S01]  /*4930*/  IMAD.IADD R148, R132.reuse, 0x1, R135.reuse ;  /* 0x0000000184947824 */ /* 0x140fe200078e0287 */
[----:B------:R-:W-:Y:S01]  /*4940*/  IMNMX R0, RZ, R141, !PT ;  /* 0x0000008dff007217 */ /* 0x000fe20007800200 */
[----:B------:R-:W-:Y:S01]  /*4950*/  IMAD.IADD R146, R132, 0x1, R134 ;  /* 0x0000000184927824 */ /* 0x000fe200078e0286 */
[----:B------:R-:W-:Y:S01]  /*4960*/  IMNMX R132, R142, R195, PT ;  /* 0x000000c38e847217 */ /* 0x000fe20003800200 */
[----:B------:R-:W-:Y:S01]  /*4970*/  IMAD.IADD R144, R2, 0x1, R136 ;  /* 0x0000000102907824 */ /* 0x000fe200078e0288 */
[-C--:B------:R-:W-:Y:S01]  /*4980*/  ISETP.GE.AND P2, PT, R184, R0.reuse, PT ;  /* 0x00000000b800720c */ /* 0x080fe20003f46270 */
[----:B------:R-:W-:Y:S01]  /*4990*/  IMAD.IADD R147, R2, 0x1, R135 ;  /* 0x0000000102937824 */ /* 0x000fe200078e0287 */
[----:B------:R-:W-:Y:S01]  /*49a0*/  ISETP.GE.AND P1, PT, R140, R0, PT ;  /* 0x000000008c00720c */ /* 0x000fe20003f26270 */
[----:B------:R-:W-:Y:S01]  /*49b0*/  IMAD.IADD R143, R2, 0x1, R134 ;  /* 0x00000001028f7824 */ /* 0x000fe200078e0286 */
[C---:B------:R-:W-:Y:S02]  /*49c0*/  IADD3 R139, R184.reuse, 0x8, RZ ;  /* 0x00000008b88b7810 */ /* 0x040fe40007ffe0ff */
[C---:B------:R-:W-:Y:S02]  /*49d0*/  IADD3 R138, R184.reuse, 0x9, RZ ;  /* 0x00000009b88a7810 */ /* 0x040fe40007ffe0ff */
[C---:B------:R-:W-:Y:S02]  /*49e0*/  IADD3 R137, R184.reuse, 0x10, RZ ;  /* 0x00000010b8897810 */ /* 0x040fe40007ffe0ff */
[C---:B------:R-:W-:Y:S02]  /*49f0*/  IADD3 R136, R184.reuse, 0x11, RZ ;  /* 0x00000011b8887810 */ /* 0x040fe40007ffe0ff */
[C---:B------:R-:W-:Y:S02]  /*4a00*/  IADD3 R135, R184.reuse, 0x18, RZ ;  /* 0x00000018b8877810 */ /* 0x040fe40007ffe0ff */
[C---:B------:R-:W-:Y:S02]  /*4a10*/  IADD3 R134, R184.reuse, 0x19, RZ ;  /* 0x00000019b8867810 */ /* 0x040fe40007ffe0ff */
[-C--:B------:R-:W-:Y:S02]  /*4a20*/  ISETP.GE.OR P2, PT, R184, R132.reuse, !P2 ;  /* 0x00000084b800720c */ /* 0x080fe40005746670 */
[----:B------:R-:W-:Y:S02]  /*4a30*/  IMNMX R2, RZ, R145, !PT ;  /* 0x00000091ff027217 */ /* 0x000fe40007800200 */
        /* <DEDUP_REMOVED lines=8> */
[-C--:B------:R-:W-:Y:S02]  /*4ac0*/  IMNMX R0, R144, R195.reuse, PT ;  /* 0x000000c390007217 */ /* 0x080fe40003800200 */
        /* <DEDUP_REMOVED lines=30> */
[----:B------:R-:W-:Y:S02]  /*4cb0*/  IMNMX R0, RZ, R148, !PT ;  /* 0x00000094ff007217 */ /* 0x000fe40007800200 */
[-C--:B------:R-:W-:Y:S02]  /*4cc0*/  IMNMX R132, R147, R195.reuse, PT ;  /* 0x000000c393847217 */ /* 0x080fe40003800200 */
[----:B------:R-:W-:Y:S02]  /*4cd0*/  FSEL R7, R7, -INF , !P0 ;  /* 0xff80000007077808 */ /* 0x000fe40004000000 */
[-C--:B------:R-:W-:Y:S02]  /*4ce0*/  ISETP.GE.AND P0, PT, R184, R0.reuse, PT ;  /* 0x00000000b800720c */ /* 0x080fe40003f06270 */
[----:B------:R-:W-:Y:S02]  /*4cf0*/  FSEL R18, R18, -INF , !P6 ;  /* 0xff80000012127808 */ /* 0x000fe40007000000 */
[----:B------:R-:W-:Y:S02]  /*4d00*/  ISETP.GE.AND P6, PT, R140, R0, PT ;  /* 0x000000008c00720c */ /* 0x000fe40003fc6270 */
[----:B------:R-:W-:Y:S02]  /*4d10*/  IMNMX R2, RZ, R146, !PT ;  /* 0x00000092ff027217 */ /* 0x000fe40007800200 */
        /* <DEDUP_REMOVED lines=14> */
[----:B------:R-:W-:Y:S02]  /*4e00*/  IMNMX R0, R143, R195, PT ;  /* 0x000000c38f007217 */ /* 0x000fe40003800200 */
        /* <DEDUP_REMOVED lines=37> */
.L_x_1200:
[C---:B------:R-:W-:Y:S01]  /*5060*/  FSETP.NEU.FTZ.AND P0, PT, R218.reuse, -INF , PT ;  /* 0xff800000da00780b */ /* 0x040fe20003f1d000 */
[----:B------:R-:W-:Y:S01]  /*5070*/  FMUL.FTZ R2, R218, 1.4426950216293334961 ;  /* 0x3fb8aa3bda027820 */ /* 0x000fe20000410000 */
[----:B------:R-:W-:Y:S01]  /*5080*/  IADD3 R132, R196, 0x3c6ef372, RZ ;  /* 0x3c6ef372c4847810 */ /* 0x000fe20007ffe0ff */
[----:B------:R-:W-:Y:S01]  /*5090*/  ULDC.U8 UR4, c[0x0][0x2d8] ;  /* 0x0000b60000047ab9 */ /* 0x000fe20000000000 */
[C---:B------:R-:W-:Y:S02]  /*50a0*/  FMUL.FTZ R0, R219.reuse, 1.4426950216293334961 ;  /* 0x3fb8aa3bdb007820 */ /* 0x040fe40000410000 */
[----:B------:R-:W-:Y:S02]  /*50b0*/  FSEL R2, R2, RZ, P0 ;  /* 0x000000ff02027208 */ /* 0x000fe40000000000 */
[----:B------:R-:W-:Y:S03]  /*50c0*/  FSETP.NEU.FTZ.AND P0, PT, R219, -INF , PT ;  /* 0xff800000db00780b */ /* 0x000fe60003f1d000 */
[--C-:B------:R-:W-:Y:S01]  /*50d0*/  FFMA.FTZ R20, R20, c[0x0][0x23c], -R2.reuse ;  /* 0x00008f0014147a23 */ /* 0x100fe20000010802 */
[----:B------:R-:W-:Y:S01]  /*50e0*/  FSEL R0, R0, RZ, P0 ;  /* 0x000000ff00007208 */ /* 0x000fe20000000000 */
[--C-:B------:R-:W-:Y:S01]  /*50f0*/  FFMA.FTZ R16, R16, c[0x0][0x23c], -R2.reuse ;  /* 0x00008f0010107a23 */ /* 0x100fe20000010802 */
[----:B------:R-:W-:Y:S01]  /*5100*/  FSETP.NEU.FTZ.AND P0, PT, R216, -INF , PT ;  /* 0xff800000d800780b */ /* 0x000fe20003f1d000 */
[----:B------:R1:W-:Y:S01]  /*5110*/  MUFU.EX2 R186, R20 ;  /* 0x0000001400ba7308 */ /* 0x0003e20000000800 */
[----:B------:R-:W-:Y:S02]  /*5120*/  FFMA.FTZ R32, R32, c[0x0][0x23c], -R2 ;  /* 0x00008f0020207a23 */ /* 0x000fe40000010802 */
[--C-:B------:R-:W-:Y:S02]  /*5130*/  FFMA.FTZ R7, R7, c[0x0][0x23c], -R0.reuse ;  /* 0x00008f0007077a23 */ /* 0x100fe40000010800 */
[--C-:B------:R-:W-:Y:S02]  /*5140*/  FFMA.FTZ R23, R23, c[0x0][0x23c], -R0.reuse ;  /* 0x00008f0017177a23 */ /* 0x100fe40000010800 */
[----:B------:R-:W-:Y:S02]  /*5150*/  FFMA.FTZ R22, R22, c[0x0][0x23c], -R0 ;  /* 0x00008f0016167a23 */ /* 0x000fe40000010800 */
[----:B------:R-:W-:Y:S01]  /*5160*/  FFMA.FTZ R33, R33, c[0x0][0x23c], -R2 ;  /* 0x00008f0021217a23 */ /* 0x000fe20000010802 */
[----:B------:R2:W-:Y:S01]  /*5170*/  MUFU.EX2 R166, R16 ;  /* 0x0000001000a67308 */ /* 0x0005e20000000800 */
[--C-:B------:R-:W-:Y:S02]  /*5180*/  FFMA.FTZ R35, R35, c[0x0][0x23c], -R0.reuse ;  /* 0x00008f0023237a23 */ /* 0x100fe40000010800 */
[--C-:B------:R-:W-:Y:S02]  /*5190*/  FFMA.FTZ R34, R34, c[0x0][0x23c], -R0.reuse ;  /* 0x00008f0022227a23 */ /* 0x100fe40000010800 */
[----:B------:R-:W-:Y:S02]  /*51a0*/  FFMA.FTZ R19, R19, c[0x0][0x23c], -R0 ;  /* 0x00008f0013137a23 */ /* 0x000fe40000010800 */
[----:B------:R-:W-:Y:S02]  /*51b0*/  FFMA.FTZ R4, R4, c[0x0][0x23c], -R2 ;  /* 0x00008f0004047a23 */ /* 0x000fe40000010802 */
[--C-:B------:R-:W-:Y:S01]  /*51c0*/  FFMA.FTZ R18, R18, c[0x0][0x23c], -R0.reuse ;  /* 0x00008f0012127a23 */ /* 0x100fe20000010800 */
[----:B------:R3:W-:Y:S01]  /*51d0*/  MUFU.EX2 R162, R7 ;  /* 0x0000000700a27308 */ /* 0x0007e20000000800 */
[----:B------:R-:W-:Y:S02]  /*51e0*/  FFMA.FTZ R158, R6, c[0x0][0x23c], -R0 ;  /* 0x00008f00069e7a23 */ /* 0x000fe40000010800 */
[----:B------:R-:W-:Y:S02]  /*51f0*/  FMUL.FTZ R0, R217, 1.4426950216293334961 ;  /* 0x3fb8aa3bd9007820 */ /* 0x000fe40000410000 */
[----:B-1----:R-:W-:Y:S02]  /*5200*/  FMUL.FTZ R20, R216, 1.4426950216293334961 ;  /* 0x3fb8aa3bd8147820 */ /* 0x002fe40000410000 */
[----:B------:R-:W-:Y:S03]  /*5210*/  FFMA.FTZ R21, R21, c[0x0][0x23c], -R2 ;  /* 0x00008f0015157a23 */ /* 0x000fe60000010802 */
[----:B------:R-:W-:Y:S01]  /*5220*/  FSEL R20, R20, RZ, P0 ;  /* 0x000000ff14147208 */ /* 0x000fe20000000000 */
[----:B------:R-:W-:Y:S01]  /*5230*/  MUFU.EX2 R191, R32 ;  /* 0x0000002000bf7308 */ /* 0x000fe20000000800 */
[----:B------:R-:W-:Y:S01]  /*5240*/  FSETP.NEU.FTZ.AND P0, PT, R217, -INF , PT ;  /* 0xff800000d900780b */ /* 0x000fe20003f1d000 */
[----:B--2---:R-:W-:Y:S03]  /*5250*/  IMAD R16, R194, 0x4, R246 ;  /* 0x00000004c2107824 */ /* 0x004fe600078e02f6 */
[----:B------:R-:W-:Y:S01]  /*5260*/  FSEL R0, R0, RZ, P0 ;  /* 0x000000ff00007208 */ /* 0x000fe20000000000 */
[--C-:B------:R-:W-:Y:S02]  /*5270*/  FFMA.FTZ R28, R28, c[0x0][0x23c], -R20.reuse ;  /* 0x00008f001c1c7a23 */ /* 0x100fe40000010814 */
[----:B------:R-:W-:Y:S02]  /*5280*/  FFMA.FTZ R12, R12, c[0x0][0x23c], -R20 ;  /* 0x00008f000c0c7a23 */ /* 0x000fe40000010814 */
[----:B------:R-:W-:Y:S01]  /*5290*/  MUFU.EX2 R187, R23 ;  /* 0x0000001700bb7308 */ /* 0x000fe20000000800 */
[--C-:B------:R-:W-:Y:S01]  /*52a0*/  FFMA.FTZ R31, R31, c[0x0][0x23c], -R0.reuse ;  /* 0x00008f001f1f7a23 */ /* 0x100fe20000010800 */
[----:B---3--:R-:W-:Y:S01]  /*52b0*/  IADD3 R7, R16, 0x2, RZ ;  /* 0x0000000210077810 */ /* 0x008fe20007ffe0ff */
[----:B------:R-:W-:Y:S02]  /*52c0*/  FFMA.FTZ R15, R15, c[0x0][0x23c], -R0 ;  /* 0x00008f000f0f7a23 */ /* 0x000fe40000010800 */
[--C-:B------:R-:W-:Y:S02]  /*52d0*/  FFMA.FTZ R153, R24, c[0x0][0x23c], -R20.reuse ;  /* 0x00008f0018997a23 */ /* 0x100fe40000010814 */
[----:B------:R-:W-:Y:S03]  /*52e0*/  IMAD.WIDE.U32 R6, R7, -0x326172a9, RZ ;  /* 0xcd9e8d5707067825 */ /* 0x000fe600078e00ff */
[----:B------:R1:W-:Y:S01]  /*52f0*/  MUFU.EX2 R185, R22 ;  /* 0x0000001600b97308 */ /* 0x0003e20000000800 */
[--C-:B------:R-:W-:Y:S02]  /*5300*/  FFMA.FTZ R148, R25, c[0x0][0x23c], -R20.reuse ;  /* 0x00008f0019947a23 */ /* 0x100fe40000010814 */
[----:B------:R-:W-:Y:S02]  /*5310*/  FFMA.FTZ R150, R13, c[0x0][0x23c], -R20 ;  /* 0x00008f000d967a23 */ /* 0x000fe40000010814 */
[----:B------:R-:W-:Y:S02]  /*5320*/  FFMA.FTZ R149, R10, c[0x0][0x23c], -R0 ;  /* 0x00008f000a957a23 */ /* 0x000fe40000010800 */
[----:B------:R-:W-:Y:S03]  /*5330*/  FFMA.FTZ R145, R9, c[0x0][0x23c], -R20 ;  /* 0x00008f0009917a23 */ /* 0x000fe60000010814 */
[----:B------:R2:W-:Y:S01]  /*5340*/  MUFU.EX2 R189, R33 ;  /* 0x0000002100bd7308 */ /* 0x0005e20000000800 */
[--C-:B------:R-:W-:Y:S02]  /*5350*/  FFMA.FTZ R27, R27, c[0x0][0x23c], -R0.reuse ;  /* 0x00008f001b1b7a23 */ /* 0x100fe40000010800 */
[----:B------:R-:W-:Y:S07]  /*5360*/  FFMA.FTZ R26, R26, c[0x0][0x23c], -R0 ;  /* 0x00008f001a1a7a23 */ /* 0x000fee0000010800 */
[----:B------:R3:W4:Y:S01]  /*5370*/  MUFU.EX2 R192, R35 ;  /* 0x0000002300c07308 */ /* 0x0007220000000800 */
[----:B-1----:R-:W-:Y:S05]  /*5380*/  IMAD.WIDE.U32 R22, R239, -0x326172a9, RZ ;  /* 0xcd9e8d57ef167825 */ /* 0x002fea00078e00ff */
[----:B------:R-:W-:Y:S04]  /*5390*/  LOP3.LUT R132, R22, R132, RZ, 0x3c, !PT ;  /* 0x0000008416847212 */ /* 0x000fe800078e3cff */
[----:B------:R1:W-:Y:S01]  /*53a0*/  MUFU.EX2 R190, R34 ;  /* 0x0000002200be7308 */ /* 0x0003e20000000800 */
[----:B--2---:R-:W-:Y:S01]  /*53b0*/  IMAD.WIDE.U32 R32, R16, -0x326172a9, RZ ;  /* 0xcd9e8d5710207825 */ /* 0x004fe200078e00ff */
[----:B------:R-:W-:Y:S08]  /*53c0*/  IADD3 R16, R197, 0x76cf5d0a, RZ ;  /* 0x76cf5d0ac5107810 */ /* 0x000ff00007ffe0ff */
[----:B------:R2:W-:Y:S01]  /*53d0*/  MUFU.EX2 R167, R19 ;  /* 0x0000001300a77308 */ /* 0x0005e20000000800 */
[----:B---3--:R-:W-:Y:S09]  /*53e0*/  IADD3 R35, R196, -0x61c88647, RZ ;  /* 0x9e3779b9c4237810 */ /* 0x008ff20007ffe0ff */
[----:B------:R3:W-:Y:S01]  /*53f0*/  MUFU.EX2 R159, R4 ;  /* 0x00000004009f7308 */ /* 0x0007e20000000800 */
[C-C-:B-1----:R-:W-:Y:S02]  /*5400*/  LOP3.LUT R34, R23.reuse, R32, R35.reuse, 0x96, !PT ;  /* 0x0000002017227212 */ /* 0x142fe400078e9623 */
[----:B------:R-:W-:Y:S03]  /*5410*/  LOP3.LUT R32, R23, R6, R35, 0x96, !PT ;  /* 0x0000000617207212 */ /* 0x000fe600078e9623 */
[----:B------:R-:W-:Y:S04]  /*5420*/  IMAD.WIDE.U32 R34, R34, -0x2daee0ad, RZ ;  /* 0xd2511f5322227825 */ /* 0x000fe800078e00ff */
[----:B------:R1:W1:Y:S01]  /*5430*/  MUFU.EX2 R188, R28 ;  /* 0x0000001c00bc7308 */ /* 0x0002620000000800 */
[-C--:B--2---:R-:W-:Y:S01]  /*5440*/  LOP3.LUT R19, R33, R229.reuse, RZ, 0x3c, !PT ;  /* 0x000000e521137212 */ /* 0x084fe200078e3cff */
[----:B------:R-:W-:Y:S08]  /*5450*/  IMAD.WIDE.U32 R32, R32, -0x2daee0ad, RZ ;  /* 0xd2511f5320207825 */ /* 0x000ff000078e00ff */
[----:B------:R2:W-:Y:S01]  /*5460*/  MUFU.EX2 R163, R12 ;  /* 0x0000000c00a37308 */ /* 0x0005e20000000800 */
[----:B---3--:R-:W-:Y:S01]  /*5470*/  LOP3.LUT R4, R7, R229, RZ, 0x3c, !PT ;  /* 0x000000e507047212 */ /* 0x008fe200078e3cff */
[----:B------:R-:W-:Y:S05]  /*5480*/  IMAD.WIDE.U32 R6, R19, -0x2daee0ad, RZ ;  /* 0xd2511f5313067825 */ /* 0x000fea00078e00ff */
[----:B------:R-:W-:Y:S03]  /*5490*/  LOP3.LUT R22, R35, R6, R16, 0x96, !PT ;  /* 0x0000000623167212 */ /* 0x000fe600078e9610 */
[----:B------:R3:W-:Y:S01]  /*54a0*/  MUFU.EX2 R165, R18 ;  /* 0x0000001200a57308 */ /* 0x0007e20000000800 */
[--C-:B-1----:R-:W-:Y:S02]  /*54b0*/  FFMA.FTZ R28, R17, c[0x0][0x23c], -R2.reuse ;  /* 0x00008f00111c7a23 */ /* 0x102fe40000010802 */
[----:B------:R-:W-:Y:S01]  /*54c0*/  FFMA.FTZ R2, R5, c[0x0][0x23c], -R2 ;  /* 0x00008f0005027a23 */ /* 0x000fe20000010802 */
[----:B------:R-:W-:Y:S01]  /*54d0*/  IADD3 R5, R197, -0x4498517b, RZ ;  /* 0xbb67ae85c5057810 */ /* 0x000fe20007ffe0ff */
[----:B------:R-:W-:Y:S05]  /*54e0*/  IMAD.WIDE.U32 R22, R22, -0x326172a9, RZ ;  /* 0xcd9e8d5716167825 */ /* 0x000fea00078e00ff */
[----:B------:R1:W-:Y:S01]  /*54f0*/  MUFU.EX2 R161, R15 ;  /* 0x0000000f00a17308 */ /* 0x0003e20000000800 */
[----:B--2---:R-:W-:Y:S01]  /*5500*/  LOP3.LUT R12, R236, R5, RZ, 0x3c, !PT ;  /* 0x00000005ec0c7212 */ /* 0x004fe200078e3cff */
[----:B------:R-:W-:Y:S03]  /*5510*/  IMAD.WIDE.U32 R4, R4, -0x2daee0ad, RZ ;  /* 0xd2511f5304047825 */ /* 0x000fe600078e00ff */
[C---:B------:R-:W-:Y:S02]  /*5520*/  LOP3.LUT R7, R12.reuse, R7, RZ, 0x3c, !PT ;  /* 0x000000070c077212 */ /* 0x040fe400078e3cff */
[----:B------:R-:W-:Y:S03]  /*5530*/  LOP3.LUT R5, R12, R5, RZ, 0x3c, !PT ;  /* 0x000000050c057212 */ /* 0x000fe600078e3cff */
[----:B------:R-:W-:Y:S01]  /*5540*/  MUFU.EX2 R160, R28 ;  /* 0x0000001c00a07308 */ /* 0x000fe20000000800 */
[----:B------:R-:W-:Y:S01]  /*5550*/  LOP3.LUT R16, R33, R4, R16, 0x96, !PT ;  /* 0x0000000421107212 */ /* 0x000fe200078e9610 */
[----:B------:R-:W-:Y:S01]  /*5560*/  IMAD.WIDE.U32 R6, R7, -0x326172a9, RZ ;  /* 0xcd9e8d5707067825 */ /* 0x000fe200078e00ff */
[----:B------:R-:W-:Y:S03]  /*5570*/  IADD3 R12, R196, -0x255992d5, RZ ;  /* 0xdaa66d2bc40c7810 */ /* 0x000fe60007ffe0ff */
[----:B------:R-:W-:Y:S01]  /*5580*/  IMAD.WIDE.U32 R16, R16, -0x326172a9, RZ ;  /* 0xcd9e8d5710107825 */ /* 0x000fe200078e00ff */
[--C-:B---3--:R-:W-:Y:S02]  /*5590*/  LOP3.LUT R18, R23, R6, R12.reuse, 0x96, !PT ;  /* 0x0000000617127212 */ /* 0x108fe400078e960c */
[C---:B------:R-:W-:Y:S01]  /*55a0*/  LOP3.LUT R7, R132.reuse, R7, RZ, 0x3c, !PT ;  /* 0x0000000784077212 */ /* 0x040fe200078e3cff */
[----:B------:R2:W-:Y:S01]  /*55b0*/  MUFU.EX2 R164, R21 ;  /* 0x0000001500a47308 */ /* 0x0005e20000000800 */
[----:B------:R-:W-:Y:S01]  /*55c0*/  IMAD.WIDE.U32 R4, R5, -0x326172a9, RZ ;  /* 0xcd9e8d5705047825 */ /* 0x000fe200078e00ff */
[----:B-1----:R-:W-:Y:S03]  /*55d0*/  IADD3 R15, R197, -0x126145ec, RZ ;  /* 0xed9eba14c50f7810 */ /* 0x002fe60007ffe0ff */
[----:B------:R-:W-:Y:S01]  /*55e0*/  IMAD.WIDE.U32 R6, R7, -0x2daee0ad, RZ ;  /* 0xd2511f5307067825 */ /* 0x000fe200078e00ff */
[----:B------:R-:W-:Y:S02]  /*55f0*/  LOP3.LUT R5, R132, R5, RZ, 0x3c, !PT ;  /* 0x0000000584057212 */ /* 0x000fe400078e3cff */
[----:B------:R-:W-:Y:S01]  /*5600*/  LOP3.LUT R132, R17, R4, R12, 0x96, !PT ;  /* 0x0000000411847212 */ /* 0x000fe200078e960c */
[----:B------:R-:W-:Y:S01]  /*5610*/  IMAD.WIDE.U32 R18, R18, -0x2daee0ad, RZ ;  /* 0xd2511f5312127825 */ /* 0x000fe200078e00ff */
[----:B------:R-:W-:Y:S01]  /*5620*/  IADD3 R17, R197, 0x32370b8f, RZ ;  /* 0x32370b8fc5117810 */ /* 0x000fe20007ffe0ff */
[----:B------:R-:W-:Y:S02]  /*5630*/  MUFU.EX2 R151, R2 ;  /* 0x0000000200977308 */ /* 0x000fe40000000800 */
[----:B------:R-:W-:Y:S01]  /*5640*/  IMAD.WIDE.U32 R132, R132, -0x2daee0ad, RZ ;  /* 0xd2511f5384847825 */ /* 0x000fe200078e00ff */
[----:B------:R-:W-:Y:S02]  /*5650*/  LOP3.LUT R12, R19, R6, R15, 0x96, !PT ;  /* 0x00000006130c7212 */ /* 0x000fe400078e960f */
[----:B------:R-:W-:Y:S01]  /*5660*/  IADD3 R19, R196, 0x78dde6e4, RZ ;  /* 0x78dde6e4c4137810 */ /* 0x000fe20007ffe0ff */
[----:B------:R-:W-:Y:S01]  /*5670*/  IMAD.WIDE.U32 R4, R5, -0x2daee0ad, RZ ;  /* 0xd2511f5305047825 */ /* 0x000fe200078e00ff */
[--C-:B------:R-:W-:Y:S03]  /*5680*/  LOP3.LUT R7, R7, R34, R17.reuse, 0x96, !PT ;  /* 0x0000002207077212 */ /* 0x100fe600078e9611 */
[----:B------:R-:W-:Y:S01]  /*5690*/  IMAD.WIDE.U32 R12, R12, -0x326172a9, RZ ;  /* 0xcd9e8d570c0c7825 */ /* 0x000fe200078e00ff */
[----:B------:R-:W-:Y:S01]  /*56a0*/  LOP3.LUT R5, R5, R32, R17, 0x96, !PT ;  /* 0x0000002005057212 */ /* 0x000fe200078e9611 */
[----:B------:R-:W-:Y:S01]  /*56b0*/  MUFU.EX2 R158, R158 ;  /* 0x0000009e009e7308 */ /* 0x000fe20000000800 */
[----:B------:R-:W-:Y:S01]  /*56c0*/  LOP3.LUT R15, R133, R4, R15, 0x96, !PT ;  /* 0x00000004850f7212 */ /* 0x000fe200078e960f */
[----:B------:R-:W-:Y:S01]  /*56d0*/  FFMA.FTZ R17, R8, c[0x0][0x23c], -R20 ;  /* 0x00008f0008117a23 */ /* 0x000fe20000010814 */
[----:B--2---:R-:W-:Y:S01]  /*56e0*/  IADD3 R21, R196, 0x1715609d, RZ ;  /* 0x1715609dc4157810 */ /* 0x004fe20007ffe0ff */
[----:B------:R-:W-:Y:S04]  /*56f0*/  IMAD.WIDE.U32 R4, R5, -0x326172a9, RZ ;  /* 0xcd9e8d5705047825 */ /* 0x000fe800078e00ff */
[----:B------:R-:W-:Y:S01]  /*5700*/  IMAD.WIDE.U32 R24, R15, -0x326172a9, RZ ;  /* 0xcd9e8d570f187825 */ /* 0x000fe200078e00ff */
[----:B------:R-:W-:Y:S01]  /*5710*/  LOP3.LUT R8, R5, R16, R19, 0x96, !PT ;  /* 0x0000001005087212 */ /* 0x000fe200078e9613 */
[----:B------:R1:W-:Y:S02]  /*5720*/  MUFU.EX2 R156, R17 ;  /* 0x00000011009c7308 */ /* 0x0003e40000000800 */
[----:B------:R-:W-:Y:S01]  /*5730*/  IMAD.WIDE.U32 R6, R7, -0x326172a9, RZ ;  /* 0xcd9e8d5707067825 */ /* 0x000fe200078e00ff */
[----:B------:R-:W-:Y:S03]  /*5740*/  LOP3.LUT R5, R25, R4, R21, 0x96, !PT ;  /* 0x0000000419057212 */ /* 0x000fe600078e9615 */
[--C-:B------:R-:W-:Y:S01]  /*5750*/  FFMA.FTZ R4, R11, c[0x0][0x23c], -R0.reuse ;  /* 0x00008f000b047a23 */ /* 0x100fe20000010800 */
[----:B------:R-:W-:Y:S01]  /*5760*/  LOP3.LUT R22, R7, R22, R19, 0x96, !PT ;  /* 0x0000001607167212 */ /* 0x000fe200078e9613 */
[----:B------:R-:W-:Y:S01]  /*5770*/  FFMA.FTZ R15, R14, c[0x0][0x23c], -R0 ;  /* 0x00008f000e0f7a23 */ /* 0x000fe20000010800 */
[----:B------:R-:W-:Y:S01]  /*5780*/  LOP3.LUT R6, R13, R6, R21, 0x96, !PT ;  /* 0x000000060d067212 */ /* 0x000fe200078e9615 */
[----:B------:R2:W-:Y:S01]  /*5790*/  MUFU.EX2 R155, R4 ;  /* 0x00000004009b7308 */ /* 0x0005e20000000800 */
[----:B------:R-:W-:Y:S01]  /*57a0*/  IADD3 R19, R197, -0x56f99767, RZ ;  /* 0xa9066899c5137810 */ /* 0x000fe20007ffe0ff */
[----:B------:R-:W-:Y:S04]  /*57b0*/  IMAD.WIDE.U32 R10, R22, -0x2daee0ad, RZ ;  /* 0xd2511f53160a7825 */ /* 0x000fe800078e00ff */
[----:B------:R-:W-:Y:S01]  /*57c0*/  IMAD.WIDE.U32 R6, R6, -0x2daee0ad, RZ ;  /* 0xd2511f5306067825 */ /* 0x000fe200078e00ff */
[----:B------:R-:W-:Y:S03]  /*57d0*/  LOP3.LUT R18, R11, R18, R19, 0x96, !PT ;  /* 0x000000120b127212 */ /* 0x000fe600078e9613 */
[----:B------:R3:W-:Y:S01]  /*57e0*/  MUFU.EX2 R154, R15 ;  /* 0x0000000f009a7308 */ /* 0x0007e20000000800 */
[----:B------:R-:W-:Y:S01]  /*57f0*/  IMAD.WIDE.U32 R8, R8, -0x2daee0ad, RZ ;  /* 0xd2511f5308087825 */ /* 0x000fe200078e00ff */
[----:B------:R-:W-:Y:S02]  /*5800*/  SHF.R.U32.HI R11, RZ, 0x18, R6 ;  /* 0x00000018ff0b7819 */ /* 0x000fe40000011606 */
[----:B-1----:R-:W-:Y:S01]  /*5810*/  IADD3 R17, R197, 0x646e171e, RZ ;  /* 0x646e171ec5117810 */ /* 0x002fe20007ffe0ff */
[----:B------:R-:W-:Y:S01]  /*5820*/  FFMA.FTZ R0, R30, c[0x0][0x23c], -R0 ;  /* 0x00008f001e007a23 */ /* 0x000fe20000010800 */
[C---:B------:R-:W-:Y:S01]  /*5830*/  LOP3.LUT R13, R6.reuse, 0xff, RZ, 0xc0, !PT ;  /* 0x000000ff060d7812 */ /* 0x040fe200078ec0ff */
[----:B------:R-:W-:Y:S01]  /*5840*/  FFMA.FTZ R20, R29, c[0x0][0x23c], -R20 ;  /* 0x00008f001d147a23 */ /* 0x000fe20000010814 */
[----:B------:R-:W-:Y:S02]  /*5850*/  LOP3.LUT R10, R7, R10, R17, 0x96, !PT ;  /* 0x0000000a070a7212 */ /* 0x000fe400078e9611 */
[----:B------:R-:W-:Y:S01]  /*5860*/  ISETP.LE.U32.AND P2, PT, R11, UR4, PT ;  /* 0x000000040b007c0c */ /* 0x000fe2000bf43070 */
[----:B------:R-:W-:Y:S01]  /*5870*/  MUFU.EX2 R149, R149 ;  /* 0x0000009500957308 */ /* 0x000fe20000000800 */
[----:B------:R-:W-:Y:S01]  /*5880*/  LOP3.LUT R132, R9, R132, R19, 0x96, !PT ;  /* 0x0000008409847212 */ /* 0x000fe200078e9613 */
[----:B--2---:R-:W-:Y:S01]  /*5890*/  IMAD.WIDE.U32 R4, R5, -0x2daee0ad, RZ ;  /* 0xd2511f5305047825 */ /* 0x004fe200078e00ff */
[----:B------:R-:W-:Y:S02]  /*58a0*/  ISETP.LE.U32.AND P3, PT, R13, UR4, PT ;  /* 0x000000040d007c0c */ /* 0x000fe4000bf63070 */
[----:B------:R-:W-:Y:S02]  /*58b0*/  LOP3.LUT R16, R6, 0xffff, RZ, 0xc0, !PT ;  /* 0x0000ffff06107812 */ /* 0x000fe400078ec0ff */
[C---:B------:R-:W-:Y:S02]  /*58c0*/  LOP3.LUT R19, R4.reuse, 0xffff, RZ, 0xc0, !PT ;  /* 0x0000ffff04137812 */ /* 0x040fe400078ec0ff */
[----:B------:R-:W-:Y:S01]  /*58d0*/  LOP3.LUT R9, R5, R8, R17, 0x96, !PT ;  /* 0x0000000805097212 */ /* 0x000fe200078e9611 */
[----:B------:R-:W-:Y:S01]  /*58e0*/  MUFU.EX2 R145, R145 ;  /* 0x0000009100917308 */ /* 0x000fe20000000800 */
[--C-:B------:R-:W-:Y:S02]  /*58f0*/  SHF.R.U32.HI R17, RZ, 0x10, R4.reuse ;  /* 0x00000010ff117819 */ /* 0x100fe40000011604 */
[----:B------:R-:W-:Y:S02]  /*5900*/  LOP3.LUT R11, R4, 0xff, RZ, 0xc0, !PT ;  /* 0x000000ff040b7812 */ /* 0x000fe400078ec0ff */
[----:B------:R-:W-:Y:S02]  /*5910*/  SHF.R.U32.HI R13, RZ, 0x18, R4 ;  /* 0x00000018ff0d7819 */ /* 0x000fe40000011604 */
[----:B------:R-:W-:Y:S02]  /*5920*/  LOP3.LUT R4, R10, 0xff, RZ, 0xc0, !PT ;  /* 0x000000ff0a047812 */ /* 0x000fe400078ec0ff */
[----:B------:R-:W-:Y:S01]  /*5930*/  SHF.R.U32.HI R2, RZ, 0x18, R10 ;  /* 0x00000018ff027819 */ /* 0x000fe2000001160a */
[----:B------:R-:W-:Y:S01]  /*5940*/  MUFU.EX2 R144, R0 ;  /* 0x0000000000907308 */ /* 0x000fe20000000800 */
[----:B------:R-:W-:Y:S01]  /*5950*/  SHF.R.U32.HI R14, RZ, 0x10, R6 ;  /* 0x00000010ff0e7819 */ /* 0x000fe20000011606 */
[----:B------:R-:W-:Y:S01]  /*5960*/  IMAD.WIDE.U32 R6, R18, -0x326172a9, RZ ;  /* 0xcd9e8d5712067825 */ /* 0x000fe200078e00ff */
[----:B------:R-:W-:Y:S02]  /*5970*/  IADD3 R18, R196, -0x4ab325aa, RZ ;  /* 0xb54cda56c4127810 */ /* 0x000fe40007ffe0ff */
[----:B------:R-:W-:Y:S02]  /*5980*/  ISETP.LE.U32.AND P6, PT, R4, UR4, PT ;  /* 0x0000000404007c0c */ /* 0x000fe4000bfc3070 */
[----:B------:R-:W-:Y:S02]  /*5990*/  ISETP.LE.U32.AND P4, PT, R2, UR4, PT ;  /* 0x0000000402007c0c */ /* 0x000fe4000bf83070 */
[----:B------:R-:W-:Y:S01]  /*59a0*/  LOP3.LUT R8, R7, R12, R18, 0x96, !PT ;  /* 0x0000000c07087212 */ /* 0x000fe200078e9612 */
[----:B------:R-:W-:Y:S01]  /*59b0*/  MUFU.EX2 R150, R150 ;  /* 0x0000009600967308 */ /* 0x000fe20000000800 */
[----:B------:R-:W-:Y:S02]  /*59c0*/  LOP3.LUT R5, R14, 0xff, RZ, 0xc0, !PT ;  /* 0x000000ff0e057812 */ /* 0x000fe400078ec0ff */
[----:B------:R-:W-:Y:S02]  /*59d0*/  SHF.R.U32.HI R12, RZ, 0x18, R6 ;  /* 0x00000018ff0c7819 */ /* 0x000fe40000011606 */
[----:B------:R-:W-:Y:S02]  /*59e0*/  ISETP.LE.U32.AND P1, PT, R11, UR4, PT ;  /* 0x000000040b007c0c */ /* 0x000fe4000bf23070 */
[C---:B------:R-:W-:Y:S02]  /*59f0*/  LOP3.LUT R11, R6.reuse, 0xff, RZ, 0xc0, !PT ;  /* 0x000000ff060b7812 */ /* 0x040fe400078ec0ff */
[----:B---3--:R-:W-:Y:S01]  /*5a00*/  LOP3.LUT R15, R6, 0xffff, RZ, 0xc0, !PT ;  /* 0x0000ffff060f7812 */ /* 0x008fe200078ec0ff */
[----:B------:R-:W-:Y:S01]  /*5a10*/  MUFU.EX2 R152, R27 ;  /* 0x0000001b00987308 */ /* 0x000fe20000000800 */
[----:B------:R-:W-:Y:S02]  /*5a20*/  SHF.R.U32.HI R7, RZ, 0x10, R10 ;  /* 0x00000010ff077819 */ /* 0x000fe4000001160a */
[----:B------:R-:W-:Y:S01]  /*5a30*/  ISETP.LE.U32.AND P5, PT, R5, UR4, PT ;  /* 0x0000000405007c0c */ /* 0x000fe2000bfa3070 */
[----:B------:R-:W-:Y:S01]  /*5a40*/  IMAD.WIDE.U32 R4, R132, -0x326172a9, RZ ;  /* 0xcd9e8d5784047825 */ /* 0x000fe200078e00ff */
[----:B------:R-:W-:Y:S02]  /*5a50*/  SHF.R.U32.HI R14, RZ, 0x10, R6 ;  /* 0x00000010ff0e7819 */ /* 0x000fe40000011606 */
[----:B------:R-:W-:Y:S02]  /*5a60*/  SHF.R.U32.HI R6, RZ, 0x8, R16 ;  /* 0x00000008ff067819 */ /* 0x000fe40000011610 */
[----:B------:R-:W-:Y:S01]  /*5a70*/  LOP3.LUT R7, R7, 0xff, RZ, 0xc0, !PT ;  /* 0x000000ff07077812 */ /* 0x000fe200078ec0ff */
[----:B------:R-:W-:Y:S01]  /*5a80*/  MUFU.EX2 R146, R26 ;  /* 0x0000001a00927308 */ /* 0x000fe20000000800 */
[----:B------:R-:W-:Y:S02]  /*5a90*/  LOP3.LUT R6, R6, 0xffff, RZ, 0xc0, !PT ;  /* 0x0000ffff06067812 */ /* 0x000fe400078ec0ff */
[----:B------:R-:W-:Y:S02]  /*5aa0*/  ISETP.LE.U32.AND P0, PT, R13, UR4, PT ;  /* 0x000000040d007c0c */ /* 0x000fe4000bf03070 */
[----:B------:R-:W-:Y:S02]  /*5ab0*/  LOP3.LUT R13, R4, 0xffff, RZ, 0xc0, !PT ;  /* 0x0000ffff040d7812 */ /* 0x000fe400078ec0ff */
[----:B------:R-:W-:Y:S02]  /*5ac0*/  LOP3.LUT R2, R5, R24, R18, 0x96, !PT ;  /* 0x0000001805027212 */ /* 0x000fe400078e9612 */
[----:B------:R-:W-:Y:S01]  /*5ad0*/  LOP3.LUT R5, R8, 0xff, RZ, 0xc0, !PT ;  /* 0x000000ff08057812 */ /* 0x000fe200078ec0ff */
[----:B------:R-:W-:Y:S01]  /*5ae0*/  MUFU.EX2 R153, R153 ;  /* 0x0000009900997308 */ /* 0x000fe20000000800 */
[----:B------:R-:W-:Y:S09]  /*5af0*/  LOP3.LUT R10, R10, 0xffff, RZ, 0xc0, !PT ;  /* 0x0000ffff0a0a7812 */ /* 0x000ff200078ec0ff */
[----:B------:R-:W-:Y:S10]  /*5b00*/  MUFU.EX2 R148, R148 ;  /* 0x0000009400947308 */ /* 0x000ff40000000800 */
[----:B------:R-:W1:Y:S10]  /*5b10*/  MUFU.EX2 R157, R31 ;  /* 0x0000001f009d7308 */ /* 0x000e740000000800 */
[----:B------:R-:W2:Y:S01]  /*5b20*/  MUFU.EX2 R147, R20 ;  /* 0x0000001400937308 */ /* 0x000ea20000000800 */
[----:B----4-:R-:W-:Y:S01]  /*5b30*/  @!P2 FADD.FTZ R192, -R192, -RZ ;  /* 0x800000ffc0c0a221 */ /* 0x010fe20000010100 */
[----:B------:R-:W-:Y:S01]  /*5b40*/  ISETP.LE.U32.AND P2, PT, R12, UR4, PT ;  /* 0x000000040c007c0c */ /* 0x000fe2000bf43070 */
[----:B------:R-:W-:Y:S01]  /*5b50*/  @!P3 FADD.FTZ R191, -R191, -RZ ;  /* 0x800000ffbfbfb221 */ /* 0x000fe20000010100 */
[----:B------:R-:W-:Y:S01]  /*5b60*/  ISETP.LE.U32.AND P3, PT, R11, UR4, PT ;  /* 0x000000040b007c0c */ /* 0x000fe2000bf63070 */
[----:B------:R-:W-:Y:S01]  /*5b70*/  @!P6 FADD.FTZ R186, -R186, -RZ ;  /* 0x800000ffbabae221 */ /* 0x000fe20000010100 */
[----:B------:R-:W-:Y:S01]  /*5b80*/  ISETP.LE.U32.AND P6, PT, R7, UR4, PT ;  /* 0x0000000407007c0c */ /* 0x000fe2000bfc3070 */
[----:B------:R-:W-:Y:S01]  /*5b90*/  @!P4 FADD.FTZ R187, -R187, -RZ ;  /* 0x800000ffbbbbc221 */ /* 0x000fe20000010100 */
[----:B------:R-:W-:Y:S01]  /*5ba0*/  LOP3.LUT R11, R4, 0xff, RZ, 0xc0, !PT ;  /* 0x000000ff040b7812 */ /* 0x000fe200078ec0ff */
[----:B------:R-:W-:Y:S01]  /*5bb0*/  @!P1 FADD.FTZ R188, -R188, -RZ ;  /* 0x800000ffbcbc9221 */ /* 0x000fe20000010100 */
[--C-:B------:R-:W-:Y:S01]  /*5bc0*/  SHF.R.U32.HI R7, RZ, 0x18, R4.reuse ;  /* 0x00000018ff077819 */ /* 0x100fe20000011604 */
[----:B------:R-:W-:Y:S01]  /*5bd0*/  @!P5 FADD.FTZ R190, -R190, -RZ ;  /* 0x800000ffbebed221 */ /* 0x000fe20000010100 */
[----:B------:R-:W-:Y:S02]  /*5be0*/  SHF.R.U32.HI R12, RZ, 0x10, R4 ;  /* 0x00000010ff0c7819 */ /* 0x000fe40000011604 */
[----:B------:R-:W-:Y:S01]  /*5bf0*/  SHF.R.U32.HI R4, RZ, 0x18, R8 ;  /* 0x00000018ff047819 */ /* 0x000fe20000011608 */
[----:B------:R-:W-:Y:S01]  /*5c00*/  @!P2 FADD.FTZ R167, -R167, -RZ ;  /* 0x800000ffa7a7a221 */ /* 0x000fe20000010100 */
[----:B------:R-:W-:Y:S01]  /*5c10*/  ISETP.LE.U32.AND P4, PT, R6, UR4, PT ;  /* 0x0000000406007c0c */ /* 0x000fe2000bf83070 */
[----:B------:R-:W-:Y:S01]  /*5c20*/  @!P3 FADD.FTZ R166, -R166, -RZ ;  /* 0x800000ffa6a6b221 */ /* 0x000fe20000010100 */
[----:B------:R-:W-:Y:S01]  /*5c30*/  ISETP.LE.U32.AND P1, PT, R4, UR4, PT ;  /* 0x0000000404007c0c */ /* 0x000fe2000bf23070 */
[----:B------:R-:W-:Y:S01]  /*5c40*/  @!P6 FADD.FTZ R185, -R185, -RZ ;  /* 0x800000ffb9b9e221 */ /* 0x000fe20000010100 */
[----:B------:R-:W-:Y:S01]  /*5c50*/  LOP3.LUT R4, R14, 0xff, RZ, 0xc0, !PT ;  /* 0x000000ff0e047812 */ /* 0x000fe200078ec0ff */
[----:B-1----:R-:W-:Y:S01]  /*5c60*/  @!P0 FADD.FTZ R157, -R157, -RZ ;  /* 0x800000ff9d9d8221 */ /* 0x002fe20000010100 */
[----:B------:R-:W-:Y:S02]  /*5c70*/  ISETP.LE.U32.AND P3, PT, R5, UR4, PT ;  /* 0x0000000405007c0c */ /* 0x000fe4000bf63070 */
[----:B------:R-:W-:Y:S02]  /*5c80*/  ISETP.LE.U32.AND P2, PT, R4, UR4, PT ;  /* 0x0000000404007c0c */ /* 0x000fe4000bf43070 */
[----:B------:R-:W-:Y:S02]  /*5c90*/  LOP3.LUT R6, R9, 0xff, RZ, 0xc0, !PT ;  /* 0x000000ff09067812 */ /* 0x000fe400078ec0ff */
[----:B------:R-:W-:Y:S01]  /*5ca0*/  SHF.R.U32.HI R4, RZ, 0x8, R10 ;  /* 0x00000008ff047819 */ /* 0x000fe2000001160a */
[----:B------:R-:W-:Y:S01]  /*5cb0*/  @!P4 FADD.FTZ R189, -R189, -RZ ;  /* 0x800000ffbdbdc221 */ /* 0x000fe20000010100 */
[----:B------:R-:W-:Y:S01]  /*5cc0*/  ISETP.LE.U32.AND P5, PT, R6, UR4, PT ;  /* 0x0000000406007c0c */ /* 0x000fe2000bfa3070 */
[----:B------:R-:W-:Y:S01]  /*5cd0*/  @!P1 FADD.FTZ R162, -R162, -RZ ;  /* 0x800000ffa2a29221 */ /* 0x000fe20000010100 */
[----:B------:R-:W-:Y:S02]  /*5ce0*/  ISETP.LE.U32.AND P6, PT, R11, UR4, PT ;  /* 0x000000040b007c0c */ /* 0x000fe4000bfc3070 */
[----:B------:R-:W-:Y:S01]  /*5cf0*/  SHF.R.U32.HI R6, RZ, 0x10, R8 ;  /* 0x00000010ff067819 */ /* 0x000fe20000011608 */
[----:B------:R-:W-:Y:S01]  /*5d00*/  @!P3 FADD.FTZ R159, -R159, -RZ ;  /* 0x800000ff9f9fb221 */ /* 0x000fe20000010100 */
[----:B------:R-:W-:Y:S01]  /*5d10*/  LOP3.LUT R4, R4, 0xffff, RZ, 0xc0, !PT ;  /* 0x0000ffff04047812 */ /* 0x000fe200078ec0ff */
[----:B------:R-:W-:Y:S01]  /*5d20*/  @!P2 FADD.FTZ R165, -R165, -RZ ;  /* 0x800000ffa5a5a221 */ /* 0x000fe20000010100 */
[----:B------:R-:W-:Y:S02]  /*5d30*/  ISETP.LE.U32.AND P4, PT, R7, UR4, PT ;  /* 0x0000000407007c0c */ /* 0x000fe4000bf83070 */
[----:B------:R-:W-:Y:S02]  /*5d40*/  LOP3.LUT R6, R6, 0xff, RZ, 0xc0, !PT ;  /* 0x000000ff06067812 */ /* 0x000fe400078ec0ff */
[----:B------:R-:W-:Y:S01]  /*5d50*/  ISETP.LE.U32.AND P1, PT, R4, UR4, PT ;  /* 0x0000000404007c0c */ /* 0x000fe2000bf23070 */
[----:B------:R-:W-:Y:S01]  /*5d60*/  @!P5 FADD.FTZ R153, -R153, -RZ ;  /* 0x800000ff9999d221 */ /* 0x000fe20000010100 */
[----:B------:R-:W-:Y:S01]  /*5d70*/  SHF.R.U32.HI R5, RZ, 0x8, R15 ;  /* 0x00000008ff057819 */ /* 0x000fe2000001160f */
[----:B------:R-:W-:Y:S01]  /*5d80*/  @!P6 FADD.FTZ R163, -R163, -RZ ;  /* 0x800000ffa3a3e221 */ /* 0x000fe20000010100 */
[----:B------:R-:W-:Y:S02]  /*5d90*/  SHF.R.U32.HI R4, RZ, 0x18, R9 ;  /* 0x00000018ff047819 */ /* 0x000fe40000011609 */
[----:B------:R-:W-:Y:S02]  /*5da0*/  ISETP.LE.U32.AND P2, PT, R6, UR4, PT ;  /* 0x0000000406007c0c */ /* 0x000fe4000bf43070 */
[----:B------:R-:W-:Y:S01]  /*5db0*/  ISETP.LE.U32.AND P3, PT, R4, UR4, PT ;  /* 0x0000000404007c0c */ /* 0x000fe2000bf63070 */
[----:B------:R-:W-:Y:S01]  /*5dc0*/  @!P4 FADD.FTZ R161, -R161, -RZ ;  /* 0x800000ffa1a1c221 */ /* 0x000fe20000010100 */
[----:B------:R-:W-:Y:S02]  /*5dd0*/  LOP3.LUT R4, R5, 0xffff, RZ, 0xc0, !PT ;  /* 0x0000ffff05047812 */ /* 0x000fe400078ec0ff */
[----:B------:R-:W-:Y:S01]  /*5de0*/  LOP3.LUT R5, R2, 0xff, RZ, 0xc0, !PT ;  /* 0x000000ff02057812 */ /* 0x000fe200078ec0ff */
[----:B------:R-:W-:Y:S01]  /*5df0*/  @!P1 FADD.FTZ R164, -R164, -RZ ;  /* 0x800000ffa4a49221 */ /* 0x000fe20000010100 */
[----:B------:R-:W-:Y:S02]  /*5e00*/  ISETP.LE.U32.AND P6, PT, R4, UR4, PT ;  /* 0x0000000404007c0c */ /* 0x000fe4000bfc3070 */
[----:B------:R-:W-:Y:S02]  /*5e10*/  LOP3.LUT R8, R8, 0xffff, RZ, 0xc0, !PT ;  /* 0x0000ffff08087812 */ /* 0x000fe400078ec0ff */
[----:B------:R-:W-:Y:S01]  /*5e20*/  SHF.R.U32.HI R4, RZ, 0x18, R2 ;  /* 0x00000018ff047819 */ /* 0x000fe20000011602 */
[----:B------:R-:W-:Y:S01]  /*5e30*/  @!P2 FADD.FTZ R158, -R158, -RZ ;  /* 0x800000ff9e9ea221 */ /* 0x000fe20000010100 */
[----:B------:R-:W-:Y:S01]  /*5e40*/  ISETP.LE.U32.AND P4, PT, R5, UR4, PT ;  /* 0x0000000405007c0c */ /* 0x000fe2000bf83070 */
[----:B------:R-:W-:Y:S01]  /*5e50*/  @!P3 FADD.FTZ R152, -R152, -RZ ;  /* 0x800000ff9898b221 */ /* 0x000fe20000010100 */
[----:B------:R-:W-:Y:S02]  /*5e60*/  LOP3.LUT R5, R12, 0xff, RZ, 0xc0, !PT ;  /* 0x000000ff0c057812 */ /* 0x000fe400078ec0ff */
[----:B------:R-:W-:Y:S02]  /*5e70*/  ISETP.LE.U32.AND P1, PT, R4, UR4, PT ;  /* 0x0000000404007c0c */ /* 0x000fe4000bf23070 */
[----:B------:R-:W-:Y:S01]  /*5e80*/  SHF.R.U32.HI R4, RZ, 0x8, R8 ;  /* 0x00000008ff047819 */ /* 0x000fe20000011608 */
[----:B------:R-:W-:Y:S01]  /*5e90*/  @!P6 FADD.FTZ R160, -R160, -RZ ;  /* 0x800000ffa0a0e221 */ /* 0x000fe20000010100 */
[----:B------:R-:W-:Y:S02]  /*5ea0*/  SHF.R.U32.HI R6, RZ, 0x10, R2 ;  /* 0x00000010ff067819 */ /* 0x000fe40000011602 */
[----:B------:R-:W-:Y:S02]  /*5eb0*/  ISETP.LE.U32.AND P2, PT, R5, UR4, PT ;  /* 0x0000000405007c0c */ /* 0x000fe4000bf43070 */
[----:B------:R-:W-:Y:S01]  /*5ec0*/  LOP3.LUT R4, R4, 0xffff, RZ, 0xc0, !PT ;  /* 0x0000ffff04047812 */ /* 0x000fe200078ec0ff */
[----:B------:R-:W-:Y:S01]  /*5ed0*/  @!P4 FADD.FTZ R156, -R156, -RZ ;  /* 0x800000ff9c9cc221 */ /* 0x000fe20000010100 */
[----:B------:R-:W-:Y:S02]  /*5ee0*/  LOP3.LUT R5, R6, 0xff, RZ, 0xc0, !PT ;  /* 0x000000ff06057812 */ /* 0x000fe400078ec0ff */
[----:B------:R-:W-:Y:S01]  /*5ef0*/  ISETP.LE.U32.AND P6, PT, R4, UR4, PT ;  /* 0x0000000404007c0c */ /* 0x000fe2000bfc3070 */
[----:B------:R-:W-:Y:S01]  /*5f00*/  @!P1 FADD.FTZ R155, -R155, -RZ ;  /* 0x800000ff9b9b9221 */ /* 0x000fe20000010100 */
[----:B------:R-:W-:Y:S02]  /*5f10*/  SHF.R.U32.HI R4, RZ, 0x8, R13 ;  /* 0x00000008ff047819 */ /* 0x000fe4000001160d */
[----:B------:R-:W-:Y:S02]  /*5f20*/  LOP3.LUT R2, R2, 0xffff, RZ, 0xc0, !PT ;  /* 0x0000ffff02027812 */ /* 0x000fe400078ec0ff */
[----:B------:R-:W-:Y:S01]  /*5f30*/  ISETP.LE.U32.AND P4, PT, R5, UR4, PT ;  /* 0x0000000405007c0c */ /* 0x000fe2000bf83070 */
[----:B------:R-:W-:Y:S01]  /*5f40*/  @!P2 FADD.FTZ R154, -R154, -RZ ;  /* 0x800000ff9a9aa221 */ /* 0x000fe20000010100 */
[----:B------:R-:W-:Y:S02]  /*5f50*/  SHF.R.U32.HI R5, RZ, 0x8, R2 ;  /* 0x00000008ff057819 */ /* 0x000fe40000011602 */
[----:B------:R-:W-:Y:S02]  /*5f60*/  LOP3.LUT R2, R4, 0xffff, RZ, 0xc0, !PT ;  /* 0x0000ffff04027812 */ /* 0x000fe400078ec0ff */
        /* <DEDUP_REMOVED lines=9> */
[----:B------:R-:W-:Y:S01]  /*6000*/  F2FP.RELU.BF16.PACK_AB R2, R162, R158 ;  /* 0x0000009ea202723e */ /* 0x000fe200000018ff */
[----:B------:R-:W-:Y:S01]  /*6010*/  @!P2 FADD.FTZ R150, -R150, -RZ ;  /* 0x800000ff9696a221 */ /* 0x000fe20000010100 */
[----:B------:R-:W-:Y:S02]  /*6020*/  LOP3.LUT R9, R9, 0xffff, RZ, 0xc0, !PT ;  /* 0x0000ffff09097812 */ /* 0x000fe400078ec0ff */
[----:B------:R-:W-:Y:S01]  /*6030*/  ISETP.LE.U32.AND P1, PT, R6, UR4, PT ;  /* 0x0000000406007c0c */ /* 0x000fe2000bf23070 */
[----:B------:R1:W-:Y:S01]  /*6040*/  STS [R201+0x19400], R2 ;  /* 0x01940002c9007388 */ /* 0x0003e20000000800 */
[----:B------:R-:W-:Y:S01]  /*6050*/  F2FP.RELU.BF16.PACK_AB R6, R151, R159 ;  /* 0x0000009f9706723e */ /* 0x000fe200000018ff */
[----:B------:R-:W-:Y:S01]  /*6060*/  @!P6 FADD.FTZ R145, -R145, -RZ ;  /* 0x800000ff9191e221 */ /* 0x000fe20000010100 */
[----:B------:R-:W-:Y:S02]  /*6070*/  SHF.R.U32.HI R5, RZ, 0x8, R9 ;  /* 0x00000008ff057819 */ /* 0x000fe40000011609 */
[----:B------:R-:W-:Y:S01]  /*6080*/  SHF.R.U32.HI R4, RZ, 0x8, R19 ;  /* 0x00000008ff047819 */ /* 0x000fe20000011613 */
[----:B------:R3:W-:Y:S01]  /*6090*/  STS [R201+0x19000], R6 ;  /* 0x01900006c9007388 */ /* 0x0007e20000000800 */
[----:B------:R-:W-:Y:S01]  /*60a0*/  F2FP.RELU.BF16.PACK_AB R0, R167, R165 ;  /* 0x000000a5a700723e */ /* 0x000fe200000018ff */
[----:B------:R-:W-:Y:S01]  /*60b0*/  @!P4 FADD.FTZ R146, -R146, -RZ ;  /* 0x800000ff9292c221 */ /* 0x000fe20000010100 */
[----:B------:R-:W-:Y:S02]  /*60c0*/  LOP3.LUT R5, R5, 0xffff, RZ, 0xc0, !PT ;  /* 0x0000ffff05057812 */ /* 0x000fe400078ec0ff */
[----:B------:R-:W-:Y:S01]  /*60d0*/  LOP3.LUT R4, R4, 0xffff, RZ, 0xc0, !PT ;  /* 0x0000ffff04047812 */ /* 0x000fe200078ec0ff */
[----:B------:R4:W-:Y:S01]  /*60e0*/  STS [R200+0x19400], R0 ;  /* 0x01940000c8007388 */ /* 0x0009e20000000800 */
[----:B------:R-:W-:Y:S01]  /*60f0*/  ISETP.LE.U32.AND P6, PT, R5, UR4, PT ;  /* 0x0000000405007c0c */ /* 0x000fe2000bfc3070 */
[----:B------:R-:W-:Y:S01]  /*6100*/  @!P1 FADD.FTZ R144, -R144, -RZ ;  /* 0x800000ff90909221 */ /* 0x000fe20000010100 */
[----:B------:R-:W-:Y:S02]  /*6110*/  F2FP.RELU.BF16.PACK_AB R5, R145, R156 ;  /* 0x0000009c9105723e */ /* 0x000fe400000018ff */
[----:B------:R-:W-:Y:S02]  /*6120*/  ISETP.LE.U32.AND P2, PT, R4, UR4, PT ;  /* 0x0000000404007c0c */ /* 0x000fe4000bf43070 */
[----:B------:R-:W-:Y:S02]  /*6130*/  F2FP.RELU.BF16.PACK_AB R4, R155, R149 ;  /* 0x000000959b04723e */ /* 0x000fe400000018ff */
[----:B------:R-:W-:Y:S02]  /*6140*/  FSETP.GE.FTZ.AND P0, PT, R159, RZ, PT ;  /* 0x000000ff9f00720b */ /* 0x000fe40003f16000 */
[----:B------:R-:W-:Y:S02]  /*6150*/  FSETP.GE.FTZ.AND P1, PT, R158, RZ, PT ;  /* 0x000000ff9e00720b */ /* 0x000fe40003f36000 */
[----:B-1----:R-:W-:Y:S01]  /*6160*/  F2FP.RELU.BF16.PACK_AB R2, R160, R166 ;  /* 0x000000a6a002723e */ /* 0x002fe200000018ff */
[----:B------:R-:W-:Y:S01]  /*6170*/  @!P6 FADD.FTZ R148, -R148, -RZ ;  /* 0x800000ff9494e221 */ /* 0x000fe20000010100 */
[----:B------:R-:W-:Y:S02]  /*6180*/  FSETP.GE.FTZ.AND P3, PT, R156, RZ, PT ;  /* 0x000000ff9c00720b */ /* 0x000fe40003f76000 */
[----:B------:R-:W-:Y:S01]  /*6190*/  FSETP.GE.FTZ.AND P4, PT, R189, RZ, PT ;  /* 0x000000ffbd00720b */ /* 0x000fe20003f96000 */
[----:B------:R1:W-:Y:S01]  /*61a0*/  STS [R200+0x19000], R2 ;  /* 0x01900002c8007388 */ /* 0x0003e20000000800 */
[----:B---3--:R-:W-:Y:S01]  /*61b0*/  F2FP.RELU.BF16.PACK_AB R6, R150, R163 ;  /* 0x000000a39606723e */ /* 0x008fe200000018ff */
[----:B--2---:R-:W-:Y:S01]  /*61c0*/  @!P2 FADD.FTZ R147, -R147, -RZ ;  /* 0x800000ff9393a221 */ /* 0x004fe20000010100 */
[----:B------:R-:W-:Y:S01]  /*61d0*/  FSETP.GE.FTZ.AND P2, PT, R151, RZ, PT ;  /* 0x000000ff9700720b */ /* 0x000fe20003f56000 */
[----:B------:R2:W-:Y:S01]  /*61e0*/  STS [R201+0x1a000], R5 ;  /* 0x01a00005c9007388 */ /* 0x0005e20000000800 */
[----:B------:R-:W-:Y:S02]  /*61f0*/  ISETP.GT.AND P6, PT, R194, R230, PT ;  /* 0x000000e6c200720c */ /* 0x000fe40003fc4270 */
[----:B----4-:R-:W-:Y:S01]  /*6200*/  F2FP.RELU.BF16.PACK_AB R0, R189, R191 ;  /* 0x000000bfbd00723e */ /* 0x010fe200000018ff */
[----:B------:R3:W-:Y:S01]  /*6210*/  STS [R201+0x1a400], R4 ;  /* 0x01a40004c9007388 */ /* 0x0007e20000000800 */
[----:B------:R-:W-:Y:S03]  /*6220*/  FSETP.GE.FTZ.AND P5, PT, R191, RZ, PT ;  /* 0x000000ffbf00720b */ /* 0x000fe60003fb6000 */
        /* <DEDUP_REMOVED lines=11> */
[----:B---3--:R-:W-:Y:S02]  /*62e0*/  F2FP.RELU.BF16.PACK_AB R2, R157, R144 ;  /* 0x000000909d02723e */ /* 0x008fe400000018ff */
        /* <DEDUP_REMOVED lines=87> */
[C---:B------:R-:W-:Y:S01]  /*6860*/  FADD.FTZ R8, -R180.reuse, R8 ;  /* 0x00000008b4087221 */ /* 0x040fe20000010100 */
        /* <DEDUP_REMOVED lines=48> */
[----:B------:R-:W-:Y:S01]  /*6b70*/  FADD.FTZ R21, -R182, R21 ;  /* 0x00000015b6157221 */ /* 0x000fe20000010100 */
        /* <DEDUP_REMOVED lines=18> */
[----:B------:R-:W-:Y:S01]  /*6ca0*/  FADD.FTZ R4, -R180, R25 ;  /* 0x00000019b4047221 */ /* 0x000fe20000010100 */
[----:B------:R-:W-:Y:S01]  /*6cb0*/  IADD3 R165, R202, 0x20, RZ ;  /* 0x00000020caa57810 */ /* 0x000fe20007ffe0ff */
        /* <DEDUP_REMOVED lines=41> */
[----:B------:R-:W-:Y:S02]  /*6f50*/  FMUL.FTZ R2, R189, R182 ;  /* 0x000000b6bd027220 */ /* 0x000fe40000410000 */
        /* <DEDUP_REMOVED lines=48> */
.L_x_1201:
        /* <DEDUP_REMOVED lines=137> */
.L_x_1202:
[----:B------:R-:W-:Y:S01]  /*7af0*/  LDSM.16.M88.4 R24, [R172] ;  /* 0x00000000ac18783b */ /* 0x000fe20000000200 */
[C---:B------:R-:W-:Y:S01]  /*7b00*/  LEA R186, P0, R251.reuse, R210, 0x2 ;  /* 0x000000d2fbba7211 */ /* 0x040fe200078010ff */
[----:B------:R-:W-:Y:S02]  /*7b10*/  IMAD.MOV.U32 R162, RZ, RZ, c[0x0][0x22c] ;  /* 0x00008b00ffa27624 */ /* 0x000fe400078e00ff */
[----:B-1----:R-:W1:Y:S01]  /*7b20*/  LDSM.16.MT88.4 R8, [R0+0x9000] ;  /* 0x009000000008783b */ /* 0x002e620000004200 */
[----:B------:R-:W-:Y:S01]  /*7b30*/  LEA.HI.X.SX32 R185, R251, R211, 0x2, P0 ;  /* 0x000000d3fbb97211 */ /* 0x000fe200000f16ff */
[----:B------:R-:W-:Y:S02]  /*7b40*/  IMAD R162, R162, c[0x0][0x1c0], RZ ;  /* 0x00007000a2a27a24 */ /* 0x000fe400078e02ff */
[----:B------:R-:W2:Y:S01]  /*7b50*/  LDSM.16.MT88.4 R16, [R0+0xb000] ;  /* 0x00b000000010783b */ /* 0x000ea20000004200 */
[----:B------:R-:W-:Y:S02]  /*7b60*/  IMAD.MOV.U32 R161, RZ, RZ, c[0x0][0x22c] ;  /* 0x00008b00ffa17624 */ /* 0x000fe400078e00ff */
[----:B------:R-:W-:Y:S01]  /*7b70*/  IMAD R162, R162, 0x18, RZ ;  /* 0x00000018a2a27824 */ /* 0x000fe200078e02ff */
[----:B------:R-:W3:Y:S01]  /*7b80*/  LDSM.16.MT88.4 R28, [R0+0xd000] ;  /* 0x00d00000001c783b */ /* 0x000ee20000004200 */
[----:B------:R-:W-:Y:S02]  /*7b90*/  IMAD R161, R161, c[0x0][0x1c0], RZ ;  /* 0x00007000a1a17a24 */ /* 0x000fe400078e02ff */
[----:B------:R-:W-:Y:S01]  /*7ba0*/  IMAD.MOV.U32 R2, RZ, RZ, c[0x0][0x22c] ;  /* 0x00008b00ff027624 */ /* 0x000fe200078e00ff */
[----:B------:R-:W-:Y:S01]  /*7bb0*/  LDSM.16.M88.4 R32, [R173] ;  /* 0x00000000ad20783b */ /* 0x000fe20000000200 */
[----:B------:R-:W-:Y:S02]  /*7bc0*/  IMAD.SHL.U32 R161, R161, 0x20, RZ ;  /* 0x00000020a1a17824 */ /* 0x000fe400078e00ff */
[----:B------:R-:W-:Y:S01]  /*7bd0*/  IMAD R2, R2, c[0x0][0x1c0], RZ ;  /* 0x0000700002027a24 */ /* 0x000fe200078e02ff */
[----:B------:R-:W4:Y:S03]  /*7be0*/  LDSM.16.MT88.4 R132, [R0+0x9400] ;  /* 0x009400000084783b */ /* 0x000f260000004200 */
[----:B------:R-:W-:Y:S01]  /*7bf0*/  IMAD R2, R2, 0x28, RZ ;  /* 0x0000002802027824 */ /* 0x000fe200078e02ff */
        /* <DEDUP_REMOVED lines=101> */
[-C--:B----4-:R-:W-:Y:S02]  /*8250*/  LEA R32, P2, R2, R28.reuse, 0x2 ;  /* 0x0000001c02207211 */ /* 0x090fe400078410ff */
[-C--:B------:R-:W-:Y:S02]  /*8260*/  LEA R6, P0, R250, R28.reuse, 0x2 ;  /* 0x0000001cfa067211 */ /* 0x080fe400078010ff */
[-C--:B------:R-:W-:Y:S01]  /*8270*/  LEA.HI.X.SX32 R33, R2, R29.reuse, 0x2, P2 ;  /* 0x0000001d02217211 */ /* 0x080fe200010f16ff */
[----:B------:R-:W-:Y:S04]  /*8280*/  IMAD.IADD R2, R220, 0x1, R243 ;  /* 0x00000001dc027824 */ /* 0x000fe800078e02f3 */
        /* <DEDUP_REMOVED lines=12> */
[CC--:B------:R-:W-:Y:S02]  /*8350*/  LEA R10, P0, R2.reuse, R28.reuse, 0x2 ;  /* 0x0000001c020a7211 */ /* 0x0c0fe400078010ff */
[CC--:B-1----:R-:W-:Y:S01]  /*8360*/  LEA R6, P1, R225.reuse, R28.reuse, 0x2 ;  /* 0x0000001ce1067211 */ /* 0x0c2fe200078210ff */
        /* <DEDUP_REMOVED lines=24> */
[C---:B------:R-:W-:Y:S02]  /*84f0*/  LOP3.LUT R0, R194.reuse, 0x1, RZ, 0xc0, !PT ;  /* 0x00000001c2007812 */ /* 0x040fe400078ec0ff */
[----:B------:R-:W-:Y:S01]  /*8500*/  ISETP.GT.AND P3, PT, R194, R230, PT ;  /* 0x000000e6c200720c */ /* 0x000fe20003f64270 */
        /* <DEDUP_REMOVED lines=295> */
.L_x_1204:
        /* <DEDUP_REMOVED lines=15> */
.L_x_1205:
[----:B------:R-:W-:Y:S01]  /*9870*/  BAR.SYNC.DEFER_BLOCKING 0x0 ;  /* 0x0000000000007b1d */ /* 0x000fe20000010000 */
[C---:B------:R-:W-:Y:S01]  /*9880*/  IMAD.SHL.U32 R2, R234.reuse, 0x80, RZ ;  /* 0x00000080ea027824 */ /* 0x040fe200078e00ff */
[--C-:B------:R-:W-:Y:S01]  /*9890*/  SHF.R.S32.HI R7, RZ, 0x1f, R202.reuse ;  /* 0x0000001fff077819 */ /* 0x100fe200000114ca */
[----:B------:R-:W-:Y:S01]  /*98a0*/  IMAD.MOV.U32 R6, RZ, RZ, R202 ;  /* 0x000000ffff067224 */ /* 0x000fe200078e00ca */
[----:B------:R-:W-:Y:S01]  /*98b0*/  SHF.R.S32.HI R23, RZ, 0x1f, R232 ;  /* 0x0000001fff177819 */ /* 0x000fe200000114e8 */
[----:B------:R-:W-:Y:S01]  /*98c0*/  IMAD R21, R234, -0x80, R195 ;  /* 0xffffff80ea157824 */ /* 0x000fe200078e02c3 */
[----:B------:R-:W1:Y:S01]  /*98d0*/  S2R R11, SR_TID.X ;  /* 0x00000000000b7919 */ /* 0x000e620000002100 */
[----:B------:R-:W-:Y:S01]  /*98e0*/  SHF.R.S32.HI R22, RZ, 0x1f, R2 ;  /* 0x0000001fff167819 */ /* 0x000fe20000011402 */
[----:B------:R-:W-:Y:S01]  /*98f0*/  IMAD.WIDE.U32 R4, R2, c[0x0][0x3a0], R6 ;  /* 0x0000e80002047a25 */ /* 0x000fe200078e0006 */
[----:B------:R-:W-:Y:S03]  /*9900*/  BSSY B0, `(.L_x_1206) ;  /* 0x0000029000007945 */ /* 0x000fe60003800000 */
[----:B------:R-:W-:Y:S01]  /*9910*/  IMAD R0, R22, c[0x0][0x3a0], RZ ;  /* 0x0000e80016007a24 */ /* 0x000fe200078e02ff */
[----:B------:R-:W-:Y:S01]  /*9920*/  IADD3 R4, P0, R8, R4, RZ ;  /* 0x0000000408047210 */ /* 0x000fe20007f1e0ff */
[----:B------:R-:W-:-:S02]  /*9930*/  IMAD R8, R23, c[0x0][0x3b8], RZ ;  /* 0x0000ee0017087a24 */ /* 0x000fc400078e02ff */
[----:B------:R-:W-:-:S05]  /*9940*/  IMAD R0, R2, c[0x0][0x3a4], R0 ;  /* 0x0000e90002007a24 */ /* 0x000fca00078e0200 */
[----:B------:R-:W-:Y:S01]  /*9950*/  IADD3.X R5, R10, R5, R0, P0, !PT ;  /* 0x000000050a057210 */ /* 0x000fe200007fe400 */
[----:B------:R-:W-:Y:S01]  /*9960*/  IMAD R10, R232, c[0x0][0x3bc], R8 ;  /* 0x0000ef00e80a7a24 */ /* 0x000fe200078e0208 */
[----:B------:R2:W3:Y:S04]  /*9970*/  LDS.128 R36, [R160+0xa000] ;  /* 0x00a00000a0247984 */ /* 0x0004e80000000c00 */
[----:B------:R2:W4:Y:S01]  /*9980*/  LDS.128 R32, [R160+0xc000] ;  /* 0x00c00000a0207984 */ /* 0x0005220000000c00 */
[----:B-1----:R-:W-:-:S03]  /*9990*/  SHF.R.S32.HI R9, RZ, 0x1f, R11 ;  /* 0x0000001fff097819 */ /* 0x002fc6000001140b */
[----:B------:R2:W1:Y:S01]  /*99a0*/  LDS.128 R28, [R160+0xe000] ;  /* 0x00e00000a01c7984 */ /* 0x0004620000000c00 */
[----:B------:R-:W-:-:S03]  /*99b0*/  LEA.HI R9, R9, R11, RZ, 0x2 ;  /* 0x0000000b09097211 */ /* 0x000fc600078f10ff */
[----:B------:R2:W1:Y:S01]  /*99c0*/  LDS.128 R48, [R160+0xf000] ;  /* 0x00f00000a0307984 */ /* 0x0004620000000c00 */
[----:B------:R-:W-:Y:S01]  /*99d0*/  SHF.R.S32.HI R0, RZ, 0x2, R9 ;  /* 0x00000002ff007819 */ /* 0x000fe20000011409 */
[----:B------:R-:W-:Y:S02]  /*99e0*/  IMAD.WIDE.U32 R8, R232, c[0x0][0x3b8], R4 ;  /* 0x0000ee00e8087a25 */ /* 0x000fe400078e0004 */
[----:B------:R2:W1:Y:S01]  /*99f0*/  LDS.128 R60, [R160+0x10000] ;  /* 0x01000000a03c7984 */ /* 0x0004620000000c00 */
[----:B------:R-:W-:Y:S01]  /*9a00*/  ISETP.GE.AND P4, PT, R0, R21, PT ;  /* 0x000000150000720c */ /* 0x000fe20003f86270 */
[----:B------:R-:W-:Y:S02]  /*9a10*/  IMAD.IADD R20, R10, 0x1, R9 ;  /* 0x000000010a147824 */ /* 0x000fe400078e0209 */
[----:B------:R2:W1:Y:S01]  /*9a20*/  LDS.128 R44, [R160+0x11000] ;  /* 0x01100000a02c7984 */ /* 0x0004620000000c00 */
[----:B------:R-:W-:-:S03]  /*9a30*/  SHF.R.S32.HI R26, RZ, 0x1f, R0 ;  /* 0x0000001fff1a7819 */ /* 0x000fc60000011400 */
[----:B------:R2:W1:Y:S04]  /*9a40*/  LDS.128 R56, [R160+0x12000] ;  /* 0x01200000a0387984 */ /* 0x0004680000000c00 */
[----:B------:R2:W1:Y:S04]  /*9a50*/  LDS.128 R40, [R160+0x13000] ;  /* 0x01300000a0287984 */ /* 0x0004680000000c00 */
[----:B------:R2:W1:Y:S01]  /*9a60*/  LDS.128 R52, [R160+0x14000] ;  /* 0x01400000a0347984 */ /* 0x0004620000000c00 */
[----:B------:R-:W-:Y:S05]  /*9a70*/  @P4 BRA `(.L_x_1207) ;  /* 0x0000011000004947 */ /* 0x000fea0003800000 */
[----:B------:R-:W-:Y:S01]  /*9a80*/  ISETP.GE.AND P2, PT, R202, c[0x0][0x220], PT ;  /* 0x00008800ca007a0c */ /* 0x000fe20003f46270 */
[----:B------:R-:W2:Y:S01]  /*9a90*/  LDS.128 R16, [R160+0xb000] ;  /* 0x00b00000a0107984 */ /* 0x000ea20000000c00 */
[----:B------:R-:W-:Y:S01]  /*9aa0*/  MOV R5, R20 ;  /* 0x0000001400057202 */ /* 0x000fe20000000f00 */
[----:B------:R-:W-:Y:S01]  /*9ab0*/  IMAD.MOV.U32 R4, RZ, RZ, R8 ;  /* 0x000000ffff047224 */ /* 0x000fe200078e0008 */
[----:B------:R-:W-:Y:S01]  /*9ac0*/  ISETP.GE.AND P1, PT, R165, c[0x0][0x220], PT ;  /* 0x00008800a5007a0c */ /* 0x000fe20003f26270 */
[----:B------:R-:W-:Y:S01]  /*9ad0*/  IMAD R27, R26, c[0x0][0x3a0], RZ ;  /* 0x0000e8001a1b7a24 */ /* 0x000fe200078e02ff */
[----:B------:R-:W-:Y:S01]  /*9ae0*/  ISETP.GE.AND P0, PT, R164, c[0x0][0x220], PT ;  /* 0x00008800a4007a0c */ /* 0x000fe20003f06270 */
[----:B------:R-:W-:-:S04]  /*9af0*/  IMAD.WIDE.U32 R10, R0, c[0x0][0x3a0], R4 ;  /* 0x0000e800000a7a25 */ /* 0x000fc800078e0004 */
[----:B------:R-:W-:Y:S02]  /*9b00*/  IMAD R4, R0, c[0x0][0x3a4], R27 ;  /* 0x0000e90000047a24 */ /* 0x000fe400078e021b */
[----:B------:R-:W4:Y:S02]  /*9b10*/  @!P2 LDS.128 R12, [R160+0x9000] ;  /* 0x00900000a00ca984 */ /* 0x000f240000000c00 */
[----:B------:R-:W-:Y:S01]  /*9b20*/  IMAD.IADD R5, R4, 0x1, R11 ;  /* 0x0000000104057824 */ /* 0x000fe200078e020b */
[C---:B------:R-:W-:Y:S01]  /*9b30*/  LEA R4, P3, R10.reuse, c[0x0][0x340], 0x1 ;  /* 0x0000d0000a047a11 */ /* 0x040fe200078608ff */
[----:B--2---:R-:W2:Y:S03]  /*9b40*/  LDS.128 R160, [R160+0xd000] ;  /* 0x00d00000a0a07984 */ /* 0x004ea60000000c00 */
[----:B------:R-:W-:-:S05]  /*9b50*/  LEA.HI.X R5, R10, c[0x0][0x344], R5, 0x1, P3 ;  /* 0x0000d1000a057a11 */ /* 0x000fca00018f0c05 */
[----:B------:R3:W-:Y:S04]  /*9b60*/  @!P1 STG.E.128 [R4.64+0x40], R16 ;  /* 0x0000401004009986 */ /* 0x0007e8000c101d06 */
[----:B----4-:R3:W-:Y:S04]  /*9b70*/  @!P2 STG.E.128 [R4.64], R12 ;  /* 0x0000000c0400a986 */ /* 0x0107e8000c101d06 */
[----:B--2---:R3:W-:Y:S02]  /*9b80*/  @!P0 STG.E.128 [R4.64+0x80], R160 ;  /* 0x000080a004008986 */ /* 0x0047e4000c101d06 */
.L_x_1207:
[----:B------:R-:W-:Y:S05]  /*9b90*/  BSYNC B0 ;  /* 0x0000000000007941 */ /* 0x000fea0003800000 */
.L_x_1206:
[----:B---3--:R-:W-:Y:S01]  /*9ba0*/  IADD3 R4, R0, 0x40, RZ ;  /* 0x0000004000047810 */ /* 0x008fe20007ffe0ff */
[----:B------:R-:W-:Y:S03]  /*9bb0*/  BSSY B0, `(.L_x_1208) ;  /* 0x0000012000007945 */ /* 0x000fe60003800000 */
[----:B------:R-:W-:-:S13]  /*9bc0*/  ISETP.GE.AND P3, PT, R4, R21, PT ;  /* 0x000000150400720c */ /* 0x000fda0003f66270 */
[----:B------:R-:W-:Y:S05]  /*9bd0*/  @P3 BRA `(.L_x_1209) ;  /* 0x000000f000003947 */ /* 0x000fea0003800000 */
[----:B------:R-:W-:Y:S01]  /*9be0*/  IADD3 R4, P0, R0, 0x40, RZ ;  /* 0x0000004000047810 */ /* 0x000fe20007f1e0ff */
[----:B------:R-:W-:Y:S01]  /*9bf0*/  IMAD.MOV.U32 R9, RZ, RZ, R20 ;  /* 0x000000ffff097224 */ /* 0x000fe200078e0014 */
[----:B------:R-:W-:Y:S02]  /*9c00*/  ISETP.GE.AND P2, PT, R202, c[0x0][0x220], PT ;  /* 0x00008800ca007a0c */ /* 0x000fe40003f46270 */
[----:B------:R-:W-:Y:S01]  /*9c10*/  ISETP.GE.AND P1, PT, R165, c[0x0][0x220], PT ;  /* 0x00008800a5007a0c */ /* 0x000fe20003f26270 */
        /* <DEDUP_REMOVED lines=9> */
[----:B----4-:R3:W-:Y:S04]  /*9cb0*/  @!P1 STG.E.128 [R4.64+0x40], R32 ;  /* 0x0000402004009986 */ /* 0x0107e8000c101d06 */
[----:B-1----:R3:W-:Y:S02]  /*9cc0*/  @!P0 STG.E.128 [R4.64+0x80], R28 ;  /* 0x0000801c04008986 */ /* 0x0027e4000c101d06 */
.L_x_1209:
[----:B------:R-:W-:Y:S05]  /*9cd0*/  BSYNC B0 ;  /* 0x0000000000007941 */ /* 0x000fea0003800000 */
.L_x_1208:
[----:B------:R-:W-:Y:S01]  /*9ce0*/  IMAD.WIDE.U32 R6, R2, c[0x0][0x3a8], R6 ;  /* 0x0000ea0002067a25 */ /* 0x000fe200078e0006 */
[----:B------:R-:W-:Y:S03]  /*9cf0*/  BSSY B0, `(.L_x_1210) ;  /* 0x0000018000007945 */ /* 0x000fe60003800000 */
[----:B---3--:R-:W-:Y:S01]  /*9d00*/  IMAD R4, R22, c[0x0][0x3a8], RZ ;  /* 0x0000ea0016047a24 */ /* 0x008fe200078e02ff */
        /* <DEDUP_REMOVED lines=22> */
.L_x_1211:
[----:B------:R-:W-:Y:S05]  /*9e70*/  BSYNC B0 ;  /* 0x0000000000007941 */ /* 0x000fea0003800000 */
.L_x_1210:
        /* <DEDUP_REMOVED lines=16> */
.L_x_1185:
[----:B------:R-:W-:Y:S05]  /*9f80*/  BSYNC B1 ;  /* 0x0000000000017941 */ /* 0x000fea0003800000 */
.L_x_1171:
        /* <DEDUP_REMOVED lines=9> */
.L_x_1212:
[----:B------:R-:W-:Y:S05]  /*a020*/  EXIT ;  /* 0x000000000000794d */ /* 0x000fea0003800000 */
.L_x_1214:
        /* <DEDUP_REMOVED lines=13> */
.L_x_1311:


//--------------------- .text._ZN5flash44flash_bwd_dq_dk_dv_loop_seqk_parallel_kernelI23Flash_bwd_kernel_traitsILi96ELi64ELi128ELi8ELi2ELi4ELi4ELb0ELb0EN7cutlass10bfloat16_tE19Flash_kernel_traitsILi96ELi64ELi128ELi8ES3_EELb0ELb0ELb1ELb1ELb0ELb0ELb1EEEvNS_16Flash_bwd_paramsE --------------------------
	.section	.text._ZN5flash44flash_bwd_dq_dk_dv_loop_seqk_parallel_kernelI23Flash_bwd_kernel_traitsILi96ELi64ELi128ELi8ELi2ELi4ELi4ELb0ELb0EN7cutlass10bfloat16_tE19Flash_kernel_traitsILi96ELi64ELi128ELi8ES3_EELb0ELb0ELb1ELb1ELb0ELb0ELb1EEEvNS_16Flash_bwd_paramsE,"ax",@progbits
	.sectioninfo	@"SHI_REGISTERS=255"
	.align	128
        .global         _ZN5flash44flash_bwd_dq_dk_dv_loop_seqk_parallel_kernelI23Flash_bwd_kernel_traitsILi96ELi64ELi128ELi8ELi2ELi4ELi4ELb0ELb0EN7cutlass10bfloat16_tE19Flash_kernel_traitsILi96ELi64ELi128ELi8ES3_EELb0ELb0ELb1ELb1ELb0ELb0ELb1EEEvNS_16Flash_bwd_paramsE
        .type           _ZN5flash44flash_bwd_dq_dk_dv_loop_seqk_parallel_kernelI23Flash_bwd_kernel_traitsILi96ELi64ELi128ELi8ELi2ELi4ELi4ELb0ELb0EN7cutlass10bfloat16_tE19Flash_kernel_traitsILi96ELi64ELi128ELi8ES3_EELb0ELb0ELb1ELb1ELb0ELb0ELb1EEEvNS_16Flash_bwd_paramsE,@function
        .size           _ZN5flash44flash_bwd_dq_dk_dv_loop_seqk_parallel_kernelI23Flash_bwd_kernel_traitsILi96ELi64ELi128ELi8ELi2ELi4ELi4ELb0ELb0EN7cutlass10bfloat16_tE19Flash_kernel_traitsILi96ELi64ELi128ELi8ES3_EELb0ELb0ELb1ELb1ELb0ELb0ELb1EEEvNS_16Flash_bwd_paramsE,(.L_x_1312 - _ZN5flash44flash_bwd_dq_dk_dv_loop_seqk_parallel_kernelI23Flash_bwd_kernel_traitsILi96ELi64ELi128ELi8ELi2ELi4ELi4ELb0ELb0EN7cutlass10bfloat16_tE19Flash_kernel_traitsILi96ELi64ELi128ELi8ES3_EELb0ELb0ELb1ELb1ELb0ELb0ELb1EEEvNS_16Flash_bwd_paramsE)
        .other          _ZN5flash44flash_bwd_dq_dk_dv_loop_seqk_parallel_kernelI23Flash_bwd_kernel_traitsILi96ELi64ELi128ELi8ELi2ELi4ELi4ELb0ELb0EN7cutlass10bfloat16_tE19Flash_kernel_traitsILi96ELi64ELi128ELi8ES3_EELb0ELb0ELb1ELb1ELb0ELb0ELb1EEEvNS_16Flash_bwd_paramsE,@"STO_CUDA_ENTRY STV_DEFAULT"
_ZN5flash44flash_bwd_dq_dk_dv_loop_seqk_parallel_kernelI23Flash_bwd_kernel_traitsILi96ELi64ELi128ELi8ELi2ELi4ELi4ELb0ELb0EN7cutlass10bfloat16_tE19Flash_kernel_traitsILi96ELi64ELi128ELi8ES3_EELb0ELb0ELb1ELb1ELb0ELb0ELb1EEEvNS_16Flash_bwd_paramsE:
.text._ZN5flash44flash_bwd_dq_dk_dv_loop_seqk_parallel_kernelI23Flash_bwd_kernel_traitsILi96ELi64ELi128ELi8ELi2ELi4ELi4ELb0ELb0EN7cutlass10bfloat16_tE19Flash_kernel_traitsILi96ELi64ELi128ELi8ES3_EELb0ELb0ELb1ELb1ELb0ELb0ELb1EEEvNS_16Flash_bwd_paramsE:
        /* <DEDUP_REMOVED lines=98> */
[----:B------:R-:W-:Y:S01]  /*0620*/  USHF.R.S32.HI UR61, URZ, 0x1f, UR37 ;  /* 0x0000001f3f3d7899 */ /* 0x000fe20008011425 */
[----:B------:R-:W-:Y:S01]  /*0630*/  LEA.HI R2, R6, R6, RZ, 0x1 ;  /* 0x0000000606027211 */ /* 0x000fe200078f08ff */
[----:B------:R-:W-:Y:S01]  /*0640*/  UIMAD.WIDE.U32 UR44, UR38, UR46, URZ ;  /* 0x0000002e262c72a5 */ /* 0x000fe2000f8e003f */
[----:B------:R1:W-:Y:S01]  /*0650*/  STL [R1+0x4], R0 ;  /* 0x0000040001007387 */ /* 0x0003e20000100800 */
[----:B------:R-:W-:Y:S01]  /*0660*/  SHF.R.S32.HI R9, RZ, 0x6, R13 ;  /* 0x00000006ff097819 */ /* 0x000fe2000001140d */
[----:B------:R-:W-:Y:S01]  /*0670*/  UIMAD UR54, UR39, UR46, URZ ;  /* 0x0000002e273672a4 */ /* 0x000fe2000f8e023f */
[----:B------:R-:W-:Y:S01]  /*0680*/  LOP3.LUT R4, R2, 0x7fffffe, RZ, 0xc0, !PT ;  /* 0x07fffffe02047812 */ /* 0x000fe200078ec0ff */
[----:B------:R-:W-:Y:S01]  /*0690*/  USHF.R.S32.HI UR56, URZ, 0x1f, UR50 ;  /* 0x0000001f3f387899 */ /* 0x000fe20008011432 */
[----:B------:R-:W-:Y:S01]  /*06a0*/  LOP3.LUT R5, R10, 0xfffffff8, RZ, 0xc0, !PT ;  /* 0xfffffff80a057812 */ /* 0x000fe200078ec0ff */
[----:B------:R-:W-:Y:S01]  /*06b0*/  UIMAD UR53, UR4, UR53, URZ ;  /* 0x00000035043572a4 */ /* 0x000fe2000f8e023f */
[----:B------:R-:W-:Y:S01]  /*06c0*/  LOP3.LUT P2, RZ, R8, 0x2, RZ, 0xc0, !PT ;  /* 0x0000000208ff7812 */ /* 0x000fe2000784c0ff */
[----:B------:R-:W-:Y:S01]  /*06d0*/  IMAD.IADD R16, R6, 0x1, -R4 ;  /* 0x0000000106107824 */ /* 0x000fe200078e0a04 */
[----:B------:R-:W-:Y:S01]  /*06e0*/  LOP3.LUT R4, R8, 0x1, RZ, 0xc0, !PT ;  /* 0x0000000108047812 */ /* 0x000fe200078ec0ff */
[----:B------:R-:W-:Y:S01]  /*06f0*/  IMAD.IADD R13, R6, 0x1, -R5 ;  /* 0x00000001060d7824 */ /* 0x000fe200078e0a05 */
[----:B------:R-:W-:Y:S01]  /*0700*/  SHF.R.S32.HI R5, RZ, 0x1, R2 ;  /* 0x00000001ff057819 */ /* 0x000fe20000011402 */
[----:B------:R-:W-:Y:S01]  /*0710*/  @!UP5 UIMAD UR52, UR5, UR52, URZ ;  /* 0x000000340534d2a4 */ /* 0x000fe2000f8e023f */
[----:B------:R-:W-:Y:S01]  /*0720*/  ISETP.NE.U32.AND P3, PT, R4, 0x1, PT ;  /* 0x000000010400780c */ /* 0x000fe20003f65070 */
[----:B------:R-:W-:Y:S01]  /*0730*/  USHF.R.S32.HI UR51, URZ, 0x1f, UR48 ;  /* 0x0000001f3f337899 */ /* 0x000fe20008011430 */
[C---:B------:R-:W-:Y:S01]  /*0740*/  LOP3.LUT P5, RZ, R13.reuse, 0x2, RZ, 0xc0, !PT ;  /* 0x000000020dff7812 */ /* 0x040fe200078ac0ff */
[----:B------:R-:W-:Y:S01]  /*0750*/  UMOV UR42, 0xffffd000 ;  /* 0xffffd000002a7882 */ /* 0x000fe20000000000 */
[----:B------:R-:W-:-:S02]  /*0760*/  LOP3.LUT P6, RZ, R13, 0x4, RZ, 0xc0, !PT ;  /* 0x000000040dff7812 */ /* 0x000fc400078cc0ff */
        /* <DEDUP_REMOVED lines=60> */
[----:B------:R-:W-:Y:S01]  /*0b30*/  IMAD R5, R15, 0x200, R14 ;  /* 0x000002000f057824 */ /* 0x000fe200078e020e */
[----:B------:R-:W-:Y:S01]  /*0b40*/  LOP3.LUT R7, R2, 0x10, R4, 0xf8, !PT ;  /* 0x0000001002077812 */ /* 0x000fe200078ef804 */
[----:B------:R-:W-:Y:S01]  /*0b50*/  IMAD.SHL.U32 R197, R197, 0x2, RZ ;  /* 0x00000002c5c57824 */ /* 0x000fe200078e00ff */
[----:B------:R-:W-:Y:S01]  /*0b60*/  LOP3.LUT R8, R3, R0, R2, 0x1e, !PT ;  /* 0x0000000003087212 */ /* 0x000fe200078e1e02 */
[----:B------:R-:W-:Y:S02]  /*0b70*/  IMAD.SHL.U32 R0, R13, 0x40, RZ ;  /* 0x000000400d007824 */ /* 0x000fe400078e00ff */
[----:B------:R-:W-:Y:S01]  /*0b80*/  IMAD.SHL.U32 R2, R11, 0x40, RZ ;  /* 0x000000400b027824 */ /* 0x000fe200078e00ff */
[----:B------:R-:W-:Y:S01]  /*0b90*/  IADD3 R195, R197, 0x20, RZ ;  /* 0x00000020c5c37810 */ /* 0x000fe20007ffe0ff */
        /* <DEDUP_REMOVED lines=14> */
[----:B------:R-:W-:-:S02]  /*0c80*/  SHF.R.S32.HI R4, RZ, 0x2, R20 ;  /* 0x00000002ff047819 */ /* 0x000fc40000011414 */
[----:B------:R-:W-:Y:S01]  /*0c90*/  LEA R251, R8, 0x9000, 0x1 ;  /* 0x0000900008fb7811 */ /* 0x000fe200078e08ff */
[----:B------:R-:W-:Y:S01]  /*0ca0*/  IMAD.IADD R177, R0, 0x1, R2 ;  /* 0x0000000100b17824 */ /* 0x000fe200078e0202 */
[----:B------:R-:W-:Y:S01]  /*0cb0*/  LEA R172, R172, 0x15000, 0x1 ;  /* 0x00015000acac7811 */ /* 0x000fe200078e08ff */
[----:B------:R-:W-:Y:S01]  /*0cc0*/  IMAD R250, R17, 0x10, R4 ;  /* 0x0000001011fa7824 */ /* 0x000fe200078e0204 */
[----:B------:R-:W-:Y:S01]  /*0cd0*/  @P2 IADD3 R195, R197, -0x20, RZ ;  /* 0xffffffe0c5c32810 */ /* 0x000fe20007ffe0ff */
[----:B------:R-:W-:Y:S01]  /*0ce0*/  IMAD R4, R17, 0x200, R0 ;  /* 0x0000020011047824 */ /* 0x000fe200078e0200 */
[C---:B------:R-:W-:Y:S01]  /*0cf0*/  IADD3 R252, R251.reuse, 0x20, RZ ;  /* 0x00000020fbfc7810 */ /* 0x040fe20007ffe0ff */
[----:B------:R-:W-:Y:S01]  /*0d00*/  IMAD.IADD R173, R172, 0x1, R173 ;  /* 0x00000001acad7824 */ /* 0x000fe200078e02ad */
[----:B------:R-:W-:Y:S01]  /*0d10*/  IADD3 R0, R250, -0x40, RZ ;  /* 0xffffffc0fa007810 */ /* 0x000fe20007ffe0ff */
[----:B------:R-:W-:Y:S01]  /*0d20*/  IMAD.IADD R178, R4, 0x1, R3 ;  /* 0x0000000104b27824 */ /* 0x000fe200078e0203 */
[----:B------:R-:W-:Y:S01]  /*0d30*/  @P1 IADD3 R252, R251, -0x20, RZ ;  /* 0xffffffe0fbfc1810 */ /* 0x000fe20007ffe0ff */
[----:B------:R-:W-:Y:S01]  /*0d40*/  IMAD.IADD R175, R172, 0x1, R174 ;  /* 0x00000001acaf7824 */ /* 0x000fe200078e02ae */
[----:B------:R-:W-:Y:S01]  /*0d50*/  SHF.R.S32.HI R2, RZ, 0x1f, R0 ;  /* 0x0000001fff027819 */ /* 0x000fe20000011400 */
[----:B------:R-:W-:-:S02]  /*0d60*/  IMAD.SHL.U32 R3, R5, 0x2, RZ ;  /* 0x0000000205037824 */ /* 0x000fc400078e00ff */
[----:B------:R-:W-:Y:S01]  /*0d70*/  IMAD.IADD R194, R194, 0x1, R195 ;  /* 0x00000001c2c27824 */ /* 0x000fe200078e02c3 */
[C---:B------:R-:W-:Y:S01]  /*0d80*/  SHF.L.U64.HI R2, R0.reuse, 0x2, R2 ;  /* 0x0000000200027819 */ /* 0x040fe20000010202 */
[----:B------:R-:W-:Y:S02]  /*0d90*/  IMAD.SHL.U32 R0, R0, 0x4, RZ ;  /* 0x0000000400007824 */ /* 0x000fe400078e00ff */
[----:B------:R-:W-:Y:S02]  /*0da0*/  IMAD.IADD R174, R173, 0x1, R174 ;  /* 0x00000001adae7824 */ /* 0x000fe400078e02ae */
.L_x_1258:
[----:B------:R-:W-:Y:S02]  /*0db0*/  ULDC.64 UR4, c[0x0][0x240] ;  /* 0x0000900000047ab9 */ /* 0x000fe40000000a00 */
[----:B------:R-:W-:Y:S02]  /*0dc0*/  UISETP.NE.U32.AND UP1, UPT, URZ, UR4, UPT ;  /* 0x000000043f00728c */ /* 0x000fe4000bf25070 */
[----:B------:R-:W-:Y:S02]  /*0dd0*/  USHF.L.U32 UR14, UR35, 0x2, URZ ;  /* 0x00000002230e7899 */ /* 0x000fe4000800063f */
[----:B------:R-:W-:-:S02]  /*0de0*/  USHF.R.S32.HI UR41, URZ, 0x1f, UR35 ;  /* 0x0000001f3f297899 */ /* 0x000fc40008011423 */
[----:B------:R-:W-:Y:S02]  /*0df0*/  UISETP.NE.AND.EX UP1, UPT, URZ, UR5, UPT, UP1 ;  /* 0x000000053f00728c */ /* 0x000fe4000bf25310 */
[----:B------:R-:W-:Y:S02]  /*0e00*/  ULDC.64 UR10, c[0x0][0x250] ;  /* 0x00009400000a7ab9 */ /* 0x000fe40000000a00 */
[----:B------:R-:W-:Y:S02]  /*0e10*/  UISETP.NE.U32.AND UP3, UPT, URZ, UR10, UPT ;  /* 0x0000000a3f00728c */ /* 0x000fe4000bf65070 */
[----:B------:R-:W-:Y:S01]  /*0e20*/  USHF.L.U64.HI UR13, UR35, 0x2, UR41 ;  /* 0x00000002230d7899 */ /* 0x000fe20008010229 */
[----:B------:R-:W-:Y:S01]  /*0e30*/  PLOP3.LUT P2, PT, PT, PT, UP1, 0x80, 0x0 ;  /* 0x000000000000781c */ /* 0x000fe20003f4f018 */
[----:B------:R-:W-:Y:S02]  /*0e40*/  UIADD3 UR4, UP0, UR14, UR4, URZ ;  /* 0x000000040e047290 */ /* 0x000fe4000ff1e03f */
[----:B------:R-:W-:-:S02]  /*0e50*/  UISETP.NE.AND.EX UP3, UPT, URZ, UR11, UPT, UP3 ;  /* 0x0000000b3f00728c */ /* 0x000fc4000bf65330 */
[----:B------:R-:W-:Y:S02]  /*0e60*/  UIADD3.X UR5, UR13, UR5, URZ, UP0, !UPT ;  /* 0x000000050d057290 */ /* 0x000fe400087fe43f */
        /* <DEDUP_REMOVED lines=41> */
.L_x_1215:
        /* <DEDUP_REMOVED lines=67> */
.L_x_1217:
        /* <DEDUP_REMOVED lines=18> */
.L_x_1218:
        /* <DEDUP_REMOVED lines=71> */
.L_x_1219:
[----:B------:R-:W-:Y:S02]  /*1ac0*/  UMOV UR11, UR53 ;  /* 0x00000035000b7c82 */ /* 0x000fe40008000000 */
.L_x_1220:
[----:B------:R-:W1:Y:S01]  /*1ad0*/  S2R R21, SR_TID.X ;  /* 0x0000000000157919 */ /* 0x000e620000002100 */
[----:B------:R-:W-:Y:S01]  /*1ae0*/  UIADD3 UR8, UP4, UP3, UR8, UR48, UR50 ;  /* 0x0000003008087290 */ /* 0x000fe2000fb9e032 */
[----:B------:R-:W-:Y:S01]  /*1af0*/  IMAD.U32 R10, RZ, RZ, UR7 ;  /* 0x00000007ff0a7e24 */ /* 0x000fe2000f8e00ff */
[----:B------:R-:W-:Y:S01]  /*1b00*/  SHF.R.S32.HI R207, RZ, 0x1f, R206 ;  /* 0x0000001fffcf7819 */ /* 0x000fe200000114ce */
[----:B------:R-:W-:Y:S01]  /*1b10*/  IMAD.U32 R8, RZ, RZ, UR6 ;  /* 0x00000006ff087e24 */ /* 0x000fe2000f8e00ff */
[----:B------:R-:W-:Y:S01]  /*1b20*/  UIADD3 UR31, UP2, UP1, UR17, UR8, UR19 ;  /* 0x00000008111f7290 */ /* 0x000fe2000f95e013 */
[----:B------:R-:W-:Y:S01]  /*1b30*/  IMAD.U32 R9, RZ, RZ, UR16 ;  /* 0x00000010ff097e24 */ /* 0x000fe2000f8e00ff */
[----:B------:R-:W-:Y:S01]  /*1b40*/  UIADD3.X UR4, UR10, UR51, UR56, UP4, UP3 ;  /* 0x000000330a047290 */ /* 0x000fe2000a7e6438 */
[----:B------:R-:W-:Y:S01]  /*1b50*/  BSSY B1, `(.L_x_1216) ;  /* 0x0000860000017945 */ /* 0x000fe20003800000 */
[----:B------:R-:W-:Y:S01]  /*1b60*/  ULDC.64 UR8, c[0x0][0x1a8] ;  /* 0x00006a0000087ab9 */ /* 0x000fe20000000a00 */
[C---:B------:R-:W-:Y:S01]  /*1b70*/  IADD3 R14, R206.reuse, 0x20, RZ ;  /* 0x00000020ce0e7810 */ /* 0x040fe20007ffe0ff */
[----:B------:R-:W-:Y:S01]  /*1b80*/  UIADD3.X UR29, UR13, UR4, UR14, UP2, UP1 ;  /* 0x000000040d1d7290 */ /* 0x000fe200097e240e */
[----:B------:R-:W-:Y:S01]  /*1b90*/  IADD3 R16, R206, 0x40, RZ ;  /* 0x00000040ce107810 */ /* 0x000fe20007ffe0ff */
[----:B------:R-:W-:-:S02]  /*1ba0*/  UIMAD UR4, UR60, UR8, URZ ;  /* 0x000000083c0472a4 */ /* 0x000fc4000f8e023f */
[----:B------:R-:W-:Y:S02]  /*1bb0*/  UMOV UR19, 0x4 ;  /* 0x0000000400137882 */ /* 0x000fe40000000000 */
[----:B------:R-:W-:Y:S02]  /*1bc0*/  UIMAD UR14, UR37, UR9, UR4 ;  /* 0x00000009250e72a4 */ /* 0x000fe4000f8e0204 */
[----:B------:R-:W-:Y:S02]  /*1bd0*/  ULDC.64 UR6, c[0x0][0x3c8] ;  /* 0x0000f20000067ab9 */ /* 0x000fe40000000a00 */
        /* <DEDUP_REMOVED lines=11> */
[----:B------:R-:W-:Y:S01]  /*1c90*/  UIMAD.WIDE UR8, UR8, UR19, UR6 ;  /* 0x00000013080872a5 */ /* 0x000fe2000f8e0206 */
[----:B------:R-:W-:Y:S01]  /*1ca0*/  IADD3 R0, P0, R2, UR16, RZ ;  /* 0x0000001002007c10 */ /* 0x000fe2000ff1e0ff */
[----:B------:R-:W-:-:S02]  /*1cb0*/  UIADD3 UR4, -UR5, UR12, UR26 ;  /* 0x0000000c05047290 */ /* 0x000fc4000fffe11a */
[----:B------:R-:W-:Y:S01]  /*1cc0*/  ULDC.64 UR6, c[0x0][0x200] ;  /* 0x0000800000067ab9 */ /* 0x000fe20000000a00 */
[----:B------:R-:W-:Y:S01]  /*1cd0*/  IADD3.X R7, R20, UR33, RZ, P0, !PT ;  /* 0x0000002114077c10 */ /* 0x000fe200087fe4ff */
[----:B------:R-:W-:Y:S01]  /*1ce0*/  IMAD.WIDE.U32 R4, R0, c[0x0][0x190], R206 ;  /* 0x0000640000047a25 */ /* 0x000fe200078e00ce */
[----:B------:R-:W-:Y:S02]  /*1cf0*/  UMOV UR18, UR8 ;  /* 0x0000000800127c82 */ /* 0x000fe40008000000 */
[----:B------:R-:W-:Y:S01]  /*1d00*/  UIADD3 UR8, UR16, UR15, URZ ;  /* 0x0000000f10087290 */ /* 0x000fe2000fffe03f */
[----:B------:R-:W-:Y:S01]  /*1d10*/  IMAD R7, R7, c[0x0][0x190], RZ ;  /* 0x0000640007077a24 */ /* 0x000fe200078e02ff */
[----:B------:R-:W-:Y:S01]  /*1d20*/  UMOV UR17, UR9 ;  /* 0x0000000900117c82 */ /* 0x000fe20008000000 */
[----:B------:R-:W-:Y:S01]  /*1d30*/  IADD3 R6, P0, R4, UR40, RZ ;  /* 0x0000002804067c10 */ /* 0x000fe2000ff1e0ff */
[----:B------:R-:W-:Y:S01]  /*1d40*/  UIMAD.WIDE UR8, UR8, UR19, UR6 ;  /* 0x00000013080872a5 */ /* 0x000fe2000f8e0206 */
[----:B------:R-:W-:Y:S01]  /*1d50*/  IMAD R0, R0, c[0x0][0x194], R7 ;  /* 0x0000650000007a24 */ /* 0x000fe200078e0207 */
[----:B------:R1:W2:Y:S01]  /*1d60*/  R2UR UR6, R8 ;  /* 0x00000000080673c2 */ /* 0x0002a200000e0000 */
[----:B------:R-:W-:-:S02]  /*1d70*/  ULDC UR19, c[0x0][0x2e8] ;  /* 0x0000ba0000137ab9 */ /* 0x000fc40000000800 */
[----:B------:R-:W-:Y:S01]  /*1d80*/  UIADD3 UR4, UR4, -UR19, URZ ;  /* 0x8000001304047290 */ /* 0x000fe2000fffe03f */
[----:B------:R-:W-:Y:S01]  /*1d90*/  IADD3.X R7, R5, UR36, R0, P0, !PT ;  /* 0x0000002405077c10 */ /* 0x000fe200087fe400 */
[----:B------:R-:W-:Y:S01]  /*1da0*/  UMOV UR16, UR8 ;  /* 0x0000000800107c82 */ /* 0x000fe20008000000 */
[----:B------:R-:W-:Y:S01]  /*1db0*/  IADD3 R4, P0, R206, UR30, RZ ;  /* 0x0000001ece047c10 */ /* 0x000fe2000ff1e0ff */
[----:B------:R-:W-:Y:S01]  /*1dc0*/  USHF.R.S32.HI UR19, URZ, 0x1f, UR4 ;  /* 0x0000001f3f137899 */ /* 0x000fe20008011404 */
[----:B------:R3:W4:Y:S01]  /*1dd0*/  R2UR UR7, R10 ;  /* 0x000000000a0773c2 */ /* 0x00072200000e0000 */
[----:B------:R-:W-:Y:S01]  /*1de0*/  UMOV UR15, UR9 ;  /* 0x00000009000f7c82 */ /* 0x000fe20008000000 */
[----:B------:R-:W-:Y:S01]  /*1df0*/  IADD3.X R5, R207, UR32, RZ, P0, !PT ;  /* 0x00000020cf057c10 */ /* 0x000fe200087fe4ff */
[----:B------:R-:W-:Y:S02]  /*1e00*/  ULEA.HI UR19, UR19, UR4, URZ, 0x6 ;  /* 0x0000000413137291 */ /* 0x000fe4000f8f303f */
[----:B------:R-:W-:-:S02]  /*1e10*/  UIADD3 UR8, UR34, -0x1, URZ ;  /* 0xffffffff22087890 */ /* 0x000fc4000fffe03f */
[----:B------:R-:W-:Y:S01]  /*1e20*/  USHF.R.S32.HI UR19, URZ, 0x6, UR19 ;  /* 0x000000063f137899 */ /* 0x000fe20008011413 */
[----:B------:R-:W-:-:S03]  /*1e30*/  IMAD.WIDE.U32 R4, R9, c[0x0][0x370], R4 ;  /* 0x0000dc0009047a25 */ /* 0x000fc600078e0004 */
[----:B------:R-:W-:Y:S02]  /*1e40*/  UISETP.LT.AND UP1, UPT, URZ, UR19, UPT ;  /* 0x000000133f00728c */ /* 0x000fe4000bf21270 */
[----:B------:R-:W-:Y:S02]  /*1e50*/  IADD3 R5, R5, UR10, RZ ;  /* 0x0000000a05057c10 */ /* 0x000fe4000fffe0ff */
[----:B-1----:R-:W-:Y:S01]  /*1e60*/  LEA.HI R8, R22, R21, RZ, 0x5 ;  /* 0x0000001516087211 */ /* 0x002fe200078f28ff */
[----:B------:R-:W-:-:S03]  /*1e70*/  USEL UR19, URZ, UR19, !UP1 ;  /* 0x000000133f137287 */ /* 0x000fc6000c800000 */
[----:B------:R-:W-:Y:S01]  /*1e80*/  LOP3.LUT R0, R8, 0xffffffe0, RZ, 0xc0, !PT ;  /* 0xffffffe008007812 */ /* 0x000fe200078ec0ff */
[----:B------:R-:W-:Y:S01]  /*1e90*/  UISETP.GT.AND UP1, UPT, UR34, UR19, UPT ;  /* 0x000000132200728c */ /* 0x000fe2000bf24270 */
[----:B------:R-:W-:-:S03]  /*1ea0*/  SHF.R.S32.HI R8, RZ, 0x5, R8 ;  /* 0x00000005ff087819 */ /* 0x000fc60000011408 */
        /* <DEDUP_REMOVED lines=39> */
.L_x_1222:
        /* <DEDUP_REMOVED lines=18> */
.L_x_1223:
        /* <DEDUP_REMOVED lines=32> */
.L_x_1225:
[----:B------:R-:W-:Y:S05]  /*2440*/  BSYNC B0 ;  /* 0x0000000000007941 */ /* 0x000fea0003800000 */
.L_x_1224:
        /* <DEDUP_REMOVED lines=19> */
.L_x_1227:
[----:B------:R-:W-:Y:S05]  /*2580*/  BSYNC B0 ;  /* 0x0000000000007941 */ /* 0x000fea0003800000 */
.L_x_1226:
        /* <DEDUP_REMOVED lines=29> */
.L_x_1229:
[----:B------:R-:W-:Y:S05]  /*2760*/  BSYNC B0 ;  /* 0x0000000000007941 */ /* 0x000fea0003800000 */
.L_x_1228:
        /* <DEDUP_REMOVED lines=18> */
.L_x_1221:
[----:B------:R-:W2:Y:S01]  /*2890*/  LDL R8, [R1+0x4] ;  /* 0x0000040001087983 */ /* 0x000ea20000100800 */
        /* <DEDUP_REMOVED lines=43> */
.L_x_1232:
[----:B------:R-:W-:Y:S05]  /*2b50*/  BSYNC B0 ;  /* 0x0000000000007941 */ /* 0x000fea0003800000 */
.L_x_1231:
        /* <DEDUP_REMOVED lines=19> */
.L_x_1234:
        /* <DEDUP_REMOVED lines=34> */
.L_x_1235:
[----:B------:R-:W-:Y:S05]  /*2eb0*/  BSYNC B0 ;  /* 0x0000000000007941 */ /* 0x000fea0003800000 */
.L_x_1233:
[C---:B--2---:R-:W-:Y:S01]  /*2ec0*/  IADD3 R6, R250.reuse, 0x28, RZ ;  /* 0x00000028fa067810 */ /* 0x044fe20007ffe0ff */
[----:B------:R-:W-:Y:S01]  /*2ed0*/  IMAD.MOV.U32 R240, RZ, RZ, 0x7f800000 ;  /* 0x7f800000fff07424 */ /* 0x000fe200078e00ff */
[----:B------:R-:W-:Y:S01]  /*2ee0*/  IADD3 R4, R250, 0x20, RZ ;  /* 0x00000020fa047810 */ /* 0x000fe20007ffe0ff */
[----:B------:R-:W-:Y:S01]  /*2ef0*/  IMAD.MOV.U32 R241, RZ, RZ, 0x7f800000 ;  /* 0x7f800000fff17424 */ /* 0x000fe200078e00ff */
[----:B------:R-:W-:Y:S01]  /*2f00*/  ISETP.GE.AND P3, PT, R6, UR4, PT ;  /* 0x0000000406007c0c */ /* 0x000fe2000bf66270 */
[----:B------:R-:W-:Y:S01]  /*2f10*/  ULDC.64 UR10, c[0x0][0x198] ;  /* 0x00006600000a7ab9 */ /* 0x000fe20000000a00 */
[----:B------:R-:W-:Y:S01]  /*2f20*/  ISETP.GE.AND P4, PT, R4, UR4, PT ;  /* 0x0000000404007c0c */ /* 0x000fe2000bf86270 */
[C---:B------:R-:W-:Y:S01]  /*2f30*/  IMAD.SHL.U32 R4, R250.reuse, 0x4, RZ ;  /* 0x00000004fa047824 */ /* 0x040fe200078e00ff */
[----:B------:R-:W-:Y:S01]  /*2f40*/  IADD3 R5, R250, 0x8, RZ ;  /* 0x00000008fa057810 */ /* 0x000fe20007ffe0ff */
[----:B------:R-:W-:Y:S01]  /*2f50*/  UIMAD UR9, UR20, UR10, URZ ;  /* 0x0000000a140972a4 */ /* 0x000fe2000f8e023f */
[----:B------:R-:W-:Y:S01]  /*2f60*/  SHF.R.S32.HI R19, RZ, 0x1f, R250 ;  /* 0x0000001fff137819 */ /* 0x000fe200000114fa */
[----:B------:R-:W-:Y:S01]  /*2f70*/  IMAD.U32 R17, RZ, RZ, UR26 ;  /* 0x0000001aff117e24 */ /* 0x000fe2000f8e00ff */
[----:B------:R-:W-:Y:S01]  /*2f80*/  ISETP.GE.AND P5, PT, R5, UR4, PT ;  /* 0x0000000405007c0c */ /* 0x000fe2000bfa6270 */
[----:B------:R-:W-:Y:S01]  /*2f90*/  UIMAD UR9, UR26, UR11, UR9 ;  /* 0x0000000b1a0972a4 */ /* 0x000fe2000f8e0209 */
[----:B------:R-:W-:Y:S01]  /*2fa0*/  IADD3 R4, P2, R4, UR16, RZ ;  /* 0x0000001004047c10 */ /* 0x000fe2000ff5e0ff */
[----:B------:R-:W-:Y:S01]  /*2fb0*/  IMAD.WIDE.U32 R8, R17, c[0x0][0x198], R206 ;  /* 0x0000660011087a25 */ /* 0x000fe200078e00ce */
[----:B------:R-:W-:-:S02]  /*2fc0*/  SHF.L.U64.HI R5, R250, 0x2, R19 ;  /* 0x00000002fa057819 */ /* 0x000fc40000010213 */
[----:B------:R-:W-:Y:S01]  /*2fd0*/  SHF.R.S32.HI R7, RZ, 0x1f, R6 ;  /* 0x0000001fff077819 */ /* 0x000fe20000011406 */
[----:B------:R-:W-:Y:S01]  /*2fe0*/  IMAD.MOV.U32 R242, RZ, RZ, 0x7f800000 ;  /* 0x7f800000fff27424 */ /* 0x000fe200078e00ff */
[----:B------:R-:W-:Y:S01]  /*2ff0*/  IADD3.X R5, R5, UR15, RZ, P2, !PT ;  /* 0x0000000f05057c10 */ /* 0x000fe200097fe4ff */
[----:B------:R-:W-:Y:S01]  /*3000*/  IMAD.MOV.U32 R239, RZ, RZ, 0x7f800000 ;  /* 0x7f800000ffef7424 */ /* 0x000fe200078e00ff */
[----:B------:R-:W-:Y:S01]  /*3010*/  @!P3 LEA R10, P2, R6, UR16, 0x2 ;  /* 0x00000010060abc11 */ /* 0x000fe2000f8410ff */
[----:B------:R-:W-:Y:S01]  /*3020*/  IMAD.U32 R12, RZ, RZ, UR9 ;  /* 0x00000009ff0c7e24 */ /* 0x000fe2000f8e00ff */
[----:B------:R-:W-:Y:S01]  /*3030*/  ISETP.GE.AND P6, PT, R250, UR4, PT ;  /* 0x00000004fa007c0c */ /* 0x000fe2000bfc6270 */
[----:B------:R2:W5:Y:S01]  /*3040*/  @!P5 LDG.E R242, [R4.64+0x20] ;  /* 0x0000200604f2d981 */ /* 0x000562000c1e1900 */
[----:B------:R-:W-:Y:S02]  /*3050*/  @!P3 LEA.HI.X R11, R6, UR15, R7, 0x2, P2 ;  /* 0x0000000f060bbc11 */ /* 0x000fe400090f1407 */
[----:B------:R-:W-:Y:S01]  /*3060*/  IADD3 R8, P1, R8, UR21, RZ ;  /* 0x0000001508087c10 */ /* 0x000fe2000ff3e0ff */
[----:B------:R2:W5:Y:S04]  /*3070*/  @!P4 LDG.E R239, [R4.64+0x80] ;  /* 0x0000800604efc981 */ /* 0x000568000c1e1900 */
[----:B------:R3:W5:Y:S01]  /*3080*/  @!P3 LDG.E R240, [R10.64] ;  /* 0x000000060af0b981 */ /* 0x000762000c1e1900 */
[----:B------:R-:W-:-:S03]  /*3090*/  UIMAD UR4, UR25, -0x80, UR5 ;  /* 0xffffff80190478a4 */ /* 0x000fc6000f8e0205 */
[----:B------:R2:W5:Y:S03]  /*30a0*/  @!P6 LDG.E R241, [R4.64] ;  /* 0x0000000604f1e981 */ /* 0x000566000c1e1900 */
[----:B------:R-:W-:Y:S02]  /*30b0*/  ISETP.GE.AND P6, PT, R2, UR4, PT ;  /* 0x0000000402007c0c */ /* 0x000fe4000bfc6270 */
[----:B------:R-:W-:-:S11]  /*30c0*/  IADD3.X R9, R9, UR22, R12, P1, !PT ;  /* 0x0000001609097c10 */ /* 0x000fd60008ffe40c */
[----:B------:R3:W-:Y:S04]  /*30d0*/  @P6 STS [R0+0x9000], RZ ;  /* 0x009000ff00006388 */ /* 0x0007e80000000800 */
[----:B------:R3:W-:Y:S04]  /*30e0*/  @P6 STS [R0+0x9004], RZ ;  /* 0x009004ff00006388 */ /* 0x0007e80000000800 */
[----:B------:R3:W-:Y:S04]  /*30f0*/  @P6 STS.64 [R0+0x9008], RZ ;  /* 0x009008ff00006388 */ /* 0x0007e80000000a00 */
[----:B------:R3:W-:Y:S04]  /*3100*/  @P6 STS.128 [R0+0xb000], RZ ;  /* 0x00b000ff00006388 */ /* 0x0007e80000000c00 */
[----:B------:R3:W-:Y:S01]  /*3110*/  @P6 STS.128 [R0+0xd000], RZ ;  /* 0x00d000ff00006388 */ /* 0x0007e20000000c00 */
[----:B--2---:R-:W-:Y:S01]  /*3120*/  IMAD R4, R18, c[0x0][0x1b0], RZ ;  /* 0x00006c0012047a24 */ /* 0x004fe200078e02ff */
[----:B------:R-:W-:Y:S01]  /*3130*/  BSSY B0, `(.L_x_1236) ;  /* 0x0000026000007945 */ /* 0x000fe20003800000 */
[----:B------:R-:W-:-:S04]  /*3140*/  IMAD.WIDE.U32 R6, R15, c[0x0][0x1b0], R8 ;  /* 0x00006c000f067a25 */ /* 0x000fc800078e0008 */
[----:B------:R-:W-:-:S04]  /*3150*/  IMAD R4, R15, c[0x0][0x1b4], R4 ;  /* 0x00006d000f047a24 */ /* 0x000fc800078e0204 */
        /* <DEDUP_REMOVED lines=11> */
[C---:B---3--:R-:W-:Y:S01]  /*3210*/  @!P4 LEA R10, P5, R4.reuse, c[0x0][0x168], 0x1 ;  /* 0x00005a00040aca11 */ /* 0x048fe200078a08ff */
        /* <DEDUP_REMOVED lines=23> */
.L_x_1237:
[----:B------:R-:W-:Y:S05]  /*3390*/  BSYNC B0 ;  /* 0x0000000000007941 */ /* 0x000fea0003800000 */
.L_x_1236:
        /* <DEDUP_REMOVED lines=13> */
[----:B--23--:R-:W-:-:S04]  /*3470*/  IMAD.WIDE.U32 R10, R4, c[0x0][0x198], R6 ;  /* 0x00006600040a7a25 */ /* 0x00cfc800078e0006 */
        /* <DEDUP_REMOVED lines=25> */
.L_x_1239:
[----:B------:R-:W-:Y:S05]  /*3610*/  BSYNC B0 ;  /* 0x0000000000007941 */ /* 0x000fea0003800000 */
.L_x_1238:
        /* <DEDUP_REMOVED lines=51> */
.L_x_1241:
[----:B------:R-:W-:Y:S05]  /*3950*/  BSYNC B0 ;  /* 0x0000000000007941 */ /* 0x000fea0003800000 */
.L_x_1240:
        /* <DEDUP_REMOVED lines=37> */
.L_x_1243:
[----:B------:R-:W-:Y:S05]  /*3bb0*/  BSYNC B0 ;  /* 0x0000000000007941 */ /* 0x000fea0003800000 */
.L_x_1242:
[----:B------:R-:W-:Y:S02]  /*3bc0*/  ULDC.64 UR20, c[0x0][0x318] ;  /* 0x0000c60000147ab9 */ /* 0x000fe40000000a00 */
[----:B------:R-:W-:Y:S01]  /*3bd0*/  ULDC.64 UR22, c[0x0][0x320] ;  /* 0x0000c80000167ab9 */ /* 0x000fe20000000a00 */
[----:B-1234-:R-:W-:Y:S01]  /*3be0*/  LEA.HI R0, R22, R21, RZ, 0x6 ;  /* 0x0000001516007211 */ /* 0x01efe200078f30ff */
[----:B------:R-:W-:Y:S01]  /*3bf0*/  UISETP.NE.U32.AND UP1, UPT, URZ, UR20, UPT ;  /* 0x000000143f00728c */ /* 0x000fe2000bf25070 */
[----:B------:R-:W-:Y:S01]  /*3c00*/  IMAD.SHL.U32 R2, R21, 0x2, RZ ;  /* 0x0000000215027824 */ /* 0x000fe200078e00ff */
[----:B------:R-:W0:Y:S02]  /*3c10*/  LDGDEPBAR ;  /* 0x00000000000079af */ /* 0x000e240000000000 */
        /* <DEDUP_REMOVED lines=12> */
[----:B------:R1:W2:Y:S01]  /*3ce0*/  @P1 LDG.E R4, [R4.64] ;  /* 0x0000000604041981 */ /* 0x0002a2000c1e1900 */
[----:B------:R-:W-:Y:S01]  /*3cf0*/  SHF.R.S32.HI R0, RZ, 0x6, R0 ;  /* 0x00000006ff007819 */ /* 0x000fe20000011400 */
[----:B------:R-:W-:Y:S01]  /*3d00*/  UIADD3 UR9, UR26, UR12, URZ ;  /* 0x0000000c1a097290 */ /* 0x000fe2000fffe03f */
[----:B------:R-:W-:Y:S01]  /*3d10*/  MOV R238, R184 ;  /* 0x000000b800ee7202 */ /* 0x000fe20000000f00 */
[----:B------:R-:W-:Y:S01]  /*3d20*/  CS2R R126, SRZ ;  /* 0x00000000007e7805 */ /* 0x000fe2000001ff00 */
[----:B------:R-:W-:Y:S01]  /*3d30*/  SHF.L.U32 R0, R0, 0x5, RZ ;  /* 0x0000000500007819 */ /* 0x000fe200000006ff */
[----:B------:R-:W-:Y:S01]  /*3d40*/  UIADD3 UR9, -UR5, 0x80, UR9 ;  /* 0x0000008005097890 */ /* 0x000fe2000fffe109 */
[----:B------:R-:W-:Y:S01]  /*3d50*/  CS2R R124, SRZ ;  /* 0x00000000007c7805 */ /* 0x000fe2000001ff00 */
[----:B------:R-:W-:Y:S01]  /*3d60*/  CS2R R130, SRZ ;  /* 0x0000000000827805 */ /* 0x000fe2000001ff00 */
[----:B------:R-:W-:Y:S01]  /*3d70*/  LOP3.LUT R2, R0, 0x6, R2, 0xf8, !PT ;  /* 0x0000000600027812 */ /* 0x000fe200078ef802 */
[----:B------:R-:W-:Y:S01]  /*3d80*/  IMAD.U32 R0, RZ, RZ, UR25 ;  /* 0x00000019ff007e24 */ /* 0x000fe2000f8e00ff */
[----:B------:R-:W-:Y:S01]  /*3d90*/  CS2R R128, SRZ ;  /* 0x0000000000807805 */ /* 0x000fe2000001ff00 */
[----:B------:R-:W-:Y:S01]  /*3da0*/  CS2R R122, SRZ ;  /* 0x00000000007a7805 */ /* 0x000fe2000001ff00 */
[----:B------:R-:W-:Y:S01]  /*3db0*/  CS2R R120, SRZ ;  /* 0x0000000000787805 */ /* 0x000fe2000001ff00 */
[----:B------:R-:W-:Y:S01]  /*3dc0*/  IMAD R180, R0, 0x80, R2 ;  /* 0x0000008000b47824 */ /* 0x000fe200078e0202 */
[----:B------:R-:W-:Y:S01]  /*3dd0*/  IADD3 R0, R178, 0x1800, RZ ;  /* 0x00001800b2007810 */ /* 0x000fe20007ffe0ff */
[----:B------:R-:W-:Y:S01]  /*3de0*/  CS2R R118, SRZ ;  /* 0x0000000000767805 */ /* 0x000fe2000001ff00 */
[----:B------:R-:W-:Y:S01]  /*3df0*/  IADD3 R2, R177, 0x1800, RZ ;  /* 0x00001800b1027810 */ /* 0x000fe20007ffe0ff */
[----:B------:R-:W-:Y:S01]  /*3e00*/  CS2R R116, SRZ ;  /* 0x0000000000747805 */ /* 0x000fe2000001ff00 */
[----:B------:R-:W-:Y:S01]  /*3e10*/  SEL R0, R0, R178, !P0 ;  /* 0x000000b200007207 */ /* 0x000fe20004000000 */
[----:B------:R-:W-:Y:S01]  /*3e20*/  CS2R R110, SRZ ;  /* 0x00000000006e7805 */ /* 0x000fe2000001ff00 */
[----:B------:R-:W-:Y:S01]  /*3e30*/  SEL R2, R2, R177, !P0 ;  /* 0x000000b102027207 */ /* 0x000fe20004000000 */
[----:B------:R-:W-:Y:S01]  /*3e40*/  CS2R R108, SRZ ;  /* 0x00000000006c7805 */ /* 0x000fe2000001ff00 */
[----:B------:R-:W-:Y:S01]  /*3e50*/  CS2R R114, SRZ ;  /* 0x0000000000727805 */ /* 0x000fe2000001ff00 */
[----:B------:R-:W-:Y:S01]  /*3e60*/  IMAD.SHL.U32 R171, R0, 0x2, RZ ;  /* 0x0000000200ab7824 */ /* 0x000fe200078e00ff */
[----:B-1----:R-:W2:Y:S01]  /*3e70*/  @P1 MUFU.RCP R5, c[0x0][0x238] ;  /* 0x00008e0000051b08 */ /* 0x002ea20000001000 */
[----:B------:R-:W-:Y:S01]  /*3e80*/  MOV R0, c[0x0][0x22c] ;  /* 0x00008b0000007a02 */ /* 0x000fe20000000f00 */
[----:B------:R-:W-:Y:S01]  /*3e90*/  IMAD.SHL.U32 R168, R2, 0x2, RZ ;  /* 0x0000000202a87824 */ /* 0x000fe200078e00ff */
        /* <DEDUP_REMOVED lines=41> */
[----:B------:R-:W-:Y:S02]  /*4130*/  ULDC UR14, c[0x0][0x2e4] ;  /* 0x0000b900000e7ab9 */ /* 0x000fe40000000800 */
[----:B------:R-:W-:Y:S01]  /*4140*/  UIADD3 UR20, UR9, -UR13, URZ ;  /* 0x8000000d09147290 */ /* 0x000fe2000fffe03f */
[----:B--2---:R-:W-:Y:S02]  /*4150*/  @P1 FMUL.FTZ R4, R4, R5 ;  /* 0x0000000504041220 */ /* 0x004fe40000410000 */
[----:B------:R-:W-:Y:S02]  /*4160*/  IMAD.SHL.U32 R5, R0, 0x10, RZ ;  /* 0x0000001000057824 */ /* 0x000fe400078e00ff */
[----:B------:R1:W2:Y:S03]  /*4170*/  @P1 R2UR UR10, R4 ;  /* 0x00000000040a13c2 */ /* 0x0002a600000e0000 */
[----:B------:R-:W-:-:S05]  /*4180*/  IADD3 R0, R5, 0x40, RZ ;  /* 0x0000004005007810 */ /* 0x000fca0007ffe0ff */
[----:B------:R-:W-:Y:S01]  /*4190*/  IMAD.IADD R0, R243, 0x1, R0 ;  /* 0x00000001f3007824 */ /* 0x000fe200078e0200 */
[----:B-1----:R-:W-:Y:S01]  /*41a0*/  IADD3 R4, R250, -UR12, -R180 ;  /* 0x8000000cfa047c10 */ /* 0x002fe2000fffe8b4 */
[----:B--2---:R-:W-:-:S03]  /*41b0*/  @UP1 UMOV UR4, UR10 ;  /* 0x0000000a00041c82 */ /* 0x004fc60008000000 */
[----:B------:R-:W-:Y:S02]  /*41c0*/  IADD3 R2, R4, UR5, RZ ;  /* 0x0000000504027c10 */ /* 0x000fe4000fffe0ff */
[----:B------:R-:W-:-:S03]  /*41d0*/  SHF.L.U64.HI R4, R250, 0x2, R19 ;  /* 0x00000002fa047819 */ /* 0x000fc60000010213 */
[----:B------:R1:W-:Y:S02]  /*41e0*/  STL [R1], R2 ;  /* 0x0000000201007387 */ /* 0x0003e40000100800 */
[----:B-1----:R-:W-:Y:S01]  /*41f0*/  IADD3 R2, R5, 0x20, RZ ;  /* 0x0000002005027810 */ /* 0x002fe20007ffe0ff */
[----:B------:R-:W-:-:S03]  /*4200*/  IMAD.SHL.U32 R5, R250, 0x4, RZ ;  /* 0x00000004fa057824 */ /* 0x000fc600078e00ff */
[----:B------:R-:W-:-:S04]  /*4210*/  IADD3 R2, R243, R2, RZ ;  /* 0x00000002f3027210 */ /* 0x000fc80007ffe0ff */
[C---:B------:R-:W-:Y:S01]  /*4220*/  IADD3 R4, R243.reuse, R2, RZ ;  /* 0x00000002f3047210 */ /* 0x040fe20007ffe0ff */
[----:B------:R-:W-:-:S04]  /*4230*/  IMAD.IADD R2, R243, 0x1, R0 ;  /* 0x00000001f3027824 */ /* 0x000fc800078e0200 */
[C---:B------:R-:W-:Y:S01]  /*4240*/  IMAD.IADD R247, R243.reuse, 0x1, R4 ;  /* 0x00000001f3f77824 */ /* 0x040fe200078e0204 */
[----:B------:R-:W-:-:S03]  /*4250*/  IADD3 R245, R243, R2, RZ ;  /* 0x00000002f3f57210 */ /* 0x000fc60007ffe0ff */
[C---:B------:R-:W-:Y:S02]  /*4260*/  IMAD.IADD R246, R243.reuse, 0x1, R247 ;  /* 0x00000001f3f67824 */ /* 0x040fe400078e02f7 */
[----:B------:R-:W-:-:S03]  /*4270*/  IMAD.IADD R244, R243, 0x1, R245 ;  /* 0x00000001f3f47824 */ /* 0x000fc600078e02f5 */
[C---:B------:R-:W-:Y:S01]  /*4280*/  IADD3 R249, R243.reuse, R246, RZ ;  /* 0x000000f6f3f97210 */ /* 0x040fe20007ffe0ff */
[----:B------:R-:W-:Y:S02]  /*4290*/  IMAD.IADD R248, R243, 0x1, R244 ;  /* 0x00000001f3f87824 */ /* 0x000fe400078e02f4 */
.L_x_1248:
[----:B------:R-:W2:Y:S01]  /*42a0*/  LDL R2, [R1] ;  /* 0x0000000001027983 */ /* 0x000ea20000100800 */
[----:B------:R-:W-:Y:S01]  /*42b0*/  IADD3 R0, R176, R171, RZ ;  /* 0x000000abb0007210 */ /* 0x000fe20007ffe0ff */
[----:B------:R-:W-:Y:S02]  /*42c0*/  USHF.L.U32 UR9, UR8, 0x6, URZ ;  /* 0x0000000608097899 */ /* 0x000fe4000800063f */
[----:B------:R-:W0:Y:S01]  /*42d0*/  LDGDEPBAR ;  /* 0x00000000000079af */ /* 0x000e220000000000 */
[----:B------:R-:W-:Y:S02]  /*42e0*/  ULDC UR11, c[0x0][0x2e4] ;  /* 0x0000b900000b7ab9 */ /* 0x000fe40000000800 */
[----:B------:R-:W-:Y:S01]  /*42f0*/  UISETP.GE.AND UP0, UPT, UR9, UR20, UPT ;  /* 0x000000140900728c */ /* 0x000fe2000bf06270 */
[----:B--2---:R-:W-:Y:S01]  /*4300*/  IADD3 R2, R2, UR9, RZ ;  /* 0x0000000902027c10 */ /* 0x004fe2000fffe0ff */
        /* <DEDUP_REMOVED lines=20> */
[-C--:B------:R-:W-:Y:S08]  /*4450*/  HMMA.16816.F32.BF16 R28, R28, R134.reuse, RZ ;  /* 0x000000861c1c723c */ /* 0x080ff000000418ff */
[----:B------:R-:W-:Y:S01]  /*4460*/  HMMA.16816.F32.BF16 R32, R32, R134, RZ ;  /* 0x000000862020723c */ /* 0x000fe200000418ff */
[----:B------:R-:W-:Y:S07]  /*4470*/  LDSM.16.M88.4 R132, [R0+0x1000] ;  /* 0x001000000084783b */ /* 0x000fee0000000200 */
[-C--:B----4-:R-:W-:Y:S08]  /*4480*/  HMMA.16816.F32.BF16 R4, R136, R140.reuse, R4 ;  /* 0x0000008c8804723c */ /* 0x090ff00000041804 */
[C---:B-1----:R-:W-:Y:S08]  /*4490*/  HMMA.16816.F32.BF16 R8, R144.reuse, R140, R8 ;  /* 0x0000008c9008723c */ /* 0x042ff00000041808 */
[-C--:B------:R-:W-:Y:S08]  /*44a0*/  HMMA.16816.F32.BF16 R12, R144, R142.reuse, R12 ;  /* 0x0000008e900c723c */ /* 0x080ff0000004180c */
[C---:B------:R-:W-:Y:S01]  /*44b0*/  HMMA.16816.F32.BF16 R16, R136.reuse, R142, R16 ;  /* 0x0000008e8810723c */ /* 0x040fe20000041810 */
[----:B------:R-:W1:Y:S07]  /*44c0*/  LDSM.16.M88.4 R140, [R169+0xb000] ;  /* 0x00b00000a98c783b */ /* 0x000e6e0000000200 */
[-C--:B--2---:R-:W-:Y:S08]  /*44d0*/  HMMA.16816.F32.BF16 R20, R136, R148.reuse, R20 ;  /* 0x000000948814723c */ /* 0x084ff00000041814 */
[C---:B------:R-:W-:Y:S07]  /*44e0*/  HMMA.16816.F32.BF16 R24, R144.reuse, R148, R24 ;  /* 0x000000949018723c */ /* 0x040fee0000041818 */
[----:B------:R-:W-:Y:S01]  /*44f0*/  IADD3 R148, R2, -0x1, RZ ;  /* 0xffffffff02947810 */ /* 0x000fe20007ffe0ff */
[-C--:B------:R-:W-:Y:S01]  /*4500*/  HMMA.16816.F32.BF16 R28, R144, R150.reuse, R28 ;  /* 0x00000096901c723c */ /* 0x080fe2000004181c */
[----:B------:R-:W-:Y:S02]  /*4510*/  LDSM.16.M88.4 R144, [R169+0xb400] ;  /* 0x00b40000a990783b */ /* 0x000fe40000000200 */
[----:B------:R-:W-:Y:S02]  /*4520*/  ISETP.GE.AND P0, PT, R148, RZ, PT ;  /* 0x000000ff9400720c */ /* 0x000fe40003f06270 */
[C---:B------:R-:W-:Y:S03]  /*4530*/  IADD3 R149, R2.reuse, 0x8, RZ ;  /* 0x0000000802957810 */ /* 0x040fe60007ffe0ff */
[----:B------:R-:W-:Y:S01]  /*4540*/  HMMA.16816.F32.BF16 R32, R136, R150, R32 ;  /* 0x000000968820723c */ /* 0x000fe20000041820 */
[----:B------:R-:W2:Y:S03]  /*4550*/  LDSM.16.M88.4 R136, [R0+0x1800] ;  /* 0x001800000088783b */ /* 0x000ea60000000200 */
[----:B------:R-:W-:Y:S03]  /*4560*/  ISETP.GE.AND P1, PT, R149, RZ, PT ;  /* 0x000000ff9500720c */ /* 0x000fe60003f26270 */
[----:B------:R-:W-:Y:S01]  /*4570*/  IABS R150, R2 ;  /* 0x0000000200967213 */ /* 0x000fe20000000000 */
[-C--:B------:R-:W-:Y:S03]  /*4580*/  HMMA.16816.F32.BF16 R4, R152, R156.reuse, R4 ;  /* 0x0000009c9804723c */ /* 0x080fe60000041804 */
[----:B------:R-:W-:Y:S02]  /*4590*/  I2F R193, R150 ;  /* 0x0000009600c17306 */ /* 0x000fe40000201400 */
[C---:B------:R-:W-:Y:S03]  /*45a0*/  @!P0 IADD3 R148, -R2.reuse, 0x1, RZ ;  /* 0x0000000102948810 */ /* 0x040fe60007ffe1ff */
[C---:B---3--:R-:W-:Y:S04]  /*45b0*/  HMMA.16816.F32.BF16 R8, R160.reuse, R156, R8 ;  /* 0x0000009ca008723c */ /* 0x048fe80000041808 */
[C---:B------:R-:W-:Y:S01]  /*45c0*/  @!P1 IADD3 R149, -R2.reuse, -0x8, RZ ;  /* 0xfffffff802959810 */ /* 0x040fe20007ffe1ff */
[----:B------:R-:W-:Y:S02]  /*45d0*/  I2F R181, R148 ;  /* 0x0000009400b57306 */ /* 0x000fe40000201400 */
[C---:B------:R-:W-:Y:S01]  /*45e0*/  IADD3 R157, R2.reuse, 0x28, RZ ;  /* 0x00000028029d7810 */ /* 0x040fe20007ffe0ff */
[-C--:B------:R-:W-:Y:S03]  /*45f0*/  HMMA.16816.F32.BF16 R12, R160, R158.reuse, R12 ;  /* 0x0000009ea00c723c */ /* 0x080fe6000004180c */
[----:B------:R-:W-:Y:S02]  /*4600*/  ISETP.GE.AND P1, PT, R157, RZ, PT ;  /* 0x000000ff9d00720c */ /* 0x000fe40003f26270 */
[----:B------:R-:W-:Y:S02]  /*4610*/  IADD3 R156, R2, 0x27, RZ ;  /* 0x00000027029c7810 */ /* 0x000fe40007ffe0ff */
[----:B------:R3:W-:Y:S01]  /*4620*/  I2F R183, R149 ;  /* 0x0000009500b77306 */ /* 0x0007e20000201400 */
[C---:B------:R-:W-:Y:S07]  /*4630*/  HMMA.16816.F32.BF16 R16, R152.reuse, R158, R16 ;  /* 0x0000009e9810723c */ /* 0x040fee0000041810 */
[----:B------:R-:W-:Y:S01]  /*4640*/  SHF.L.U32 R158, R250, 0x2, RZ ;  /* 0x00000002fa9e7819 */ /* 0x000fe200000006ff */
[-C--:B------:R-:W-:Y:S04]  /*4650*/  HMMA.16816.F32.BF16 R20, R152, R164.reuse, R20 ;  /* 0x000000a49814723c */ /* 0x080fe80000041814 */
[C---:B------:R-:W-:Y:S04]  /*4660*/  @!P1 IADD3 R157, -R2.reuse, -0x28, RZ ;  /* 0xffffffd8029d9810 */ /* 0x040fe80007ffe1ff */
[----:B------:R4:W-:Y:S01]  /*4670*/  I2F R186, R157 ;  /* 0x0000009d00ba7306 */ /* 0x0009e20000201400 */
[C---:B------:R-:W-:Y:S01]  /*4680*/  HMMA.16816.F32.BF16 R24, R160.reuse, R164, R24 ;  /* 0x000000a4a018723c */ /* 0x040fe20000041818 */
[----:B---3--:R-:W-:Y:S07]  /*4690*/  LDSM.16.M88.4 R148, [R170+0xd000] ;  /* 0x00d00000aa94783b */ /* 0x008fee0000000200 */
[-C--:B------:R-:W-:Y:S08]  /*46a0*/  HMMA.16816.F32.BF16 R28, R160, R166.reuse, R28 ;  /* 0x000000a6a01c723c */ /* 0x080ff0000004181c */
[----:B------:R-:W-:Y:S07]  /*46b0*/  HMMA.16816.F32.BF16 R32, R152, R166, R32 ;  /* 0x000000a69820723c */ /* 0x000fee0000041820 */
[----:B------:R-:W-:Y:S01]  /*46c0*/  IADD3 R152, R2, 0x7, RZ ;  /* 0x0000000702987810 */ /* 0x000fe20007ffe0ff */
[-C--:B-1----:R-:W-:Y:S05]  /*46d0*/  HMMA.16816.F32.BF16 R4, R132, R140.reuse, R4 ;  /* 0x0000008c8404723c */ /* 0x082fea0000041804 */
[----:B------:R-:W-:Y:S02]  /*46e0*/  ISETP.GE.AND P0, PT, R152, RZ, PT ;  /* 0x000000ff9800720c */ /* 0x000fe40003f06270 */
[C---:B----4-:R-:W-:Y:S01]  /*46f0*/  IADD3 R157, R2.reuse, -0x10, RZ ;  /* 0xfffffff0029d7810 */ /* 0x050fe20007ffe0ff */
[C---:B--2---:R-:W-:Y:S08]  /*4700*/  HMMA.16816.F32.BF16 R8, R136.reuse, R140, R8 ;  /* 0x0000008c8808723c */ /* 0x044ff00000041808 */
[-C--:B------:R-:W-:Y:S04]  /*4710*/  HMMA.16816.F32.BF16 R12, R136, R142.reuse, R12 ;  /* 0x0000008e880c723c */ /* 0x080fe8000004180c */
[----:B------:R-:W-:Y:S02]  /*4720*/  @!P0 IADD3 R152, -R2, -0x7, RZ ;  /* 0xfffffff902988810 */ /* 0x000fe40007ffe1ff */
[----:B------:R-:W-:Y:S02]  /*4730*/  ISETP.GE.AND P0, PT, R156, RZ, PT ;  /* 0x000000ff9c00720c */ /* 0x000fe40003f06270 */
[----:B------:R1:W-:Y:S01]  /*4740*/  I2F R182, R152 ;  /* 0x0000009800b67306 */ /* 0x0003e20000201400 */
[C---:B------:R-:W-:Y:S01]  /*4750*/  HMMA.16816.F32.BF16 R16, R132.reuse, R142, R16 ;  /* 0x0000008e8410723c */ /* 0x040fe20000041810 */
[----:B------:R-:W2:Y:S07]  /*4760*/  LDSM.16.M88.4 R140, [R171+0x2000] ;  /* 0x00200000ab8c783b */ /* 0x000eae0000000200 */
[-C--:B------:R-:W-:Y:S04]  /*4770*/  HMMA.16816.F32.BF16 R20, R132, R144.reuse, R20 ;  /* 0x000000908414723c */ /* 0x080fe80000041814 */
[C---:B------:R-:W-:Y:S04]  /*4780*/  @!P0 IADD3 R156, -R2.reuse, -0x27, RZ ;  /* 0xffffffd9029c8810 */ /* 0x040fe80007ffe1ff */
[----:B------:R3:W-:Y:S01]  /*4790*/  I2F R185, R156 ;  /* 0x0000009c00b97306 */ /* 0x0007e20000201400 */
[C---:B------:R-:W-:Y:S01]  /*47a0*/  HMMA.16816.F32.BF16 R24, R136.reuse, R144, R24 ;  /* 0x000000908818723c */ /* 0x040fe20000041818 */
[----:B-1----:R-:W1:Y:S06]  /*47b0*/  LDSM.16.M88.4 R152, [R171+0x2800] ;  /* 0x00280000ab98783b */ /* 0x002e6c0000000200 */
[----:B------:R-:W-:Y:S01]  /*47c0*/  IADD3 R144, R2, 0x20, RZ ;  /* 0x0000002002907810 */ /* 0x000fe20007ffe0ff */
[-C--:B------:R-:W-:Y:S03]  /*47d0*/  HMMA.16816.F32.BF16 R28, R136, R146.reuse, R28 ;  /* 0x00000092881c723c */ /* 0x080fe6000004181c */
[----:B------:R-:W-:Y:S04]  /*47e0*/  ISETP.GE.AND P1, PT, R144, RZ, PT ;  /* 0x000000ff9000720c */ /* 0x000fe80003f26270 */
[C---:B------:R-:W-:Y:S01]  /*47f0*/  IADD3 R137, R2.reuse, 0x18, RZ ;  /* 0x0000001802897810 */ /* 0x040fe20007ffe0ff */
[----:B------:R-:W-:Y:S01]  /*4800*/  HMMA.16816.F32.BF16 R32, R132, R146, R32 ;  /* 0x000000928420723c */ /* 0x000fe20000041820 */
[----:B------:R-:W4:Y:S03]  /*4810*/  LDSM.16.M88.4 R132, [R170+0xd400] ;  /* 0x00d40000aa84783b */ /* 0x000f260000000200 */
[C---:B------:R-:W-:Y:S02]  /*4820*/  IADD3 R138, R2.reuse, 0x1f, RZ ;  /* 0x0000001f028a7810 */ /* 0x040fe40007ffe0ff */
[C---:B------:R-:W-:Y:S02]  /*4830*/  IADD3 R136, R2.reuse, 0x17, RZ ;  /* 0x0000001702887810 */ /* 0x040fe40007ffe0ff */
[----:B------:R-:W-:Y:S01]  /*4840*/  @!P1 IADD3 R144, -R2, -0x20, RZ ;  /* 0xffffffe002909810 */ /* 0x000fe20007ffe1ff */
[-C--:B--2---:R-:W-:Y:S03]  /*4850*/  HMMA.16816.F32.BF16 R4, R140, R148.reuse, R4 ;  /* 0x000000948c04723c */ /* 0x084fe60000041804 */
[----:B------:R2:W-:Y:S02]  /*4860*/  I2F R167, R144 ;  /* 0x0000009000a77306 */ /* 0x0005e40000201400 */
[----:B------:R-:W-:Y:S02]  /*4870*/  ISETP.GE.AND P1, PT, R137, RZ, PT ;  /* 0x000000ff8900720c */ /* 0x000fe40003f26270 */
[----:B------:R-:W-:Y:S02]  /*4880*/  ISETP.GE.AND P0, PT, R138, RZ, PT ;  /* 0x000000ff8a00720c */ /* 0x000fe40003f06270 */
[C---:B---3--:R-:W-:Y:S09]  /*4890*/  IADD3 R156, R2.reuse, -0x9, RZ ;  /* 0xfffffff7029c7810 */ /* 0x048ff20007ffe0ff */
[C---:B------:R-:W-:Y:S02]  /*48a0*/  @!P1 IADD3 R137, -R2.reuse, -0x18, RZ ;  /* 0xffffffe802899810 */ /* 0x040fe40007ffe1ff */
[----:B------:R-:W-:Y:S01]  /*48b0*/  @!P0 IADD3 R138, -R2, -0x1f, RZ ;  /* 0xffffffe1028a8810 */ /* 0x000fe20007ffe1ff */
[C---:B-1----:R-:W-:Y:S01]  /*48c0*/  HMMA.16816.F32.BF16 R8, R152.reuse, R148, R8 ;  /* 0x000000949808723c */ /* 0x042fe20000041808 */
[----:B------:R-:W-:Y:S03]  /*48d0*/  I2F R179, R137 ;  /* 0x0000008900b37306 */ /* 0x000fe60000201400 */
[----:B------:R-:W-:Y:S01]  /*48e0*/  ISETP.GE.AND P0, PT, R136, RZ, PT ;  /* 0x000000ff8800720c */ /* 0x000fe20003f06270 */
[----:B--2---:R-:W-:Y:S02]  /*48f0*/  LDSM.16.M88.4 R144, [R169+0xd000] ;  /* 0x00d00000a990783b */ /* 0x004fe40000000200 */
[----:B------:R-:W-:Y:S01]  /*4900*/  IADD3 R148, P1, R158, UR18, RZ ;  /* 0x000000129e947c10 */ /* 0x000fe2000ff3e0ff */
[-C--:B------:R-:W-:Y:S03]  /*4910*/  HMMA.16816.F32.BF16 R12, R152, R150.reuse, R12 ;  /* 0x00000096980c723c */ /* 0x080fe6000004180c */
[----:B------:R-:W-:Y:S01]  /*4920*/  I2F R166, R138 ;  /* 0x0000008a00a67306 */ /* 0x000fe20000201400 */
[C---:B------:R-:W-:Y:S02]  /*4930*/  IADD3 R149, R2.reuse, -0x8, RZ ;  /* 0xfffffff802957810 */ /* 0x040fe40007ffe0ff */
[----:B------:R-:W-:Y:S02]  /*4940*/  SHF.R.S32.HI R158, RZ, 0x1f, R250 ;  /* 0x0000001fff9e7819 */ /* 0x000fe400000114fa */
[C---:B------:R-:W-:Y:S04]  /*4950*/  HMMA.16816.F32.BF16 R16, R140.reuse, R150, R16 ;  /* 0x000000968c10723c */ /* 0x040fe80000041810 */
[----:B------:R-:W-:Y:S02]  /*4960*/  @!P0 IADD3 R136, -R2, -0x17, RZ ;  /* 0xffffffe902888810 */ /* 0x000fe40007ffe1ff */
[----:B------:R-:W-:Y:S02]  /*4970*/  SHF.L.U64.HI R158, R250, 0x2, R158 ;  /* 0x00000002fa9e7819 */ /* 0x000fe4000001029e */
[----:B------:R1:W-:Y:S01]  /*4980*/  I2F R165, R136 ;  /* 0x0000008800a57306 */ /* 0x0003e20000201400 */
[----:B------:R-:W-:Y:S01]  /*4990*/  ISETP.GE.AND P0, PT, R156, RZ, PT ;  /* 0x000000ff9c00720c */ /* 0x000fe20003f06270 */
[-C--:B----4-:R-:W-:Y:S03]  /*49a0*/  HMMA.16816.F32.BF16 R20, R140, R132.reuse, R20 ;  /* 0x000000848c14723c */ /* 0x090fe60000041814 */
[----:B------:R-:W-:Y:S05]  /*49b0*/  ISETP.GE.AND P2, PT, R149, RZ, PT ;  /* 0x000000ff9500720c */ /* 0x000fea0003f46270 */
[C---:B------:R-:W-:Y:S04]  /*49c0*/  HMMA.16816.F32.BF16 R24, R152.reuse, R132, R24 ;  /* 0x000000849818723c */ /* 0x040fe80000041818 */
[C---:B------:R-:W-:Y:S03]  /*49d0*/  @!P0 IADD3 R156, -R2.reuse, 0x9, RZ ;  /* 0x00000009029c8810 */ /* 0x040fe60007ffe1ff */
[C---:B------:R-:W-:Y:S01]  /*49e0*/  IADD3 R133, R2.reuse, 0xf, RZ ;  /* 0x0000000f02857810 */ /* 0x040fe20007ffe0ff */
[----:B------:R2:W-:Y:S01]  /*49f0*/  I2F R163, R156 ;  /* 0x0000009c00a37306 */ /* 0x0005e20000201400 */
[C---:B------:R-:W-:Y:S01]  /*4a00*/  @!P2 IADD3 R149, -R2.reuse, 0x8, RZ ;  /* 0x000000080295a810 */ /* 0x040fe20007ffe1ff */
[-C--:B------:R-:W-:Y:S03]  /*4a10*/  HMMA.16816.F32.BF16 R28, R152, R134.reuse, R28 ;  /* 0x00000086981c723c */ /* 0x080fe6000004181c */
[----:B------:R-:W-:Y:S01]  /*4a20*/  IADD3 R132, R2, -0x18, RZ ;  /* 0xffffffe802847810 */ /* 0x000fe20007ffe0ff */
[----:B-1----:R-:W1:Y:S03]  /*4a30*/  LDSM.16.M88.4 R136, [R0+0x2000] ;  /* 0x002000000088783b */ /* 0x002e660000000200 */
[----:B------:R-:W-:Y:S01]  /*4a40*/  ISETP.GE.AND P2, PT, R132, RZ, PT ;  /* 0x000000ff8400720c */ /* 0x000fe20003f46270 */
[----:B------:R3:W-:Y:S01]  /*4a50*/  I2F R164, R149 ;  /* 0x0000009500a47306 */ /* 0x0007e20000201400 */
[----:B------:R-:W-:Y:S11]  /*4a60*/  HMMA.16816.F32.BF16 R32, R140, R134, R32 ;  /* 0x000000868c20723c */ /* 0x000ff60000041820 */
[----:B------:R-:W-:Y:S01]  /*4a70*/  @!UPT UIADD3 URZ, URZ, URZ, URZ ;  /* 0x0000003f3f3ff290 */ /* 0x000fe2000fffe03f */
[C---:B------:R-:W-:Y:S02]  /*4a80*/  @!P2 IADD3 R132, -R2.reuse, 0x18, RZ ;  /* 0x000000180284a810 */ /* 0x040fe40007ffe1ff */
[----:B--2---:R-:W-:Y:S02]  /*4a90*/  IADD3 R156, R2, 0x10, RZ ;  /* 0x00000010029c7810 */ /* 0x004fe40007ffe0ff */
[----:B------:R-:W-:Y:S01]  /*4aa0*/  I2F R142, R132 ;  /* 0x00000084008e7306 */ /* 0x000fe20000201400 */
[----:B---3--:R-:W-:Y:S02]  /*4ab0*/  IADD3.X R149, R158, UR17, RZ, P1, !PT ;  /* 0x000000119e957c10 */ /* 0x008fe40008ffe4ff */
[----:B------:R-:W-:Y:S02]  /*4ac0*/  IADD3 R158, R2, -0x11, RZ ;  /* 0xffffffef029e7810 */ /* 0x000fe40007ffe0ff */
[----:B------:R-:W-:Y:S01]  /*4ad0*/  ISETP.GE.AND P1, PT, R157, RZ, PT ;  /* 0x000000ff9d00720c */ /* 0x000fe20003f26270 */
[----:B-----5:R2:W5:Y:S01]  /*4ae0*/  LDG.E R161, [R148.64] ;  /* 0x0000000694a17981 */ /* 0x020562000c1e1900 */
[----:B------:R-:W-:Y:S03]  /*4af0*/  ISETP.GE.AND P0, PT, R158, RZ, PT ;  /* 0x000000ff9e00720c */ /* 0x000fe60003f06270 */
[----:B------:R2:W5:Y:S01]  /*4b00*/  LDG.E R162, [R148.64+0x20] ;  /* 0x0000200694a27981 */ /* 0x000562000c1e1900 */
[-C--:B-1----:R-:W-:Y:S03]  /*4b10*/  HMMA.16816.F32.BF16 R4, R136, R144.reuse, R4 ;  /* 0x000000908804723c */ /* 0x082fe60000041804 */
[----:B------:R2:W5:Y:S04]  /*4b20*/  LDG.E R160, [R148.64+0x80] ;  /* 0x0000800694a07981 */ /* 0x000568000c1e1900 */
[----:B------:R2:W5:Y:S01]  /*4b30*/  LDG.E R159, [R148.64+0xa0] ;  /* 0x0000a006949f7981 */ /* 0x000562000c1e1900 */
[C---:B------:R-:W-:Y:S04]  /*4b40*/  @!P1 IADD3 R157, -R2.reuse, 0x10, RZ ;  /* 0x00000010029d9810 */ /* 0x040fe80007ffe1ff */
[----:B------:R-:W-:Y:S02]  /*4b50*/  @!P0 IADD3 R158, -R2, 0x11, RZ ;  /* 0x00000011029e8810 */ /* 0x000fe40007ffe1ff */
[----:B------:R-:W-:Y:S01]  /*4b60*/  ISETP.GE.AND P1, PT, R156, RZ, PT ;  /* 0x000000ff9c00720c */ /* 0x000fe20003f26270 */
[----:B------:R-:W-:Y:S01]  /*4b70*/  I2F R157, R157 ;  /* 0x0000009d009d7306 */ /* 0x000fe20000201400 */
[----:B------:R-:W-:Y:S09]  /*4b80*/  ISETP.GE.AND P0, PT, R133, RZ, PT ;  /* 0x000000ff8500720c */ /* 0x000ff20003f06270 */
[----:B------:R-:W-:Y:S02]  /*4b90*/  I2F R158, R158 ;  /* 0x0000009e009e7306 */ /* 0x000fe40000201400 */
[----:B------:R-:W-:Y:S01]  /*4ba0*/  @!P1 IADD3 R156, -R2, -0x10, RZ ;  /* 0xfffffff0029c9810 */ /* 0x000fe20007ffe1ff */
[----:B------:R-:W-:Y:S02]  /*4bb0*/  FMUL.FTZ R4, R4, c[0x0][0x2ec] ;  /* 0x0000bb0004047a20 */ /* 0x000fe40000410000 */
[----:B------:R-:W-:Y:S01]  /*4bc0*/  FMUL.FTZ R5, R5, c[0x0][0x2ec] ;  /* 0x0000bb0005057a20 */ /* 0x000fe20000410000 */
[----:B------:R-:W-:Y:S01]  /*4bd0*/  @!P0 IADD3 R133, -R2, -0xf, RZ ;  /* 0xfffffff102858810 */ /* 0x000fe20007ffe1ff */
[----:B------:R-:W-:Y:S01]  /*4be0*/  FMUL.FTZ R6, R6, c[0x0][0x2ec] ;  /* 0x0000bb0006067a20 */ /* 0x000fe20000410000 */
[----:B------:R-:W-:Y:S01]  /*4bf0*/  PLOP3.LUT P0, PT, PT, PT, UP0, 0x80, 0x0 ;  /* 0x000000000000781c */ /* 0x000fe20003f0f008 */
[----:B--2---:R1:W2:Y:S01]  /*4c00*/  LDSM.16.M88.4 R148, [R0+0x2800] ;  /* 0x002800000094783b */ /* 0x0042a20000000200 */
[----:B------:R-:W-:Y:S01]  /*4c10*/  FMUL.FTZ R7, R7, c[0x0][0x2ec] ;  /* 0x0000bb0007077a20 */ /* 0x000fe20000410000 */
[----:B------:R-:W-:Y:S10]  /*4c20*/  MUFU.TANH R190, R5 ;  /* 0x0000000500be7308 */ /* 0x000ff40000002400 */
[----:B------:R-:W-:Y:S10]  /*4c30*/  MUFU.TANH R189, R6 ;  /* 0x0000000600bd7308 */ /* 0x000ff40000002400 */
[----:B------:R-:W-:Y:S01]  /*4c40*/  MUFU.TANH R188, R7 ;  /* 0x0000000700bc7308 */ /* 0x000fe20000002400 */
[----:B-1----:R-:W-:Y:S04]  /*4c50*/  IADD3 R0, R2, -0x19, RZ ;  /* 0xffffffe702007810 */ /* 0x002fe80007ffe0ff */
[----:B------:R-:W-:Y:S05]  /*4c60*/  ISETP.GE.AND P1, PT, R0, RZ, PT ;  /* 0x000000ff0000720c */ /* 0x000fea0003f26270 */
[----:B------:R-:W-:Y:S08]  /*4c70*/  I2F R156, R156 ;  /* 0x0000009c009c7306 */ /* 0x000ff00000201400 */
[----:B------:R-:W-:Y:S01]  /*4c80*/  @!P1 IADD3 R0, -R2, 0x19, RZ ;  /* 0x0000001902009810 */ /* 0x000fe20007ffe1ff */
[C---:B--2---:R-:W-:Y:S01]  /*4c90*/  HMMA.16816.F32.BF16 R8, R148.reuse, R144, R8 ;  /* 0x000000909408723c */ /* 0x044fe20000041808 */
[----:B------:R1:W2:Y:S07]  /*4ca0*/  MUFU.TANH R2, R4 ;  /* 0x0000000400027308 */ /* 0x0002ae0000002400 */
[-C--:B------:R-:W-:Y:S03]  /*4cb0*/  HMMA.16816.F32.BF16 R12, R148, R146.reuse, R12 ;  /* 0x00000092940c723c */ /* 0x080fe6000004180c */
[----:B------:R2:W-:Y:S05]  /*4cc0*/  I2F R143, R0 ;  /* 0x00000000008f7306 */ /* 0x0005ea0000201400 */
[C---:B------:R-:W-:Y:S05]  /*4cd0*/  HMMA.16816.F32.BF16 R16, R136.reuse, R146, R16 ;  /* 0x000000928810723c */ /* 0x040fea0000041810 */
[----:B------:R-:W-:Y:S03]  /*4ce0*/  I2F R133, R133 ;  /* 0x0000008500857306 */ /* 0x000fe60000201400 */
[----:B------:R-:W-:Y:S01]  /*4cf0*/  FMUL.FTZ R10, R10, c[0x0][0x2ec] ;  /* 0x0000bb000a0a7a20 */ /* 0x000fe20000410000 */
[----:B-1----:R-:W1:Y:S03]  /*4d00*/  LDSM.16.M88.4 R4, [R169+0xd400] ;  /* 0x00d40000a904783b */ /* 0x002e660000000200 */
[----:B------:R-:W-:Y:S02]  /*4d10*/  FMUL.FTZ R8, R8, c[0x0][0x2ec] ;  /* 0x0000bb0008087a20 */ /* 0x000fe40000410000 */
[----:B------:R-:W-:Y:S01]  /*4d20*/  FMUL.FTZ R11, R11, c[0x0][0x2ec] ;  /* 0x0000bb000b0b7a20 */ /* 0x000fe20000410000 */
[----:B------:R3:W4:Y:S01]  /*4d30*/  MUFU.TANH R154, R10 ;  /* 0x0000000a009a7308 */ /* 0x0007220000002400 */
        /* <DEDUP_REMOVED lines=8> */
[----:B--2---:R-:W-:Y:S05]  /*4dc0*/  FFMA.FTZ R0, -R2, R2, 1 ;  /* 0x3f80000002007423 */ /* 0x004fea0000010102 */
[----:B------:R2:W-:Y:S01]  /*4dd0*/  MUFU.TANH R152, R13 ;  /* 0x0000000d00987308 */ /* 0x0005e20000002400 */
[----:B---3--:R-:W-:Y:S09]  /*4de0*/  FFMA.FTZ R10, R182, -UR4, R188 ;  /* 0x80000004b60a7c23 */ /* 0x008ff200080100bc */
[----:B------:R-:W3:Y:S01]  /*4df0*/  MUFU.TANH R187, R8 ;  /* 0x0000000800bb7308 */ /* 0x000ee20000002400 */
[-C--:B-1----:R-:W-:Y:S03]  /*4e00*/  HMMA.16816.F32.BF16 R20, R136, R4.reuse, R20 ;  /* 0x000000048814723c */ /* 0x082fe60000041814 */
[----:B------:R-:W-:Y:S06]  /*4e10*/  FMUL.FTZ R12, R17, c[0x0][0x2ec] ;  /* 0x0000bb00110c7a20 */ /* 0x000fec0000410000 */
[----:B------:R-:W1:Y:S01]  /*4e20*/  MUFU.TANH R135, R11 ;  /* 0x0000000b00877308 */ /* 0x000e620000002400 */
[C---:B------:R-:W-:Y:S04]  /*4e30*/  HMMA.16816.F32.BF16 R24, R148.reuse, R4, R24 ;  /* 0x000000049418723c */ /* 0x040fe80000041818 */
[----:B--2---:R-:W-:Y:S02]  /*4e40*/  FMUL.FTZ R13, R16, c[0x0][0x2ec] ;  /* 0x0000bb00100d7a20 */ /* 0x004fe40000410000 */
[----:B----4-:R-:W-:Y:S03]  /*4e50*/  FFMA.FTZ R16, -R154, R154, 1 ;  /* 0x3f8000009a107423 */ /* 0x010fe6000001019a */
[----:B------:R-:W2:Y:S01]  /*4e60*/  MUFU.TANH R155, R9 ;  /* 0x00000009009b7308 */ /* 0x000ea20000002400 */
[-C--:B------:R-:W-:Y:S03]  /*4e70*/  HMMA.16816.F32.BF16 R28, R148, R6.reuse, R28 ;  /* 0x00000006941c723c */ /* 0x080fe6000004181c */
[----:B---3--:R-:W-:Y:S02]  /*4e80*/  FFMA.FTZ R8, -R187, R187, 1 ;  /* 0x3f800000bb087423 */ /* 0x008fe400000101bb */
        /* <DEDUP_REMOVED lines=17> */
[----:B------:R-:W-:Y:S02]  /*4fa0*/  FFMA.FTZ R7, R193, -UR4, R2 ;  /* 0x80000004c1077c23 */ /* 0x000fe40008010002 */
[----:B------:R-:W-:Y:S01]  /*4fb0*/  FFMA.FTZ R2, -R190, R190, 1 ;  /* 0x3f800000be027423 */ /* 0x000fe200000101be */
[----:B------:R4:W4:Y:S01]  /*4fc0*/  MUFU.TANH R140, R19 ;  /* 0x00000013008c7308 */ /* 0x0009220000002400 */
[----:B------:R-:W-:Y:S02]  /*4fd0*/  FMUL.FTZ R28, R28, c[0x0][0x2ec] ;  /* 0x0000bb001c1c7a20 */ /* 0x000fe40000410000 */
[----:B------:R-:W-:Y:S02]  /*4fe0*/  FMUL.FTZ R31, R31, c[0x0][0x2ec] ;  /* 0x0000bb001f1f7a20 */ /* 0x000fe40000410000 */
[----:B------:R-:W-:Y:S02]  /*4ff0*/  FMUL.FTZ R32, R32, c[0x0][0x2ec] ;  /* 0x0000bb0020207a20 */ /* 0x000fe40000410000 */
[----:B------:R-:W-:Y:S02]  /*5000*/  FMUL.FTZ R34, R34, c[0x0][0x2ec] ;  /* 0x0000bb0022227a20 */ /* 0x000fe40000410000 */
[----:B-1----:R-:W-:Y:S01]  /*5010*/  FFMA.FTZ R21, R185, -UR4, R135 ;  /* 0x80000004b9157c23 */ /* 0x002fe20008010087 */
[----:B------:R1:W-:Y:S01]  /*5020*/  MUFU.TANH R144, R22 ;  /* 0x0000001600907308 */ /* 0x0003e20000002400 */
[----:B------:R-:W-:Y:S02]  /*5030*/  FFMA.FTZ R9, -R135, R135, 1 ;  /* 0x3f80000087097423 */ /* 0x000fe40000010187 */
[----:B------:R-:W-:Y:S02]  /*5040*/  FMUL.FTZ R151, R0, c[0x0][0x2ec] ;  /* 0x0000bb0000977a20 */ /* 0x000fe40000410000 */
[----:B------:R-:W-:Y:S02]  /*5050*/  FMUL.FTZ R150, R2, c[0x0][0x2ec] ;  /* 0x0000bb0002967a20 */ /* 0x000fe40000410000 */
[----:B--2---:R-:W-:Y:S02]  /*5060*/  FFMA.FTZ R0, -R155, R155, 1 ;  /* 0x3f8000009b007423 */ /* 0x004fe4000001019b */
[----:B------:R-:W-:Y:S01]  /*5070*/  FFMA.FTZ R14, R166, -UR4, R155 ;  /* 0x80000004a60e7c23 */ /* 0x000fe2000801009b */
[----:B------:R-:W2:Y:S01]  /*5080*/  MUFU.TANH R12, R12 ;  /* 0x0000000c000c7308 */ /* 0x000ea20000002400 */
[----:B---3--:R-:W-:Y:S02]  /*5090*/  FFMA.FTZ R2, -R134, R134, 1 ;  /* 0x3f80000086027423 */ /* 0x008fe40000010186 */
[----:B------:R-:W-:Y:S02]  /*50a0*/  FMUL.FTZ R155, R8, c[0x0][0x2ec] ;  /* 0x0000bb00089b7a20 */ /* 0x000fe40000410000 */
[----:B----4-:R-:W-:Y:S02]  /*50b0*/  FFMA.FTZ R19, R166, -UR4, R134 ;  /* 0x80000004a6137c23 */ /* 0x010fe40008010086 */
[----:B------:R-:W-:Y:S02]  /*50c0*/  FMUL.FTZ R166, R16, c[0x0][0x2ec] ;  /* 0x0000bb0010a67a20 */ /* 0x000fe40000410000 */
[C---:B------:R-:W-:Y:S01]  /*50d0*/  FFMA.FTZ R8, R181.reuse, -UR4, R140 ;  /* 0x80000004b5087c23 */ /* 0x040fe2000801008c */
[----:B------:R-:W3:Y:S01]  /*50e0*/  MUFU.TANH R146, R18 ;  /* 0x0000001200927308 */ /* 0x000ee20000002400 */
[----:B------:R-:W-:Y:S02]  /*50f0*/  FFMA.FTZ R16, -R140, R140, 1 ;  /* 0x3f8000008c107423 */ /* 0x000fe4000001018c */
[----:B------:R-:W-:Y:S01]  /*5100*/  FFMA.FTZ R6, R181, -UR4, R190 ;  /* 0x80000004b5067c23 */ /* 0x000fe200080100be */
[----:B------:R-:W-:Y:S01]  /*5110*/  MOV R190, R192 ;  /* 0x000000c000be7202 */ /* 0x000fe20000000f00 */
[----:B-1----:R-:W-:Y:S02]  /*5120*/  FFMA.FTZ R22, R186, -UR4, R154 ;  /* 0x80000004ba167c23 */ /* 0x002fe4000801009a */
[----:B------:R-:W-:Y:S02]  /*5130*/  FMUL.FTZ R154, R0, c[0x0][0x2ec] ;  /* 0x0000bb00009a7a20 */ /* 0x000fe40000410000 */
[----:B------:R-:W-:Y:S01]  /*5140*/  FFMA.FTZ R0, -R153, R153, 1 ;  /* 0x3f80000099007423 */ /* 0x000fe20000010199 */
[----:B------:R-:W1:Y:S01]  /*5150*/  MUFU.TANH R13, R13 ;  /* 0x0000000d000d7308 */ /* 0x000e620000002400 */
[----:B------:R-:W-:Y:S02]  /*5160*/  FFMA.FTZ R5, -R189, R189, 1 ;  /* 0x3f800000bd057423 */ /* 0x000fe400000101bd */
[----:B------:R-:W-:Y:S02]  /*5170*/  FMUL.FTZ R148, R4, c[0x0][0x2ec] ;  /* 0x0000bb0004947a20 */ /* 0x000fe40000410000 */
[----:B------:R-:W-:Y:S02]  /*5180*/  FFMA.FTZ R4, -R152, R152, 1 ;  /* 0x3f80000098047423 */ /* 0x000fe40000010198 */
[----:B------:R-:W-:Y:S02]  /*5190*/  FMUL.FTZ R181, R0, c[0x0][0x2ec] ;  /* 0x0000bb0000b57a20 */ /* 0x000fe40000410000 */
[----:B--2---:R-:W-:Y:S01]  /*51a0*/  FFMA.FTZ R0, -R12, R12, 1 ;  /* 0x3f8000000c007423 */ /* 0x004fe2000001010c */
[----:B------:R-:W2:Y:S01]  /*51b0*/  MUFU.TANH R18, R23 ;  /* 0x0000001700127308 */ /* 0x000ea20000002400 */
[----:B------:R-:W-:Y:S02]  /*51c0*/  FFMA.FTZ R15, R167, -UR4, R187 ;  /* 0x80000004a70f7c23 */ /* 0x000fe400080100bb */
[----:B------:R-:W-:Y:S02]  /*51d0*/  FMUL.FTZ R149, R5, c[0x0][0x2ec] ;  /* 0x0000bb0005957a20 */ /* 0x000fe40000410000 */
[----:B------:R-:W-:Y:S02]  /*51e0*/  FFMA.FTZ R5, -R147, R147, 1 ;  /* 0x3f80000093057423 */ /* 0x000fe40000010193 */
[----:B------:R-:W-:Y:S02]  /*51f0*/  FMUL.FTZ R186, R2, c[0x0][0x2ec] ;  /* 0x0000bb0002ba7a20 */ /* 0x000fe40000410000 */
[----:B------:R-:W-:Y:S01]  /*5200*/  FMUL.FTZ R188, R0, c[0x0][0x2ec] ;  /* 0x0000bb0000bc7a20 */ /* 0x000fe20000410000 */
[----:B------:R4:W2:Y:S01]  /*5210*/  MUFU.TANH R132, R20 ;  /* 0x0000001400847308 */ /* 0x0008a20000002400 */
[----:B------:R-:W-:Y:S02]  /*5220*/  FFMA.FTZ R11, R183, -UR4, R189 ;  /* 0x80000004b70b7c23 */ /* 0x000fe400080100bd */
[----:B---3--:R-:W-:Y:S02]  /*5230*/  FFMA.FTZ R17, -R146, R146, 1 ;  /* 0x3f80000092117423 */ /* 0x008fe40000010192 */
[----:B-1----:R-:W-:Y:S02]  /*5240*/  FFMA.FTZ R2, -R13, R13, 1 ;  /* 0x3f8000000d027423 */ /* 0x002fe4000001010d */
[----:B------:R-:W-:Y:S02]  /*5250*/  FMUL.FTZ R187, R5, c[0x0][0x2ec] ;  /* 0x0000bb0005bb7a20 */ /* 0x000fe40000410000 */
[----:B------:R-:W-:Y:S01]  /*5260*/  FFMA.FTZ R5, -R144, R144, 1 ;  /* 0x3f80000090057423 */ /* 0x000fe20000010190 */
[----:B------:R-:W-:Y:S01]  /*5270*/  MUFU.TANH R141, R26 ;  /* 0x0000001a008d7308 */ /* 0x000fe20000002400 */
[----:B------:R-:W-:Y:S02]  /*5280*/  FMUL.FTZ R189, R2, c[0x0][0x2ec] ;  /* 0x0000bb0002bd7a20 */ /* 0x000fe40000410000 */
[----:B------:R-:W-:Y:S02]  /*5290*/  FFMA.FTZ R2, -R145, R145, 1 ;  /* 0x3f80000091027423 */ /* 0x000fe40000010191 */
[----:B------:R-:W-:Y:S02]  /*52a0*/  FMUL.FTZ R185, R9, c[0x0][0x2ec] ;  /* 0x0000bb0009b97a20 */ /* 0x000fe40000410000 */
[----:B------:R-:W-:Y:S02]  /*52b0*/  FFMA.FTZ R9, R193, -UR4, R146 ;  /* 0x80000004c1097c23 */ /* 0x000fe40008010092 */
[----:B------:R-:W-:Y:S01]  /*52c0*/  FMUL.FTZ R200, R17, c[0x0][0x2ec] ;  /* 0x0000bb0011c87a20 */ /* 0x000fe20000410000 */
[----:B------:R-:W1:Y:S01]  /*52d0*/  MUFU.TANH R26, R24 ;  /* 0x00000018001a7308 */ /* 0x000e620000002400 */
[----:B------:R-:W-:Y:S02]  /*52e0*/  FMUL.FTZ R199, R16, c[0x0][0x2ec] ;  /* 0x0000bb0010c77a20 */ /* 0x000fe40000410000 */
[----:B------:R-:W-:Y:S02]  /*52f0*/  FMUL.FTZ R205, R5, c[0x0][0x2ec] ;  /* 0x0000bb0005cd7a20 */ /* 0x000fe40000410000 */
[----:B----4-:R-:W-:Y:S02]  /*5300*/  FFMA.FTZ R20, R167, -UR4, R147 ;  /* 0x80000004a7147c23 */ /* 0x010fe40008010093 */
[----:B------:R-:W-:Y:S02]  /*5310*/  FMUL.FTZ R167, R4, c[0x0][0x2ec] ;  /* 0x0000bb0004a77a20 */ /* 0x000fe40000410000 */
[----:B--2---:R-:W-:Y:S01]  /*5320*/  FFMA.FTZ R4, -R18, R18, 1 ;  /* 0x3f80000012047423 */ /* 0x004fe20000010112 */
[----:B------:R-:W2:Y:S01]  /*5330*/  MUFU.TANH R25, R25 ;  /* 0x0000001900197308 */ /* 0x000ea20000002400 */
[----:B------:R-:W-:Y:S02]  /*5340*/  FFMA.FTZ R0, -R132, R132, 1 ;  /* 0x3f80000084007423 */ /* 0x000fe40000010184 */
[----:B------:R-:W-:Y:S02]  /*5350*/  FMUL.FTZ R204, R4, c[0x0][0x2ec] ;  /* 0x0000bb0004cc7a20 */ /* 0x000fe40000410000 */
[----:B------:R-:W-:Y:S02]  /*5360*/  FMUL.FTZ R201, R0, c[0x0][0x2ec] ;  /* 0x0000bb0000c97a20 */ /* 0x000fe40000410000 */
[----:B------:R-:W-:Y:S02]  /*5370*/  FMUL.FTZ R198, R2, c[0x0][0x2ec] ;  /* 0x0000bb0002c67a20 */ /* 0x000fe40000410000 */
[----:B------:R-:W-:Y:S01]  /*5380*/  FFMA.FTZ R13, R164, -UR4, R13 ;  /* 0x80000004a40d7c23 */ /* 0x000fe2000801000d */
[----:B------:R-:W3:Y:S01]  /*5390*/  MUFU.TANH R23, R27 ;  /* 0x0000001b00177308 */ /* 0x000ee20000002400 */
[----:B------:R-:W-:Y:S02]  /*53a0*/  FFMA.FTZ R12, R163, -UR4, R12 ;  /* 0x80000004a30c7c23 */ /* 0x000fe4000801000c */
[----:B------:R-:W-:Y:S02]  /*53b0*/  FFMA.FTZ R132, R157, -UR4, R132 ;  /* 0x800000049d847c23 */ /* 0x000fe40008010084 */
[----:B-1----:R-:W-:Y:S02]  /*53c0*/  FFMA.FTZ R4, -R26, R26, 1 ;  /* 0x3f8000001a047423 */ /* 0x002fe4000001011a */
[----:B------:R-:W-:Y:S02]  /*53d0*/  FFMA.FTZ R35, R158, -UR4, R145 ;  /* 0x800000049e237c23 */ /* 0x000fe40008010091 */
[----:B------:R-:W-:Y:S01]  /*53e0*/  FMUL.FTZ R193, R4, c[0x0][0x2ec] ;  /* 0x0000bb0004c17a20 */ /* 0x000fe20000410000 */
[----:B------:R1:W4:Y:S01]  /*53f0*/  MUFU.TANH R136, R30 ;  /* 0x0000001e00887308 */ /* 0x0003220000002400 */
[C---:B------:R-:W-:Y:S02]  /*5400*/  FFMA.FTZ R26, R156.reuse, -UR4, R26 ;  /* 0x800000049c1a7c23 */ /* 0x040fe4000801001a */
[----:B--2---:R-:W-:Y:S02]  /*5410*/  FFMA.FTZ R0, -R25, R25, 1 ;  /* 0x3f80000019007423 */ /* 0x004fe40000010119 */
[----:B------:R-:W-:Y:S05]  /*5420*/  FFMA.FTZ R25, R133, -UR4, R25 ;  /* 0x8000000485197c23 */ /* 0x000fea0008010019 */
[----:B------:R2:W2:Y:S01]  /*5430*/  MUFU.TANH R135, R29 ;  /* 0x0000001d00877308 */ /* 0x0004a20000002400 */
[C---:B---3--:R-:W-:Y:S02]  /*5440*/  FFMA.FTZ R17, R165.reuse, -UR4, R23 ;  /* 0x80000004a5117c23 */ /* 0x048fe40008010017 */
[----:B------:R-:W-:Y:S07]  /*5450*/  FFMA.FTZ R27, R165, -UR4, R152 ;  /* 0x80000004a51b7c23 */ /* 0x000fee0008010098 */
[----:B------:R-:W3:Y:S01]  /*5460*/  MUFU.TANH R137, R28 ;  /* 0x0000001c00897308 */ /* 0x000ee20000002400 */
[----:B-1----:R-:W-:Y:S02]  /*5470*/  FFMA.FTZ R30, -R141, R141, 1 ;  /* 0x3f8000008d1e7423 */ /* 0x002fe4000001018d */
[----:B----4-:R-:W-:Y:S02]  /*5480*/  FFMA.FTZ R16, R156, -UR4, R136 ;  /* 0x800000049c107c23 */ /* 0x010fe40008010088 */
[----:B------:R-:W-:Y:S02]  /*5490*/  FFMA.FTZ R136, -R136, R136, 1 ;  /* 0x3f80000088887423 */ /* 0x000fe40000010188 */
[----:B------:R-:W-:Y:S03]  /*54a0*/  FMUL.FTZ R203, R30, c[0x0][0x2ec] ;  /* 0x0000bb001ecb7a20 */ /* 0x000fe60000410000 */
[----:B------:R-:W1:Y:S01]  /*54b0*/  MUFU.TANH R134, R31 ;  /* 0x0000001f00867308 */ /* 0x000e620000002400 */
[----:B--2---:R-:W-:Y:S02]  /*54c0*/  FFMA.FTZ R29, -R23, R23, 1 ;  /* 0x3f800000171d7423 */ /* 0x004fe40000010117 */
[----:B------:R-:W-:Y:S02]  /*54d0*/  FFMA.FTZ R23, R182, -UR4, R135 ;  /* 0x80000004b6177c23 */ /* 0x000fe40008010087 */
[----:B------:R-:W-:Y:S02]  /*54e0*/  FFMA.FTZ R135, -R135, R135, 1 ;  /* 0x3f80000087877423 */ /* 0x000fe40000010187 */
[----:B------:R-:W-:Y:S03]  /*54f0*/  FMUL.FTZ R202, R29, c[0x0][0x2ec] ;  /* 0x0000bb001dca7a20 */ /* 0x000fe60000410000 */
[----:B------:R-:W2:Y:S01]  /*5500*/  MUFU.TANH R140, R32 ;  /* 0x00000020008c7308 */ /* 0x000ea20000002400 */
[----:B------:R-:W-:Y:S02]  /*5510*/  FMUL.FTZ R156, R135, c[0x0][0x2ec] ;  /* 0x0000bb00879c7a20 */ /* 0x000fe40000410000 */
[----:B---3--:R-:W-:Y:S02]  /*5520*/  FFMA.FTZ R24, R183, -UR4, R137 ;  /* 0x80000004b7187c23 */ /* 0x008fe40008010089 */
[----:B------:R-:W-:Y:S02]  /*5530*/  FFMA.FTZ R137, -R137, R137, 1 ;  /* 0x3f80000089897423 */ /* 0x000fe40000010189 */
[----:B------:R-:W-:Y:S02]  /*5540*/  FMUL.FTZ R183, R0, c[0x0][0x2ec] ;  /* 0x0000bb0000b77a20 */ /* 0x000fe40000410000 */
[----:B------:R-:W-:Y:S01]  /*5550*/  FFMA.FTZ R28, R179, -UR4, R153 ;  /* 0x80000004b31c7c23 */ /* 0x000fe20008010099 */
[----:B------:R-:W3:Y:S01]  /*5560*/  MUFU.TANH R33, R34 ;  /* 0x0000002200217308 */ /* 0x000ee20000002400 */
[----:B-1----:R-:W-:Y:S02]  /*5570*/  FFMA.FTZ R133, R133, -UR4, R134 ;  /* 0x8000000485857c23 */ /* 0x002fe40008010086 */
[----:B------:R-:W-:Y:S02]  /*5580*/  FFMA.FTZ R134, -R134, R134, 1 ;  /* 0x3f80000086867423 */ /* 0x000fe40000010186 */
[----:B------:R-:W-:Y:S02]  /*5590*/  FFMA.FTZ R31, R163, -UR4, R18 ;  /* 0x80000004a31f7c23 */ /* 0x000fe40008010012 */
[----:B------:R-:W-:Y:S03]  /*55a0*/  FFMA.FTZ R18, R179, -UR4, R141 ;  /* 0x80000004b3127c23 */ /* 0x000fe6000801008d */
[----:B------:R-:W1:Y:S01]  /*55b0*/  MUFU.TANH R139, R139 ;  /* 0x0000008b008b7308 */ /* 0x000e620000002400 */
[----:B------:R-:W-:Y:S02]  /*55c0*/  FMUL.FTZ R179, R136, c[0x0][0x2ec] ;  /* 0x0000bb0088b37a20 */ /* 0x000fe40000410000 */
[----:B--2---:R-:W-:Y:S02]  /*55d0*/  FFMA.FTZ R5, -R140, R140, 1 ;  /* 0x3f8000008c057423 */ /* 0x004fe4000001018c */
[----:B------:R-:W-:Y:S02]  /*55e0*/  FFMA.FTZ R32, R164, -UR4, R144 ;  /* 0x80000004a4207c23 */ /* 0x000fe40008010090 */
[----:B------:R-:W-:Y:S02]  /*55f0*/  FMUL.FTZ R164, R137, c[0x0][0x2ec] ;  /* 0x0000bb0089a47a20 */ /* 0x000fe40000410000 */
[----:B------:R-:W-:Y:S01]  /*5600*/  FMUL.FTZ R165, R5, c[0x0][0x2ec] ;  /* 0x0000bb0005a57a20 */ /* 0x000fe20000410000 */
[----:B------:R-:W2:Y:S01]  /*5610*/  MUFU.TANH R138, R138 ;  /* 0x0000008a008a7308 */ /* 0x000ea20000002400 */
[----:B---3--:R-:W-:Y:S02]  /*5620*/  FFMA.FTZ R4, -R33, R33, 1 ;  /* 0x3f80000021047423 */ /* 0x008fe40000010121 */
[----:B------:R-:W-:Y:S02]  /*5630*/  FFMA.FTZ R34, R142, -UR4, R140 ;  /* 0x800000048e227c23 */ /* 0x000fe4000801008c */
[----:B------:R-:W-:Y:S02]  /*5640*/  FFMA.FTZ R30, R157, -UR4, R33 ;  /* 0x800000049d1e7c23 */ /* 0x000fe40008010021 */
[----:B------:R-:W-:Y:S02]  /*5650*/  FMUL.FTZ R182, R4, c[0x0][0x2ec] ;  /* 0x0000bb0004b67a20 */ /* 0x000fe40000410000 */
[----:B-1----:R-:W-:Y:S02]  /*5660*/  FFMA.FTZ R2, -R139, R139, 1 ;  /* 0x3f8000008b027423 */ /* 0x002fe4000001018b */
[----:B------:R-:W-:Y:S02]  /*5670*/  FFMA.FTZ R33, R143, -UR4, R139 ;  /* 0x800000048f217c23 */ /* 0x000fe4000801008b */
[----:B------:R-:W-:Y:S02]  /*5680*/  FMUL.FTZ R157, R2, c[0x0][0x2ec] ;  /* 0x0000bb00029d7a20 */ /* 0x000fe40000410000 */
[----:B--2---:R-:W-:Y:S02]  /*5690*/  FFMA.FTZ R0, -R138, R138, 1 ;  /* 0x3f8000008a007423 */ /* 0x004fe4000001018a */
[----:B------:R-:W-:Y:S02]  /*56a0*/  FFMA.FTZ R29, R158, -UR4, R138 ;  /* 0x800000049e1d7c23 */ /* 0x000fe4000801008a */
[----:B------:R-:W-:Y:S02]  /*56b0*/  FMUL.FTZ R158, R134, c[0x0][0x2ec] ;  /* 0x0000bb00869e7a20 */ /* 0x000fe40000410000 */
[----:B------:R-:W-:Y:S01]  /*56c0*/  FMUL.FTZ R163, R0, c[0x0][0x2ec] ;  /* 0x0000bb0000a37a20 */ /* 0x000fe20000410000 */
[----:B------:R-:W-:-:S05]  /*56d0*/  @!P0 BRA `(.L_x_1244) ;  /* 0x000000c000008947 */ /* 0x000fca0003800000 */
        /* <DEDUP_REMOVED lines=12> */
.L_x_1244:
[----:B------:R-:W-:Y:S01]  /*57a0*/  IADD3 R5, R250, UR9, RZ ;  /* 0x00000009fa057c10 */ /* 0x000fe2000fffe0ff */
        /* <DEDUP_REMOVED lines=12> */
[CC--:B------:R-:W-:Y:S02]  /*5870*/  ISETP.GE.AND P2, PT, R180.reuse, R0.reuse, PT ;  /* 0x00000000b400720c */ /* 0x0c0fe40003f46270 */
[C---:B------:R-:W-:Y:S02]  /*5880*/  IADD3 R137, R180.reuse, 0x10, RZ ;  /* 0x00000010b4897810 */ /* 0x040fe40007ffe0ff */
[C---:B------:R-:W-:Y:S02]  /*5890*/  IADD3 R136, R180.reuse, 0x11, RZ ;  /* 0x00000011b4887810 */ /* 0x040fe40007ffe0ff */
[C---:B------:R-:W-:Y:S02]  /*58a0*/  IADD3 R135, R180.reuse, 0x18, RZ ;  /* 0x00000018b4877810 */ /* 0x040fe40007ffe0ff */
[----:B------:R-:W-:Y:S02]  /*58b0*/  IADD3 R134, R180, 0x19, RZ ;  /* 0x00000019b4867810 */ /* 0x000fe40007ffe0ff */
[----:B------:R-:W-:Y:S02]  /*58c0*/  IADD3 R141, R2, UR10, RZ ;  /* 0x0000000a028d7c10 */ /* 0x000fe4000fffe0ff */
        /* <DEDUP_REMOVED lines=11> */
[----:B------:R-:W-:Y:S02]  /*5980*/  ISETP.GE.OR P1, PT, R140, R4, !P1 ;  /* 0x000000048c00720c */ /* 0x000fe40004f26670 */
        /* <DEDUP_REMOVED lines=96> */
.L_x_1245:
[C---:B------:R-:W-:Y:S01]  /*5f90*/  FMUL.FTZ R5, R241.reuse, 1.4426950216293334961 ;  /* 0x3fb8aa3bf1057820 */ /* 0x040fe20000410000 */
[----:B------:R-:W-:Y:S01]  /*5fa0*/  FSETP.NEU.FTZ.AND P0, PT, R241, -INF , PT ;  /* 0xff800000f100780b */ /* 0x000fe20003f1d000 */
[----:B------:R-:W-:Y:S01]  /*5fb0*/  FMUL.FTZ R4, R242, 1.4426950216293334961 ;  /* 0x3fb8aa3bf2047820 */ /* 0x000fe20000410000 */
[----:B------:R-:W-:Y:S01]  /*5fc0*/  UISETP.GT.AND UP0, UPT, UR8, UR19, UPT ;  /* 0x000000130800728c */ /* 0x000fe2000bf04270 */
[----:B------:R-:W-:Y:S01]  /*5fd0*/  FMUL.FTZ R2, R239, 1.4426950216293334961 ;  /* 0x3fb8aa3bef027820 */ /* 0x000fe20000410000 */
[----:B------:R-:W-:Y:S01]  /*5fe0*/  FSEL R5, R5, RZ, P0 ;  /* 0x000000ff05057208 */ /* 0x000fe20000000000 */
        /* <DEDUP_REMOVED lines=8> */
[----:B------:R-:W-:Y:S01]  /*6070*/  FSEL R2, R2, RZ, P0 ;  /* 0x000000ff02027208 */ /* 0x000fe20000000000 */
[--C-:B------:R-:W-:Y:S01]  /*6080*/  FFMA.FTZ R32, R32, c[0x0][0x23c], -R4.reuse ;  /* 0x00008f0020207a23 */ /* 0x100fe20000010804 */
[----:B------:R-:W-:Y:S01]  /*6090*/  FSETP.NEU.FTZ.AND P0, PT, R240, -INF , PT ;  /* 0xff800000f000780b */ /* 0x000fe20003f1d000 */
[----:B------:R-:W-:Y:S02]  /*60a0*/  FFMA.FTZ R31, R31, c[0x0][0x23c], -R4 ;  /* 0x00008f001f1f7a23 */ /* 0x000fe40000010804 */
[----:B------:R-:W-:Y:S01]  /*60b0*/  FFMA.FTZ R28, R28, c[0x0][0x23c], -R2 ;  /* 0x00008f001c1c7a23 */ /* 0x000fe20000010802 */
[----:B------:R-:W-:Y:S01]  /*60c0*/  FSEL R0, R0, RZ, P0 ;  /* 0x000000ff00007208 */ /* 0x000fe20000000000 */
[--C-:B------:R-:W-:Y:S01]  /*60d0*/  FFMA.FTZ R30, R30, c[0x0][0x23c], -R4.reuse ;  /* 0x00008f001e1e7a23 */ /* 0x100fe20000010804 */
[----:B------:R-:W1:Y:S01]  /*60e0*/  MUFU.EX2 R146, R6 ;  /* 0x0000000600927308 */ /* 0x000e620000000800 */
[--C-:B------:R-:W-:Y:S01]  /*60f0*/  FFMA.FTZ R11, R11, c[0x0][0x23c], -R4.reuse ;  /* 0x00008f000b0b7a23 */ /* 0x100fe20000010804 */
[----:B------:R-:W-:Y:S01]  /*6100*/  PLOP3.LUT P0, PT, PT, PT, UP0, 0x80, 0x0 ;  /* 0x000000000000781c */ /* 0x000fe20003f0f008 */
[--C-:B------:R-:W-:Y:S02]  /*6110*/  FFMA.FTZ R10, R10, c[0x0][0x23c], -R4.reuse ;  /* 0x00008f000a0a7a23 */ /* 0x100fe40000010804 */
[--C-:B------:R-:W-:Y:S02]  /*6120*/  FFMA.FTZ R9, R9, c[0x0][0x23c], -R4.reuse ;  /* 0x00008f0009097a23 */ /* 0x100fe40000010804 */
[--C-:B------:R-:W-:Y:S02]  /*6130*/  FFMA.FTZ R8, R8, c[0x0][0x23c], -R4.reuse ;  /* 0x00008f0008087a23 */ /* 0x100fe40000010804 */
[----:B------:R-:W-:Y:S01]  /*6140*/  FFMA.FTZ R4, R29, c[0x0][0x23c], -R4 ;  /* 0x00008f001d047a23 */ /* 0x000fe20000010804 */
[----:B------:R-:W-:Y:S01]  /*6150*/  MUFU.EX2 R145, R11 ;  /* 0x0000000b00917308 */ /* 0x000fe20000000800 */
[--C-:B------:R-:W-:Y:S02]  /*6160*/  FFMA.FTZ R27, R27, c[0x0][0x23c], -R2.reuse ;  /* 0x00008f001b1b7a23 */ /* 0x100fe40000010802 */
[--C-:B------:R-:W-:Y:S02]  /*6170*/  FFMA.FTZ R26, R26, c[0x0][0x23c], -R2.reuse ;  /* 0x00008f001a1a7a23 */ /* 0x100fe40000010802 */
[--C-:B------:R-:W-:Y:S02]  /*6180*/  FFMA.FTZ R25, R25, c[0x0][0x23c], -R2.reuse ;  /* 0x00008f0019197a23 */ /* 0x100fe40000010802 */
[--C-:B------:R-:W-:Y:S02]  /*6190*/  FFMA.FTZ R24, R24, c[0x0][0x23c], -R2.reuse ;  /* 0x00008f0018187a23 */ /* 0x100fe40000010802 */
[--C-:B------:R-:W-:Y:S01]  /*61a0*/  FFMA.FTZ R15, R15, c[0x0][0x23c], -R2.reuse ;  /* 0x00008f000f0f7a23 */ /* 0x100fe20000010802 */
[----:B------:R-:W2:Y:S01]  /*61b0*/  MUFU.EX2 R213, R10 ;  /* 0x0000000a00d57308 */ /* 0x000ea20000000800 */
[--C-:B------:R-:W-:Y:S02]  /*61c0*/  FFMA.FTZ R14, R14, c[0x0][0x23c], -R2.reuse ;  /* 0x00008f000e0e7a23 */ /* 0x100fe40000010802 */
[----:B------:R-:W-:Y:S02]  /*61d0*/  FFMA.FTZ R2, R23, c[0x0][0x23c], -R2 ;  /* 0x00008f0017027a23 */ /* 0x000fe40000010802 */
        /* <DEDUP_REMOVED lines=8> */
[--C-:B------:R-:W-:Y:S01]  /*6260*/  FFMA.FTZ R19, R19, c[0x0][0x23c], -R0.reuse ;  /* 0x00008f0013137a23 */ /* 0x100fe20000010800 */
[----:B------:R2:W-:Y:S01]  /*6270*/  MUFU.EX2 R228, R2 ;  /* 0x0000000200e47308 */ /* 0x0005e20000000800 */
[--C-:B------:R-:W-:Y:S02]  /*6280*/  FFMA.FTZ R18, R18, c[0x0][0x23c], -R0.reuse ;  /* 0x00008f0012127a23 */ /* 0x100fe40000010800 */
[--C-:B------:R-:W-:Y:S02]  /*6290*/  FFMA.FTZ R17, R17, c[0x0][0x23c], -R0.reuse ;  /* 0x00008f0011117a23 */ /* 0x100fe40000010800 */
[--C-:B------:R-:W-:Y:S02]  /*62a0*/  FFMA.FTZ R16, R16, c[0x0][0x23c], -R0.reuse ;  /* 0x00008f0010107a23 */ /* 0x100fe40000010800 */
[--C-:B------:R-:W-:Y:S02]  /*62b0*/  FFMA.FTZ R20, R20, c[0x0][0x23c], -R0.reuse ;  /* 0x00008f0014147a23 */ /* 0x100fe40000010800 */
[----:B------:R-:W-:Y:S01]  /*62c0*/  FFMA.FTZ R0, R133, c[0x0][0x23c], -R0 ;  /* 0x00008f0085007a23 */ /* 0x000fe20000010800 */
[----:B------:R-:W-:Y:S10]  /*62d0*/  MUFU.EX2 R231, R13 ;  /* 0x0000000d00e77308 */ /* 0x000ff40000000800 */
[----:B------:R-:W-:Y:S10]  /*62e0*/  MUFU.EX2 R230, R12 ;  /* 0x0000000c00e67308 */ /* 0x000ff40000000800 */
[----:B------:R-:W-:Y:S10]  /*62f0*/  MUFU.EX2 R233, R9 ;  /* 0x0000000900e97308 */ /* 0x000ff40000000800 */
[----:B------:R-:W-:Y:S10]  /*6300*/  MUFU.EX2 R232, R8 ;  /* 0x0000000800e87308 */ /* 0x000ff40000000800 */
[----:B------:R-:W-:Y:S10]  /*6310*/  MUFU.EX2 R212, R15 ;  /* 0x0000000f00d47308 */ /* 0x000ff40000000800 */
[----:B------:R-:W3:Y:S10]  /*6320*/  MUFU.EX2 R192, R14 ;  /* 0x0000000e00c07308 */ /* 0x000ef40000000800 */
[----:B------:R-:W-:Y:S10]  /*6330*/  MUFU.EX2 R153, R22 ;  /* 0x0000001600997308 */ /* 0x000ff40000000800 */
[----:B------:R-:W4:Y:S10]  /*6340*/  MUFU.EX2 R152, R21 ;  /* 0x0000001500987308 */ /* 0x000f340000000800 */
[----:B------:R4:W-:Y:S10]  /*6350*/  MUFU.EX2 R236, R5 ;  /* 0x0000000500ec7308 */ /* 0x0009f40000000800 */
[----:B------:R-:W-:Y:S10]  /*6360*/  MUFU.EX2 R217, R28 ;  /* 0x0000001c00d97308 */ /* 0x000ff40000000800 */
[----:B------:R-:W1:Y:S10]  /*6370*/  MUFU.EX2 R216, R27 ;  /* 0x0000001b00d87308 */ /* 0x000e740000000800 */
[----:B------:R1:W-:Y:S10]  /*6380*/  MUFU.EX2 R218, R0 ;  /* 0x0000000000da7308 */ /* 0x0003f40000000800 */
        /* <DEDUP_REMOVED lines=9> */
[----:B------:R-:W-:Y:S10]  /*6420*/  MUFU.EX2 R219, R17 ;  /* 0x0000001100db7308 */ /* 0x000ff40000000800 */
[----:B------:R-:W-:Y:S10]  /*6430*/  MUFU.EX2 R224, R26 ;  /* 0x0000001a00e07308 */ /* 0x000ff40000000800 */
[----:B------:R-:W3:Y:S10]  /*6440*/  MUFU.EX2 R222, R25 ;  /* 0x0000001900de7308 */ /* 0x000ef40000000800 */
[----:B------:R-:W-:Y:S10]  /*6450*/  MUFU.EX2 R226, R16 ;  /* 0x0000001000e27308 */ /* 0x000ff40000000800 */
[----:B------:R-:W4:Y:S01]  /*6460*/  MUFU.EX2 R229, R24 ;  /* 0x0000001800e57308 */ /* 0x000f220000000800 */
[----:B-1----:R-:W-:Y:S02]  /*6470*/  F2FP.BF16.PACK_AB R4, R146, R144 ;  /* 0x000000909204723e */ /* 0x002fe400000010ff */
[----:B--2---:R-:W-:Y:S02]  /*6480*/  F2FP.BF16.PACK_AB R2, R213, R145 ;  /* 0x00000091d502723e */ /* 0x004fe400000010ff */
[----:B---3--:R-:W-:Y:S01]  /*6490*/  F2FP.BF16.PACK_AB R6, R192, R212 ;  /* 0x000000d4c006723e */ /* 0x008fe200000010ff */
[----:B------:R1:W-:Y:S01]  /*64a0*/  STS [R197+0x19000], R4 ;  /* 0x01900004c5007388 */ /* 0x0003e20000000800 */
[----:B----4-:R-:W-:Y:S02]  /*64b0*/  F2FP.BF16.PACK_AB R5, R152, R153 ;  /* 0x000000999805723e */ /* 0x010fe400000010ff */
[----:B------:R-:W-:Y:S01]  /*64c0*/  F2FP.BF16.PACK_AB R0, R216, R217 ;  /* 0x000000d9d800723e */ /* 0x000fe200000010ff */
[----:B------:R2:W-:Y:S01]  /*64d0*/  STS [R197+0x19400], R2 ;  /* 0x01940002c5007388 */ /* 0x0005e20000000800 */
[----:B-1----:R-:W-:Y:S02]  /*64e0*/  F2FP.BF16.PACK_AB R4, R230, R231 ;  /* 0x000000e7e604723e */ /* 0x002fe400000010ff */
[----:B--2---:R-:W-:Y:S03]  /*64f0*/  F2FP.BF16.PACK_AB R2, R232, R233 ;  /* 0x000000e9e802723e */ /* 0x004fe600000010ff */
[----:B------:R1:W-:Y:S04]  /*6500*/  STS [R196+0x19000], R4 ;  /* 0x01900004c4007388 */ /* 0x0003e80000000800 */
[----:B------:R2:W-:Y:S04]  /*6510*/  STS [R196+0x19400], R2 ;  /* 0x01940002c4007388 */ /* 0x0005e80000000800 */
[----:B------:R3:W-:Y:S04]  /*6520*/  STS [R197+0x1a000], R6 ;  /* 0x01a00006c5007388 */ /* 0x0007e80000000800 */
[----:B------:R4:W-:Y:S04]  /*6530*/  STS [R197+0x1a400], R5 ;  /* 0x01a40005c5007388 */ /* 0x0009e80000000800 */
[----:B------:R4:W-:Y:S01]  /*6540*/  STS [R196+0x1a000], R0 ;  /* 0x01a00000c4007388 */ /* 0x0009e20000000800 */
[----:B-1----:R-:W-:Y:S02]  /*6550*/  F2FP.BF16.PACK_AB R4, R223, R225 ;  /* 0x000000e1df04723e */ /* 0x002fe400000010ff */
[----:B--2---:R-:W-:Y:S02]  /*6560*/  F2FP.BF16.PACK_AB R2, R236, R237 ;  /* 0x000000edec02723e */ /* 0x004fe400000010ff */
[----:B---3--:R-:W-:Y:S02]  /*6570*/  F2FP.BF16.PACK_AB R6, R214, R215 ;  /* 0x000000d7d606723e */ /* 0x008fe400000010ff */
[----:B----4-:R-:W-:Y:S03]  /*6580*/  F2FP.BF16.PACK_AB R5, R227, R221 ;  /* 0x000000dde305723e */ /* 0x010fe600000010ff */
[----:B------:R1:W-:Y:S01]  /*6590*/  STS [R196+0x1a400], R6 ;  /* 0x01a40006c4007388 */ /* 0x0003e20000000800 */
[----:B------:R-:W-:Y:S03]  /*65a0*/  F2FP.BF16.PACK_AB R0, R234, R235 ;  /* 0x000000ebea00723e */ /* 0x000fe600000010ff */
        /* <DEDUP_REMOVED lines=81> */
[C---:B------:R-:W-:Y:S04]  /*6ac0*/  HMMA.16816.F32.BF16 R16, R140.reuse, R134, R16 ;  /* 0x000000868c10723c */ /* 0x040fe80000041810 */
[----:B------:R-:W-:Y:S02]  /*6ad0*/  FADD.FTZ R5, -R161, R5 ;  /* 0x00000005a1057221 */ /* 0x000fe40000010100 */
[----:B------:R-:W-:Y:S02]  /*6ae0*/  FADD.FTZ R6, -R162, R6 ;  /* 0x00000006a2067221 */ /* 0x000fe40000010100 */
[----:B------:R-:W-:Y:S04]  /*6af0*/  FMUL.FTZ R4, R144, R4 ;  /* 0x0000000490047220 */ /* 0x000fe80000410000 */
[----:B------:R-:W-:Y:S02]  /*6b00*/  FMUL.FTZ R5, R146, R5 ;  /* 0x0000000592057220 */ /* 0x000fe40000410000 */
[----:B------:R-:W-:Y:S02]  /*6b10*/  FMUL.FTZ R6, R145, R6 ;  /* 0x0000000691067220 */ /* 0x000fe40000410000 */
[C---:B------:R-:W-:Y:S01]  /*6b20*/  FADD.FTZ R9, -R160.reuse, R9 ;  /* 0x00000009a0097221 */ /* 0x040fe20000010100 */
[----:B------:R-:W1:Y:S01]  /*6b30*/  LDSM.16.M88.4 R144, [R169+0x13400] ;  /* 0x01340000a990783b */ /* 0x000e620000000200 */
[C---:B------:R-:W-:Y:S02]  /*6b40*/  FADD.FTZ R10, -R159.reuse, R10 ;  /* 0x0000000a9f0a7221 */ /* 0x040fe40000010100 */
[----:B------:R-:W-:Y:S02]  /*6b50*/  FADD.FTZ R11, -R159, R11 ;  /* 0x0000000b9f0b7221 */ /* 0x000fe40000010100 */
[C---:B------:R-:W-:Y:S02]  /*6b60*/  FADD.FTZ R12, -R160.reuse, R12 ;  /* 0x0000000ca00c7221 */ /* 0x040fe40000010100 */
[----:B------:R-:W-:Y:S02]  /*6b70*/  FADD.FTZ R13, -R160, R13 ;  /* 0x0000000da00d7221 */ /* 0x000fe40000010100 */
[----:B------:R-:W-:Y:S02]  /*6b80*/  FADD.FTZ R7, -R162, R7 ;  /* 0x00000007a2077221 */ /* 0x000fe40000010100 */
        /* <DEDUP_REMOVED lines=14> */
[----:B------:R-:W-:Y:S01]  /*6c70*/  FMUL.FTZ R153, R149, R6 ;  /* 0x0000000695997220 */ /* 0x000fe20000410000 */
[-C--:B-1----:R-:W-:Y:S03]  /*6c80*/  HMMA.16816.F32.BF16 R20, R140, R144.reuse, R20 ;  /* 0x000000908c14723c */ /* 0x082fe60000041814 */
[----:B------:R-:W-:Y:S02]  /*6c90*/  FMUL.FTZ R14, R215, R14 ;  /* 0x0000000ed70e7220 */ /* 0x000fe40000410000 */
[----:B------:R-:W-:Y:S02]  /*6ca0*/  FMUL.FTZ R15, R214, R15 ;  /* 0x0000000fd60f7220 */ /* 0x000fe40000410000 */
[----:B------:R-:W-:Y:S01]  /*6cb0*/  FMUL.FTZ R13, R154, R9 ;  /* 0x000000099a0d7220 */ /* 0x000fe20000410000 */
[C---:B------:R-:W-:Y:S04]  /*6cc0*/  HMMA.16816.F32.BF16 R24, R136.reuse, R144, R24 ;  /* 0x000000908818723c */ /* 0x040fe80000041818 */
[----:B------:R-:W-:Y:S02]  /*6cd0*/  FMUL.FTZ R149, R166, R10 ;  /* 0x0000000aa6957220 */ /* 0x000fe40000410000 */
[----:B------:R-:W-:Y:S02]  /*6ce0*/  FMUL.FTZ R9, R231, R16 ;  /* 0x00000010e7097220 */ /* 0x000fe40000410000 */
[----:B------:R-:W-:Y:S01]  /*6cf0*/  FMUL.FTZ R144, R185, R11 ;  /* 0x0000000bb9907220 */ /* 0x000fe20000410000 */
[-C--:B------:R-:W-:Y:S03]  /*6d00*/  HMMA.16816.F32.BF16 R28, R136, R146.reuse, R28 ;  /* 0x00000092881c723c */ /* 0x080fe6000004181c */
[----:B------:R-:W-:Y:S02]  /*6d10*/  FMUL.FTZ R11, R230, R17 ;  /* 0x00000011e60b7220 */ /* 0x000fe40000410000 */
[----:B------:R-:W-:Y:S02]  /*6d20*/  FMUL.FTZ R12, R233, R18 ;  /* 0x00000012e90c7220 */ /* 0x000fe40000410000 */
        /* <DEDUP_REMOVED lines=8> */
[----:B------:R-:W-:Y:S02]  /*6db0*/  FMUL.FTZ R23, R223, R23 ;  /* 0x00000017df177220 */ /* 0x000fe40000410000 */
        /* <DEDUP_REMOVED lines=46> */
[----:B------:R-:W-:Y:S01]  /*70a0*/  IADD3 R164, R206, 0x40, RZ ;  /* 0x00000040cea47810 */ /* 0x000fe20007ffe0ff */
[----:B------:R-:W-:Y:S02]  /*70b0*/  FMUL.FTZ R20, R156, R20 ;  /* 0x000000149c147220 */ /* 0x000fe40000410000 */
[----:B------:R-:W-:Y:S02]  /*70c0*/  FMUL.FTZ R23, R179, R23 ;  /* 0x00000017b3177220 */ /* 0x000fe40000410000 */
[----:B------:R-:W-:Y:S02]  /*70d0*/  FMUL.FTZ R22, R158, R22 ;  /* 0x000000169e167220 */ /* 0x000fe40000410000 */
[----:B------:R-:W-:Y:S01]  /*70e0*/  FMUL.FTZ R17, R165, R17 ;  /* 0x00000011a5117220 */ /* 0x000fe20000410000 */
[----:B------:R-:W-:Y:S01]  /*70f0*/  IADD3 R165, R206, 0x20, RZ ;  /* 0x00000020cea57810 */ /* 0x000fe20007ffe0ff */
        /* <DEDUP_REMOVED lines=52> */
.L_x_1246:
        /* <DEDUP_REMOVED lines=138> */
.L_x_1247:
        /* <DEDUP_REMOVED lines=442> */
.L_x_1249:
        /* <DEDUP_REMOVED lines=19> */
.L_x_1250:
        /* <DEDUP_REMOVED lines=54> */
.L_x_1252:
[----:B------:R-:W-:Y:S05]  /*9d10*/  BSYNC B0 ;  /* 0x0000000000007941 */ /* 0x000fea0003800000 */
.L_x_1251:
        /* <DEDUP_REMOVED lines=20> */
.L_x_1254:
[----:B------:R-:W-:Y:S05]  /*9e60*/  BSYNC B0 ;  /* 0x0000000000007941 */ /* 0x000fea0003800000 */
.L_x_1253:
        /* <DEDUP_REMOVED lines=29> */
.L_x_1256:
[----:B------:R-:W-:Y:S05]  /*a040*/  BSYNC B0 ;  /* 0x0000000000007941 */ /* 0x000fea0003800000 */
.L_x_1255:
        /* <DEDUP_REMOVED lines=16> */
.L_x_1230:
[----:B------:R-:W-:Y:S05]  /*a150*/  BSYNC B1 ;  /* 0x0000000000017941 */ /* 0x000fea0003800000 */
.L_x_1216:
        /* <DEDUP_REMOVED lines=11> */
.L_x_1257:
[----:B------:R-:W-:Y:S05]  /*a210*/  EXIT ;  /* 0x000000000000794d */ /* 0x000fea0003800000 */
.L_x_1259:
        /* <DEDUP_REMOVED lines=14> */
.L_x_1312:


//--------------------- .text._ZN5flash25flash_bwd_dot_do_o_kernelILb0E23Flash_bwd_kernel_traitsILi96ELi64ELi128ELi8ELi2ELi4ELi4ELb0ELb0EN7cutlass10bfloat16_tE19Flash_kernel_traitsILi96ELi64ELi128ELi8ES3_EEEEvNS_16Flash_bwd_paramsE --------------------------
	.section	.text._ZN5flash25flash_bwd_dot_do_o_kernelILb0E23Flash_bwd_kernel_traitsILi96ELi64ELi128ELi8ELi2ELi4ELi4ELb0ELb0EN7cutlass10bfloat16_tE19Flash_kernel_traitsILi96ELi64ELi128ELi8ES3_EEEEvNS_16Flash_bwd_paramsE,"ax",@progbits
	.sectioninfo	@"SHI_REGISTERS=43"
	.align	128
        .global         _ZN5flash25flash_bwd_dot_do_o_kernelILb0E23Flash_bwd_kernel_traitsILi96ELi64ELi128ELi8ELi2ELi4ELi4ELb0ELb0EN7cutlass10bfloat16_tE19Flash_kernel_traitsILi96ELi64ELi128ELi8ES3_EEEEvNS_16Flash_bwd_paramsE
        .type           _ZN5flash25flash_bwd_dot_do_o_kernelILb0E23Flash_bwd_kernel_traitsILi96ELi64ELi128ELi8ELi2ELi4ELi4ELb0ELb0EN7cutlass10bfloat16_tE19Flash_kernel_traitsILi96ELi64ELi128ELi8ES3_EEEEvNS_16Flash_bwd_paramsE,@function
        .size           _ZN5flash25flash_bwd_dot_do_o_kernelILb0E23Flash_bwd_kernel_traitsILi96ELi64ELi128ELi8ELi2ELi4ELi4ELb0ELb0EN7cutlass10bfloat16_tE19Flash_kernel_traitsILi96ELi64ELi128ELi8ES3_EEEEvNS_16Flash_bwd_paramsE,(.L_x_1313 - _ZN5flash25flash_bwd_dot_do_o_kernelILb0E23Flash_bwd_kernel_traitsILi96ELi64ELi128ELi8ELi2ELi4ELi4ELb0ELb0EN7cutlass10bfloat16_tE19Flash_kernel_traitsILi96ELi64ELi128ELi8ES3_EEEEvNS_16Flash_bwd_paramsE)
        .other          _ZN5flash25flash_bwd_dot_do_o_kernelILb0E23Flash_bwd_kernel_traitsILi96ELi64ELi128ELi8ELi2ELi4ELi4ELb0ELb0EN7cutlass10bfloat16_tE19Flash_kernel_traitsILi96ELi64ELi128ELi8ES3_EEEEvNS_16Flash_bwd_paramsE,@"STO_CUDA_ENTRY STV_DEFAULT"
_ZN5flash25flash_bwd_dot_do_o_kernelILb0E23Flash_bwd_kernel_traitsILi96ELi64ELi128ELi8ELi2ELi4ELi4ELb0ELb0EN7cutlass10bfloat16_tE19Flash_kernel_traitsILi96ELi64ELi128ELi8ES3_EEEEvNS_16Flash_bwd_paramsE:
.text._ZN5flash25flash_bwd_dot_do_o_kernelILb0E23Flash_bwd_kernel_traitsILi96ELi64ELi128ELi8ELi2ELi4ELi4ELb0ELb0EN7cutlass10bfloat16_tE19Flash_kernel_traitsILi96ELi64ELi128ELi8ES3_EEEEvNS_16Flash_bwd_paramsE:
        /* <DEDUP_REMOVED lines=48> */
.L_x_1260:
[----:B01----:R-:W-:-:S04]  /*0300*/  IMAD R2, R7, c[0x0][0x1c0], R0 ;  /* 0x0000700007027a24 */ /* 0x003fc800078e0200 */
[----:B------:R-:W-:-:S03]  /*0310*/  IMAD R2, R2, c[0x0][0x224], RZ ;  /* 0x0000890002027a24 */ /* 0x000fc600078e02ff */
.L_x_1261:
        /* <DEDUP_REMOVED lines=46> */
.L_x_1263:
[----:B------:R-:W-:Y:S05]  /*0600*/  BSYNC B0 ;  /* 0x0000000000007941 */ /* 0x000fea0003800000 */
.L_x_1262:
        /* <DEDUP_REMOVED lines=31> */
.L_x_1265:
[----:B------:R-:W-:Y:S05]  /*0800*/  BSYNC B0 ;  /* 0x0000000000007941 */ /* 0x000fea0003800000 */
.L_x_1264:
        /* <DEDUP_REMOVED lines=86> */
.L_x_1266:
        /* <DEDUP_REMOVED lines=9> */
.L_x_1313:


//--------------------- .text._ZN5flash25flash_bwd_dot_do_o_kernelILb1E23Flash_bwd_kernel_traitsILi96ELi64ELi128ELi8ELi2ELi4ELi4ELb0ELb0EN7cutlass10bfloat16_tE19Flash_kernel_traitsILi96ELi64ELi128ELi8ES3_EEEEvNS_16Flash_bwd_paramsE --------------------------
	.section	.text._ZN5flash25flash_bwd_dot_do_o_kernelILb1E23Flash_bwd_kernel_traitsILi96ELi64ELi128ELi8ELi2ELi4ELi4ELb0ELb0EN7cutlass10bfloat16_tE19Flash_kernel_traitsILi96ELi64ELi128ELi8ES3_EEEEvNS_16Flash_bwd_paramsE,"ax",@progbits
	.sectioninfo	@"SHI_REGISTERS=45"
	.align	128
        .global         _ZN5flash25flash_bwd_dot_do_o_kernelILb1E23Flash_bwd_kernel_traitsILi96ELi64ELi128ELi8ELi2ELi4ELi4ELb0ELb0EN7cutlass10bfloat16_tE19Flash_kernel_traitsILi96ELi64ELi128ELi8ES3_EEEEvNS_16Flash_bwd_paramsE
        .type           _ZN5flash25flash_bwd_dot_do_o_kernelILb1E23Flash_bwd_kernel_traitsILi96ELi64ELi128ELi8ELi2ELi4ELi4ELb0ELb0EN7cutlass10bfloat16_tE19Flash_kernel_traitsILi96ELi64ELi128ELi8ES3_EEEEvNS_16Flash_bwd_paramsE,@function
        .size           _ZN5flash25flash_bwd_dot_do_o_kernelILb1E23Flash_bwd_kernel_traitsILi96ELi64ELi128ELi8ELi2ELi4ELi4ELb0ELb0EN7cutlass10bfloat16_tE19Flash_kernel_traitsILi96ELi64ELi128ELi8ES3_EEEEvNS_16Flash_bwd_paramsE,(.L_x_1314 - _ZN5flash25flash_bwd_dot_do_o_kernelILb1E23Flash_bwd_kernel_traitsILi96ELi64ELi128ELi8ELi2ELi4ELi4ELb0ELb0EN7cutlass10bfloat16_tE19Flash_kernel_traitsILi96ELi64ELi128ELi8ES3_EEEEvNS_16Flash_bwd_paramsE)
        .other          _ZN5flash25flash_bwd_dot_do_o_kernelILb1E23Flash_bwd_kernel_traitsILi96ELi64ELi128ELi8ELi2ELi4ELi4ELb0ELb0EN7cutlass10bfloat16_tE19Flash_kernel_traitsILi96ELi64ELi128ELi8ES3_EEEEvNS_16Flash_bwd_paramsE,@"STO_CUDA_ENTRY STV_DEFAULT"
_ZN5flash25flash_bwd_dot_do_o_kernelILb1E23Flash_bwd_kernel_traitsILi96ELi64ELi128ELi8ELi2ELi4ELi4ELb0ELb0EN7cutlass10bfloat16_tE19Flash_kernel_traitsILi96ELi64ELi128ELi8ES3_EEEEvNS_16Flash_bwd_paramsE:
.text._ZN5flash25flash_bwd_dot_do_o_kernelILb1E23Flash_bwd_kernel_traitsILi96ELi64ELi128ELi8ELi2ELi4ELi4ELb0ELb0EN7cutlass10bfloat16_tE19Flash_kernel_traitsILi96ELi64ELi128ELi8ES3_EEEEvNS_16Flash_bwd_paramsE:
        /* <DEDUP_REMOVED lines=84> */
.L_x_1267:
[----:B-1----:R-:W-:-:S04]  /*0540*/  IMAD R5, R5, c[0x0][0x1c0], R2 ;  /* 0x0000700005057a24 */ /* 0x002fc800078e0202 */
[----:B------:R-:W-:Y:S02]  /*0550*/  IMAD R32, R5, c[0x0][0x224], RZ ;  /* 0x0000890005207a24 */ /* 0x000fe400078e02ff */
.L_x_1268:
        /* <DEDUP_REMOVED lines=55> */
.L_x_1270:
[----:B------:R-:W-:Y:S05]  /*08d0*/  BSYNC B0 ;  /* 0x0000000000007941 */ /* 0x000fea0003800000 */
.L_x_1269:
        /* <DEDUP_REMOVED lines=31> */
.L_x_1272:
[----:B------:R-:W-:Y:S05]  /*0ad0*/  BSYNC B0 ;  /* 0x0000000000007941 */ /* 0x000fea0003800000 */
.L_x_1271:
        /* <DEDUP_REMOVED lines=94> */
.L_x_1273:
        /* <DEDUP_REMOVED lines=12> */
.L_x_1314:


//--------------------- .nv.shared._ZN5flash44flash_bwd_dq_dk_dv_loop_seqk_parallel_kernelI23Flash_bwd_kernel_traitsILi96ELi64ELi128ELi8ELi2ELi4ELi4ELb1ELb0EN7cutlass10bfloat16_tE19Flash_kernel_traitsILi96ELi64ELi128ELi8ES3_EELb0ELb0ELb0ELb0ELb0ELb1ELb0EEEvNS_16Flash_bwd_paramsE --------------------------
	.section	.nv.shared._ZN5flash44flash_bwd_dq_dk_dv_loop_seqk_parallel_kernelI23Flash_bwd_kernel_traitsILi96ELi64ELi128ELi8ELi2ELi4ELi4ELb1ELb0EN7cutlass10bfloat16_tE19Flash_kernel_traitsILi96ELi64ELi128ELi8ES3_EELb0ELb0ELb0ELb0ELb0ELb1ELb0EEEvNS_16Flash_bwd_paramsE,"aw",@nobits
	.sectionflags	@""
	.align	16


//--------------------- .nv.global                --------------------------
	.section	.nv.global,"aw",@nobits
.nv.global:
	.type		_ZN65_INTERNAL_960262eb_29_flash_bwd_hdim96_bf16_sm80_cu_93b96ec2_32984cute1_E,@object
	.size		_ZN65_INTERNAL_960262eb_29_flash_bwd_hdim96_bf16_sm80_cu_93b96ec2_32984cute1_E,(_ZN65_INTERNAL_960262eb_29_flash_bwd_hdim96_bf16_sm80_cu_93b96ec2_32984cuda3std3__45__cpo6cbeginE - _ZN65_INTERNAL_960262eb_29_flash_bwd_hdim96_bf16_sm80_cu_93b96ec2_32984cute1_E)
_ZN65_INTERNAL_960262eb_29_flash_bwd_hdim96_bf16_sm80_cu_93b96ec2_32984cute1_E:
	.zero		1
	.type		_ZN65_INTERNAL_960262eb_29_flash_bwd_hdim96_bf16_sm80_cu_93b96ec2_32984cuda3std3__45__cpo6cbeginE,@object
	.size		_ZN65_INTERNAL_960262eb_29_flash_bwd_hdim96_bf16_sm80_cu_93b96ec2_32984cuda3std3__45__cpo6cbeginE,(_ZN65_INTERNAL_960262eb_29_flash_bwd_hdim96_bf16_sm80_cu_93b96ec2_32984cuda3std3__48in_placeE - _ZN65_INTERNAL_960262eb_29_flash_bwd_hdim96_bf16_sm80_cu_93b96ec2_32984cuda3std3__45__cpo6cbeginE)
_ZN65_INTERNAL_960262eb_29_flash_bwd_hdim96_bf16_sm80_cu_93b96ec2_32984cuda3std3__45__cpo6cbeginE:
	.zero		1
	.type		_ZN65_INTERNAL_960262eb_29_flash_bwd_hdim96_bf16_sm80_cu_93b96ec2_32984cuda3std3__48in_placeE,@object
	.size		_ZN65_INTERNAL_960262eb_29_flash_bwd_hdim96_bf16_sm80_cu_93b96ec2_32984cuda3std3__48in_placeE,(_ZN65_INTERNAL_960262eb_29_flash_bwd_hdim96_bf16_sm80_cu_93b96ec2_32984cuda3std6ranges3__45__cpo9iter_moveE - _ZN65_INTERNAL_960262eb_29_flash_bwd_hdim96_bf16_sm80_cu_93b96ec2_32984cuda3std3__48in_placeE)
_ZN65_INTERNAL_960262eb_29_flash_bwd_hdim96_bf16_sm80_cu_93b96ec2_32984cuda3std3__48in_placeE:
	.zero		1
	.type		_ZN65_INTERNAL_960262eb_29_flash_bwd_hdim96_bf16_sm80_cu_93b96ec2_32984cuda3std6ranges3__45__cpo9iter_moveE,@object
	.size		_ZN65_INTERNAL_960262eb_29_flash_bwd_hdim96_bf16_sm80_cu_93b96ec2_32984cuda3std6ranges3__45__cpo9iter_moveE,(_ZN65_INTERNAL_960262eb_29_flash_bwd_hdim96_bf16_sm80_cu_93b96ec2_32984cuda3std3__45__cpo5beginE - _ZN65_INTERNAL_960262eb_29_flash_bwd_hdim96_bf16_sm80_cu_93b96ec2_32984cuda3std6ranges3__45__cpo9iter_moveE)
_ZN65_INTERNAL_960262eb_29_flash_bwd_hdim96_bf16_sm80_cu_93b96ec2_32984cuda3std6ranges3__45__cpo9iter_moveE:
	.zero		1
	.type		_ZN65_INTERNAL_960262eb_29_flash_bwd_hdim96_bf16_sm80_cu_93b96ec2_32984cuda3std3__45__cpo5beginE,@object
	.size		_ZN65_INTERNAL_960262eb_29_flash_bwd_hdim96_bf16_sm80_cu_93b96ec2_32984cuda3std3__45__cpo5beginE,(_ZN65_INTERNAL_960262eb_29_flash_bwd_hdim96_bf16_sm80_cu_93b96ec2_32984cuda3std3__467_GLOBAL__N__960262eb_29_flash_bwd_hdim96_bf16_sm80_cu_93b96ec2_32986ignoreE - _ZN65_INTERNAL_960262eb_29_flash_bwd_hdim96_bf16_sm80_cu_93b96ec2_32984cuda3std3__45__cpo5beginE)
_ZN65_INTERNAL_960262eb_29_flash_bwd_hdim96_bf16_sm80_cu_93b96ec2_32984cuda3std3__45__cpo5beginE:
	.zero		1
	.type		_ZN65_INTERNAL_960262eb_29_flash_bwd_hdim96_bf16_sm80_cu_93b96ec2_32984cuda3std3__467_GLOBAL__N__960262eb_29_flash_bwd_hdim96_bf16_sm80_cu_93b96ec2_32986ignoreE,@object
	.size		_ZN65_INTERNAL_960262eb_29_flash_bwd_hdim96_bf16_sm80_cu_93b96ec2_32984cuda3std3__467_GLOBAL__N__960262eb_29_flash_bwd_hdim96_bf16_sm80_cu_93b96ec2_32986ignoreE,(_ZN65_INTERNAL_960262eb_29_flash_bwd_hdim96_bf16_sm80_cu_93b96ec2_32984cute7productE - _ZN65_INTERNAL_960262eb_29_flash_bwd_hdim96_bf16_sm80_cu_93b96ec2_32984cuda3std3__467_GLOBAL__N__960262eb_29_flash_bwd_hdim96_bf16_sm80_cu_93b96ec2_32986ignoreE)
_ZN65_INTERNAL_960262eb_29_flash_bwd_hdim96_bf16_sm80_cu_93b96ec2_32984cuda3std3__467_GLOBAL__N__960262eb_29_flash_bwd_hdim96_bf16_sm80_cu_93b96ec2_32986ignoreE:
	.zero		1
	.type		_ZN65_INTERNAL_960262eb_29_flash_bwd_hdim96_bf16_sm80_cu_93b96ec2_32984cute7productE,@object
	.size		_ZN65_INTERNAL_960262eb_29_flash_bwd_hdim96_bf16_sm80_cu_93b96ec2_32984cute7productE,(_ZN65_INTERNAL_960262eb_29_flash_bwd_hdim96_bf16_sm80_cu_93b96ec2_32984cuda3std3__45__cpo3endE - _ZN65_INTERNAL_960262eb_29_flash_bwd_hdim96_bf16_sm80_cu_93b96ec2_32984cute7productE)
_ZN65_INTERNAL_960262eb_29_flash_bwd_hdim96_bf16_sm80_cu_93b96ec2_32984cute7productE:
	.zero		1
	.type		_ZN65_INTERNAL_960262eb_29_flash_bwd_hdim96_bf16_sm80_cu_93b96ec2_32984cuda3std3__45__cpo3endE,@object
	.size		_ZN65_INTERNAL_960262eb_29_flash_bwd_hdim96_bf16_sm80_cu_93b96ec2_32984cuda3std3__45__cpo3endE,(_ZN65_INTERNAL_960262eb_29_flash_bwd_hdim96_bf16_sm80_cu_93b96ec2_32984cuda3std3__419piecewise_constructE - _ZN65_INTERNAL_960262eb_29_flash_bwd_hdim96_bf16_sm80_cu_93b96ec2_32984cuda3std3__45__cpo3endE)
_ZN65_INTERNAL_960262eb_29_flash_bwd_hdim96_bf16_sm80_cu_93b96ec2_32984cuda3std3__45__cpo3endE:
	.zero		1
	.type		_ZN65_INTERNAL_960262eb_29_flash_bwd_hdim96_bf16_sm80_cu_93b96ec2_32984cuda3std3__419piecewise_constructE,@object
	.size		_ZN65_INTERNAL_960262eb_29_flash_bwd_hdim96_bf16_sm80_cu_93b96ec2_32984cuda3std3__419piecewise_constructE,(_ZN65_INTERNAL_960262eb_29_flash_bwd_hdim96_bf16_sm80_cu_93b96ec2_32984cuda3std3__45__cpo4cendE - _ZN65_INTERNAL_960262eb_29_flash_bwd_hdim96_bf16_sm80_cu_93b96ec2_32984cuda3std3__419piecewise_constructE)
_ZN65_INTERNAL_960262eb_29_flash_bwd_hdim96_bf16_sm80_cu_93b96ec2_32984cuda3std3__419piecewise_constructE:
	.zero		1
	.type		_ZN65_INTERNAL_960262eb_29_flash_bwd_hdim96_bf16_sm80_cu_93b96ec2_32984cuda3std3__45__cpo4cendE,@object
	.size		_ZN65_INTERNAL_960262eb_29_flash_bwd_hdim96_bf16_sm80_cu_93b96ec2_32984cuda3std3__45__cpo4cendE,(_ZN65_INTERNAL_960262eb_29_flash_bwd_hdim96_bf16_sm80_cu_93b96ec2_32984cuda3std6ranges3__45__cpo4swapE - _ZN65_INTERNAL_960262eb_29_flash_bwd_hdim96_bf16_sm80_cu_93b96ec2_32984cuda3std3__45__cpo4cendE)
_ZN65_INTERNAL_960262eb_29_flash_bwd_hdim96_bf16_sm80_cu_93b96ec2_32984cuda3std3__45__cpo4cendE:
	.zero		1
	.type		_ZN65_INTERNAL_960262eb_29_flash_bwd_hdim96_bf16_sm80_cu_93b96ec2_32984cuda3std6ranges3__45__cpo4swapE,@object
	.size		_ZN65_INTERNAL_960262eb_29_flash_bwd_hdim96_bf16_sm80_cu_93b96ec2_32984cuda3std6ranges3__45__cpo4swapE,(.L_7 - _ZN65_INTERNAL_960262eb_29_flash_bwd_hdim96_bf16_sm80_cu_93b96ec2_32984cuda3std6ranges3__45__cpo4swapE)
_ZN65_INTERNAL_960262eb_29_flash_bwd_hdim96_bf16_sm80_cu_93b96ec2_32984cuda3std6ranges3__45__cpo4swapE:
	.zero		1
.L_7:


//--------------------- .nv.shared._ZN5flash44flash_bwd_dq_dk_dv_loop_seqk_parallel_kernelI23Flash_bwd_kernel_traitsILi96ELi64ELi128ELi8ELi2ELi4ELi4ELb1ELb0EN7cutlass10bfloat16_tE19Flash_kernel_traitsILi96ELi64ELi128ELi8ES3_EELb0ELb0ELb0ELb0ELb0ELb0ELb0EEEvNS_16Flash_bwd_paramsE --------------------------
	.section	.nv.shared._ZN5flash44flash_bwd_dq_dk_dv_loop_seqk_parallel_kernelI23Flash_bwd_kernel_traitsILi96ELi64ELi128ELi8ELi2ELi4ELi4ELb1ELb0EN7cutlass10bfloat16_tE19Flash_kernel_traitsILi96ELi64ELi128ELi8ES3_EELb0ELb0ELb0ELb0ELb0ELb0ELb0EEEvNS_16Flash_bwd_paramsE,"aw",@nobits
	.sectionflags	@""
	.align	16


//--------------------- .nv.shared._ZN5flash44flash_bwd_dq_dk_dv_loop_seqk_parallel_kernelI23Flash_bwd_kernel_traitsILi96ELi64ELi128ELi8ELi2ELi4ELi4ELb1ELb0EN7cutlass10bfloat16_tE19Flash_kernel_traitsILi96ELi64ELi128ELi8ES3_EELb0ELb0ELb1ELb0ELb0ELb0ELb0EEEvNS_16Flash_bwd_paramsE --------------------------
	.section	.nv.shared._ZN5flash44flash_bwd_dq_dk_dv_loop_seqk_parallel_kernelI23Flash_bwd_kernel_traitsILi96ELi64ELi128ELi8ELi2ELi4ELi4ELb1ELb0EN7cutlass10bfloat16_tE19Flash_kernel_traitsILi96ELi64ELi128ELi8ES3_EELb0ELb0ELb1ELb0ELb0ELb0ELb0EEEvNS_16Flash_bwd_paramsE,"aw",@nobits
	.sectionflags	@""
	.align	16


//--------------------- .nv.shared._ZN5flash44flash_bwd_dq_dk_dv_loop_seqk_parallel_kernelI23Flash_bwd_kernel_traitsILi96ELi64ELi128ELi8ELi2ELi4ELi4ELb1ELb0EN7cutlass10bfloat16_tE19Flash_kernel_traitsILi96ELi64ELi128ELi8ES3_EELb0ELb0ELb0ELb0ELb1ELb1ELb0EEEvNS_16Flash_bwd_paramsE --------------------------
	.section	.nv.shared._ZN5flash44flash_bwd_dq_dk_dv_loop_seqk_parallel_kernelI23Flash_bwd_kernel_traitsILi96ELi64ELi128ELi8ELi2ELi4ELi4ELb1ELb0EN7cutlass10bfloat16_tE19Flash_kernel_traitsILi96ELi64ELi128ELi8ES3_EELb0ELb0ELb0ELb0ELb1ELb1ELb0EEEvNS_16Flash_bwd_paramsE,"aw",@nobits
	.sectionflags	@""
	.align	16


//--------------------- .nv.shared._ZN5flash44flash_bwd_dq_dk_dv_loop_seqk_parallel_kernelI23Flash_bwd_kernel_traitsILi96ELi64ELi128ELi8ELi2ELi4ELi4ELb1ELb0EN7cutlass10bfloat16_tE19Flash_kernel_traitsILi96ELi64ELi128ELi8ES3_EELb0ELb0ELb0ELb1ELb0ELb0ELb0EEEvNS_16Flash_bwd_paramsE --------------------------
	.section	.nv.shared._ZN5flash44flash_bwd_dq_dk_dv_loop_seqk_parallel_kernelI23Flash_bwd_kernel_traitsILi96ELi64ELi128ELi8ELi2ELi4ELi4ELb1ELb0EN7cutlass10bfloat16_tE19Flash_kernel_traitsILi96ELi64ELi128ELi8ES3_EELb0ELb0ELb0ELb1ELb0ELb0ELb0EEEvNS_16Flash_bwd_paramsE,"aw",@nobits
	.sectionflags	@""
	.align	16


//--------------------- .nv.shared._ZN5flash44flash_bwd_dq_dk_dv_loop_seqk_parallel_kernelI23Flash_bwd_kernel_traitsILi96ELi64ELi128ELi8ELi2ELi4ELi4ELb1ELb0EN7cutlass10bfloat16_tE19Flash_kernel_traitsILi96ELi64ELi128ELi8ES3_EELb0ELb0ELb1ELb0ELb0ELb1ELb0EEEvNS_16Flash_bwd_paramsE --------------------------
	.section	.nv.shared._ZN5flash44flash_bwd_dq_dk_dv_loop_seqk_parallel_kernelI23Flash_bwd_kernel_traitsILi96ELi64ELi128ELi8ELi2ELi4ELi4ELb1ELb0EN7cutlass10bfloat16_tE19Flash_kernel_traitsILi96ELi64ELi128ELi8ES3_EELb0ELb0ELb1ELb0ELb0ELb1ELb0EEEvNS_16Flash_bwd_paramsE,"aw",@nobits
	.sectionflags	@""
	.align	16


//--------------------- .nv.shared._ZN5flash44flash_bwd_dq_dk_dv_loop_seqk_parallel_kernelI23Flash_bwd_kernel_traitsILi96ELi64ELi128ELi8ELi2ELi4ELi4ELb1ELb0EN7cutlass10bfloat16_tE19Flash_kernel_traitsILi96ELi64ELi128ELi8ES3_EELb0ELb0ELb1ELb1ELb0ELb0ELb0EEEvNS_16Flash_bwd_paramsE --------------------------
	.section	.nv.shared._ZN5flash44flash_bwd_dq_dk_dv_loop_seqk_parallel_kernelI23Flash_bwd_kernel_traitsILi96ELi64ELi128ELi8ELi2ELi4ELi4ELb1ELb0EN7cutlass10bfloat16_tE19Flash_kernel_traitsILi96ELi64ELi128ELi8ES3_EELb0ELb0ELb1ELb1ELb0ELb0ELb0EEEvNS_16Flash_bwd_paramsE,"aw",@nobits
	.sectionflags	@""
	.align	16


//--------------------- .nv.shared._ZN5flash27flash_bwd_convert_dq_kernelI23Flash_bwd_kernel_traitsILi96ELi64ELi128ELi8ELi2ELi4ELi4ELb1ELb0EN7cutlass10bfloat16_tE19Flash_kernel_traitsILi96ELi64ELi128ELi8ES3_EEEEvNS_16Flash_bwd_paramsEi --------------------------
	.section	.nv.shared._ZN5flash27flash_bwd_convert_dq_kernelI23Flash_bwd_kernel_traitsILi96ELi64ELi128ELi8ELi2ELi4ELi4ELb1ELb0EN7cutlass10bfloat16_tE19Flash_kernel_traitsILi96ELi64ELi128ELi8ES3_EEEEvNS_16Flash_bwd_paramsEi,"aw",@nobits
	.sectionflags	@""
	.align	16


//--------------------- .nv.shared._ZN5flash44flash_bwd_dq_dk_dv_loop_seqk_parallel_kernelI23Flash_bwd_kernel_traitsILi96ELi64ELi128ELi8ELi2ELi4ELi4ELb1ELb0EN7cutlass10bfloat16_tE19Flash_kernel_traitsILi96ELi64ELi128ELi8ES3_EELb1ELb0ELb0ELb0ELb0ELb1ELb0EEEvNS_16Flash_bwd_paramsE --------------------------
	.section	.nv.shared._ZN5flash44flash_bwd_dq_dk_dv_loop_seqk_parallel_kernelI23Flash_bwd_kernel_traitsILi96ELi64ELi128ELi8ELi2ELi4ELi4ELb1ELb0EN7cutlass10bfloat16_tE19Flash_kernel_traitsILi96ELi64ELi128ELi8ES3_EELb1ELb0ELb0ELb0ELb0ELb1ELb0EEEvNS_16Flash_bwd_paramsE,"aw",@nobits
	.sectionflags	@""
	.align	16


//--------------------- .nv.shared._ZN5flash44flash_bwd_dq_dk_dv_loop_seqk_parallel_kernelI23Flash_bwd_kernel_traitsILi96ELi64ELi128ELi8ELi2ELi4ELi4ELb1ELb0EN7cutlass10bfloat16_tE19Flash_kernel_traitsILi96ELi64ELi128ELi8ES3_EELb0ELb0ELb0ELb0ELb0ELb1ELb1EEEvNS_16Flash_bwd_paramsE --------------------------
	.section	.nv.shared._ZN5flash44flash_bwd_dq_dk_dv_loop_seqk_parallel_kernelI23Flash_bwd_kernel_traitsILi96ELi64ELi128ELi8ELi2ELi4ELi4ELb1ELb0EN7cutlass10bfloat16_tE19Flash_kernel_traitsILi96ELi64ELi128ELi8ES3_EELb0ELb0ELb0ELb0ELb0ELb1ELb1EEEvNS_16Flash_bwd_paramsE,"aw",@nobits
	.sectionflags	@""
	.align	16


//--------------------- .nv.shared._ZN5flash44flash_bwd_dq_dk_dv_loop_seqk_parallel_kernelI23Flash_bwd_kernel_traitsILi96ELi64ELi128ELi8ELi2ELi4ELi4ELb1ELb0EN7cutlass10bfloat16_tE19Flash_kernel_traitsILi96ELi64ELi128ELi8ES3_EELb1ELb0ELb0ELb0ELb0ELb0ELb0EEEvNS_16Flash_bwd_paramsE --------------------------
	.section	.nv.shared._ZN5flash44flash_bwd_dq_dk_dv_loop_seqk_parallel_kernelI23Flash_bwd_kernel_traitsILi96ELi64ELi128ELi8ELi2ELi4ELi4ELb1ELb0EN7cutlass10bfloat16_tE19Flash_kernel_traitsILi96ELi64ELi128ELi8ES3_EELb1ELb0ELb0ELb0ELb0ELb0ELb0EEEvNS_16Flash_bwd_paramsE,"aw",@nobits
	.sectionflags	@""
	.align	16


//--------------------- .nv.shared._ZN5flash44flash_bwd_dq_dk_dv_loop_seqk_parallel_kernelI23Flash_bwd_kernel_traitsILi96ELi64ELi128ELi8ELi2ELi4ELi4ELb1ELb0EN7cutlass10bfloat16_tE19Flash_kernel_traitsILi96ELi64ELi128ELi8ES3_EELb0ELb0ELb0ELb0ELb0ELb0ELb1EEEvNS_16Flash_bwd_paramsE --------------------------
	.section	.nv.shared._ZN5flash44flash_bwd_dq_dk_dv_loop_seqk_parallel_kernelI23Flash_bwd_kernel_traitsILi96ELi64ELi128ELi8ELi2ELi4ELi4ELb1ELb0EN7cutlass10bfloat16_tE19Flash_kernel_traitsILi96ELi64ELi128ELi8ES3_EELb0ELb0ELb0ELb0ELb0ELb0ELb1EEEvNS_16Flash_bwd_paramsE,"aw",@nobits
	.sectionflags	@""
	.align	16


//--------------------- .nv.shared._ZN5flash44flash_bwd_dq_dk_dv_loop_seqk_parallel_kernelI23Flash_bwd_kernel_traitsILi96ELi64ELi128ELi8ELi2ELi4ELi4ELb1ELb0EN7cutlass10bfloat16_tE19Flash_kernel_traitsILi96ELi64ELi128ELi8ES3_EELb1ELb0ELb1ELb0ELb0ELb0ELb0EEEvNS_16Flash_bwd_paramsE --------------------------
	.section	.nv.shared._ZN5flash44flash_bwd_dq_dk_dv_loop_seqk_parallel_kernelI23Flash_bwd_kernel_traitsILi96ELi64ELi128ELi8ELi2ELi4ELi4ELb1ELb0EN7cutlass10bfloat16_tE19Flash_kernel_traitsILi96ELi64ELi128ELi8ES3_EELb1ELb0ELb1ELb0ELb0ELb0ELb0EEEvNS_16Flash_bwd_paramsE,"aw",@nobits
	.sectionflags	@""
	.align	16


//--------------------- .nv.shared._ZN5flash44flash_bwd_dq_dk_dv_loop_seqk_parallel_kernelI23Flash_bwd_kernel_traitsILi96ELi64ELi128ELi8ELi2ELi4ELi4ELb1ELb0EN7cutlass10bfloat16_tE19Flash_kernel_traitsILi96ELi64ELi128ELi8ES3_EELb0ELb0ELb1ELb0ELb0ELb0ELb1EEEvNS_16Flash_bwd_paramsE --------------------------
	.section	.nv.shared._ZN5flash44flash_bwd_dq_dk_dv_loop_seqk_parallel_kernelI23Flash_bwd_kernel_traitsILi96ELi64ELi128ELi8ELi2ELi4ELi4ELb1ELb0EN7cutlass10bfloat16_tE19Flash_kernel_traitsILi96ELi64ELi128ELi8ES3_EELb0ELb0ELb1ELb0ELb0ELb0ELb1EEEvNS_16Flash_bwd_paramsE,"aw",@nobits
	.sectionflags	@""
	.align	16


//--------------------- .nv.shared._ZN5flash44flash_bwd_dq_dk_dv_loop_seqk_parallel_kernelI23Flash_bwd_kernel_traitsILi96ELi64ELi128ELi8ELi2ELi4ELi4ELb1ELb0EN7cutlass10bfloat16_tE19Flash_kernel_traitsILi96ELi64ELi128ELi8ES3_EELb1ELb0ELb0ELb0ELb1ELb1ELb0EEEvNS_16Flash_bwd_paramsE --------------------------
	.section	.nv.shared._ZN5flash44flash_bwd_dq_dk_dv_loop_seqk_parallel_kernelI23Flash_bwd_kernel_traitsILi96ELi64ELi128ELi8ELi2ELi4ELi4ELb1ELb0EN7cutlass10bfloat16_tE19Flash_kernel_traitsILi96ELi64ELi128ELi8ES3_EELb1ELb0ELb0ELb0ELb1ELb1ELb0EEEvNS_16Flash_bwd_paramsE,"aw",@nobits
	.sectionflags	@""
	.align	16


//--------------------- .nv.shared._ZN5flash44flash_bwd_dq_dk_dv_loop_seqk_parallel_kernelI23Flash_bwd_kernel_traitsILi96ELi64ELi128ELi8ELi2ELi4ELi4ELb1ELb0EN7cutlass10bfloat16_tE19Flash_kernel_traitsILi96ELi64ELi128ELi8ES3_EELb0ELb0ELb0ELb0ELb1ELb1ELb1EEEvNS_16Flash_bwd_paramsE --------------------------
	.section	.nv.shared._ZN5flash44flash_bwd_dq_dk_dv_loop_seqk_parallel_kernelI23Flash_bwd_kernel_traitsILi96ELi64ELi128ELi8ELi2ELi4ELi4ELb1ELb0EN7cutlass10bfloat16_tE19Flash_kernel_traitsILi96ELi64ELi128ELi8ES3_EELb0ELb0ELb0ELb0ELb1ELb1ELb1EEEvNS_16Flash_bwd_paramsE,"aw",@nobits
	.sectionflags	@""
	.align	16


//--------------------- .nv.shared._ZN5flash44flash_bwd_dq_dk_dv_loop_seqk_parallel_kernelI23Flash_bwd_kernel_traitsILi96ELi64ELi128ELi8ELi2ELi4ELi4ELb1ELb0EN7cutlass10bfloat16_tE19Flash_kernel_traitsILi96ELi64ELi128ELi8ES3_EELb1ELb0ELb0ELb1ELb0ELb0ELb0EEEvNS_16Flash_bwd_paramsE --------------------------
	.section	.nv.shared._ZN5flash44flash_bwd_dq_dk_dv_loop_seqk_parallel_kernelI23Flash_bwd_kernel_traitsILi96ELi64ELi128ELi8ELi2ELi4ELi4ELb1ELb0EN7cutlass10bfloat16_tE19Flash_kernel_traitsILi96ELi64ELi128ELi8ES3_EELb1ELb0ELb0ELb1ELb0ELb0ELb0EEEvNS_16Flash_bwd_paramsE,"aw",@nobits
	.sectionflags	@""
	.align	16


//--------------------- .nv.shared._ZN5flash44flash_bwd_dq_dk_dv_loop_seqk_parallel_kernelI23Flash_bwd_kernel_traitsILi96ELi64ELi128ELi8ELi2ELi4ELi4ELb1ELb0EN7cutlass10bfloat16_tE19Flash_kernel_traitsILi96ELi64ELi128ELi8ES3_EELb0ELb0ELb0ELb1ELb0ELb0ELb1EEEvNS_16Flash_bwd_paramsE --------------------------
	.section	.nv.shared._ZN5flash44flash_bwd_dq_dk_dv_loop_seqk_parallel_kernelI23Flash_bwd_kernel_traitsILi96ELi64ELi128ELi8ELi2ELi4ELi4ELb1ELb0EN7cutlass10bfloat16_tE19Flash_kernel_traitsILi96ELi64ELi128ELi8ES3_EELb0ELb0ELb0ELb1ELb0ELb0ELb1EEEvNS_16Flash_bwd_paramsE,"aw",@nobits
	.sectionflags	@""
	.align	16


//--------------------- .nv.shared._ZN5flash44flash_bwd_dq_dk_dv_loop_seqk_parallel_kernelI23Flash_bwd_kernel_traitsILi96ELi64ELi128ELi8ELi2ELi4ELi4ELb1ELb0EN7cutlass10bfloat16_tE19Flash_kernel_traitsILi96ELi64ELi128ELi8ES3_EELb1ELb0ELb1ELb0ELb0ELb1ELb0EEEvNS_16Flash_bwd_paramsE --------------------------
	.section	.nv.shared._ZN5flash44flash_bwd_dq_dk_dv_loop_seqk_parallel_kernelI23Flash_bwd_kernel_traitsILi96ELi64ELi128ELi8ELi2ELi4ELi4ELb1ELb0EN7cutlass10bfloat16_tE19Flash_kernel_traitsILi96ELi64ELi128ELi8ES3_EELb1ELb0ELb1ELb0ELb0ELb1ELb0EEEvNS_16Flash_bwd_paramsE,"aw",@nobits
	.sectionflags	@""
	.align	16


//--------------------- .nv.shared._ZN5flash44flash_bwd_dq_dk_dv_loop_seqk_parallel_kernelI23Flash_bwd_kernel_traitsILi96ELi64ELi128ELi8ELi2ELi4ELi4ELb1ELb0EN7cutlass10bfloat16_tE19Flash_kernel_traitsILi96ELi64ELi128ELi8ES3_EELb0ELb0ELb1ELb0ELb0ELb1ELb1EEEvNS_16Flash_bwd_paramsE --------------------------
	.section	.nv.shared._ZN5flash44flash_bwd_dq_dk_dv_loop_seqk_parallel_kernelI23Flash_bwd_kernel_traitsILi96ELi64ELi128ELi8ELi2ELi4ELi4ELb1ELb0EN7cutlass10bfloat16_tE19Flash_kernel_traitsILi96ELi64ELi128ELi8ES3_EELb0ELb0ELb1ELb0ELb0ELb1ELb1EEEvNS_16Flash_bwd_paramsE,"aw",@nobits
	.sectionflags	@""
	.align	16


//--------------------- .nv.shared._ZN5flash44flash_bwd_dq_dk_dv_loop_seqk_parallel_kernelI23Flash_bwd_kernel_traitsILi96ELi64ELi128ELi8ELi2ELi4ELi4ELb1ELb0EN7cutlass10bfloat16_tE19Flash_kernel_traitsILi96ELi64ELi128ELi8ES3_EELb1ELb0ELb1ELb1ELb0ELb0ELb0EEEvNS_16Flash_bwd_paramsE --------------------------
	.section	.nv.shared._ZN5flash44flash_bwd_dq_dk_dv_loop_seqk_parallel_kernelI23Flash_bwd_kernel_traitsILi96ELi64ELi128ELi8ELi2ELi4ELi4ELb1ELb0EN7cutlass10bfloat16_tE19Flash_kernel_traitsILi96ELi64ELi128ELi8ES3_EELb1ELb0ELb1ELb1ELb0ELb0ELb0EEEvNS_16Flash_bwd_paramsE,"aw",@nobits
	.sectionflags	@""
	.align	16


//--------------------- .nv.shared._ZN5flash44flash_bwd_dq_dk_dv_loop_seqk_parallel_kernelI23Flash_bwd_kernel_traitsILi96ELi64ELi128ELi8ELi2ELi4ELi4ELb1ELb0EN7cutlass10bfloat16_tE19Flash_kernel_traitsILi96ELi64ELi128ELi8ES3_EELb0ELb0ELb1ELb1ELb0ELb0ELb1EEEvNS_16Flash_bwd_paramsE --------------------------
	.section	.nv.shared._ZN5flash44flash_bwd_dq_dk_dv_loop_seqk_parallel_kernelI23Flash_bwd_kernel_traitsILi96ELi64ELi128ELi8ELi2ELi4ELi4ELb1ELb0EN7cutlass10bfloat16_tE19Flash_kernel_traitsILi96ELi64ELi128ELi8ES3_EELb0ELb0ELb1ELb1ELb0ELb0ELb1EEEvNS_16Flash_bwd_paramsE,"aw",@nobits
	.sectionflags	@""
	.align	16


//--------------------- .nv.shared._ZN5flash25flash_bwd_dot_do_o_kernelILb0E23Flash_bwd_kernel_traitsILi96ELi64ELi128ELi8ELi2ELi4ELi4ELb1ELb0EN7cutlass10bfloat16_tE19Flash_kernel_traitsILi96ELi64ELi128ELi8ES3_EEEEvNS_16Flash_bwd_paramsE --------------------------
	.section	.nv.shared._ZN5flash25flash_bwd_dot_do_o_kernelILb0E23Flash_bwd_kernel_traitsILi96ELi64ELi128ELi8ELi2ELi4ELi4ELb1ELb0EN7cutlass10bfloat16_tE19Flash_kernel_traitsILi96ELi64ELi128ELi8ES3_EEEEvNS_16Flash_bwd_paramsE,"aw",@nobits
	.sectionflags	@""
	.align	16


//--------------------- .nv.shared._ZN5flash25flash_bwd_dot_do_o_kernelILb1E23Flash_bwd_kernel_traitsILi96ELi64ELi128ELi8ELi2ELi4ELi4ELb1ELb0EN7cutlass10bfloat16_tE19Flash_kernel_traitsILi96ELi64ELi128ELi8ES3_EEEEvNS_16Flash_bwd_paramsE --------------------------
	.section	.nv.shared._ZN5flash25flash_bwd_dot_do_o_kernelILb1E23Flash_bwd_kernel_traitsILi96ELi64ELi128ELi8ELi2ELi4ELi4ELb1ELb0EN7cutlass10bfloat16_tE19Flash_kernel_traitsILi96ELi64ELi128ELi8ES3_EEEEvNS_16Flash_bwd_paramsE,"aw",@nobits
	.sectionflags	@""
	.align	16


//--------------------- .nv.shared._ZN5flash27flash_bwd_convert_dq_kernelI23Flash_bwd_kernel_traitsILi96ELi64ELi128ELi8ELi2ELi4ELi4ELb0ELb0EN7cutlass10bfloat16_tE19Flash_kernel_traitsILi96ELi64ELi128ELi8ES3_EEEEvNS_16Flash_bwd_paramsEi --------------------------
	.section	.nv.shared._ZN5flash27flash_bwd_convert_dq_kernelI23Flash_bwd_kernel_traitsILi96ELi64ELi128ELi8ELi2ELi4ELi4ELb0ELb0EN7cutlass10bfloat16_tE19Flash_kernel_traitsILi96ELi64ELi128ELi8ES3_EEEEvNS_16Flash_bwd_paramsEi,"aw",@nobits
	.sectionflags	@""
	.align	16


//--------------------- .nv.shared._ZN5flash44flash_bwd_dq_dk_dv_loop_seqk_parallel_kernelI23Flash_bwd_kernel_traitsILi96ELi64ELi128ELi8ELi2ELi4ELi4ELb0ELb0EN7cutlass10bfloat16_tE19Flash_kernel_traitsILi96ELi64ELi128ELi8ES3_EELb1ELb0ELb0ELb0ELb0ELb1ELb0EEEvNS_16Flash_bwd_paramsE --------------------------
	.section	.nv.shared._ZN5flash44flash_bwd_dq_dk_dv_loop_seqk_parallel_kernelI23Flash_bwd_kernel_traitsILi96ELi64ELi128ELi8ELi2ELi4ELi4ELb0ELb0EN7cutlass10bfloat16_tE19Flash_kernel_traitsILi96ELi64ELi128ELi8ES3_EELb1ELb0ELb0ELb0ELb0ELb1ELb0EEEvNS_16Flash_bwd_paramsE,"aw",@nobits
	.sectionflags	@""
	.align	16


//--------------------- .nv.shared._ZN5flash44flash_bwd_dq_dk_dv_loop_seqk_parallel_kernelI23Flash_bwd_kernel_traitsILi96ELi64ELi128ELi8ELi2ELi4ELi4ELb0ELb0EN7cutlass10bfloat16_tE19Flash_kernel_traitsILi96ELi64ELi128ELi8ES3_EELb0ELb0ELb0ELb0ELb0ELb1ELb1EEEvNS_16Flash_bwd_paramsE --------------------------
	.section	.nv.shared._ZN5flash44flash_bwd_dq_dk_dv_loop_seqk_parallel_kernelI23Flash_bwd_kernel_traitsILi96ELi64ELi128ELi8ELi2ELi4ELi4ELb0ELb0EN7cutlass10bfloat16_tE19Flash_kernel_traitsILi96ELi64ELi128ELi8ES3_EELb0ELb0ELb0ELb0ELb0ELb1ELb1EEEvNS_16Flash_bwd_paramsE,"aw",@nobits
	.sectionflags	@""
	.align	16


//--------------------- .nv.shared._ZN5flash44flash_bwd_dq_dk_dv_loop_seqk_parallel_kernelI23Flash_bwd_kernel_traitsILi96ELi64ELi128ELi8ELi2ELi4ELi4ELb0ELb0EN7cutlass10bfloat16_tE19Flash_kernel_traitsILi96ELi64ELi128ELi8ES3_EELb1ELb0ELb0ELb0ELb0ELb0ELb0EEEvNS_16Flash_bwd_paramsE --------------------------
	.section	.nv.shared._ZN5flash44flash_bwd_dq_dk_dv_loop_seqk_parallel_kernelI23Flash_bwd_kernel_traitsILi96ELi64ELi128ELi8ELi2ELi4ELi4ELb0ELb0EN7cutlass10bfloat16_tE19Flash_kernel_traitsILi96ELi64ELi128ELi8ES3_EELb1ELb0ELb0ELb0ELb0ELb0ELb0EEEvNS_16Flash_bwd_paramsE,"aw",@nobits
	.sectionflags	@""
	.align	16


//--------------------- .nv.shared._ZN5flash44flash_bwd_dq_dk_dv_loop_seqk_parallel_kernelI23Flash_bwd_kernel_traitsILi96ELi64ELi128ELi8ELi2ELi4ELi4ELb0ELb0EN7cutlass10bfloat16_tE19Flash_kernel_traitsILi96ELi64ELi128ELi8ES3_EELb0ELb0ELb0ELb0ELb0ELb0ELb1EEEvNS_16Flash_bwd_paramsE --------------------------
	.section	.nv.shared._ZN5flash44flash_bwd_dq_dk_dv_loop_seqk_parallel_kernelI23Flash_bwd_kernel_traitsILi96ELi64ELi128ELi8ELi2ELi4ELi4ELb0ELb0EN7cutlass10bfloat16_tE19Flash_kernel_traitsILi96ELi64ELi128ELi8ES3_EELb0ELb0ELb0ELb0ELb0ELb0ELb1EEEvNS_16Flash_bwd_paramsE,"aw",@nobits
	.sectionflags	@""
	.align	16


//--------------------- .nv.shared._ZN5flash44flash_bwd_dq_dk_dv_loop_seqk_parallel_kernelI23Flash_bwd_kernel_traitsILi96ELi64ELi128ELi8ELi2ELi4ELi4ELb0ELb0EN7cutlass10bfloat16_tE19Flash_kernel_traitsILi96ELi64ELi128ELi8ES3_EELb1ELb0ELb1ELb0ELb0ELb0ELb0EEEvNS_16Flash_bwd_paramsE --------------------------
	.section	.nv.shared._ZN5flash44flash_bwd_dq_dk_dv_loop_seqk_parallel_kernelI23Flash_bwd_kernel_traitsILi96ELi64ELi128ELi8ELi2ELi4ELi4ELb0ELb0EN7cutlass10bfloat16_tE19Flash_kernel_traitsILi96ELi64ELi128ELi8ES3_EELb1ELb0ELb1ELb0ELb0ELb0ELb0EEEvNS_16Flash_bwd_paramsE,"aw",@nobits
	.sectionflags	@""
	.align	16


//--------------------- .nv.shared._ZN5flash44flash_bwd_dq_dk_dv_loop_seqk_parallel_kernelI23Flash_bwd_kernel_traitsILi96ELi64ELi128ELi8ELi2ELi4ELi4ELb0ELb0EN7cutlass10bfloat16_tE19Flash_kernel_traitsILi96ELi64ELi128ELi8ES3_EELb0ELb0ELb1ELb0ELb0ELb0ELb1EEEvNS_16Flash_bwd_paramsE --------------------------
	.section	.nv.shared._ZN5flash44flash_bwd_dq_dk_dv_loop_seqk_parallel_kernelI23Flash_bwd_kernel_traitsILi96ELi64ELi128ELi8ELi2ELi4ELi4ELb0ELb0EN7cutlass10bfloat16_tE19Flash_kernel_traitsILi96ELi64ELi128ELi8ES3_EELb0ELb0ELb1ELb0ELb0ELb0ELb1EEEvNS_16Flash_bwd_paramsE,"aw",@nobits
	.sectionflags	@""
	.align	16


//--------------------- .nv.shared._ZN5flash44flash_bwd_dq_dk_dv_loop_seqk_parallel_kernelI23Flash_bwd_kernel_traitsILi96ELi64ELi128ELi8ELi2ELi4ELi4ELb0ELb0EN7cutlass10bfloat16_tE19Flash_kernel_traitsILi96ELi64ELi128ELi8ES3_EELb1ELb0ELb0ELb0ELb1ELb1ELb0EEEvNS_16Flash_bwd_paramsE --------------------------
	.section	.nv.shared._ZN5flash44flash_bwd_dq_dk_dv_loop_seqk_parallel_kernelI23Flash_bwd_kernel_traitsILi96ELi64ELi128ELi8ELi2ELi4ELi4ELb0ELb0EN7cutlass10bfloat16_tE19Flash_kernel_traitsILi96ELi64ELi128ELi8ES3_EELb1ELb0ELb0ELb0ELb1ELb1ELb0EEEvNS_16Flash_bwd_paramsE,"aw",@nobits
	.sectionflags	@""
	.align	16


//--------------------- .nv.shared._ZN5flash44flash_bwd_dq_dk_dv_loop_seqk_parallel_kernelI23Flash_bwd_kernel_traitsILi96ELi64ELi128ELi8ELi2ELi4ELi4ELb0ELb0EN7cutlass10bfloat16_tE19Flash_kernel_traitsILi96ELi64ELi128ELi8ES3_EELb0ELb0ELb0ELb0ELb1ELb1ELb1EEEvNS_16Flash_bwd_paramsE --------------------------
	.section	.nv.shared._ZN5flash44flash_bwd_dq_dk_dv_loop_seqk_parallel_kernelI23Flash_bwd_kernel_traitsILi96ELi64ELi128ELi8ELi2ELi4ELi4ELb0ELb0EN7cutlass10bfloat16_tE19Flash_kernel_traitsILi96ELi64ELi128ELi8ES3_EELb0ELb0ELb0ELb0ELb1ELb1ELb1EEEvNS_16Flash_bwd_paramsE,"aw",@nobits
	.sectionflags	@""
	.align	16


//--------------------- .nv.shared._ZN5flash44flash_bwd_dq_dk_dv_loop_seqk_parallel_kernelI23Flash_bwd_kernel_traitsILi96ELi64ELi128ELi8ELi2ELi4ELi4ELb0ELb0EN7cutlass10bfloat16_tE19Flash_kernel_traitsILi96ELi64ELi128ELi8ES3_EELb1ELb0ELb0ELb1ELb0ELb0ELb0EEEvNS_16Flash_bwd_paramsE --------------------------
	.section	.nv.shared._ZN5flash44flash_bwd_dq_dk_dv_loop_seqk_parallel_kernelI23Flash_bwd_kernel_traitsILi96ELi64ELi128ELi8ELi2ELi4ELi4ELb0ELb0EN7cutlass10bfloat16_tE19Flash_kernel_traitsILi96ELi64ELi128ELi8ES3_EELb1ELb0ELb0ELb1ELb0ELb0ELb0EEEvNS_16Flash_bwd_paramsE,"aw",@nobits
	.sectionflags	@""
	.align	16


//--------------------- .nv.shared._ZN5flash44flash_bwd_dq_dk_dv_loop_seqk_parallel_kernelI23Flash_bwd_kernel_traitsILi96ELi64ELi128ELi8ELi2ELi4ELi4ELb0ELb0EN7cutlass10bfloat16_tE19Flash_kernel_traitsILi96ELi64ELi128ELi8ES3_EELb0ELb0ELb0ELb1ELb0ELb0ELb1EEEvNS_16Flash_bwd_paramsE --------------------------
	.section	.nv.shared._ZN5flash44flash_bwd_dq_dk_dv_loop_seqk_parallel_kernelI23Flash_bwd_kernel_traitsILi96ELi64ELi128ELi8ELi2ELi4ELi4ELb0ELb0EN7cutlass10bfloat16_tE19Flash_kernel_traitsILi96ELi64ELi128ELi8ES3_EELb0ELb0ELb0ELb1ELb0ELb0ELb1EEEvNS_16Flash_bwd_paramsE,"aw",@nobits
	.sectionflags	@""
	.align	16


//--------------------- .nv.shared._ZN5flash44flash_bwd_dq_dk_dv_loop_seqk_parallel_kernelI23Flash_bwd_kernel_traitsILi96ELi64ELi128ELi8ELi2ELi4ELi4ELb0ELb0EN7cutlass10bfloat16_tE19Flash_kernel_traitsILi96ELi64ELi128ELi8ES3_EELb1ELb0ELb1ELb0ELb0ELb1ELb0EEEvNS_16Flash_bwd_paramsE --------------------------
	.section	.nv.shared._ZN5flash44flash_bwd_dq_dk_dv_loop_seqk_parallel_kernelI23Flash_bwd_kernel_traitsILi96ELi64ELi128ELi8ELi2ELi4ELi4ELb0ELb0EN7cutlass10bfloat16_tE19Flash_kernel_traitsILi96ELi64ELi128ELi8ES3_EELb1ELb0ELb1ELb0ELb0ELb1ELb0EEEvNS_16Flash_bwd_paramsE,"aw",@nobits
	.sectionflags	@""
	.align	16


//--------------------- .nv.shared._ZN5flash44flash_bwd_dq_dk_dv_loop_seqk_parallel_kernelI23Flash_bwd_kernel_traitsILi96ELi64ELi128ELi8ELi2ELi4ELi4ELb0ELb0EN7cutlass10bfloat16_tE19Flash_kernel_traitsILi96ELi64ELi128ELi8ES3_EELb0ELb0ELb1ELb0ELb0ELb1ELb1EEEvNS_16Flash_bwd_paramsE --------------------------
	.section	.nv.shared._ZN5flash44flash_bwd_dq_dk_dv_loop_seqk_parallel_kernelI23Flash_bwd_kernel_traitsILi96ELi64ELi128ELi8ELi2ELi4ELi4ELb0ELb0EN7cutlass10bfloat16_tE19Flash_kernel_traitsILi96ELi64ELi128ELi8ES3_EELb0ELb0ELb1ELb0ELb0ELb1ELb1EEEvNS_16Flash_bwd_paramsE,"aw",@nobits
	.sectionflags	@""
	.align	16


//--------------------- .nv.shared._ZN5flash44flash_bwd_dq_dk_dv_loop_seqk_parallel_kernelI23Flash_bwd_kernel_traitsILi96ELi64ELi128ELi8ELi2ELi4ELi4ELb0ELb0EN7cutlass10bfloat16_tE19Flash_kernel_traitsILi96ELi64ELi128ELi8ES3_EELb1ELb0ELb1ELb1ELb0ELb0ELb0EEEvNS_16Flash_bwd_paramsE --------------------------
	.section	.nv.shared._ZN5flash44flash_bwd_dq_dk_dv_loop_seqk_parallel_kernelI23Flash_bwd_kernel_traitsILi96ELi64ELi128ELi8ELi2ELi4ELi4ELb0ELb0EN7cutlass10bfloat16_tE19Flash_kernel_traitsILi96ELi64ELi128ELi8ES3_EELb1ELb0ELb1ELb1ELb0ELb0ELb0EEEvNS_16Flash_bwd_paramsE,"aw",@nobits
	.sectionflags	@""
	.align	16


//--------------------- .nv.shared._ZN5flash44flash_bwd_dq_dk_dv_loop_seqk_parallel_kernelI23Flash_bwd_kernel_traitsILi96ELi64ELi128ELi8ELi2ELi4ELi4ELb0ELb0EN7cutlass10bfloat16_tE19Flash_kernel_traitsILi96ELi64ELi128ELi8ES3_EELb0ELb0ELb1ELb1ELb0ELb0ELb1EEEvNS_16Flash_bwd_paramsE --------------------------
	.section	.nv.shared._ZN5flash44flash_bwd_dq_dk_dv_loop_seqk_parallel_kernelI23Flash_bwd_kernel_traitsILi96ELi64ELi128ELi8ELi2ELi4ELi4ELb0ELb0EN7cutlass10bfloat16_tE19Flash_kernel_traitsILi96ELi64ELi128ELi8ES3_EELb0ELb0ELb1ELb1ELb0ELb0ELb1EEEvNS_16Flash_bwd_paramsE,"aw",@nobits
	.sectionflags	@""
	.align	16


//--------------------- .nv.shared._ZN5flash25flash_bwd_dot_do_o_kernelILb0E23Flash_bwd_kernel_traitsILi96ELi64ELi128ELi8ELi2ELi4ELi4ELb0ELb0EN7cutlass10bfloat16_tE19Flash_kernel_traitsILi96ELi64ELi128ELi8ES3_EEEEvNS_16Flash_bwd_paramsE --------------------------
	.section	.nv.shared._ZN5flash25flash_bwd_dot_do_o_kernelILb0E23Flash_bwd_kernel_traitsILi96ELi64ELi128ELi8ELi2ELi4ELi4ELb0ELb0EN7cutlass10bfloat16_tE19Flash_kernel_traitsILi96ELi64ELi128ELi8ES3_EEEEvNS_16Flash_bwd_paramsE,"aw",@nobits
	.sectionflags	@""
	.align	16


//--------------------- .nv.shared._ZN5flash25flash_bwd_dot_do_o_kernelILb1E23Flash_bwd_kernel_traitsILi96ELi64ELi128ELi8ELi2ELi4ELi4ELb0ELb0EN7cutlass10bfloat16_tE19Flash_kernel_traitsILi96ELi64ELi128ELi8ES3_EEEEvNS_16Flash_bwd_paramsE --------------------------
	.section	.nv.shared._ZN5flash25flash_bwd_dot_do_o_kernelILb1E23Flash_bwd_kernel_traitsILi96ELi64ELi128ELi8ELi2ELi4ELi4ELb0ELb0EN7cutlass10bfloat16_tE19Flash_kernel_traitsILi96ELi64ELi128ELi8ES3_EEEEvNS_16Flash_bwd_paramsE,"aw",@nobits
	.sectionflags	@""
	.align	16
